// Copyright (c) 2024, Jay Shah, Ganesh Bikshandi, Ying Zhang, Vijay Thakkar, Pradeep Ramani, Tri Dao.
// Splitting the different template instantiations to different files to speed up compilation.
// This file is auto-generated. See "generate_kernels.py"

#include "flash_fwd_launch_template.h"

#ifndef FLASHATTENTION_DISABLE_HDIM192
template void run_mha_fwd_<90, cutlass::bfloat16_t, 192, 192, true, false, true, true>(Flash_fwd_params &params, cudaStream_t stream);
#endif


// ===== COMPILED SASS (sm_90a) =====

	.target	sm_90a

	.elftype	@"ET_EXEC"


//--------------------- .note.nv.tkinfo           --------------------------
	.section	.note.nv.tkinfo,"",@"SHT_NOTE"
	.sectionflags	@"SHF_NOTE_NV_TKINFO"
	.tkinfo
        /*0018*/ 	.word	0x00000002
        /*0030*/ 	.string	""
        /*0030*/ 	.string	"ptxas"
        /*0030*/ 	.string	"Cuda compilation tools, release 13.0, V13.0.88"
        /*0030*/ 	.string	"Build cuda_13.0.r13.0/compiler.36424714_0"
        /*0030*/ 	.string	"-arch sm_90a -m 64 "



//--------------------- .note.nv.cuinfo           --------------------------
	.section	.note.nv.cuinfo,"",@"SHT_NOTE"
	.sectionflags	@"SHF_NOTE_NV_CUINFO"
        /*0018*/ 	.short	0x0002
        /*001a*/ 	.short	0x005a
        /*001c*/ 	.short	0x0082
	.zero		2


//--------------------- .nv.info                  --------------------------
	.section	.nv.info,"",@"SHT_CUDA_INFO"
	.align	4


	//----- nvinfo : EIATTR_REGCOUNT
	.align		4
        /*0000*/ 	.byte	0x04, 0x2f
        /*0002*/ 	.short	(.L_23 - .L_22)
	.align		4
.L_22:
        /*0004*/ 	.word	index@(_ZN7cutlass13device_kernelIN5flash11enable_sm90INS1_16FlashAttnFwdSm90INS1_25CollectiveMainloopFwdSm90ILi2EN4cute5tupleIJNS5_1CILi1EEES8_S8_EEENS6_IJNS7_ILi128EEENS7_ILi112EEENS7_ILi192EEEEEELi192ENS_10bfloat16_tEfNS_4arch4Sm90ELb1ELb0ELb1ELb1ELb0ELb1ELb0ELb1ELb1ELb1ELb1ELb0EEENS1_21CollectiveEpilogueFwdINS6_IJSA_SC_SB_EEES9_SE_SG_Li256ELb1ELb1ELb1ELb0EEENS1_36VarlenDynamicPersistentTileSchedulerILi128ELi112ELi256ELi128ELb1ELb1ELb1ELb1ELb1ELb1EEEEEEEEEvNT_6ParamsE)
        /*0008*/ 	.word	0x000000a8


	//----- nvinfo : EIATTR_FRAME_SIZE
	.align		4
.L_23:
        /*000c*/ 	.byte	0x04, 0x11
        /*000e*/ 	.short	(.L_25 - .L_24)
	.align		4
.L_24:
        /*0010*/ 	.word	index@(_ZN7cutlass13device_kernelIN5flash11enable_sm90INS1_16FlashAttnFwdSm90INS1_25CollectiveMainloopFwdSm90ILi2EN4cute5tupleIJNS5_1CILi1EEES8_S8_EEENS6_IJNS7_ILi128EEENS7_ILi112EEENS7_ILi192EEEEEELi192ENS_10bfloat16_tEfNS_4arch4Sm90ELb1ELb0ELb1ELb1ELb0ELb1ELb0ELb1ELb1ELb1ELb1ELb0EEENS1_21CollectiveEpilogueFwdINS6_IJSA_SC_SB_EEES9_SE_SG_Li256ELb1ELb1ELb1ELb0EEENS1_36VarlenDynamicPersistentTileSchedulerILi128ELi112ELi256ELi128ELb1ELb1ELb1ELb1ELb1ELb1EEEEEEEEEvNT_6ParamsE)
        /*0014*/ 	.word	0x00000090


	//----- nvinfo : EIATTR_REGCOUNT
	.align		4
.L_25:
        /*0018*/ 	.byte	0x04, 0x2f
        /*001a*/ 	.short	(.L_27 - .L_26)
	.align		4
.L_26:
        /*001c*/ 	.word	index@(_ZN7cutlass13device_kernelIN5flash11enable_sm90INS1_16FlashAttnFwdSm90INS1_25CollectiveMainloopFwdSm90ILi2EN4cute5tupleIJNS5_1CILi1EEES8_S8_EEENS6_IJNS7_ILi128EEENS7_ILi112EEENS7_ILi192EEEEEELi192ENS_10bfloat16_tEfNS_4arch4Sm90ELb1ELb0ELb1ELb1ELb0ELb0ELb0ELb1ELb1ELb1ELb1ELb0EEENS1_21CollectiveEpilogueFwdINS6_IJSA_SC_SB_EEES9_SE_SG_Li256ELb1ELb1ELb1ELb0EEENS1_36VarlenDynamicPersistentTileSchedulerILi128ELi112ELi256ELi128ELb1ELb1ELb1ELb1ELb1ELb1EEEEEEEEEvNT_6ParamsE)
        /*0020*/ 	.word	0x000000a8


	//----- nvinfo : EIATTR_FRAME_SIZE
	.align		4
.L_27:
        /*0024*/ 	.byte	0x04, 0x11
        /*0026*/ 	.short	(.L_29 - .L_28)
	.align		4
.L_28:
        /*0028*/ 	.word	index@(_ZN7cutlass13device_kernelIN5flash11enable_sm90INS1_16FlashAttnFwdSm90INS1_25CollectiveMainloopFwdSm90ILi2EN4cute5tupleIJNS5_1CILi1EEES8_S8_EEENS6_IJNS7_ILi128EEENS7_ILi112EEENS7_ILi192EEEEEELi192ENS_10bfloat16_tEfNS_4arch4Sm90ELb1ELb0ELb1ELb1ELb0ELb0ELb0ELb1ELb1ELb1ELb1ELb0EEENS1_21CollectiveEpilogueFwdINS6_IJSA_SC_SB_EEES9_SE_SG_Li256ELb1ELb1ELb1ELb0EEENS1_36VarlenDynamicPersistentTileSchedulerILi128ELi112ELi256ELi128ELb1ELb1ELb1ELb1ELb1ELb1EEEEEEEEEvNT_6ParamsE)
        /*002c*/ 	.word	0x00000068


	//----- nvinfo : EIATTR_REGCOUNT
	.align		4
.L_29:
        /*0030*/ 	.byte	0x04, 0x2f
        /*0032*/ 	.short	(.L_31 - .L_30)
	.align		4
.L_30:
        /*0034*/ 	.word	index@(_ZN7cutlass13device_kernelIN5flash11enable_sm90INS1_16FlashAttnFwdSm90INS1_25CollectiveMainloopFwdSm90ILi2EN4cute5tupleIJNS5_1CILi1EEES8_S8_EEENS6_IJNS7_ILi128EEENS7_ILi112EEENS7_ILi192EEEEEELi192ENS_10bfloat16_tEfNS_4arch4Sm90ELb1ELb0ELb1ELb0ELb0ELb0ELb0ELb1ELb1ELb1ELb1ELb0EEENS1_21CollectiveEpilogueFwdINS6_IJSA_SC_SB_EEES9_SE_SG_Li256ELb0ELb1ELb1ELb0EEENS1_19SingleTileSchedulerILb0ELb1ELb1ELi128EEEEEEEEEvNT_6ParamsE)
        /*0038*/ 	.word	0x000000a8


	//----- nvinfo : EIATTR_FRAME_SIZE
	.align		4
.L_31:
        /*003c*/ 	.byte	0x04, 0x11
        /*003e*/ 	.short	(.L_33 - .L_32)
	.align		4
.L_32:
        /*0040*/ 	.word	index@(_ZN7cutlass13device_kernelIN5flash11enable_sm90INS1_16FlashAttnFwdSm90INS1_25CollectiveMainloopFwdSm90ILi2EN4cute5tupleIJNS5_1CILi1EEES8_S8_EEENS6_IJNS7_ILi128EEENS7_ILi112EEENS7_ILi192EEEEEELi192ENS_10bfloat16_tEfNS_4arch4Sm90ELb1ELb0ELb1ELb0ELb0ELb0ELb0ELb1ELb1ELb1ELb1ELb0EEENS1_21CollectiveEpilogueFwdINS6_IJSA_SC_SB_EEES9_SE_SG_Li256ELb0ELb1ELb1ELb0EEENS1_19SingleTileSchedulerILb0ELb1ELb1ELi128EEEEEEEEEvNT_6ParamsE)
        /*0044*/ 	.word	0x00000010


	//----- nvinfo : EIATTR_REGCOUNT
	.align		4
.L_33:
        /*0048*/ 	.byte	0x04, 0x2f
        /*004a*/ 	.short	(.L_35 - .L_34)
	.align		4
.L_34:
        /*004c*/ 	.word	index@(_ZN7cutlass13device_kernelIN5flash11enable_sm90INS1_16FlashAttnFwdSm90INS1_25CollectiveMainloopFwdSm90ILi2EN4cute5tupleIJNS5_1CILi1EEES8_S8_EEENS6_IJNS7_ILi128EEENS7_ILi96EEENS7_ILi192EEEEEELi192ENS_10bfloat16_tEfNS_4arch4Sm90ELb0ELb1ELb1ELb1ELb0ELb1ELb0ELb1ELb1ELb1ELb1ELb0EEENS1_21CollectiveEpilogueFwdINS6_IJSA_SC_SB_EEES9_SE_SG_Li256ELb1ELb1ELb1ELb0EEENS1_36VarlenDynamicPersistentTileSchedulerILi128ELi96ELi256ELi128ELb1ELb1ELb1ELb1ELb0ELb1EEEEEEEEEvNT_6ParamsE)
        /*0050*/ 	.word	0x000000a8


	//----- nvinfo : EIATTR_FRAME_SIZE
	.align		4
.L_35:
        /*0054*/ 	.byte	0x04, 0x11
        /*0056*/ 	.short	(.L_37 - .L_36)
	.align		4
.L_36:
        /*0058*/ 	.word	index@($_ZN7cutlass13device_kernelIN5flash11enable_sm90INS1_16FlashAttnFwdSm90INS1_25CollectiveMainloopFwdSm90ILi2EN4cute5tupleIJNS5_1CILi1EEES8_S8_EEENS6_IJNS7_ILi128EEENS7_ILi96EEENS7_ILi192EEEEEELi192ENS_10bfloat16_tEfNS_4arch4Sm90ELb0ELb1ELb1ELb1ELb0ELb1ELb0ELb1ELb1ELb1ELb1ELb0EEENS1_21CollectiveEpilogueFwdINS6_IJSA_SC_SB_EEES9_SE_SG_Li256ELb1ELb1ELb1ELb0EEENS1_36VarlenDynamicPersistentTileSchedulerILi128ELi96ELi256ELi128ELb1ELb1ELb1ELb1ELb0ELb1EEEEEEEEEvNT_6ParamsE$_ZZN5flash25CollectiveMainloopFwdSm90ILi2EN4cute5tupleIJNS1_1CILi1EEES4_S4_EEENS2_IJNS3_ILi128EEENS3_ILi96EEENS3_ILi192EEEEEELi192EN7cutlass10bfloat16_tEfNSA_4arch4Sm90ELb0ELb1ELb1ELb1ELb0ELb1ELb0ELb1ELb1ELb1ELb1ELb0EE12store_kv_newINS_16FlashAttnFwdSm90ISE_NS_21CollectiveEpilogueFwdINS2_IJS6_S8_S7_EEES5_SB_SD_Li256ELb1ELb1ELb1ELb0EEENS_36VarlenDynamicPersistentTileSchedulerILi128ELi96ELi256ELi128ELb1ELb1ELb1ELb1ELb0ELb1EEEE13SharedStorageEEEbRKNSE_6ParamsENSA_25PipelineTmaAsyncNoClusterILi2ENSA_16PipelineTmaAsyncILi2EEEEESU_RNSA_13PipelineStateILj2EEEiRT_RKNS_16SeqlenInfoQKNewKILb1ELb1EEENS2_IJiiiiEEEENKUliRKT_E_clISW_EEDaiS17_)
        /*005c*/ 	.word	0x00000340


	//----- nvinfo : EIATTR_FRAME_SIZE
	.align		4
.L_37:
        /*0060*/ 	.byte	0x04, 0x11
        /*0062*/ 	.short	(.L_39 - .L_38)
	.align		4
.L_38:
        /*0064*/ 	.word	index@(_ZN7cutlass13device_kernelIN5flash11enable_sm90INS1_16FlashAttnFwdSm90INS1_25CollectiveMainloopFwdSm90ILi2EN4cute5tupleIJNS5_1CILi1EEES8_S8_EEENS6_IJNS7_ILi128EEENS7_ILi96EEENS7_ILi192EEEEEELi192ENS_10bfloat16_tEfNS_4arch4Sm90ELb0ELb1ELb1ELb1ELb0ELb1ELb0ELb1ELb1ELb1ELb1ELb0EEENS1_21CollectiveEpilogueFwdINS6_IJSA_SC_SB_EEES9_SE_SG_Li256ELb1ELb1ELb1ELb0EEENS1_36VarlenDynamicPersistentTileSchedulerILi128ELi96ELi256ELi128ELb1ELb1ELb1ELb1ELb0ELb1EEEEEEEEEvNT_6ParamsE)
        /*0068*/ 	.word	0x00000340


	//----- nvinfo : EIATTR_REGCOUNT
	.align		4
.L_39:
        /*006c*/ 	.byte	0x04, 0x2f
        /*006e*/ 	.short	(.L_41 - .L_40)
	.align		4
.L_40:
        /*0070*/ 	.word	index@(_ZN7cutlass13device_kernelIN5flash11enable_sm90INS1_16FlashAttnFwdSm90INS1_25CollectiveMainloopFwdSm90ILi2EN4cute5tupleIJNS5_1CILi1EEES8_S8_EEENS6_IJNS7_ILi128EEENS7_ILi96EEENS7_ILi192EEEEEELi192ENS_10bfloat16_tEfNS_4arch4Sm90ELb0ELb1ELb1ELb1ELb0ELb0ELb0ELb1ELb1ELb1ELb1ELb0EEENS1_21CollectiveEpilogueFwdINS6_IJSA_SC_SB_EEES9_SE_SG_Li256ELb1ELb1ELb1ELb0EEENS1_36VarlenDynamicPersistentTileSchedulerILi128ELi96ELi256ELi128ELb1ELb1ELb1ELb1ELb0ELb1EEEEEEEEEvNT_6ParamsE)
        /*0074*/ 	.word	0x000000a8


	//----- nvinfo : EIATTR_FRAME_SIZE
	.align		4
.L_41:
        /*0078*/ 	.byte	0x04, 0x11
        /*007a*/ 	.short	(.L_43 - .L_42)
	.align		4
.L_42:
        /*007c*/ 	.word	index@(_ZN7cutlass13device_kernelIN5flash11enable_sm90INS1_16FlashAttnFwdSm90INS1_25CollectiveMainloopFwdSm90ILi2EN4cute5tupleIJNS5_1CILi1EEES8_S8_EEENS6_IJNS7_ILi128EEENS7_ILi96EEENS7_ILi192EEEEEELi192ENS_10bfloat16_tEfNS_4arch4Sm90ELb0ELb1ELb1ELb1ELb0ELb0ELb0ELb1ELb1ELb1ELb1ELb0EEENS1_21CollectiveEpilogueFwdINS6_IJSA_SC_SB_EEES9_SE_SG_Li256ELb1ELb1ELb1ELb0EEENS1_36VarlenDynamicPersistentTileSchedulerILi128ELi96ELi256ELi128ELb1ELb1ELb1ELb1ELb0ELb1EEEEEEEEEvNT_6ParamsE)
        /*0080*/ 	.word	0x00000060


	//----- nvinfo : EIATTR_REGCOUNT
	.align		4
.L_43:
        /*0084*/ 	.byte	0x04, 0x2f
        /*0086*/ 	.short	(.L_45 - .L_44)
	.align		4
.L_44:
        /*0088*/ 	.word	index@(_ZN7cutlass13device_kernelIN5flash11enable_sm90INS1_16FlashAttnFwdSm90INS1_25CollectiveMainloopFwdSm90ILi2EN4cute5tupleIJNS5_1CILi1EEES8_S8_EEENS6_IJNS7_ILi128EEENS7_ILi96EEENS7_ILi192EEEEEELi192ENS_10bfloat16_tEfNS_4arch4Sm90ELb0ELb1ELb1ELb0ELb0ELb0ELb0ELb1ELb1ELb1ELb1ELb0EEENS1_21CollectiveEpilogueFwdINS6_IJSA_SC_SB_EEES9_SE_SG_Li256ELb0ELb1ELb1ELb0EEENS1_19SingleTileSchedulerILb0ELb1ELb1ELi128EEEEEEEEEvNT_6ParamsE)
        /*008c*/ 	.word	0x000000a8


	//----- nvinfo : EIATTR_FRAME_SIZE
	.align		4
.L_45:
        /*0090*/ 	.byte	0x04, 0x11
        /*0092*/ 	.short	(.L_47 - .L_46)
	.align		4
.L_46:
        /*0094*/ 	.word	index@(_ZN7cutlass13device_kernelIN5flash11enable_sm90INS1_16FlashAttnFwdSm90INS1_25CollectiveMainloopFwdSm90ILi2EN4cute5tupleIJNS5_1CILi1EEES8_S8_EEENS6_IJNS7_ILi128EEENS7_ILi96EEENS7_ILi192EEEEEELi192ENS_10bfloat16_tEfNS_4arch4Sm90ELb0ELb1ELb1ELb0ELb0ELb0ELb0ELb1ELb1ELb1ELb1ELb0EEENS1_21CollectiveEpilogueFwdINS6_IJSA_SC_SB_EEES9_SE_SG_Li256ELb0ELb1ELb1ELb0EEENS1_19SingleTileSchedulerILb0ELb1ELb1ELi128EEEEEEEEEvNT_6ParamsE)
        /*0098*/ 	.word	0x00000010


	//----- nvinfo : EIATTR_REGCOUNT
	.align		4
.L_47:
        /*009c*/ 	.byte	0x04, 0x2f
        /*009e*/ 	.short	(.L_49 - .L_48)
	.align		4
.L_48:
        /*00a0*/ 	.word	index@(_ZN7cutlass13device_kernelIN5flash11enable_sm90INS1_16FlashAttnFwdSm90INS1_25CollectiveMainloopFwdSm90ILi2EN4cute5tupleIJNS5_1CILi1EEES8_S8_EEENS6_IJNS7_ILi128EEENS7_ILi112EEENS7_ILi192EEEEEELi192ENS_10bfloat16_tEfNS_4arch4Sm90ELb0ELb0ELb1ELb1ELb0ELb1ELb0ELb1ELb1ELb1ELb1ELb0EEENS1_21CollectiveEpilogueFwdINS6_IJSA_SC_SB_EEES9_SE_SG_Li256ELb1ELb1ELb1ELb0EEENS1_36VarlenDynamicPersistentTileSchedulerILi128ELi112ELi256ELi128ELb1ELb1ELb1ELb0ELb1ELb1EEEEEEEEEvNT_6ParamsE)
        /*00a4*/ 	.word	0x000000a8


	//----- nvinfo : EIATTR_FRAME_SIZE
	.align		4
.L_49:
        /*00a8*/ 	.byte	0x04, 0x11
        /*00aa*/ 	.short	(.L_51 - .L_50)
	.align		4
.L_50:
        /*00ac*/ 	.word	index@(_ZN7cutlass13device_kernelIN5flash11enable_sm90INS1_16FlashAttnFwdSm90INS1_25CollectiveMainloopFwdSm90ILi2EN4cute5tupleIJNS5_1CILi1EEES8_S8_EEENS6_IJNS7_ILi128EEENS7_ILi112EEENS7_ILi192EEEEEELi192ENS_10bfloat16_tEfNS_4arch4Sm90ELb0ELb0ELb1ELb1ELb0ELb1ELb0ELb1ELb1ELb1ELb1ELb0EEENS1_21CollectiveEpilogueFwdINS6_IJSA_SC_SB_EEES9_SE_SG_Li256ELb1ELb1ELb1ELb0EEENS1_36VarlenDynamicPersistentTileSchedulerILi128ELi112ELi256ELi128ELb1ELb1ELb1ELb0ELb1ELb1EEEEEEEEEvNT_6ParamsE)
        /*00b0*/ 	.word	0x00000088


	//----- nvinfo : EIATTR_REGCOUNT
	.align		4
.L_51:
        /*00b4*/ 	.byte	0x04, 0x2f
        /*00b6*/ 	.short	(.L_53 - .L_52)
	.align		4
.L_52:
        /*00b8*/ 	.word	index@(_ZN7cutlass13device_kernelIN5flash11enable_sm90INS1_16FlashAttnFwdSm90INS1_25CollectiveMainloopFwdSm90ILi2EN4cute5tupleIJNS5_1CILi1EEES8_S8_EEENS6_IJNS7_ILi128EEENS7_ILi112EEENS7_ILi192EEEEEELi192ENS_10bfloat16_tEfNS_4arch4Sm90ELb0ELb0ELb1ELb1ELb0ELb0ELb0ELb1ELb1ELb1ELb1ELb0EEENS1_21CollectiveEpilogueFwdINS6_IJSA_SC_SB_EEES9_SE_SG_Li256ELb1ELb1ELb1ELb0EEENS1_36VarlenDynamicPersistentTileSchedulerILi128ELi112ELi256ELi128ELb1ELb1ELb1ELb0ELb1ELb1EEEEEEEEEvNT_6ParamsE)
        /*00bc*/ 	.word	0x000000a8


	//----- nvinfo : EIATTR_FRAME_SIZE
	.align		4
.L_53:
        /*00c0*/ 	.byte	0x04, 0x11
        /*00c2*/ 	.short	(.L_55 - .L_54)
	.align		4
.L_54:
        /*00c4*/ 	.word	index@(_ZN7cutlass13device_kernelIN5flash11enable_sm90INS1_16FlashAttnFwdSm90INS1_25CollectiveMainloopFwdSm90ILi2EN4cute5tupleIJNS5_1CILi1EEES8_S8_EEENS6_IJNS7_ILi128EEENS7_ILi112EEENS7_ILi192EEEEEELi192ENS_10bfloat16_tEfNS_4arch4Sm90ELb0ELb0ELb1ELb1ELb0ELb0ELb0ELb1ELb1ELb1ELb1ELb0EEENS1_21CollectiveEpilogueFwdINS6_IJSA_SC_SB_EEES9_SE_SG_Li256ELb1ELb1ELb1ELb0EEENS1_36VarlenDynamicPersistentTileSchedulerILi128ELi112ELi256ELi128ELb1ELb1ELb1ELb0ELb1ELb1EEEEEEEEEvNT_6ParamsE)
        /*00c8*/ 	.word	0x00000070


	//----- nvinfo : EIATTR_REGCOUNT
	.align		4
.L_55:
        /*00cc*/ 	.byte	0x04, 0x2f
        /*00ce*/ 	.short	(.L_57 - .L_56)
	.align		4
.L_56:
        /*00d0*/ 	.word	index@(_ZN7cutlass13device_kernelIN5flash11enable_sm90INS1_16FlashAttnFwdSm90INS1_25CollectiveMainloopFwdSm90ILi2EN4cute5tupleIJNS5_1CILi1EEES8_S8_EEENS6_IJNS7_ILi128EEENS7_ILi112EEENS7_ILi192EEEEEELi192ENS_10bfloat16_tEfNS_4arch4Sm90ELb0ELb0ELb1ELb0ELb0ELb0ELb0ELb1ELb1ELb1ELb1ELb0EEENS1_21CollectiveEpilogueFwdINS6_IJSA_SC_SB_EEES9_SE_SG_Li256ELb0ELb1ELb1ELb0EEENS1_19SingleTileSchedulerILb0ELb1ELb1ELi128EEEEEEEEEvNT_6ParamsE)
        /*00d4*/ 	.word	0x000000a8


	//----- nvinfo : EIATTR_FRAME_SIZE
	.align		4
.L_57:
        /*00d8*/ 	.byte	0x04, 0x11
        /*00da*/ 	.short	(.L_59 - .L_58)
	.align		4
.L_58:
        /*00dc*/ 	.word	index@(_ZN7cutlass13device_kernelIN5flash11enable_sm90INS1_16FlashAttnFwdSm90INS1_25CollectiveMainloopFwdSm90ILi2EN4cute5tupleIJNS5_1CILi1EEES8_S8_EEENS6_IJNS7_ILi128EEENS7_ILi112EEENS7_ILi192EEEEEELi192ENS_10bfloat16_tEfNS_4arch4Sm90ELb0ELb0ELb1ELb0ELb0ELb0ELb0ELb1ELb1ELb1ELb1ELb0EEENS1_21CollectiveEpilogueFwdINS6_IJSA_SC_SB_EEES9_SE_SG_Li256ELb0ELb1ELb1ELb0EEENS1_19SingleTileSchedulerILb0ELb1ELb1ELi128EEEEEEEEEvNT_6ParamsE)
        /*00e0*/ 	.word	0x00000010


	//----- nvinfo : EIATTR_MIN_STACK_SIZE
	.align		4
.L_59:
        /*00e4*/ 	.byte	0x04, 0x12
        /*00e6*/ 	.short	(.L_61 - .L_60)
	.align		4
.L_60:
        /*00e8*/ 	.word	index@(_ZN7cutlass13device_kernelIN5flash11enable_sm90INS1_16FlashAttnFwdSm90INS1_25CollectiveMainloopFwdSm90ILi2EN4cute5tupleIJNS5_1CILi1EEES8_S8_EEENS6_IJNS7_ILi128EEENS7_ILi112EEENS7_ILi192EEEEEELi192ENS_10bfloat16_tEfNS_4arch4Sm90ELb0ELb0ELb1ELb0ELb0ELb0ELb0ELb1ELb1ELb1ELb1ELb0EEENS1_21CollectiveEpilogueFwdINS6_IJSA_SC_SB_EEES9_SE_SG_Li256ELb0ELb1ELb1ELb0EEENS1_19SingleTileSchedulerILb0ELb1ELb1ELi128EEEEEEEEEvNT_6ParamsE)
        /*00ec*/ 	.word	0x00000010


	//----- nvinfo : EIATTR_MIN_STACK_SIZE
	.align		4
.L_61:
        /*00f0*/ 	.byte	0x04, 0x12
        /*00f2*/ 	.short	(.L_63 - .L_62)
	.align		4
.L_62:
        /*00f4*/ 	.word	index@(_ZN7cutlass13device_kernelIN5flash11enable_sm90INS1_16FlashAttnFwdSm90INS1_25CollectiveMainloopFwdSm90ILi2EN4cute5tupleIJNS5_1CILi1EEES8_S8_EEENS6_IJNS7_ILi128EEENS7_ILi112EEENS7_ILi192EEEEEELi192ENS_10bfloat16_tEfNS_4arch4Sm90ELb0ELb0ELb1ELb1ELb0ELb0ELb0ELb1ELb1ELb1ELb1ELb0EEENS1_21CollectiveEpilogueFwdINS6_IJSA_SC_SB_EEES9_SE_SG_Li256ELb1ELb1ELb1ELb0EEENS1_36VarlenDynamicPersistentTileSchedulerILi128ELi112ELi256ELi128ELb1ELb1ELb1ELb0ELb1ELb1EEEEEEEEEvNT_6ParamsE)
        /*00f8*/ 	.word	0x00000070


	//----- nvinfo : EIATTR_MIN_STACK_SIZE
	.align		4
.L_63:
        /*00fc*/ 	.byte	0x04, 0x12
        /*00fe*/ 	.short	(.L_65 - .L_64)
	.align		4
.L_64:
        /*0100*/ 	.word	index@(_ZN7cutlass13device_kernelIN5flash11enable_sm90INS1_16FlashAttnFwdSm90INS1_25CollectiveMainloopFwdSm90ILi2EN4cute5tupleIJNS5_1CILi1EEES8_S8_EEENS6_IJNS7_ILi128EEENS7_ILi112EEENS7_ILi192EEEEEELi192ENS_10bfloat16_tEfNS_4arch4Sm90ELb0ELb0ELb1ELb1ELb0ELb1ELb0ELb1ELb1ELb1ELb1ELb0EEENS1_21CollectiveEpilogueFwdINS6_IJSA_SC_SB_EEES9_SE_SG_Li256ELb1ELb1ELb1ELb0EEENS1_36VarlenDynamicPersistentTileSchedulerILi128ELi112ELi256ELi128ELb1ELb1ELb1ELb0ELb1ELb1EEEEEEEEEvNT_6ParamsE)
        /*0104*/ 	.word	0x00000088


	//----- nvinfo : EIATTR_MIN_STACK_SIZE
	.align		4
.L_65:
        /*0108*/ 	.byte	0x04, 0x12
        /*010a*/ 	.short	(.L_67 - .L_66)
	.align		4
.L_66:
        /*010c*/ 	.word	index@(_ZN7cutlass13device_kernelIN5flash11enable_sm90INS1_16FlashAttnFwdSm90INS1_25CollectiveMainloopFwdSm90ILi2EN4cute5tupleIJNS5_1CILi1EEES8_S8_EEENS6_IJNS7_ILi128EEENS7_ILi96EEENS7_ILi192EEEEEELi192ENS_10bfloat16_tEfNS_4arch4Sm90ELb0ELb1ELb1ELb0ELb0ELb0ELb0ELb1ELb1ELb1ELb1ELb0EEENS1_21CollectiveEpilogueFwdINS6_IJSA_SC_SB_EEES9_SE_SG_Li256ELb0ELb1ELb1ELb0EEENS1_19SingleTileSchedulerILb0ELb1ELb1ELi128EEEEEEEEEvNT_6ParamsE)
        /*0110*/ 	.word	0x00000010


	//----- nvinfo : EIATTR_MIN_STACK_SIZE
	.align		4
.L_67:
        /*0114*/ 	.byte	0x04, 0x12
        /*0116*/ 	.short	(.L_69 - .L_68)
	.align		4
.L_68:
        /*0118*/ 	.word	index@(_ZN7cutlass13device_kernelIN5flash11enable_sm90INS1_16FlashAttnFwdSm90INS1_25CollectiveMainloopFwdSm90ILi2EN4cute5tupleIJNS5_1CILi1EEES8_S8_EEENS6_IJNS7_ILi128EEENS7_ILi96EEENS7_ILi192EEEEEELi192ENS_10bfloat16_tEfNS_4arch4Sm90ELb0ELb1ELb1ELb1ELb0ELb0ELb0ELb1ELb1ELb1ELb1ELb0EEENS1_21CollectiveEpilogueFwdINS6_IJSA_SC_SB_EEES9_SE_SG_Li256ELb1ELb1ELb1ELb0EEENS1_36VarlenDynamicPersistentTileSchedulerILi128ELi96ELi256ELi128ELb1ELb1ELb1ELb1ELb0ELb1EEEEEEEEEvNT_6ParamsE)
        /*011c*/ 	.word	0x00000060


	//----- nvinfo : EIATTR_MIN_STACK_SIZE
	.align		4
.L_69:
        /*0120*/ 	.byte	0x04, 0x12
        /*0122*/ 	.short	(.L_71 - .L_70)
	.align		4
.L_70:
        /*0124*/ 	.word	index@(_ZN7cutlass13device_kernelIN5flash11enable_sm90INS1_16FlashAttnFwdSm90INS1_25CollectiveMainloopFwdSm90ILi2EN4cute5tupleIJNS5_1CILi1EEES8_S8_EEENS6_IJNS7_ILi128EEENS7_ILi96EEENS7_ILi192EEEEEELi192ENS_10bfloat16_tEfNS_4arch4Sm90ELb0ELb1ELb1ELb1ELb0ELb1ELb0ELb1ELb1ELb1ELb1ELb0EEENS1_21CollectiveEpilogueFwdINS6_IJSA_SC_SB_EEES9_SE_SG_Li256ELb1ELb1ELb1ELb0EEENS1_36VarlenDynamicPersistentTileSchedulerILi128ELi96ELi256ELi128ELb1ELb1ELb1ELb1ELb0ELb1EEEEEEEEEvNT_6ParamsE)
        /*0128*/ 	.word	0x00000340


	//----- nvinfo : EIATTR_MIN_STACK_SIZE
	.align		4
.L_71:
        /*012c*/ 	.byte	0x04, 0x12
        /*012e*/ 	.short	(.L_73 - .L_72)
	.align		4
.L_72:
        /*0130*/ 	.word	index@(_ZN7cutlass13device_kernelIN5flash11enable_sm90INS1_16FlashAttnFwdSm90INS1_25CollectiveMainloopFwdSm90ILi2EN4cute5tupleIJNS5_1CILi1EEES8_S8_EEENS6_IJNS7_ILi128EEENS7_ILi112EEENS7_ILi192EEEEEELi192ENS_10bfloat16_tEfNS_4arch4Sm90ELb1ELb0ELb1ELb0ELb0ELb0ELb0ELb1ELb1ELb1ELb1ELb0EEENS1_21CollectiveEpilogueFwdINS6_IJSA_SC_SB_EEES9_SE_SG_Li256ELb0ELb1ELb1ELb0EEENS1_19SingleTileSchedulerILb0ELb1ELb1ELi128EEEEEEEEEvNT_6ParamsE)
        /*0134*/ 	.word	0x00000010


	//----- nvinfo : EIATTR_MIN_STACK_SIZE
	.align		4
.L_73:
        /*0138*/ 	.byte	0x04, 0x12
        /*013a*/ 	.short	(.L_75 - .L_74)
	.align		4
.L_74:
        /*013c*/ 	.word	index@(_ZN7cutlass13device_kernelIN5flash11enable_sm90INS1_16FlashAttnFwdSm90INS1_25CollectiveMainloopFwdSm90ILi2EN4cute5tupleIJNS5_1CILi1EEES8_S8_EEENS6_IJNS7_ILi128EEENS7_ILi112EEENS7_ILi192EEEEEELi192ENS_10bfloat16_tEfNS_4arch4Sm90ELb1ELb0ELb1ELb1ELb0ELb0ELb0ELb1ELb1ELb1ELb1ELb0EEENS1_21CollectiveEpilogueFwdINS6_IJSA_SC_SB_EEES9_SE_SG_Li256ELb1ELb1ELb1ELb0EEENS1_36VarlenDynamicPersistentTileSchedulerILi128ELi112ELi256ELi128ELb1ELb1ELb1ELb1ELb1ELb1EEEEEEEEEvNT_6ParamsE)
        /*0140*/ 	.word	0x00000068


	//----- nvinfo : EIATTR_MIN_STACK_SIZE
	.align		4
.L_75:
        /*0144*/ 	.byte	0x04, 0x12
        /*0146*/ 	.short	(.L_77 - .L_76)
	.align		4
.L_76:
        /*0148*/ 	.word	index@(_ZN7cutlass13device_kernelIN5flash11enable_sm90INS1_16FlashAttnFwdSm90INS1_25CollectiveMainloopFwdSm90ILi2EN4cute5tupleIJNS5_1CILi1EEES8_S8_EEENS6_IJNS7_ILi128EEENS7_ILi112EEENS7_ILi192EEEEEELi192ENS_10bfloat16_tEfNS_4arch4Sm90ELb1ELb0ELb1ELb1ELb0ELb1ELb0ELb1ELb1ELb1ELb1ELb0EEENS1_21CollectiveEpilogueFwdINS6_IJSA_SC_SB_EEES9_SE_SG_Li256ELb1ELb1ELb1ELb0EEENS1_36VarlenDynamicPersistentTileSchedulerILi128ELi112ELi256ELi128ELb1ELb1ELb1ELb1ELb1ELb1EEEEEEEEEvNT_6ParamsE)
        /*014c*/ 	.word	0x00000090
.L_77:


//--------------------- .nv.compat                --------------------------
	.section	.nv.compat,"",@"SHT_CUDA_COMPAT_INFO"
	.align	4
        /*0000*/ 	.byte	0x02, 0x09, 0x01, 0x00, 0x02, 0x02, 0x04, 0x00, 0x02, 0x05, 0x05, 0x00, 0x03, 0x07, 0x01, 0x01
        /*0010*/ 	.byte	0x02, 0x03, 0x01, 0x00, 0x02, 0x06, 0x01, 0x00, 0x04, 0x0b, 0x08, 0x00, 0x00, 0x00, 0x00, 0x00
        /*0020*/ 	.byte	0x00, 0x00, 0x00, 0x00


//--------------------- .nv.info._ZN7cutlass13device_kernelIN5flash11enable_sm90INS1_16FlashAttnFwdSm90INS1_25CollectiveMainloopFwdSm90ILi2EN4cute5tupleIJNS5_1CILi1EEES8_S8_EEENS6_IJNS7_ILi128EEENS7_ILi112EEENS7_ILi192EEEEEELi192ENS_10bfloat16_tEfNS_4arch4Sm90ELb0ELb0ELb1ELb0ELb0ELb0ELb0ELb1ELb1ELb1ELb1ELb0EEENS1_21CollectiveEpilogueFwdINS6_IJSA_SC_SB_EEES9_SE_SG_Li256ELb0ELb1ELb1ELb0EEENS1_19SingleTileSchedulerILb0ELb1ELb1ELi128EEEEEEEEEvNT_6ParamsE --------------------------
	.section	.nv.info._ZN7cutlass13device_kernelIN5flash11enable_sm90INS1_16FlashAttnFwdSm90INS1_25CollectiveMainloopFwdSm90ILi2EN4cute5tupleIJNS5_1CILi1EEES8_S8_EEENS6_IJNS7_ILi128EEENS7_ILi112EEENS7_ILi192EEEEEELi192ENS_10bfloat16_tEfNS_4arch4Sm90ELb0ELb0ELb1ELb0ELb0ELb0ELb0ELb1ELb1ELb1ELb1ELb0EEENS1_21CollectiveEpilogueFwdINS6_IJSA_SC_SB_EEES9_SE_SG_Li256ELb0ELb1ELb1ELb0EEENS1_19SingleTileSchedulerILb0ELb1ELb1ELi128EEEEEEEEEvNT_6ParamsE,"",@"SHT_CUDA_INFO"
	.sectionflags	@""
	.align	4


	//----- nvinfo : EIATTR_CUDA_API_VERSION
	.align		4
        /*0000*/ 	.byte	0x04, 0x37
        /*0002*/ 	.short	(.L_79 - .L_78)
.L_78:
        /*0004*/ 	.word	0x00000082


	//----- nvinfo : EIATTR_KPARAM_INFO
	.align		4
.L_79:
        /*0008*/ 	.byte	0x04, 0x17
        /*000a*/ 	.short	(.L_81 - .L_80)
.L_80:
        /*000c*/ 	.word	0x00000000
        /*0010*/ 	.short	0x0000
        /*0012*/ 	.short	0x0070
        /*0014*/ 	.byte	0x00, 0xf0, 0x01, 0x28


	//----- nvinfo : EIATTR_SPARSE_MMA_MASK
	.align		4
.L_81:
        /*0018*/ 	.byte	0x03, 0x50
        /*001a*/ 	.short	0x0000


	//----- nvinfo : EIATTR_MAXREG_COUNT
	.align		4
        /*001c*/ 	.byte	0x03, 0x1b
        /*001e*/ 	.short	0x00a8


	//----- nvinfo : EIATTR_NUM_BARRIERS
	.align		4
        /*0020*/ 	.byte	0x02, 0x4c
        /*0022*/ 	.byte	0x09
	.zero		1


	//----- nvinfo : EIATTR_EXTERNS
	.align		4
        /*0024*/ 	.byte	0x04, 0x0f
        /*0026*/ 	.short	(.L_83 - .L_82)


	//   ....[0]....
	.align		4
.L_82:
        /*0028*/ 	.word	index@(__assertfail)


	//----- nvinfo : EIATTR_ANNOTATIONS
	.align		4
.L_83:
        /*002c*/ 	.byte	0x04, 0x55
        /*002e*/ 	.short	(.L_85 - .L_84)


	//   ....[0]....
.L_84:
        /*0030*/ 	.word	0x00000001
        /*0034*/ 	.byte	0x60, 0x09, 0x00, 0x00, 0x01, 0x00, 0x00, 0x00, 0x60, 0x14, 0x00, 0x00, 0x01, 0x00, 0x00, 0x00
        /*0044*/ 	.byte	0xd0, 0xe5, 0x00, 0x00, 0x01, 0x00, 0x00, 0x00, 0x90, 0xea, 0x00, 0x00, 0x01, 0x00, 0x00, 0x00
        /*0054*/ 	.byte	0x10, 0xeb, 0x00, 0x00, 0x01, 0x00, 0x00, 0x00, 0x50, 0xee, 0x00, 0x00, 0x01, 0x00, 0x00, 0x00
        /*0064*/ 	.byte	0x30, 0xfb, 0x00, 0x00, 0x01, 0x00, 0x00, 0x00, 0x50, 0xfd, 0x00, 0x00, 0x01, 0x00, 0x00, 0x00
        /*0074*/ 	.byte	0xb0, 0xfd, 0x00, 0x00, 0x01, 0x00, 0x00, 0x00, 0xf0, 0x06, 0x01, 0x00, 0x01, 0x00, 0x00, 0x00
        /*0084*/ 	.byte	0x40, 0x07, 0x01, 0x00, 0x01, 0x00, 0x00, 0x00, 0xf0, 0x10, 0x01, 0x00, 0x01, 0x00, 0x00, 0x00
        /*0094*/ 	.byte	0x30, 0x11, 0x01, 0x00, 0x01, 0x00, 0x00, 0x00, 0x60, 0x1a, 0x01, 0x00, 0x01, 0x00, 0x00, 0x00
        /*00a4*/ 	.byte	0x40, 0x20, 0x01, 0x00


	//----- nvinfo : EIATTR_MERCURY_ISA_VERSION
	.align		4
.L_85:
        /*00a8*/ 	.byte	0x03, 0x5f
        /*00aa*/ 	.short	0x0101


	//----- nvinfo : EIATTR_INT_WARP_WIDE_INSTR_OFFSETS
	.align		4
        /*00ac*/ 	.byte	0x04, 0x31
        /*00ae*/ 	.short	(.L_87 - .L_86)


	//   ....[0]....
.L_86:
        /*00b0*/ 	.word	0x00000130


	//   ....[1]....
        /*00b4*/ 	.word	0x00000170


	//   ....[2]....
        /*00b8*/ 	.word	0x000001e0


	//----- nvinfo : EIATTR_COOP_GROUP_MASK_REGIDS
	.align		4
.L_87:
        /*00bc*/ 	.byte	0x04, 0x29
        /*00be*/ 	.short	(.L_89 - .L_88)


	//   ....[0]....
.L_88:
        /*00c0*/ 	.word	0xffffffff


	//   ....[1]....
        /*00c4*/ 	.word	0xffffffff


	//   ....[2]....
        /*00c8*/ 	.word	0xffffffff


	//   ....[3]....
        /*00cc*/ 	.word	0xffffffff


	//   ....[4]....
        /*00d0*/ 	.word	0xffffffff


	//   ....[5]....
        /*00d4*/ 	.word	0xffffffff


	//   ....[6]....
        /*00d8*/ 	.word	0xffffffff


	//   ....[7]....
        /*00dc*/ 	.word	0xffffffff


	//   ....[8]....
        /*00e0*/ 	.word	0xffffffff


	//   ....[9]....
        /*00e4*/ 	.word	0xffffffff


	//   ....[10]....
        /*00e8*/ 	.word	0xffffffff


	//   ....[11]....
        /*00ec*/ 	.word	0xffffffff


	//   ....[12]....
        /*00f0*/ 	.word	0xffffffff


	//   ....[13]....
        /*00f4*/ 	.word	0xffffffff


	//   ....[14]....
        /*00f8*/ 	.word	0xffffffff


	//   ....[15]....
        /*00fc*/ 	.word	0xffffffff


	//   ....[16]....
        /*0100*/ 	.word	0xffffffff


	//   ....[17]....
        /*0104*/ 	.word	0xffffffff


	//   ....[18]....
        /*0108*/ 	.word	0xffffffff


	//   ....[19]....
        /*010c*/ 	.word	0xffffffff


	//   ....[20]....
        /*0110*/ 	.word	0xffffffff


	//   ....[21]....
        /*0114*/ 	.word	0xffffffff


	//   ....[22]....
        /*0118*/ 	.word	0xffffffff


	//   ....[23]....
        /*011c*/ 	.word	0xffffffff


	//   ....[24]....
        /*0120*/ 	.word	0xffffffff


	//   ....[25]....
        /*0124*/ 	.word	0xffffffff


	//   ....[26]....
        /*0128*/ 	.word	0xffffffff


	//   ....[27]....
        /*012c*/ 	.word	0xffffffff


	//   ....[28]....
        /*0130*/ 	.word	0xffffffff


	//   ....[29]....
        /*0134*/ 	.word	0xffffffff


	//   ....[30]....
        /*0138*/ 	.word	0xffffffff


	//   ....[31]....
        /*013c*/ 	.word	0xffffffff


	//   ....[32]....
        /*0140*/ 	.word	0xffffffff


	//   ....[33]....
        /*0144*/ 	.word	0xffffffff


	//   ....[34]....
        /*0148*/ 	.word	0xffffffff


	//   ....[35]....
        /*014c*/ 	.word	0xffffffff


	//   ....[36]....
        /*0150*/ 	.word	0xffffffff


	//   ....[37]....
        /*0154*/ 	.word	0xffffffff


	//   ....[38]....
        /*0158*/ 	.word	0xffffffff


	//   ....[39]....
        /*015c*/ 	.word	0xffffffff


	//   ....[40]....
        /*0160*/ 	.word	0xffffffff


	//   ....[41]....
        /*0164*/ 	.word	0xffffffff


	//   ....[42]....
        /*0168*/ 	.word	0xffffffff


	//   ....[43]....
        /*016c*/ 	.word	0xffffffff


	//   ....[44]....
        /*0170*/ 	.word	0xffffffff


	//   ....[45]....
        /*0174*/ 	.word	0xffffffff


	//   ....[46]....
        /*0178*/ 	.word	0xffffffff


	//   ....[47]....
        /*017c*/ 	.word	0x0500000f


	//   ....[48]....
        /*0180*/ 	.word	0x0500000f


	//   ....[49]....
        /*0184*/ 	.word	0x0500000f


	//   ....[50]....
        /*0188*/ 	.word	0x0500000f


	//   ....[51]....
        /*018c*/ 	.word	0x0500000f


	//   ....[52]....
        /*0190*/ 	.word	0x0500000f


	//   ....[53]....
        /*0194*/ 	.word	0x0500000f


	//   ....[54]....
        /*0198*/ 	.word	0x0500000f


	//   ....[55]....
        /*019c*/ 	.word	0x0500000f


	//   ....[56]....
        /*01a0*/ 	.word	0x0500000f


	//   ....[57]....
        /*01a4*/ 	.word	0x0500000f


	//   ....[58]....
        /*01a8*/ 	.word	0x0500000f


	//   ....[59]....
        /*01ac*/ 	.word	0x0500000f


	//   ....[60]....
        /*01b0*/ 	.word	0x0500000f


	//   ....[61]....
        /*01b4*/ 	.word	0x0500000f


	//   ....[62]....
        /*01b8*/ 	.word	0x0500000f


	//   ....[63]....
        /*01bc*/ 	.word	0x0500000f


	//   ....[64]....
        /*01c0*/ 	.word	0x0500000f


	//----- nvinfo : EIATTR_COOP_GROUP_INSTR_OFFSETS
	.align		4
.L_89:
        /*01c4*/ 	.byte	0x04, 0x28
        /*01c6*/ 	.short	(.L_91 - .L_90)


	//   ....[0]....
.L_90:
        /*01c8*/ 	.word	0x00000060


	//   ....[1]....
        /*01cc*/ 	.word	0x00000140


	//   ....[2]....
        /*01d0*/ 	.word	0x00000190


	//   ....[3]....
        /*01d4*/ 	.word	0x000003c0


	//   ....[4]....
        /*01d8*/ 	.word	0x00000520


	//   ....[5]....
        /*01dc*/ 	.word	0x00000640


	//   ....[6]....
        /*01e0*/ 	.word	0x000007a0


	//   ....[7]....
        /*01e4*/ 	.word	0x00001240


	//   ....[8]....
        /*01e8*/ 	.word	0x00004d30


	//   ....[9]....
        /*01ec*/ 	.word	0x00004e00


	//   ....[10]....
        /*01f0*/ 	.word	0x000050c0


	//   ....[11]....
        /*01f4*/ 	.word	0x00005210


	//   ....[12]....
        /*01f8*/ 	.word	0x00009fc0


	//   ....[13]....
        /*01fc*/ 	.word	0x0000a050


	//   ....[14]....
        /*0200*/ 	.word	0x0000a100


	//   ....[15]....
        /*0204*/ 	.word	0x0000a270


	//   ....[16]....
        /*0208*/ 	.word	0x0000b670


	//   ....[17]....
        /*020c*/ 	.word	0x0000b6a0


	//   ....[18]....
        /*0210*/ 	.word	0x0000b740


	//   ....[19]....
        /*0214*/ 	.word	0x0000b780


	//   ....[20]....
        /*0218*/ 	.word	0x0000c860


	//   ....[21]....
        /*021c*/ 	.word	0x0000c8b0


	//   ....[22]....
        /*0220*/ 	.word	0x0000c8f0


	//   ....[23]....
        /*0224*/ 	.word	0x0000c920


	//   ....[24]....
        /*0228*/ 	.word	0x0000c960


	//   ....[25]....
        /*022c*/ 	.word	0x0000c980


	//   ....[26]....
        /*0230*/ 	.word	0x0000d2e0


	//   ....[27]....
        /*0234*/ 	.word	0x0000d2f0


	//   ....[28]....
        /*0238*/ 	.word	0x0000e060


	//   ....[29]....
        /*023c*/ 	.word	0x0000ead0


	//   ....[30]....
        /*0240*/ 	.word	0x0000f4e0


	//   ....[31]....
        /*0244*/ 	.word	0x0000f4f0


	//   ....[32]....
        /*0248*/ 	.word	0x0000f510


	//   ....[33]....
        /*024c*/ 	.word	0x0000f570


	//   ....[34]....
        /*0250*/ 	.word	0x0000f5f0


	//   ....[35]....
        /*0254*/ 	.word	0x0000f620


	//   ....[36]....
        /*0258*/ 	.word	0x0000f6a0


	//   ....[37]....
        /*025c*/ 	.word	0x0000f6e0


	//   ....[38]....
        /*0260*/ 	.word	0x0000f750


	//   ....[39]....
        /*0264*/ 	.word	0x0000f780


	//   ....[40]....
        /*0268*/ 	.word	0x0000f800


	//   ....[41]....
        /*026c*/ 	.word	0x0000f840


	//   ....[42]....
        /*0270*/ 	.word	0x0000f8b0


	//   ....[43]....
        /*0274*/ 	.word	0x0000f8e0


	//   ....[44]....
        /*0278*/ 	.word	0x0000f960


	//   ....[45]....
        /*027c*/ 	.word	0x0000f990


	//   ....[46]....
        /*0280*/ 	.word	0x00011fd0


	//   ....[47]....
        /*0284*/ 	.word	0x000124b0


	//   ....[48]....
        /*0288*/ 	.word	0x00012630


	//   ....[49]....
        /*028c*/ 	.word	0x00012680


	//   ....[50]....
        /*0290*/ 	.word	0x000127c0


	//   ....[51]....
        /*0294*/ 	.word	0x00012830


	//   ....[52]....
        /*0298*/ 	.word	0x00012930


	//   ....[53]....
        /*029c*/ 	.word	0x000129a0


	//   ....[54]....
        /*02a0*/ 	.word	0x00012aa0


	//   ....[55]....
        /*02a4*/ 	.word	0x00012b10


	//   ....[56]....
        /*02a8*/ 	.word	0x00012c10


	//   ....[57]....
        /*02ac*/ 	.word	0x00012c80


	//   ....[58]....
        /*02b0*/ 	.word	0x00012d80


	//   ....[59]....
        /*02b4*/ 	.word	0x00012df0


	//   ....[60]....
        /*02b8*/ 	.word	0x00012ef0


	//   ....[61]....
        /*02bc*/ 	.word	0x00012f50


	//   ....[62]....
        /*02c0*/ 	.word	0x00013040


	//   ....[63]....
        /*02c4*/ 	.word	0x00013090


	//   ....[64]....
        /*02c8*/ 	.word	0x00013490


	//----- nvinfo : EIATTR_REG_RECONFIG
	.align		4
.L_91:
        /*02cc*/ 	.byte	0x01, 0x54
	.zero		2


	//----- nvinfo : EIATTR_SYSCALL_OFFSETS
	.align		4
        /*02d0*/ 	.byte	0x04, 0x46
        /*02d2*/ 	.short	(.L_93 - .L_92)


	//   ....[0]....
.L_92:
        /*02d4*/ 	.word	0x00001410


	//   ....[1]....
        /*02d8*/ 	.word	0x0000e750


	//   ....[2]....
        /*02dc*/ 	.word	0x0000e890


	//   ....[3]....
        /*02e0*/ 	.word	0x0000e980


	//   ....[4]....
        /*02e4*/ 	.word	0x0000f0e0


	//----- nvinfo : EIATTR_MBARRIER_INSTR_OFFSETS
	.align		4
.L_93:
        /*02e8*/ 	.byte	0x04, 0x39
        /*02ea*/ 	.short	(.L_95 - .L_94)


	//   ....[0]....
.L_94:
        /*02ec*/ 	.word	0x00000270
        /*02f0*/ 	.word	0x000000ff
        /*02f4*/ 	.word	0x00036800
        /*02f8*/ 	.short	0x0100
        /*02fa*/ 	.byte	0x08
	.zero		1


	//   ....[1]....
        /*02fc*/ 	.word	0x00000280
        /*0300*/ 	.word	0x000000ff
        /*0304*/ 	.word	0x00036820
        /*0308*/ 	.short	0x0100
        /*030a*/ 	.byte	0x08
	.zero		1


	//   ....[2]....
        /*030c*/ 	.word	0x00000370
        /*0310*/ 	.word	0x000000ff
        /*0314*/ 	.word	0x00036830
        /*0318*/ 	.short	0x0100
        /*031a*/ 	.byte	0x08
	.zero		1


	//   ....[3]....
        /*031c*/ 	.word	0x00000380
        /*0320*/ 	.word	0x000000ff
        /*0324*/ 	.word	0x00036840
        /*0328*/ 	.short	0x0100
        /*032a*/ 	.byte	0x08
	.zero		1


	//   ....[4]....
        /*032c*/ 	.word	0x00000390
        /*0330*/ 	.word	0x000000ff
        /*0334*/ 	.word	0x00036838
        /*0338*/ 	.short	0x0100
        /*033a*/ 	.byte	0x08
	.zero		1


	//   ....[5]....
        /*033c*/ 	.word	0x000003a0
        /*0340*/ 	.word	0x000000ff
        /*0344*/ 	.word	0x00036848
        /*0348*/ 	.short	0x0100
        /*034a*/ 	.byte	0x08
	.zero		1


	//   ....[6]....
        /*034c*/ 	.word	0x000004d0
        /*0350*/ 	.word	0x000000ff
        /*0354*/ 	.word	0x00036850
        /*0358*/ 	.short	0x0100
        /*035a*/ 	.byte	0x08
	.zero		1


	//   ....[7]....
        /*035c*/ 	.word	0x000004e0
        /*0360*/ 	.word	0x000000ff
        /*0364*/ 	.word	0x00036860
        /*0368*/ 	.short	0x0100
        /*036a*/ 	.byte	0x08
	.zero		1


	//   ....[8]....
        /*036c*/ 	.word	0x000004f0
        /*0370*/ 	.word	0x000000ff
        /*0374*/ 	.word	0x00036858
        /*0378*/ 	.short	0x0100
        /*037a*/ 	.byte	0x08
	.zero		1


	//   ....[9]....
        /*037c*/ 	.word	0x00000500
        /*0380*/ 	.word	0x000000ff
        /*0384*/ 	.word	0x00036868
        /*0388*/ 	.short	0x0100
        /*038a*/ 	.byte	0x08
	.zero		1


	//   ....[10]....
        /*038c*/ 	.word	0x000005f0
        /*0390*/ 	.word	0x000000ff
        /*0394*/ 	.word	0x00036870
        /*0398*/ 	.short	0x0100
        /*039a*/ 	.byte	0x06
	.zero		1


	//   ....[11]....
        /*039c*/ 	.word	0x00000600
        /*03a0*/ 	.word	0x000000ff
        /*03a4*/ 	.word	0x00036880
        /*03a8*/ 	.short	0x0100
        /*03aa*/ 	.byte	0x06
	.zero		1


	//   ....[12]....
        /*03ac*/ 	.word	0x00000610
        /*03b0*/ 	.word	0x000000ff
        /*03b4*/ 	.word	0x00036878
        /*03b8*/ 	.short	0x0100
        /*03ba*/ 	.byte	0x06
	.zero		1


	//   ....[13]....
        /*03bc*/ 	.word	0x00000620
        /*03c0*/ 	.word	0x000000ff
        /*03c4*/ 	.word	0x00036888
        /*03c8*/ 	.short	0x0100
        /*03ca*/ 	.byte	0x06
	.zero		1


	//   ....[14]....
        /*03cc*/ 	.word	0x00000750
        /*03d0*/ 	.word	0x000000ff
        /*03d4*/ 	.word	0x00036890
        /*03d8*/ 	.short	0x0100
        /*03da*/ 	.byte	0x08
	.zero		1


	//   ....[15]....
        /*03dc*/ 	.word	0x00000760
        /*03e0*/ 	.word	0x000000ff
        /*03e4*/ 	.word	0x000368a0
        /*03e8*/ 	.short	0x0100
        /*03ea*/ 	.byte	0x08
	.zero		1


	//   ....[16]....
        /*03ec*/ 	.word	0x00000770
        /*03f0*/ 	.word	0x000000ff
        /*03f4*/ 	.word	0x00036898
        /*03f8*/ 	.short	0x0100
        /*03fa*/ 	.byte	0x08
	.zero		1


	//   ....[17]....
        /*03fc*/ 	.word	0x00000780
        /*0400*/ 	.word	0x000000ff
        /*0404*/ 	.word	0x000368a8
        /*0408*/ 	.short	0x0100
        /*040a*/ 	.byte	0x08
	.zero		1


	//   ....[18]....
        /*040c*/ 	.word	0x000008b0
        /*0410*/ 	.word	0x000000ff
        /*0414*/ 	.word	0x000368b0
        /*0418*/ 	.short	0x0100
        /*041a*/ 	.byte	0x08
	.zero		1


	//   ....[19]....
        /*041c*/ 	.word	0x000008c0
        /*0420*/ 	.word	0x000000ff
        /*0424*/ 	.word	0x000368c0
        /*0428*/ 	.short	0x0100
        /*042a*/ 	.byte	0x08
	.zero		1


	//   ....[20]....
        /*042c*/ 	.word	0x000008d0
        /*0430*/ 	.word	0x000000ff
        /*0434*/ 	.word	0x000368b8
        /*0438*/ 	.short	0x0100
        /*043a*/ 	.byte	0x08
	.zero		1


	//   ....[21]....
        /*043c*/ 	.word	0x000008e0
        /*0440*/ 	.word	0x000000ff
        /*0444*/ 	.word	0x000368c8
        /*0448*/ 	.short	0x0100
        /*044a*/ 	.byte	0x08
	.zero		1


	//   ....[22]....
        /*044c*/ 	.word	0x00001440
        /*0450*/ 	.word	0x000000ff
        /*0454*/ 	.word	0x00036800
        /*0458*/ 	.short	0x010a
        /*045a*/ 	.byte	0x04
	.zero		1


	//   ....[23]....
        /*045c*/ 	.word	0x000014e0
        /*0460*/ 	.word	0x000000ff
        /*0464*/ 	.word	0x00036830
        /*0468*/ 	.short	0x010a
        /*046a*/ 	.byte	0x04
	.zero		1


	//   ....[24]....
        /*046c*/ 	.word	0x00001570
        /*0470*/ 	.word	0x000000ff
        /*0474*/ 	.word	0x00036830
        /*0478*/ 	.short	0x010a
        /*047a*/ 	.byte	0x04
	.zero		1


	//   ....[25]....
        /*047c*/ 	.word	0x000057f0
        /*0480*/ 	.word	0x00000000
        /*0484*/ 	.word	0x00000000
        /*0488*/ 	.short	0x0101
        /*048a*/ 	.byte	0x3f
	.zero		1


	//   ....[26]....
        /*048c*/ 	.word	0x000064a0
        /*0490*/ 	.word	0x000000ff
        /*0494*/ 	.word	0x00036830
        /*0498*/ 	.short	0x010a
        /*049a*/ 	.byte	0x04
	.zero		1


	//   ....[27]....
        /*049c*/ 	.word	0x000064f0
        /*04a0*/ 	.word	0x000000ff
        /*04a4*/ 	.word	0x00036830
        /*04a8*/ 	.short	0x010a
        /*04aa*/ 	.byte	0x04
	.zero		1


	//   ....[28]....
        /*04ac*/ 	.word	0x00009310
        /*04b0*/ 	.word	0x000000ff
        /*04b4*/ 	.word	0x00036850
        /*04b8*/ 	.short	0x010a
        /*04ba*/ 	.byte	0x05
	.zero		1


	//   ....[29]....
        /*04bc*/ 	.word	0x00009350
        /*04c0*/ 	.word	0x000000ff
        /*04c4*/ 	.word	0x00036850
        /*04c8*/ 	.short	0x010a
        /*04ca*/ 	.byte	0x05
	.zero		1


	//   ....[30]....
        /*04cc*/ 	.word	0x0000a980
        /*04d0*/ 	.word	0x00000015
        /*04d4*/ 	.word	0x00000000
        /*04d8*/ 	.short	0x0101
        /*04da*/ 	.byte	0x3f
	.zero		1


	//   ....[31]....
        /*04dc*/ 	.word	0x0000a9d0
        /*04e0*/ 	.word	0x00000088
        /*04e4*/ 	.word	0x00000000
        /*04e8*/ 	.short	0x0101
        /*04ea*/ 	.byte	0x3f
	.zero		1


	//   ....[32]....
        /*04ec*/ 	.word	0x0000b5d0
        /*04f0*/ 	.word	0x00000009
        /*04f4*/ 	.word	0x00036850
        /*04f8*/ 	.short	0x010a
        /*04fa*/ 	.byte	0x3f
	.zero		1


	//   ....[33]....
        /*04fc*/ 	.word	0x0000b610
        /*0500*/ 	.word	0x00000009
        /*0504*/ 	.word	0x00036850
        /*0508*/ 	.short	0x010a
        /*050a*/ 	.byte	0x3f
	.zero		1


	//   ....[34]....
        /*050c*/ 	.word	0x0000ba90
        /*0510*/ 	.word	0x00000009
        /*0514*/ 	.word	0x00000000
        /*0518*/ 	.short	0x0101
        /*051a*/ 	.byte	0x3f
	.zero		1


	//   ....[35]....
        /*051c*/ 	.word	0x0000c990
        /*0520*/ 	.word	0x000000ff
        /*0524*/ 	.word	0x00000000
        /*0528*/ 	.short	0x0101
        /*052a*/ 	.byte	0x04
	.zero		1


	//   ....[36]....
        /*052c*/ 	.word	0x0000ecf0
        /*0530*/ 	.word	0x000000ff
        /*0534*/ 	.word	0x00036840
        /*0538*/ 	.short	0x010a
        /*053a*/ 	.byte	0x26
	.zero		1


	//   ....[37]....
        /*053c*/ 	.word	0x0000fad0
        /*0540*/ 	.word	0x000000ff
        /*0544*/ 	.word	0x00036800
        /*0548*/ 	.short	0x0107
        /*054a*/ 	.byte	0x26
	.zero		1


	//   ....[38]....
        /*054c*/ 	.word	0x0000fb40
        /*0550*/ 	.word	0x000000ff
        /*0554*/ 	.word	0x00036800
        /*0558*/ 	.short	0x0101
        /*055a*/ 	.byte	0x26
	.zero		1


	//   ....[39]....
        /*055c*/ 	.word	0x0000fb50
        /*0560*/ 	.word	0x000000ff
        /*0564*/ 	.word	0x00036820
        /*0568*/ 	.short	0x010a
        /*056a*/ 	.byte	0x26
	.zero		1


	//   ....[40]....
        /*056c*/ 	.word	0x0000ff70
        /*0570*/ 	.word	0x000000ff
        /*0574*/ 	.word	0x00036848
        /*0578*/ 	.short	0x010a
        /*057a*/ 	.byte	0x26
	.zero		1


	//   ....[41]....
        /*057c*/ 	.word	0x00010320
        /*0580*/ 	.word	0x000000ff
        /*0584*/ 	.word	0x00036860
        /*0588*/ 	.short	0x010a
        /*058a*/ 	.byte	0x26
	.zero		1


	//   ....[42]....
        /*058c*/ 	.word	0x00010900
        /*0590*/ 	.word	0x000000ff
        /*0594*/ 	.word	0x00036840
        /*0598*/ 	.short	0x010a
        /*059a*/ 	.byte	0x26
	.zero		1


	//   ....[43]....
        /*059c*/ 	.word	0x00010cc0
        /*05a0*/ 	.word	0x000000ff
        /*05a4*/ 	.word	0x00036868
        /*05a8*/ 	.short	0x010a
        /*05aa*/ 	.byte	0x26
	.zero		1


	//   ....[44]....
        /*05ac*/ 	.word	0x000112f0
        /*05b0*/ 	.word	0x000000ff
        /*05b4*/ 	.word	0x00036848
        /*05b8*/ 	.short	0x010a
        /*05ba*/ 	.byte	0x26
	.zero		1


	//   ....[45]....
        /*05bc*/ 	.word	0x00011690
        /*05c0*/ 	.word	0x000000ff
        /*05c4*/ 	.word	0x00036860
        /*05c8*/ 	.short	0x010a
        /*05ca*/ 	.byte	0x26
	.zero		1


	//   ....[46]....
        /*05cc*/ 	.word	0x00011b00
        /*05d0*/ 	.word	0x00000003
        /*05d4*/ 	.word	0x00036860
        /*05d8*/ 	.short	0x010a
        /*05da*/ 	.byte	0x3f
	.zero		1


	//   ....[47]....
        /*05dc*/ 	.word	0x00011f60
        /*05e0*/ 	.word	0x00000002
        /*05e4*/ 	.word	0x00036820
        /*05e8*/ 	.short	0x010a
        /*05ea*/ 	.byte	0x3f
	.zero		1


	//   ....[48]....
        /*05ec*/ 	.word	0x00012100
        /*05f0*/ 	.word	0x00000006
        /*05f4*/ 	.word	0x00000000
        /*05f8*/ 	.short	0x010a
        /*05fa*/ 	.byte	0x3f
	.zero		1


	//   ....[49]....
        /*05fc*/ 	.word	0x00012170
        /*0600*/ 	.word	0x00000003
        /*0604*/ 	.word	0x00000000
        /*0608*/ 	.short	0x010a
        /*060a*/ 	.byte	0x3f
	.zero		1


	//   ....[50]....
        /*060c*/ 	.word	0x000121d0
        /*0610*/ 	.word	0x00000000
        /*0614*/ 	.word	0x00000000
        /*0618*/ 	.short	0x010a
        /*061a*/ 	.byte	0x3f
	.zero		1


	//   ....[51]....
        /*061c*/ 	.word	0x00012200
        /*0620*/ 	.word	0x00000003
        /*0624*/ 	.word	0x00000000
        /*0628*/ 	.short	0x010a
        /*062a*/ 	.byte	0x3f
	.zero		1


	//   ....[52]....
        /*062c*/ 	.word	0x00012280
        /*0630*/ 	.word	0x00000003
        /*0634*/ 	.word	0x00036800
        /*0638*/ 	.short	0x010a
        /*063a*/ 	.byte	0x3f
	.zero		1


	//   ....[53]....
        /*063c*/ 	.word	0x000122f0
        /*0640*/ 	.word	0x00000003
        /*0644*/ 	.word	0x00036830
        /*0648*/ 	.short	0x010a
        /*064a*/ 	.byte	0x3f
	.zero		1


	//   ....[54]....
        /*064c*/ 	.word	0x00012360
        /*0650*/ 	.word	0x0000000d
        /*0654*/ 	.word	0x00036830
        /*0658*/ 	.short	0x010a
        /*065a*/ 	.byte	0x3f
	.zero		1


	//   ....[55]....
        /*065c*/ 	.word	0x000123c0
        /*0660*/ 	.word	0x00000009
        /*0664*/ 	.word	0x00036850
        /*0668*/ 	.short	0x010a
        /*066a*/ 	.byte	0x3f
	.zero		1


	//   ....[56]....
        /*066c*/ 	.word	0x00012410
        /*0670*/ 	.word	0x00000009
        /*0674*/ 	.word	0x00036850
        /*0678*/ 	.short	0x010a
        /*067a*/ 	.byte	0x3f
	.zero		1


	//   ....[57]....
        /*067c*/ 	.word	0x00012570
        /*0680*/ 	.word	0x00000003
        /*0684*/ 	.word	0x00036840
        /*0688*/ 	.short	0x010a
        /*068a*/ 	.byte	0x3f
	.zero		1


	//   ....[58]....
        /*068c*/ 	.word	0x000130d0
        /*0690*/ 	.word	0x00000003
        /*0694*/ 	.word	0x00036820
        /*0698*/ 	.short	0x010a
        /*069a*/ 	.byte	0x3f
	.zero		1


	//   ....[59]....
        /*069c*/ 	.word	0x00013130
        /*06a0*/ 	.word	0x00000003
        /*06a4*/ 	.word	0x00036848
        /*06a8*/ 	.short	0x010a
        /*06aa*/ 	.byte	0x3f
	.zero		1


	//   ....[60]....
        /*06ac*/ 	.word	0x00013190
        /*06b0*/ 	.word	0x00000003
        /*06b4*/ 	.word	0x00036860
        /*06b8*/ 	.short	0x010a
        /*06ba*/ 	.byte	0x3f
	.zero		1


	//   ....[61]....
        /*06bc*/ 	.word	0x000131f0
        /*06c0*/ 	.word	0x00000003
        /*06c4*/ 	.word	0x00036840
        /*06c8*/ 	.short	0x010a
        /*06ca*/ 	.byte	0x3f
	.zero		1


	//   ....[62]....
        /*06cc*/ 	.word	0x00013250
        /*06d0*/ 	.word	0x00000003
        /*06d4*/ 	.word	0x00036868
        /*06d8*/ 	.short	0x010a
        /*06da*/ 	.byte	0x3f
	.zero		1


	//   ....[63]....
        /*06dc*/ 	.word	0x000132b0
        /*06e0*/ 	.word	0x00000003
        /*06e4*/ 	.word	0x00036848
        /*06e8*/ 	.short	0x010a
        /*06ea*/ 	.byte	0x3f
	.zero		1


	//   ....[64]....
        /*06ec*/ 	.word	0x00013310
        /*06f0*/ 	.word	0x00000003
        /*06f4*/ 	.word	0x00036860
        /*06f8*/ 	.short	0x010a
        /*06fa*/ 	.byte	0x3f
	.zero		1


	//   ....[65]....
        /*06fc*/ 	.word	0x00013360
        /*0700*/ 	.word	0x00000003
        /*0704*/ 	.word	0x00036860
        /*0708*/ 	.short	0x010a
        /*070a*/ 	.byte	0x3f
	.zero		1


	//   ....[66]....
        /*070c*/ 	.word	0x000133b0
        /*0710*/ 	.word	0x00000002
        /*0714*/ 	.word	0x00036820
        /*0718*/ 	.short	0x010a
        /*071a*/ 	.byte	0x3f
	.zero		1


	//   ....[67]....
        /*071c*/ 	.word	0x00013550
        /*0720*/ 	.word	0x00000006
        /*0724*/ 	.word	0x00000000
        /*0728*/ 	.short	0x010a
        /*072a*/ 	.byte	0x3f
	.zero		1


	//   ....[68]....
        /*072c*/ 	.word	0x000135a0
        /*0730*/ 	.word	0x00000003
        /*0734*/ 	.word	0x00000000
        /*0738*/ 	.short	0x010a
        /*073a*/ 	.byte	0x3f
	.zero		1


	//   ....[69]....
        /*073c*/ 	.word	0x000135f0
        /*0740*/ 	.word	0x00000000
        /*0744*/ 	.word	0x00000000
        /*0748*/ 	.short	0x010a
        /*074a*/ 	.byte	0x3f
	.zero		1


	//----- nvinfo : EIATTR_NUM_MBARRIERS
	.align		4
.L_95:
        /*074c*/ 	.byte	0x03, 0x38
        /*074e*/ 	.short	0x0016


	//----- nvinfo : EIATTR_EXIT_INSTR_OFFSETS
	.align		4
        /*0750*/ 	.byte	0x04, 0x1c
        /*0752*/ 	.short	(.L_97 - .L_96)


	//   ....[0]....
.L_96:
        /*0754*/ 	.word	0x00012250


	//----- nvinfo : EIATTR_MAX_THREADS
	.align		4
.L_97:
        /*0758*/ 	.byte	0x04, 0x05
        /*075a*/ 	.short	(.L_99 - .L_98)
.L_98:
        /*075c*/ 	.word	0x00000180
        /*0760*/ 	.word	0x00000001
        /*0764*/ 	.word	0x00000001


	//----- nvinfo : EIATTR_CRS_STACK_SIZE
	.align		4
.L_99:
        /*0768*/ 	.byte	0x04, 0x1e
        /*076a*/ 	.short	(.L_101 - .L_100)
.L_100:
        /*076c*/ 	.word	0x00000000


	//----- nvinfo : EIATTR_CBANK_PARAM_SIZE
	.align		4
.L_101:
        /*0770*/ 	.byte	0x03, 0x19
        /*0772*/ 	.short	0x0a70


	//----- nvinfo : EIATTR_PARAM_CBANK
	.align		4
        /*0774*/ 	.byte	0x04, 0x0a
        /*0776*/ 	.short	(.L_103 - .L_102)
	.align		4
.L_102:
        /*0778*/ 	.word	index@(.nv.constant0._ZN7cutlass13device_kernelIN5flash11enable_sm90INS1_16FlashAttnFwdSm90INS1_25CollectiveMainloopFwdSm90ILi2EN4cute5tupleIJNS5_1CILi1EEES8_S8_EEENS6_IJNS7_ILi128EEENS7_ILi112EEENS7_ILi192EEEEEELi192ENS_10bfloat16_tEfNS_4arch4Sm90ELb0ELb0ELb1ELb0ELb0ELb0ELb0ELb1ELb1ELb1ELb1ELb0EEENS1_21CollectiveEpilogueFwdINS6_IJSA_SC_SB_EEES9_SE_SG_Li256ELb0ELb1ELb1ELb0EEENS1_19SingleTileSchedulerILb0ELb1ELb1ELi128EEEEEEEEEvNT_6ParamsE)
        /*077c*/ 	.short	0x0210
        /*077e*/ 	.short	0x0a70


	//----- nvinfo : EIATTR_SW_WAR
	.align		4
.L_103:
        /*0780*/ 	.byte	0x04, 0x36
        /*0782*/ 	.short	(.L_105 - .L_104)
.L_104:
        /*0784*/ 	.word	0x00000008
.L_105:


//--------------------- .nv.info._ZN7cutlass13device_kernelIN5flash11enable_sm90INS1_16FlashAttnFwdSm90INS1_25CollectiveMainloopFwdSm90ILi2EN4cute5tupleIJNS5_1CILi1EEES8_S8_EEENS6_IJNS7_ILi128EEENS7_ILi112EEENS7_ILi192EEEEEELi192ENS_10bfloat16_tEfNS_4arch4Sm90ELb0ELb0ELb1ELb1ELb0ELb0ELb0ELb1ELb1ELb1ELb1ELb0EEENS1_21CollectiveEpilogueFwdINS6_IJSA_SC_SB_EEES9_SE_SG_Li256ELb1ELb1ELb1ELb0EEENS1_36VarlenDynamicPersistentTileSchedulerILi128ELi112ELi256ELi128ELb1ELb1ELb1ELb0ELb1ELb1EEEEEEEEEvNT_6ParamsE --------------------------
	.section	.nv.info._ZN7cutlass13device_kernelIN5flash11enable_sm90INS1_16FlashAttnFwdSm90INS1_25CollectiveMainloopFwdSm90ILi2EN4cute5tupleIJNS5_1CILi1EEES8_S8_EEENS6_IJNS7_ILi128EEENS7_ILi112EEENS7_ILi192EEEEEELi192ENS_10bfloat16_tEfNS_4arch4Sm90ELb0ELb0ELb1ELb1ELb0ELb0ELb0ELb1ELb1ELb1ELb1ELb0EEENS1_21CollectiveEpilogueFwdINS6_IJSA_SC_SB_EEES9_SE_SG_Li256ELb1ELb1ELb1ELb0EEENS1_36VarlenDynamicPersistentTileSchedulerILi128ELi112ELi256ELi128ELb1ELb1ELb1ELb0ELb1ELb1EEEEEEEEEvNT_6ParamsE,"",@"SHT_CUDA_INFO"
	.sectionflags	@""
	.align	4


	//----- nvinfo : EIATTR_CUDA_API_VERSION
	.align		4
        /*0000*/ 	.byte	0x04, 0x37
        /*0002*/ 	.short	(.L_107 - .L_106)
.L_106:
        /*0004*/ 	.word	0x00000082


	//----- nvinfo : EIATTR_KPARAM_INFO
	.align		4
.L_107:
        /*0008*/ 	.byte	0x04, 0x17
        /*000a*/ 	.short	(.L_109 - .L_108)
.L_108:
        /*000c*/ 	.word	0x00000000
        /*0010*/ 	.short	0x0000
        /*0012*/ 	.short	0x0070
        /*0014*/ 	.byte	0x00, 0xf0, 0x01, 0x2a


	//----- nvinfo : EIATTR_SPARSE_MMA_MASK
	.align		4
.L_109:
        /*0018*/ 	.byte	0x03, 0x50
        /*001a*/ 	.short	0x0000


	//----- nvinfo : EIATTR_MAXREG_COUNT
	.align		4
        /*001c*/ 	.byte	0x03, 0x1b
        /*001e*/ 	.short	0x00a8


	//----- nvinfo : EIATTR_NUM_BARRIERS
	.align		4
        /*0020*/ 	.byte	0x02, 0x4c
        /*0022*/ 	.byte	0x09
	.zero		1


	//----- nvinfo : EIATTR_EXTERNS
	.align		4
        /*0024*/ 	.byte	0x04, 0x0f
        /*0026*/ 	.short	(.L_111 - .L_110)


	//   ....[0]....
	.align		4
.L_110:
        /*0028*/ 	.word	index@(__assertfail)


	//----- nvinfo : EIATTR_ANNOTATIONS
	.align		4
.L_111:
        /*002c*/ 	.byte	0x04, 0x55
        /*002e*/ 	.short	(.L_113 - .L_112)


	//   ....[0]....
.L_112:
        /* <DEDUP_REMOVED lines=72> */
        /*04a4*/ 	.byte	0xe0, 0x7e, 0x01, 0x00, 0x01, 0x00, 0x00, 0x00, 0x80, 0x7f, 0x01, 0x00


	//----- nvinfo : EIATTR_MERCURY_ISA_VERSION
	.align		4
.L_113:
        /*04b0*/ 	.byte	0x03, 0x5f
        /*04b2*/ 	.short	0x0101


	//----- nvinfo : EIATTR_UNUSED_LOAD_BYTE_OFFSET
	.align		4
        /*04b4*/ 	.byte	0x04, 0x44
        /*04b6*/ 	.short	(.L_115 - .L_114)


	//   ....[0]....
.L_114:
        /*04b8*/ 	.word	0x00000a10
        /*04bc*/ 	.word	0x0000fff0


	//   ....[1]....
        /*04c0*/ 	.word	0x0000c1c0
        /*04c4*/ 	.word	0x0000fff0


	//----- nvinfo : EIATTR_INT_WARP_WIDE_INSTR_OFFSETS
	.align		4
.L_115:
        /*04c8*/ 	.byte	0x04, 0x31
        /*04ca*/ 	.short	(.L_117 - .L_116)


	//   ....[0]....
.L_116:
        /*04cc*/ 	.word	0x00000130


	//   ....[1]....
        /*04d0*/ 	.word	0x00000170


	//   ....[2]....
        /*04d4*/ 	.word	0x000001e0


	//   ....[3]....
        /*04d8*/ 	.word	0x00009930


	//   ....[4]....
        /*04dc*/ 	.word	0x000116f0


	//   ....[5]....
        /*04e0*/ 	.word	0x00011790


	//   ....[6]....
        /*04e4*/ 	.word	0x00015540


	//   ....[7]....
        /*04e8*/ 	.word	0x000155b0


	//----- nvinfo : EIATTR_COOP_GROUP_MASK_REGIDS
	.align		4
.L_117:
        /*04ec*/ 	.byte	0x04, 0x29
        /*04ee*/ 	.short	(.L_119 - .L_118)


	//   ....[0]....
.L_118:
        /*04f0*/ 	.word	0xffffffff


	//   ....[1]....
        /*04f4*/ 	.word	0xffffffff


	//   ....[2]....
        /*04f8*/ 	.word	0xffffffff


	//   ....[3]....
        /*04fc*/ 	.word	0xffffffff


	//   ....[4]....
        /*0500*/ 	.word	0xffffffff


	//   ....[5]....
        /*0504*/ 	.word	0xffffffff


	//   ....[6]....
        /*0508*/ 	.word	0xffffffff


	//   ....[7]....
        /*050c*/ 	.word	0xffffffff


	//   ....[8]....
        /*0510*/ 	.word	0xffffffff


	//   ....[9]....
        /*0514*/ 	.word	0xffffffff


	//   ....[10]....
        /*0518*/ 	.word	0xffffffff


	//   ....[11]....
        /*051c*/ 	.word	0xffffffff


	//   ....[12]....
        /*0520*/ 	.word	0xffffffff


	//   ....[13]....
        /*0524*/ 	.word	0xffffffff


	//   ....[14]....
        /*0528*/ 	.word	0xffffffff


	//   ....[15]....
        /*052c*/ 	.word	0xffffffff


	//   ....[16]....
        /*0530*/ 	.word	0xffffffff


	//   ....[17]....
        /*0534*/ 	.word	0xffffffff


	//   ....[18]....
        /*0538*/ 	.word	0xffffffff


	//   ....[19]....
        /*053c*/ 	.word	0xffffffff


	//   ....[20]....
        /*0540*/ 	.word	0xffffffff


	//   ....[21]....
        /*0544*/ 	.word	0xffffffff


	//   ....[22]....
        /*0548*/ 	.word	0xffffffff


	//   ....[23]....
        /*054c*/ 	.word	0xffffffff


	//   ....[24]....
        /*0550*/ 	.word	0xffffffff


	//   ....[25]....
        /*0554*/ 	.word	0xffffffff


	//   ....[26]....
        /*0558*/ 	.word	0xffffffff


	//   ....[27]....
        /*055c*/ 	.word	0xffffffff


	//   ....[28]....
        /*0560*/ 	.word	0xffffffff


	//   ....[29]....
        /*0564*/ 	.word	0xffffffff


	//   ....[30]....
        /*0568*/ 	.word	0xffffffff


	//   ....[31]....
        /*056c*/ 	.word	0xffffffff


	//   ....[32]....
        /*0570*/ 	.word	0xffffffff


	//   ....[33]....
        /*0574*/ 	.word	0xffffffff


	//   ....[34]....
        /*0578*/ 	.word	0xffffffff


	//   ....[35]....
        /*057c*/ 	.word	0xffffffff


	//   ....[36]....
        /*0580*/ 	.word	0xffffffff


	//   ....[37]....
        /*0584*/ 	.word	0xffffffff


	//   ....[38]....
        /*0588*/ 	.word	0xffffffff


	//   ....[39]....
        /*058c*/ 	.word	0xffffffff


	//   ....[40]....
        /*0590*/ 	.word	0xffffffff


	//   ....[41]....
        /*0594*/ 	.word	0xffffffff


	//   ....[42]....
        /*0598*/ 	.word	0xffffffff


	//   ....[43]....
        /*059c*/ 	.word	0xffffffff


	//   ....[44]....
        /*05a0*/ 	.word	0xffffffff


	//   ....[45]....
        /*05a4*/ 	.word	0xffffffff


	//   ....[46]....
        /*05a8*/ 	.word	0xffffffff


	//   ....[47]....
        /*05ac*/ 	.word	0xffffffff


	//   ....[48]....
        /*05b0*/ 	.word	0xffffffff


	//   ....[49]....
        /*05b4*/ 	.word	0xffffffff


	//   ....[50]....
        /*05b8*/ 	.word	0xffffffff


	//   ....[51]....
        /*05bc*/ 	.word	0xffffffff


	//   ....[52]....
        /*05c0*/ 	.word	0xffffffff


	//   ....[53]....
        /*05c4*/ 	.word	0xffffffff


	//   ....[54]....
        /*05c8*/ 	.word	0xffffffff


	//   ....[55]....
        /*05cc*/ 	.word	0xffffffff


	//   ....[56]....
        /*05d0*/ 	.word	0xffffffff


	//   ....[57]....
        /*05d4*/ 	.word	0xffffffff


	//   ....[58]....
        /*05d8*/ 	.word	0xffffffff


	//   ....[59]....
        /*05dc*/ 	.word	0xffffffff


	//   ....[60]....
        /*05e0*/ 	.word	0xffffffff


	//   ....[61]....
        /*05e4*/ 	.word	0xffffffff


	//   ....[62]....
        /*05e8*/ 	.word	0xffffffff


	//   ....[63]....
        /*05ec*/ 	.word	0xffffffff


	//   ....[64]....
        /*05f0*/ 	.word	0xffffffff


	//   ....[65]....
        /*05f4*/ 	.word	0xffffffff


	//   ....[66]....
        /*05f8*/ 	.word	0xffffffff


	//   ....[67]....
        /*05fc*/ 	.word	0xffffffff


	//   ....[68]....
        /*0600*/ 	.word	0xffffffff


	//   ....[69]....
        /*0604*/ 	.word	0xffffffff


	//   ....[70]....
        /*0608*/ 	.word	0xffffffff


	//   ....[71]....
        /*060c*/ 	.word	0xffffffff


	//   ....[72]....
        /*0610*/ 	.word	0xffffffff


	//   ....[73]....
        /*0614*/ 	.word	0xffffffff


	//   ....[74]....
        /*0618*/ 	.word	0xffffffff


	//   ....[75]....
        /*061c*/ 	.word	0xffffffff


	//   ....[76]....
        /*0620*/ 	.word	0xffffffff


	//   ....[77]....
        /*0624*/ 	.word	0xffffffff


	//   ....[78]....
        /*0628*/ 	.word	0xffffffff


	//   ....[79]....
        /*062c*/ 	.word	0xffffffff


	//   ....[80]....
        /*0630*/ 	.word	0xffffffff


	//   ....[81]....
        /*0634*/ 	.word	0xffffffff


	//   ....[82]....
        /*0638*/ 	.word	0xffffffff


	//   ....[83]....
        /*063c*/ 	.word	0xffffffff


	//   ....[84]....
        /*0640*/ 	.word	0xffffffff


	//   ....[85]....
        /*0644*/ 	.word	0xffffffff


	//   ....[86]....
        /*0648*/ 	.word	0xffffffff


	//   ....[87]....
        /*064c*/ 	.word	0xffffffff


	//   ....[88]....
        /*0650*/ 	.word	0xffffffff


	//   ....[89]....
        /*0654*/ 	.word	0xffffffff


	//   ....[90]....
        /*0658*/ 	.word	0xffffffff


	//   ....[91]....
        /*065c*/ 	.word	0xffffffff


	//   ....[92]....
        /*0660*/ 	.word	0xffffffff


	//   ....[93]....
        /*0664*/ 	.word	0xffffffff


	//   ....[94]....
        /*0668*/ 	.word	0xffffffff


	//   ....[95]....
        /*066c*/ 	.word	0xffffffff


	//   ....[96]....
        /*0670*/ 	.word	0xffffffff


	//   ....[97]....
        /*0674*/ 	.word	0x0500000f


	//   ....[98]....
        /*0678*/ 	.word	0x0500000f


	//   ....[99]....
        /*067c*/ 	.word	0x0500000f


	//   ....[100]....
        /*0680*/ 	.word	0x0500000f


	//   ....[101]....
        /*0684*/ 	.word	0x0500000f


	//   ....[102]....
        /*0688*/ 	.word	0x0500000f


	//   ....[103]....
        /*068c*/ 	.word	0x0500000f


	//   ....[104]....
        /*0690*/ 	.word	0x0500000f


	//   ....[105]....
        /*0694*/ 	.word	0x0500000f


	//   ....[106]....
        /*0698*/ 	.word	0x0500000f


	//   ....[107]....
        /*069c*/ 	.word	0x0500000f


	//   ....[108]....
        /*06a0*/ 	.word	0x0500000f


	//   ....[109]....
        /*06a4*/ 	.word	0x0500000f


	//   ....[110]....
        /*06a8*/ 	.word	0x0500000f


	//   ....[111]....
        /*06ac*/ 	.word	0x0500000f


	//   ....[112]....
        /*06b0*/ 	.word	0x0500000f


	//   ....[113]....
        /*06b4*/ 	.word	0x0500000f


	//   ....[114]....
        /*06b8*/ 	.word	0x0500000f


	//   ....[115]....
        /*06bc*/ 	.word	0x0500000f


	//   ....[116]....
        /*06c0*/ 	.word	0x0500000f


	//   ....[117]....
        /*06c4*/ 	.word	0x0500000f


	//   ....[118]....
        /*06c8*/ 	.word	0x0500000f


	//   ....[119]....
        /*06cc*/ 	.word	0x0500000f


	//   ....[120]....
        /*06d0*/ 	.word	0x0500000f


	//   ....[121]....
        /*06d4*/ 	.word	0x0500000f


	//   ....[122]....
        /*06d8*/ 	.word	0x0500000f


	//   ....[123]....
        /*06dc*/ 	.word	0x0500000f


	//   ....[124]....
        /*06e0*/ 	.word	0x0500000f


	//   ....[125]....
        /*06e4*/ 	.word	0x0500000f


	//   ....[126]....
        /*06e8*/ 	.word	0x0500000f


	//   ....[127]....
        /*06ec*/ 	.word	0x0500000f


	//   ....[128]....
        /*06f0*/ 	.word	0x0500000f


	//   ....[129]....
        /*06f4*/ 	.word	0x0500000f


	//   ....[130]....
        /*06f8*/ 	.word	0x0500000f


	//   ....[131]....
        /*06fc*/ 	.word	0x0500000f


	//   ....[132]....
        /*0700*/ 	.word	0x0500000f


	//----- nvinfo : EIATTR_COOP_GROUP_INSTR_OFFSETS
	.align		4
.L_119:
        /*0704*/ 	.byte	0x04, 0x28
        /*0706*/ 	.short	(.L_121 - .L_120)


	//   ....[0]....
.L_120:
        /*0708*/ 	.word	0x00000060


	//   ....[1]....
        /*070c*/ 	.word	0x00000140


	//   ....[2]....
        /*0710*/ 	.word	0x00000190


	//   ....[3]....
        /*0714*/ 	.word	0x000003c0


	//   ....[4]....
        /*0718*/ 	.word	0x00000520


	//   ....[5]....
        /*071c*/ 	.word	0x00000640


	//   ....[6]....
        /*0720*/ 	.word	0x000007a0


	//   ....[7]....
        /*0724*/ 	.word	0x00001c80


	//   ....[8]....
        /*0728*/ 	.word	0x00005480


	//   ....[9]....
        /*072c*/ 	.word	0x000054b0


	//   ....[10]....
        /*0730*/ 	.word	0x00005ad0


	//   ....[11]....
        /*0734*/ 	.word	0x00005b20


	//   ....[12]....
        /*0738*/ 	.word	0x00009c40


	//   ....[13]....
        /*073c*/ 	.word	0x00009cd0


	//   ....[14]....
        /*0740*/ 	.word	0x0000a1a0


	//   ....[15]....
        /*0744*/ 	.word	0x0000a200


	//   ....[16]....
        /*0748*/ 	.word	0x0000b610


	//   ....[17]....
        /*074c*/ 	.word	0x0000b650


	//   ....[18]....
        /*0750*/ 	.word	0x0000b750


	//   ....[19]....
        /*0754*/ 	.word	0x0000b770


	//   ....[20]....
        /*0758*/ 	.word	0x0000d0c0


	//   ....[21]....
        /*075c*/ 	.word	0x0000d0d0


	//   ....[22]....
        /*0760*/ 	.word	0x0000d0e0


	//   ....[23]....
        /*0764*/ 	.word	0x0000d110


	//   ....[24]....
        /*0768*/ 	.word	0x0000da10


	//   ....[25]....
        /*076c*/ 	.word	0x0000da30


	//   ....[26]....
        /*0770*/ 	.word	0x0000db90


	//   ....[27]....
        /*0774*/ 	.word	0x0000dbb0


	//   ....[28]....
        /*0778*/ 	.word	0x0000dcc0


	//   ....[29]....
        /*077c*/ 	.word	0x0000dce0


	//   ....[30]....
        /*0780*/ 	.word	0x0000de00


	//   ....[31]....
        /*0784*/ 	.word	0x0000de20


	//   ....[32]....
        /*0788*/ 	.word	0x0000e3a0


	//   ....[33]....
        /*078c*/ 	.word	0x0000e3b0


	//   ....[34]....
        /*0790*/ 	.word	0x0000ea00


	//   ....[35]....
        /*0794*/ 	.word	0x0000ea10


	//   ....[36]....
        /*0798*/ 	.word	0x0000fab0


	//   ....[37]....
        /*079c*/ 	.word	0x0000fae0


	//   ....[38]....
        /*07a0*/ 	.word	0x0000fc10


	//   ....[39]....
        /*07a4*/ 	.word	0x0000fc30


	//   ....[40]....
        /*07a8*/ 	.word	0x0000fd40


	//   ....[41]....
        /*07ac*/ 	.word	0x0000fd60


	//   ....[42]....
        /*07b0*/ 	.word	0x0000fe80


	//   ....[43]....
        /*07b4*/ 	.word	0x0000fea0


	//   ....[44]....
        /*07b8*/ 	.word	0x00010040


	//   ....[45]....
        /*07bc*/ 	.word	0x00010280


	//   ....[46]....
        /*07c0*/ 	.word	0x000102b0


	//   ....[47]....
        /*07c4*/ 	.word	0x000102e0


	//   ....[48]....
        /*07c8*/ 	.word	0x00010310


	//   ....[49]....
        /*07cc*/ 	.word	0x00010340


	//   ....[50]....
        /*07d0*/ 	.word	0x00010370


	//   ....[51]....
        /*07d4*/ 	.word	0x00010520


	//   ....[52]....
        /*07d8*/ 	.word	0x00010550


	//   ....[53]....
        /*07dc*/ 	.word	0x00010580


	//   ....[54]....
        /*07e0*/ 	.word	0x000105b0


	//   ....[55]....
        /*07e4*/ 	.word	0x000105e0


	//   ....[56]....
        /*07e8*/ 	.word	0x00010610


	//   ....[57]....
        /*07ec*/ 	.word	0x000106a0


	//   ....[58]....
        /*07f0*/ 	.word	0x000106d0


	//   ....[59]....
        /*07f4*/ 	.word	0x000106e0


	//   ....[60]....
        /*07f8*/ 	.word	0x00010790


	//   ....[61]....
        /*07fc*/ 	.word	0x00011cf0


	//   ....[62]....
        /*0800*/ 	.word	0x000128c0


	//   ....[63]....
        /*0804*/ 	.word	0x000128e0


	//   ....[64]....
        /*0808*/ 	.word	0x00012920


	//   ....[65]....
        /*080c*/ 	.word	0x00012950


	//   ....[66]....
        /*0810*/ 	.word	0x00012a70


	//   ....[67]....
        /*0814*/ 	.word	0x00012a80


	//   ....[68]....
        /*0818*/ 	.word	0x00012b20


	//   ....[69]....
        /*081c*/ 	.word	0x00012b30


	//   ....[70]....
        /*0820*/ 	.word	0x00012bd0


	//   ....[71]....
        /*0824*/ 	.word	0x00012be0


	//   ....[72]....
        /*0828*/ 	.word	0x00012c80


	//   ....[73]....
        /*082c*/ 	.word	0x00012c90


	//   ....[74]....
        /*0830*/ 	.word	0x00012d10


	//   ....[75]....
        /*0834*/ 	.word	0x00012d40


	//   ....[76]....
        /*0838*/ 	.word	0x00012d90


	//   ....[77]....
        /*083c*/ 	.word	0x00012dd0


	//   ....[78]....
        /*0840*/ 	.word	0x00015d90


	//   ....[79]....
        /*0844*/ 	.word	0x00015dc0


	//   ....[80]....
        /*0848*/ 	.word	0x00015e20


	//   ....[81]....
        /*084c*/ 	.word	0x00015e50


	//   ....[82]....
        /*0850*/ 	.word	0x00015e80


	//   ....[83]....
        /*0854*/ 	.word	0x00015eb0


	//   ....[84]....
        /*0858*/ 	.word	0x00015ee0


	//   ....[85]....
        /*085c*/ 	.word	0x00015f10


	//   ....[86]....
        /*0860*/ 	.word	0x000160e0


	//   ....[87]....
        /*0864*/ 	.word	0x00016110


	//   ....[88]....
        /*0868*/ 	.word	0x00016140


	//   ....[89]....
        /*086c*/ 	.word	0x00016170


	//   ....[90]....
        /*0870*/ 	.word	0x000161a0


	//   ....[91]....
        /*0874*/ 	.word	0x000161d0


	//   ....[92]....
        /*0878*/ 	.word	0x00016290


	//   ....[93]....
        /*087c*/ 	.word	0x000162b0


	//   ....[94]....
        /*0880*/ 	.word	0x000162c0


	//   ....[95]....
        /*0884*/ 	.word	0x00016320


	//   ....[96]....
        /*0888*/ 	.word	0x00016a40


	//   ....[97]....
        /*088c*/ 	.word	0x00016f30


	//   ....[98]....
        /*0890*/ 	.word	0x000170b0


	//   ....[99]....
        /*0894*/ 	.word	0x00017100


	//   ....[100]....
        /*0898*/ 	.word	0x000172c0


	//   ....[101]....
        /*089c*/ 	.word	0x00017310


	//   ....[102]....
        /*08a0*/ 	.word	0x00017450


	//   ....[103]....
        /*08a4*/ 	.word	0x000174c0


	//   ....[104]....
        /*08a8*/ 	.word	0x000175f0


	//   ....[105]....
        /*08ac*/ 	.word	0x00017640


	//   ....[106]....
        /*08b0*/ 	.word	0x00017770


	//   ....[107]....
        /*08b4*/ 	.word	0x000177c0


	//   ....[108]....
        /*08b8*/ 	.word	0x000178f0


	//   ....[109]....
        /*08bc*/ 	.word	0x00017940


	//   ....[110]....
        /*08c0*/ 	.word	0x00017a50


	//   ....[111]....
        /*08c4*/ 	.word	0x00017ac0


	//   ....[112]....
        /*08c8*/ 	.word	0x00017bd0


	//   ....[113]....
        /*08cc*/ 	.word	0x00017c20


	//   ....[114]....
        /*08d0*/ 	.word	0x00017f50


	//   ....[115]....
        /*08d4*/ 	.word	0x00017ff0


	//   ....[116]....
        /*08d8*/ 	.word	0x000181a0


	//   ....[117]....
        /*08dc*/ 	.word	0x00018220


	//   ....[118]....
        /*08e0*/ 	.word	0x000182a0


	//   ....[119]....
        /*08e4*/ 	.word	0x00018320


	//   ....[120]....
        /*08e8*/ 	.word	0x000183a0


	//   ....[121]....
        /*08ec*/ 	.word	0x00018430


	//   ....[122]....
        /*08f0*/ 	.word	0x000184d0


	//   ....[123]....
        /*08f4*/ 	.word	0x00018580


	//   ....[124]....
        /*08f8*/ 	.word	0x00018600


	//   ....[125]....
        /*08fc*/ 	.word	0x00018680


	//   ....[126]....
        /*0900*/ 	.word	0x00018700


	//   ....[127]....
        /*0904*/ 	.word	0x00018790


	//   ....[128]....
        /*0908*/ 	.word	0x00018810


	//   ....[129]....
        /*090c*/ 	.word	0x000188b0


	//   ....[130]....
        /*0910*/ 	.word	0x00018900


	//   ....[131]....
        /*0914*/ 	.word	0x00018990


	//   ....[132]....
        /*0918*/ 	.word	0x00018ac0


	//----- nvinfo : EIATTR_REG_RECONFIG
	.align		4
.L_121:
        /*091c*/ 	.byte	0x01, 0x54
	.zero		2


	//----- nvinfo : EIATTR_SYSCALL_OFFSETS
	.align		4
        /*0920*/ 	.byte	0x04, 0x46
        /*0922*/ 	.short	(.L_123 - .L_122)


	//   ....[0]....
.L_122:
        /*0924*/ 	.word	0x00001e00


	//   ....[1]....
        /*0928*/ 	.word	0x00011900


	//   ....[2]....
        /*092c*/ 	.word	0x00011a50


	//   ....[3]....
        /*0930*/ 	.word	0x00011b50


	//   ....[4]....
        /*0934*/ 	.word	0x000124a0


	//----- nvinfo : EIATTR_MBARRIER_INSTR_OFFSETS
	.align		4
.L_123:
        /*0938*/ 	.byte	0x04, 0x39
        /*093a*/ 	.short	(.L_125 - .L_124)


	//   ....[0]....
.L_124:
        /*093c*/ 	.word	0x00000270
        /*0940*/ 	.word	0x000000ff
        /*0944*/ 	.word	0x00036800
        /*0948*/ 	.short	0x0100
        /*094a*/ 	.byte	0x08
	.zero		1


	//   ....[1]....
        /*094c*/ 	.word	0x00000280
        /*0950*/ 	.word	0x000000ff
        /*0954*/ 	.word	0x00036820
        /*0958*/ 	.short	0x0100
        /*095a*/ 	.byte	0x08
	.zero		1


	//   ....[2]....
        /*095c*/ 	.word	0x00000370
        /*0960*/ 	.word	0x000000ff
        /*0964*/ 	.word	0x00036830
        /*0968*/ 	.short	0x0100
        /*096a*/ 	.byte	0x08
	.zero		1


	//   ....[3]....
        /*096c*/ 	.word	0x00000380
        /*0970*/ 	.word	0x000000ff
        /*0974*/ 	.word	0x00036840
        /*0978*/ 	.short	0x0100
        /*097a*/ 	.byte	0x08
	.zero		1


	//   ....[4]....
        /*097c*/ 	.word	0x00000390
        /*0980*/ 	.word	0x000000ff
        /*0984*/ 	.word	0x00036838
        /*0988*/ 	.short	0x0100
        /*098a*/ 	.byte	0x08
	.zero		1


	//   ....[5]....
        /*098c*/ 	.word	0x000003a0
        /*0990*/ 	.word	0x000000ff
        /*0994*/ 	.word	0x00036848
        /*0998*/ 	.short	0x0100
        /*099a*/ 	.byte	0x08
	.zero		1


	//   ....[6]....
        /*099c*/ 	.word	0x000004d0
        /*09a0*/ 	.word	0x000000ff
        /*09a4*/ 	.word	0x00036850
        /*09a8*/ 	.short	0x0100
        /*09aa*/ 	.byte	0x08
	.zero		1


	//   ....[7]....
        /*09ac*/ 	.word	0x000004e0
        /*09b0*/ 	.word	0x000000ff
        /*09b4*/ 	.word	0x00036860
        /*09b8*/ 	.short	0x0100
        /*09ba*/ 	.byte	0x08
	.zero		1


	//   ....[8]....
        /*09bc*/ 	.word	0x000004f0
        /*09c0*/ 	.word	0x000000ff
        /*09c4*/ 	.word	0x00036858
        /*09c8*/ 	.short	0x0100
        /*09ca*/ 	.byte	0x08
	.zero		1


	//   ....[9]....
        /*09cc*/ 	.word	0x00000500
        /*09d0*/ 	.word	0x000000ff
        /*09d4*/ 	.word	0x00036868
        /*09d8*/ 	.short	0x0100
        /*09da*/ 	.byte	0x08
	.zero		1


	//   ....[10]....
        /*09dc*/ 	.word	0x000005f0
        /*09e0*/ 	.word	0x000000ff
        /*09e4*/ 	.word	0x00036870
        /*09e8*/ 	.short	0x0100
        /*09ea*/ 	.byte	0x06
	.zero		1


	//   ....[11]....
        /*09ec*/ 	.word	0x00000600
        /*09f0*/ 	.word	0x000000ff
        /*09f4*/ 	.word	0x00036880
        /*09f8*/ 	.short	0x0100
        /*09fa*/ 	.byte	0x06
	.zero		1


	//   ....[12]....
        /*09fc*/ 	.word	0x00000610
        /*0a00*/ 	.word	0x000000ff
        /*0a04*/ 	.word	0x00036878
        /*0a08*/ 	.short	0x0100
        /*0a0a*/ 	.byte	0x06
	.zero		1


	//   ....[13]....
        /*0a0c*/ 	.word	0x00000620
        /*0a10*/ 	.word	0x000000ff
        /*0a14*/ 	.word	0x00036888
        /*0a18*/ 	.short	0x0100
        /*0a1a*/ 	.byte	0x06
	.zero		1


	//   ....[14]....
        /*0a1c*/ 	.word	0x00000750
        /*0a20*/ 	.word	0x000000ff
        /*0a24*/ 	.word	0x00036890
        /*0a28*/ 	.short	0x0100
        /*0a2a*/ 	.byte	0x08
	.zero		1


	//   ....[15]....
        /*0a2c*/ 	.word	0x00000760
        /*0a30*/ 	.word	0x000000ff
        /*0a34*/ 	.word	0x000368a0
        /*0a38*/ 	.short	0x0100
        /*0a3a*/ 	.byte	0x08
	.zero		1


	//   ....[16]....
        /*0a3c*/ 	.word	0x00000770
        /*0a40*/ 	.word	0x000000ff
        /*0a44*/ 	.word	0x00036898
        /*0a48*/ 	.short	0x0100
        /*0a4a*/ 	.byte	0x08
	.zero		1


	//   ....[17]....
        /*0a4c*/ 	.word	0x00000780
        /*0a50*/ 	.word	0x000000ff
        /*0a54*/ 	.word	0x000368a8
        /*0a58*/ 	.short	0x0100
        /*0a5a*/ 	.byte	0x08
	.zero		1


	//   ....[18]....
        /*0a5c*/ 	.word	0x000008b0
        /*0a60*/ 	.word	0x000000ff
        /*0a64*/ 	.word	0x000368b0
        /*0a68*/ 	.short	0x0100
        /*0a6a*/ 	.byte	0x08
	.zero		1


	//   ....[19]....
        /*0a6c*/ 	.word	0x000008c0
        /*0a70*/ 	.word	0x000000ff
        /*0a74*/ 	.word	0x000368c0
        /*0a78*/ 	.short	0x0100
        /*0a7a*/ 	.byte	0x08
	.zero		1


	//   ....[20]....
        /*0a7c*/ 	.word	0x000008d0
        /*0a80*/ 	.word	0x000000ff
        /*0a84*/ 	.word	0x000368b8
        /*0a88*/ 	.short	0x0100
        /*0a8a*/ 	.byte	0x08
	.zero		1


	//   ....[21]....
        /*0a8c*/ 	.word	0x000008e0
        /*0a90*/ 	.word	0x000000ff
        /*0a94*/ 	.word	0x000368c8
        /*0a98*/ 	.short	0x0100
        /*0a9a*/ 	.byte	0x08
	.zero		1


	//   ....[22]....
        /*0a9c*/ 	.word	0x00001ec0
        /*0aa0*/ 	.word	0x00000002
        /*0aa4*/ 	.word	0x00036800
        /*0aa8*/ 	.short	0x010a
        /*0aaa*/ 	.byte	0x3f
	.zero		1


	//   ....[23]....
        /*0aac*/ 	.word	0x00001f50
        /*0ab0*/ 	.word	0x00000000
        /*0ab4*/ 	.word	0x00036830
        /*0ab8*/ 	.short	0x010a
        /*0aba*/ 	.byte	0x3f
	.zero		1


	//   ....[24]....
        /*0abc*/ 	.word	0x00001fc0
        /*0ac0*/ 	.word	0x00000000
        /*0ac4*/ 	.word	0x00036830
        /*0ac8*/ 	.short	0x010a
        /*0aca*/ 	.byte	0x3f
	.zero		1


	//   ....[25]....
        /*0acc*/ 	.word	0x000050c0
        /*0ad0*/ 	.word	0x00000000
        /*0ad4*/ 	.word	0x00000000
        /*0ad8*/ 	.short	0x0101
        /*0ada*/ 	.byte	0x3f
	.zero		1


	//   ....[26]....
        /*0adc*/ 	.word	0x00006b80
        /*0ae0*/ 	.word	0x000000ff
        /*0ae4*/ 	.word	0x00036830
        /*0ae8*/ 	.short	0x010a
        /*0aea*/ 	.byte	0x3d
	.zero		1


	//   ....[27]....
        /*0aec*/ 	.word	0x00006bc0
        /*0af0*/ 	.word	0x000000ff
        /*0af4*/ 	.word	0x00036830
        /*0af8*/ 	.short	0x010a
        /*0afa*/ 	.byte	0x3d
	.zero		1


	//   ....[28]....
        /*0afc*/ 	.word	0x00009340
        /*0b00*/ 	.word	0x000000ff
        /*0b04*/ 	.word	0x00036850
        /*0b08*/ 	.short	0x010a
        /*0b0a*/ 	.byte	0x07
	.zero		1


	//   ....[29]....
        /*0b0c*/ 	.word	0x00009380
        /*0b10*/ 	.word	0x000000ff
        /*0b14*/ 	.word	0x00036850
        /*0b18*/ 	.short	0x010a
        /*0b1a*/ 	.byte	0x07
	.zero		1


	//   ....[30]....
        /*0b1c*/ 	.word	0x0000ae70
        /*0b20*/ 	.word	0x000000ff
        /*0b24*/ 	.word	0x00000000
        /*0b28*/ 	.short	0x0101
        /*0b2a*/ 	.byte	0x3d
	.zero		1


	//   ....[31]....
        /*0b2c*/ 	.word	0x0000aee0
        /*0b30*/ 	.word	0x000000ff
        /*0b34*/ 	.word	0x00000000
        /*0b38*/ 	.short	0x0101
        /*0b3a*/ 	.byte	0x07
	.zero		1


	//   ....[32]....
        /*0b3c*/ 	.word	0x0000b570
        /*0b40*/ 	.word	0x0000000f
        /*0b44*/ 	.word	0x00036850
        /*0b48*/ 	.short	0x010a
        /*0b4a*/ 	.byte	0x3f
	.zero		1


	//   ....[33]....
        /*0b4c*/ 	.word	0x0000b5b0
        /*0b50*/ 	.word	0x0000000f
        /*0b54*/ 	.word	0x00036850
        /*0b58*/ 	.short	0x010a
        /*0b5a*/ 	.byte	0x3f
	.zero		1


	//   ....[34]....
        /*0b5c*/ 	.word	0x0000bb60
        /*0b60*/ 	.word	0x0000000b
        /*0b64*/ 	.word	0x00000000
        /*0b68*/ 	.short	0x0101
        /*0b6a*/ 	.byte	0x3f
	.zero		1


	//   ....[35]....
        /*0b6c*/ 	.word	0x0000d9f0
        /*0b70*/ 	.word	0x000000ff
        /*0b74*/ 	.word	0x00000000
        /*0b78*/ 	.short	0x0101
        /*0b7a*/ 	.byte	0x08
	.zero		1


	//   ....[36]....
        /*0b7c*/ 	.word	0x0000e120
        /*0b80*/ 	.word	0x000000ff
        /*0b84*/ 	.word	0x00000000
        /*0b88*/ 	.short	0x0101
        /*0b8a*/ 	.byte	0x08
	.zero		1


	//   ....[37]....
        /*0b8c*/ 	.word	0x00011f50
        /*0b90*/ 	.word	0x00000000
        /*0b94*/ 	.word	0x00036840
        /*0b98*/ 	.short	0x010a
        /*0b9a*/ 	.byte	0x3f
	.zero		1


	//   ....[38]....
        /*0b9c*/ 	.word	0x00012ef0
        /*0ba0*/ 	.word	0x00000012
        /*0ba4*/ 	.word	0x00036800
        /*0ba8*/ 	.short	0x0107
        /*0baa*/ 	.byte	0x3f
	.zero		1


	//   ....[39]....
        /*0bac*/ 	.word	0x00013000
        /*0bb0*/ 	.word	0x00000012
        /*0bb4*/ 	.word	0x00036800
        /*0bb8*/ 	.short	0x0101
        /*0bba*/ 	.byte	0x3f
	.zero		1


	//   ....[40]....
        /*0bbc*/ 	.word	0x00013020
        /*0bc0*/ 	.word	0x00000012
        /*0bc4*/ 	.word	0x00036820
        /*0bc8*/ 	.short	0x010a
        /*0bca*/ 	.byte	0x3f
	.zero		1


	//   ....[41]....
        /*0bcc*/ 	.word	0x000133f0
        /*0bd0*/ 	.word	0x00000003
        /*0bd4*/ 	.word	0x00036840
        /*0bd8*/ 	.short	0x010a
        /*0bda*/ 	.byte	0x3f
	.zero		1


	//   ....[42]....
        /*0bdc*/ 	.word	0x00013890
        /*0be0*/ 	.word	0x00000003
        /*0be4*/ 	.word	0x00000060
        /*0be8*/ 	.short	0x010a
        /*0bea*/ 	.byte	0x3f
	.zero		1


	//   ....[43]....
        /*0bec*/ 	.word	0x00014020
        /*0bf0*/ 	.word	0x00000003
        /*0bf4*/ 	.word	0x00036840
        /*0bf8*/ 	.short	0x010a
        /*0bfa*/ 	.byte	0x3f
	.zero		1


	//   ....[44]....
        /*0bfc*/ 	.word	0x000144c0
        /*0c00*/ 	.word	0x00000002
        /*0c04*/ 	.word	0x00000060
        /*0c08*/ 	.short	0x010a
        /*0c0a*/ 	.byte	0x3f
	.zero		1


	//   ....[45]....
        /*0c0c*/ 	.word	0x00014b90
        /*0c10*/ 	.word	0x00000002
        /*0c14*/ 	.word	0x00036840
        /*0c18*/ 	.short	0x010a
        /*0c1a*/ 	.byte	0x3f
	.zero		1


	//   ....[46]....
        /*0c1c*/ 	.word	0x00015030
        /*0c20*/ 	.word	0x00000002
        /*0c24*/ 	.word	0x00000060
        /*0c28*/ 	.short	0x010a
        /*0c2a*/ 	.byte	0x3f
	.zero		1


	//   ....[47]....
        /*0c2c*/ 	.word	0x000156b0
        /*0c30*/ 	.word	0x00000000
        /*0c34*/ 	.word	0x00036860
        /*0c38*/ 	.short	0x010a
        /*0c3a*/ 	.byte	0x3f
	.zero		1


	//   ....[48]....
        /*0c3c*/ 	.word	0x000169c0
        /*0c40*/ 	.word	0x00000000
        /*0c44*/ 	.word	0x00036820
        /*0c48*/ 	.short	0x010a
        /*0c4a*/ 	.byte	0x3f
	.zero		1


	//   ....[49]....
        /*0c4c*/ 	.word	0x00016bd0
        /*0c50*/ 	.word	0x00000006
        /*0c54*/ 	.word	0x00000000
        /*0c58*/ 	.short	0x010a
        /*0c5a*/ 	.byte	0x3f
	.zero		1


	//   ....[50]....
        /*0c5c*/ 	.word	0x00016c00
        /*0c60*/ 	.word	0x00000007
        /*0c64*/ 	.word	0x00000000
        /*0c68*/ 	.short	0x010a
        /*0c6a*/ 	.byte	0x3f
	.zero		1


	//   ....[51]....
        /*0c6c*/ 	.word	0x00016c60
        /*0c70*/ 	.word	0x00000004
        /*0c74*/ 	.word	0x00000000
        /*0c78*/ 	.short	0x010a
        /*0c7a*/ 	.byte	0x3f
	.zero		1


	//   ....[52]....
        /*0c7c*/ 	.word	0x00016c90
        /*0c80*/ 	.word	0x00000003
        /*0c84*/ 	.word	0x00000000
        /*0c88*/ 	.short	0x010a
        /*0c8a*/ 	.byte	0x3f
	.zero		1


	//   ....[53]....
        /*0c8c*/ 	.word	0x00016cf0
        /*0c90*/ 	.word	0x00000002
        /*0c94*/ 	.word	0x00036800
        /*0c98*/ 	.short	0x010a
        /*0c9a*/ 	.byte	0x3f
	.zero		1


	//   ....[54]....
        /*0c9c*/ 	.word	0x00016d40
        /*0ca0*/ 	.word	0x00000000
        /*0ca4*/ 	.word	0x00036830
        /*0ca8*/ 	.short	0x010a
        /*0caa*/ 	.byte	0x3f
	.zero		1


	//   ....[55]....
        /*0cac*/ 	.word	0x00016da0
        /*0cb0*/ 	.word	0x00000008
        /*0cb4*/ 	.word	0x00036830
        /*0cb8*/ 	.short	0x010a
        /*0cba*/ 	.byte	0x3f
	.zero		1


	//   ....[56]....
        /*0cbc*/ 	.word	0x00016e00
        /*0cc0*/ 	.word	0x00000006
        /*0cc4*/ 	.word	0x00036850
        /*0cc8*/ 	.short	0x010a
        /*0cca*/ 	.byte	0x3f
	.zero		1


	//   ....[57]....
        /*0ccc*/ 	.word	0x00016e50
        /*0cd0*/ 	.word	0x0000000f
        /*0cd4*/ 	.word	0x00036850
        /*0cd8*/ 	.short	0x010a
        /*0cda*/ 	.byte	0x3f
	.zero		1


	//   ....[58]....
        /*0cdc*/ 	.word	0x00016ff0
        /*0ce0*/ 	.word	0x00000000
        /*0ce4*/ 	.word	0x00036840
        /*0ce8*/ 	.short	0x010a
        /*0cea*/ 	.byte	0x3f
	.zero		1


	//   ....[59]....
        /*0cec*/ 	.word	0x00017c60
        /*0cf0*/ 	.word	0x00000012
        /*0cf4*/ 	.word	0x00036820
        /*0cf8*/ 	.short	0x010a
        /*0cfa*/ 	.byte	0x3f
	.zero		1


	//   ....[60]....
        /*0cfc*/ 	.word	0x00017cb0
        /*0d00*/ 	.word	0x00000003
        /*0d04*/ 	.word	0x00036840
        /*0d08*/ 	.short	0x010a
        /*0d0a*/ 	.byte	0x3f
	.zero		1


	//   ....[61]....
        /*0d0c*/ 	.word	0x00017d00
        /*0d10*/ 	.word	0x00000003
        /*0d14*/ 	.word	0x00000060
        /*0d18*/ 	.short	0x010a
        /*0d1a*/ 	.byte	0x3f
	.zero		1


	//   ....[62]....
        /*0d1c*/ 	.word	0x00017d50
        /*0d20*/ 	.word	0x00000003
        /*0d24*/ 	.word	0x00036840
        /*0d28*/ 	.short	0x010a
        /*0d2a*/ 	.byte	0x3f
	.zero		1


	//   ....[63]....
        /*0d2c*/ 	.word	0x00017da0
        /*0d30*/ 	.word	0x00000002
        /*0d34*/ 	.word	0x00000060
        /*0d38*/ 	.short	0x010a
        /*0d3a*/ 	.byte	0x3f
	.zero		1


	//   ....[64]....
        /*0d3c*/ 	.word	0x00017df0
        /*0d40*/ 	.word	0x00000002
        /*0d44*/ 	.word	0x00036840
        /*0d48*/ 	.short	0x010a
        /*0d4a*/ 	.byte	0x3f
	.zero		1


	//   ....[65]....
        /*0d4c*/ 	.word	0x00017e40
        /*0d50*/ 	.word	0x00000002
        /*0d54*/ 	.word	0x00000060
        /*0d58*/ 	.short	0x010a
        /*0d5a*/ 	.byte	0x3f
	.zero		1


	//   ....[66]....
        /*0d5c*/ 	.word	0x00017e90
        /*0d60*/ 	.word	0x00000000
        /*0d64*/ 	.word	0x00036860
        /*0d68*/ 	.short	0x010a
        /*0d6a*/ 	.byte	0x3f
	.zero		1


	//   ....[67]....
        /*0d6c*/ 	.word	0x000189e0
        /*0d70*/ 	.word	0x00000000
        /*0d74*/ 	.word	0x00036820
        /*0d78*/ 	.short	0x010a
        /*0d7a*/ 	.byte	0x3f
	.zero		1


	//   ....[68]....
        /*0d7c*/ 	.word	0x00018b80
        /*0d80*/ 	.word	0x00000006
        /*0d84*/ 	.word	0x00000000
        /*0d88*/ 	.short	0x010a
        /*0d8a*/ 	.byte	0x3f
	.zero		1


	//   ....[69]....
        /*0d8c*/ 	.word	0x00018bd0
        /*0d90*/ 	.word	0x00000007
        /*0d94*/ 	.word	0x00000000
        /*0d98*/ 	.short	0x010a
        /*0d9a*/ 	.byte	0x3f
	.zero		1


	//   ....[70]....
        /*0d9c*/ 	.word	0x00018c20
        /*0da0*/ 	.word	0x00000004
        /*0da4*/ 	.word	0x00000000
        /*0da8*/ 	.short	0x010a
        /*0daa*/ 	.byte	0x3f
	.zero		1


	//----- nvinfo : EIATTR_NUM_MBARRIERS
	.align		4
.L_125:
        /*0dac*/ 	.byte	0x03, 0x38
        /*0dae*/ 	.short	0x0016


	//----- nvinfo : EIATTR_EXIT_INSTR_OFFSETS
	.align		4
        /*0db0*/ 	.byte	0x04, 0x1c
        /*0db2*/ 	.short	(.L_127 - .L_126)


	//   ....[0]....
.L_126:
        /*0db4*/ 	.word	0x00000a50


	//   ....[1]....
        /*0db8*/ 	.word	0x0000fff0


	//   ....[2]....
        /*0dbc*/ 	.word	0x00016ce0


	//----- nvinfo : EIATTR_MAX_THREADS
	.align		4
.L_127:
        /*0dc0*/ 	.byte	0x04, 0x05
        /*0dc2*/ 	.short	(.L_129 - .L_128)
.L_128:
        /*0dc4*/ 	.word	0x00000180
        /*0dc8*/ 	.word	0x00000001
        /*0dcc*/ 	.word	0x00000001


	//----- nvinfo : EIATTR_CRS_STACK_SIZE
	.align		4
.L_129:
        /*0dd0*/ 	.byte	0x04, 0x1e
        /*0dd2*/ 	.short	(.L_131 - .L_130)
.L_130:
        /*0dd4*/ 	.word	0x00000000


	//----- nvinfo : EIATTR_CBANK_PARAM_SIZE
	.align		4
.L_131:
        /*0dd8*/ 	.byte	0x03, 0x19
        /*0dda*/ 	.short	0x0af0


	//----- nvinfo : EIATTR_PARAM_CBANK
	.align		4
        /*0ddc*/ 	.byte	0x04, 0x0a
        /*0dde*/ 	.short	(.L_133 - .L_132)
	.align		4
.L_132:
        /*0de0*/ 	.word	index@(.nv.constant0._ZN7cutlass13device_kernelIN5flash11enable_sm90INS1_16FlashAttnFwdSm90INS1_25CollectiveMainloopFwdSm90ILi2EN4cute5tupleIJNS5_1CILi1EEES8_S8_EEENS6_IJNS7_ILi128EEENS7_ILi112EEENS7_ILi192EEEEEELi192ENS_10bfloat16_tEfNS_4arch4Sm90ELb0ELb0ELb1ELb1ELb0ELb0ELb0ELb1ELb1ELb1ELb1ELb0EEENS1_21CollectiveEpilogueFwdINS6_IJSA_SC_SB_EEES9_SE_SG_Li256ELb1ELb1ELb1ELb0EEENS1_36VarlenDynamicPersistentTileSchedulerILi128ELi112ELi256ELi128ELb1ELb1ELb1ELb0ELb1ELb1EEEEEEEEEvNT_6ParamsE)
        /*0de4*/ 	.short	0x0210
        /*0de6*/ 	.short	0x0af0


	//----- nvinfo : EIATTR_SW_WAR
	.align		4
.L_133:
        /*0de8*/ 	.byte	0x04, 0x36
        /*0dea*/ 	.short	(.L_135 - .L_134)
.L_134:
        /*0dec*/ 	.word	0x00000008
.L_135:


//--------------------- .nv.info._ZN7cutlass13device_kernelIN5flash11enable_sm90INS1_16FlashAttnFwdSm90INS1_25CollectiveMainloopFwdSm90ILi2EN4cute5tupleIJNS5_1CILi1EEES8_S8_EEENS6_IJNS7_ILi128EEENS7_ILi112EEENS7_ILi192EEEEEELi192ENS_10bfloat16_tEfNS_4arch4Sm90ELb0ELb0ELb1ELb1ELb0ELb1ELb0ELb1ELb1ELb1ELb1ELb0EEENS1_21CollectiveEpilogueFwdINS6_IJSA_SC_SB_EEES9_SE_SG_Li256ELb1ELb1ELb1ELb0EEENS1_36VarlenDynamicPersistentTileSchedulerILi128ELi112ELi256ELi128ELb1ELb1ELb1ELb0ELb1ELb1EEEEEEEEEvNT_6ParamsE --------------------------
	.section	.nv.info._ZN7cutlass13device_kernelIN5flash11enable_sm90INS1_16FlashAttnFwdSm90INS1_25CollectiveMainloopFwdSm90ILi2EN4cute5tupleIJNS5_1CILi1EEES8_S8_EEENS6_IJNS7_ILi128EEENS7_ILi112EEENS7_ILi192EEEEEELi192ENS_10bfloat16_tEfNS_4arch4Sm90ELb0ELb0ELb1ELb1ELb0ELb1ELb0ELb1ELb1ELb1ELb1ELb0EEENS1_21CollectiveEpilogueFwdINS6_IJSA_SC_SB_EEES9_SE_SG_Li256ELb1ELb1ELb1ELb0EEENS1_36VarlenDynamicPersistentTileSchedulerILi128ELi112ELi256ELi128ELb1ELb1ELb1ELb0ELb1ELb1EEEEEEEEEvNT_6ParamsE,"",@"SHT_CUDA_INFO"
	.sectionflags	@""
	.align	4


	//----- nvinfo : EIATTR_CUDA_API_VERSION
	.align		4
        /*0000*/ 	.byte	0x04, 0x37
        /*0002*/ 	.short	(.L_137 - .L_136)
.L_136:
        /*0004*/ 	.word	0x00000082


	//----- nvinfo : EIATTR_KPARAM_INFO
	.align		4
.L_137:
        /*0008*/ 	.byte	0x04, 0x17
        /*000a*/ 	.short	(.L_139 - .L_138)
.L_138:
        /*000c*/ 	.word	0x00000000
        /*0010*/ 	.short	0x0000
        /*0012*/ 	.short	0x0070
        /*0014*/ 	.byte	0x00, 0xf0, 0x01, 0x2a


	//----- nvinfo : EIATTR_SPARSE_MMA_MASK
	.align		4
.L_139:
        /*0018*/ 	.byte	0x03, 0x50
        /*001a*/ 	.short	0x0000


	//----- nvinfo : EIATTR_MAXREG_COUNT
	.align		4
        /*001c*/ 	.byte	0x03, 0x1b
        /*001e*/ 	.short	0x00a8


	//----- nvinfo : EIATTR_NUM_BARRIERS
	.align		4
        /*0020*/ 	.byte	0x02, 0x4c
        /*0022*/ 	.byte	0x10
	.zero		1


	//----- nvinfo : EIATTR_EXTERNS
	.align		4
        /*0024*/ 	.byte	0x04, 0x0f
        /*0026*/ 	.short	(.L_141 - .L_140)


	//   ....[0]....
	.align		4
.L_140:
        /*0028*/ 	.word	index@(__assertfail)


	//----- nvinfo : EIATTR_ANNOTATIONS
	.align		4
.L_141:
        /*002c*/ 	.byte	0x04, 0x55
        /*002e*/ 	.short	(.L_143 - .L_142)


	//   ....[0]....
.L_142:
        /* <DEDUP_REMOVED lines=105> */


	//----- nvinfo : EIATTR_MERCURY_ISA_VERSION
	.align		4
.L_143:
        /*06a8*/ 	.byte	0x03, 0x5f
        /*06aa*/ 	.short	0x0101


	//----- nvinfo : EIATTR_UNUSED_LOAD_BYTE_OFFSET
	.align		4
        /*06ac*/ 	.byte	0x04, 0x44
        /*06ae*/ 	.short	(.L_145 - .L_144)


	//   ....[0]....
.L_144:
        /*06b0*/ 	.word	0x00000a80
        /*06b4*/ 	.word	0x0000fff0


	//   ....[1]....
        /*06b8*/ 	.word	0x0001d550
        /*06bc*/ 	.word	0x0000fff0


	//----- nvinfo : EIATTR_INT_WARP_WIDE_INSTR_OFFSETS
	.align		4
.L_145:
        /*06c0*/ 	.byte	0x04, 0x31
        /*06c2*/ 	.short	(.L_147 - .L_146)


	//   ....[0]....
.L_146:
        /*06c4*/ 	.word	0x00000180


	//   ....[1]....
        /*06c8*/ 	.word	0x000001c0


	//   ....[2]....
        /*06cc*/ 	.word	0x00000280


	//   ....[3]....
        /*06d0*/ 	.word	0x000241a0


	//   ....[4]....
        /*06d4*/ 	.word	0x00024230


	//   ....[5]....
        /*06d8*/ 	.word	0x00027fc0


	//   ....[6]....
        /*06dc*/ 	.word	0x00028020


	//----- nvinfo : EIATTR_COOP_GROUP_MASK_REGIDS
	.align		4
.L_147:
        /*06e0*/ 	.byte	0x04, 0x29
        /*06e2*/ 	.short	(.L_149 - .L_148)


	//   ....[0]....
.L_148:
        /*06e4*/ 	.word	0xffffffff


	//   ....[1]....
        /*06e8*/ 	.word	0xffffffff


	//   ....[2]....
        /*06ec*/ 	.word	0xffffffff


	//   ....[3]....
        /*06f0*/ 	.word	0xffffffff


	//   ....[4]....
        /*06f4*/ 	.word	0xffffffff


	//   ....[5]....
        /*06f8*/ 	.word	0xffffffff


	//   ....[6]....
        /*06fc*/ 	.word	0xffffffff


	//   ....[7]....
        /*0700*/ 	.word	0xffffffff


	//   ....[8]....
        /*0704*/ 	.word	0xffffffff


	//   ....[9]....
        /*0708*/ 	.word	0xffffffff


	//   ....[10]....
        /*070c*/ 	.word	0xffffffff


	//   ....[11]....
        /*0710*/ 	.word	0xffffffff


	//   ....[12]....
        /*0714*/ 	.word	0xffffffff


	//   ....[13]....
        /*0718*/ 	.word	0xffffffff


	//   ....[14]....
        /*071c*/ 	.word	0xffffffff


	//   ....[15]....
        /*0720*/ 	.word	0xffffffff


	//   ....[16]....
        /*0724*/ 	.word	0xffffffff


	//   ....[17]....
        /*0728*/ 	.word	0xffffffff


	//   ....[18]....
        /*072c*/ 	.word	0xffffffff


	//   ....[19]....
        /*0730*/ 	.word	0xffffffff


	//   ....[20]....
        /*0734*/ 	.word	0xffffffff


	//   ....[21]....
        /*0738*/ 	.word	0xffffffff


	//   ....[22]....
        /*073c*/ 	.word	0xffffffff


	//   ....[23]....
        /*0740*/ 	.word	0xffffffff


	//   ....[24]....
        /*0744*/ 	.word	0xffffffff


	//   ....[25]....
        /*0748*/ 	.word	0xffffffff


	//   ....[26]....
        /*074c*/ 	.word	0xffffffff


	//   ....[27]....
        /*0750*/ 	.word	0xffffffff


	//   ....[28]....
        /*0754*/ 	.word	0xffffffff


	//   ....[29]....
        /*0758*/ 	.word	0xffffffff


	//   ....[30]....
        /*075c*/ 	.word	0xffffffff


	//   ....[31]....
        /*0760*/ 	.word	0xffffffff


	//   ....[32]....
        /*0764*/ 	.word	0xffffffff


	//   ....[33]....
        /*0768*/ 	.word	0xffffffff


	//   ....[34]....
        /*076c*/ 	.word	0xffffffff


	//   ....[35]....
        /*0770*/ 	.word	0xffffffff


	//   ....[36]....
        /*0774*/ 	.word	0xffffffff


	//   ....[37]....
        /*0778*/ 	.word	0xffffffff


	//   ....[38]....
        /*077c*/ 	.word	0xffffffff


	//   ....[39]....
        /*0780*/ 	.word	0xffffffff


	//   ....[40]....
        /*0784*/ 	.word	0xffffffff


	//   ....[41]....
        /*0788*/ 	.word	0xffffffff


	//   ....[42]....
        /*078c*/ 	.word	0xffffffff


	//   ....[43]....
        /*0790*/ 	.word	0xffffffff


	//   ....[44]....
        /*0794*/ 	.word	0xffffffff


	//   ....[45]....
        /*0798*/ 	.word	0xffffffff


	//   ....[46]....
        /*079c*/ 	.word	0xffffffff


	//   ....[47]....
        /*07a0*/ 	.word	0xffffffff


	//   ....[48]....
        /*07a4*/ 	.word	0xffffffff


	//   ....[49]....
        /*07a8*/ 	.word	0xffffffff


	//   ....[50]....
        /*07ac*/ 	.word	0xffffffff


	//   ....[51]....
        /*07b0*/ 	.word	0xffffffff


	//   ....[52]....
        /*07b4*/ 	.word	0xffffffff


	//   ....[53]....
        /*07b8*/ 	.word	0xffffffff


	//   ....[54]....
        /*07bc*/ 	.word	0xffffffff


	//   ....[55]....
        /*07c0*/ 	.word	0xffffffff


	//   ....[56]....
        /*07c4*/ 	.word	0xffffffff


	//   ....[57]....
        /*07c8*/ 	.word	0xffffffff


	//   ....[58]....
        /*07cc*/ 	.word	0xffffffff


	//   ....[59]....
        /*07d0*/ 	.word	0xffffffff


	//   ....[60]....
        /*07d4*/ 	.word	0xffffffff


	//   ....[61]....
        /*07d8*/ 	.word	0xffffffff


	//   ....[62]....
        /*07dc*/ 	.word	0xffffffff


	//   ....[63]....
        /*07e0*/ 	.word	0xffffffff


	//   ....[64]....
        /*07e4*/ 	.word	0xffffffff


	//   ....[65]....
        /*07e8*/ 	.word	0xffffffff


	//   ....[66]....
        /*07ec*/ 	.word	0xffffffff


	//   ....[67]....
        /*07f0*/ 	.word	0xffffffff


	//   ....[68]....
        /*07f4*/ 	.word	0xffffffff


	//   ....[69]....
        /*07f8*/ 	.word	0xffffffff


	//   ....[70]....
        /*07fc*/ 	.word	0xffffffff


	//   ....[71]....
        /*0800*/ 	.word	0xffffffff


	//   ....[72]....
        /*0804*/ 	.word	0xffffffff


	//   ....[73]....
        /*0808*/ 	.word	0xffffffff


	//   ....[74]....
        /*080c*/ 	.word	0xffffffff


	//   ....[75]....
        /*0810*/ 	.word	0xffffffff


	//   ....[76]....
        /*0814*/ 	.word	0xffffffff


	//   ....[77]....
        /*0818*/ 	.word	0xffffffff


	//   ....[78]....
        /*081c*/ 	.word	0xffffffff


	//   ....[79]....
        /*0820*/ 	.word	0xffffffff


	//   ....[80]....
        /*0824*/ 	.word	0xffffffff


	//   ....[81]....
        /*0828*/ 	.word	0xffffffff


	//   ....[82]....
        /*082c*/ 	.word	0xffffffff


	//   ....[83]....
        /*0830*/ 	.word	0xffffffff


	//   ....[84]....
        /*0834*/ 	.word	0xffffffff


	//   ....[85]....
        /*0838*/ 	.word	0xffffffff


	//   ....[86]....
        /*083c*/ 	.word	0xffffffff


	//   ....[87]....
        /*0840*/ 	.word	0xffffffff


	//   ....[88]....
        /*0844*/ 	.word	0xffffffff


	//   ....[89]....
        /*0848*/ 	.word	0xffffffff


	//   ....[90]....
        /*084c*/ 	.word	0xffffffff


	//   ....[91]....
        /*0850*/ 	.word	0xffffffff


	//   ....[92]....
        /*0854*/ 	.word	0xffffffff


	//   ....[93]....
        /*0858*/ 	.word	0xffffffff


	//   ....[94]....
        /*085c*/ 	.word	0xffffffff


	//   ....[95]....
        /*0860*/ 	.word	0xffffffff


	//   ....[96]....
        /*0864*/ 	.word	0xffffffff


	//   ....[97]....
        /*0868*/ 	.word	0xffffffff


	//   ....[98]....
        /*086c*/ 	.word	0xffffffff


	//   ....[99]....
        /*0870*/ 	.word	0xffffffff


	//   ....[100]....
        /*0874*/ 	.word	0xffffffff


	//   ....[101]....
        /*0878*/ 	.word	0xffffffff


	//   ....[102]....
        /*087c*/ 	.word	0xffffffff


	//   ....[103]....
        /*0880*/ 	.word	0xffffffff


	//   ....[104]....
        /*0884*/ 	.word	0xffffffff


	//   ....[105]....
        /*0888*/ 	.word	0xffffffff


	//   ....[106]....
        /*088c*/ 	.word	0x0500000f


	//   ....[107]....
        /*0890*/ 	.word	0x0500000f


	//   ....[108]....
        /*0894*/ 	.word	0x0500000f


	//   ....[109]....
        /*0898*/ 	.word	0x0500000f


	//   ....[110]....
        /*089c*/ 	.word	0x0500000f


	//   ....[111]....
        /*08a0*/ 	.word	0x0500000f


	//   ....[112]....
        /*08a4*/ 	.word	0x0500000f


	//   ....[113]....
        /*08a8*/ 	.word	0x0500000f


	//   ....[114]....
        /*08ac*/ 	.word	0x0500000f


	//   ....[115]....
        /*08b0*/ 	.word	0x0500000f


	//   ....[116]....
        /*08b4*/ 	.word	0x0500000f


	//   ....[117]....
        /*08b8*/ 	.word	0x0500000f


	//   ....[118]....
        /*08bc*/ 	.word	0x0500000f


	//   ....[119]....
        /*08c0*/ 	.word	0x0500000f


	//   ....[120]....
        /*08c4*/ 	.word	0x0500000f


	//   ....[121]....
        /*08c8*/ 	.word	0x0500000f


	//   ....[122]....
        /*08cc*/ 	.word	0x0500000f


	//   ....[123]....
        /*08d0*/ 	.word	0x0500000f


	//   ....[124]....
        /*08d4*/ 	.word	0x0500000f


	//   ....[125]....
        /*08d8*/ 	.word	0x0500000f


	//   ....[126]....
        /*08dc*/ 	.word	0x0500000f


	//   ....[127]....
        /*08e0*/ 	.word	0x0500000f


	//   ....[128]....
        /*08e4*/ 	.word	0x0500000f


	//   ....[129]....
        /*08e8*/ 	.word	0x0500000f


	//   ....[130]....
        /*08ec*/ 	.word	0x0500000f


	//   ....[131]....
        /*08f0*/ 	.word	0x0500000f


	//   ....[132]....
        /*08f4*/ 	.word	0x0500000f


	//   ....[133]....
        /*08f8*/ 	.word	0x0500000f


	//   ....[134]....
        /*08fc*/ 	.word	0x0500000f


	//   ....[135]....
        /*0900*/ 	.word	0x0500000f


	//   ....[136]....
        /*0904*/ 	.word	0x0500000f


	//   ....[137]....
        /*0908*/ 	.word	0x0500000f


	//   ....[138]....
        /*090c*/ 	.word	0x0500000f


	//   ....[139]....
        /*0910*/ 	.word	0x0500000f


	//   ....[140]....
        /*0914*/ 	.word	0x0500000f


	//   ....[141]....
        /*0918*/ 	.word	0x0500000f


	//   ....[142]....
        /*091c*/ 	.word	0x0500000f


	//   ....[143]....
        /*0920*/ 	.word	0x0500000f


	//   ....[144]....
        /*0924*/ 	.word	0x0500000f


	//   ....[145]....
        /*0928*/ 	.word	0x0500000f


	//   ....[146]....
        /*092c*/ 	.word	0x0500000f


	//   ....[147]....
        /*0930*/ 	.word	0x0500000f


	//   ....[148]....
        /*0934*/ 	.word	0x0500000f


	//   ....[149]....
        /*0938*/ 	.word	0x0500000f


	//   ....[150]....
        /*093c*/ 	.word	0x0500000f


	//----- nvinfo : EIATTR_COOP_GROUP_INSTR_OFFSETS
	.align		4
.L_149:
        /*0940*/ 	.byte	0x04, 0x28
        /*0942*/ 	.short	(.L_151 - .L_150)


	//   ....[0]....
.L_150:
        /*0944*/ 	.word	0x00000060


	//   ....[1]....
        /*0948*/ 	.word	0x00000190


	//   ....[2]....
        /*094c*/ 	.word	0x00000290


	//   ....[3]....
        /*0950*/ 	.word	0x00000400


	//   ....[4]....
        /*0954*/ 	.word	0x00000560


	//   ....[5]....
        /*0958*/ 	.word	0x00000680


	//   ....[6]....
        /*095c*/ 	.word	0x000007e0


	//   ....[7]....
        /*0960*/ 	.word	0x0000b320


	//   ....[8]....
        /*0964*/ 	.word	0x0000b860


	//   ....[9]....
        /*0968*/ 	.word	0x0000b870


	//   ....[10]....
        /*096c*/ 	.word	0x0000b880


	//   ....[11]....
        /*0970*/ 	.word	0x0000b890


	//   ....[12]....
        /*0974*/ 	.word	0x0000e420


	//   ....[13]....
        /*0978*/ 	.word	0x0000e430


	//   ....[14]....
        /*097c*/ 	.word	0x0000e440


	//   ....[15]....
        /*0980*/ 	.word	0x0000e450


	//   ....[16]....
        /*0984*/ 	.word	0x000157b0


	//   ....[17]....
        /*0988*/ 	.word	0x00015810


	//   ....[18]....
        /*098c*/ 	.word	0x00015e10


	//   ....[19]....
        /*0990*/ 	.word	0x00015ea0


	//   ....[20]....
        /*0994*/ 	.word	0x0001b220


	//   ....[21]....
        /*0998*/ 	.word	0x0001b240


	//   ....[22]....
        /*099c*/ 	.word	0x0001b820


	//   ....[23]....
        /*09a0*/ 	.word	0x0001b8d0


	//   ....[24]....
        /*09a4*/ 	.word	0x0001ccd0


	//   ....[25]....
        /*09a8*/ 	.word	0x0001cce0


	//   ....[26]....
        /*09ac*/ 	.word	0x0001cd10


	//   ....[27]....
        /*09b0*/ 	.word	0x0001cd20


	//   ....[28]....
        /*09b4*/ 	.word	0x0001e2d0


	//   ....[29]....
        /*09b8*/ 	.word	0x0001e2e0


	//   ....[30]....
        /*09bc*/ 	.word	0x0001e2f0


	//   ....[31]....
        /*09c0*/ 	.word	0x0001e300


	//   ....[32]....
        /*09c4*/ 	.word	0x0001ebe0


	//   ....[33]....
        /*09c8*/ 	.word	0x0001ec40


	//   ....[34]....
        /*09cc*/ 	.word	0x0001ed50


	//   ....[35]....
        /*09d0*/ 	.word	0x0001ed70


	//   ....[36]....
        /*09d4*/ 	.word	0x0001ee70


	//   ....[37]....
        /*09d8*/ 	.word	0x0001ee90


	//   ....[38]....
        /*09dc*/ 	.word	0x0001efa0


	//   ....[39]....
        /*09e0*/ 	.word	0x0001efc0


	//   ....[40]....
        /*09e4*/ 	.word	0x0001f470


	//   ....[41]....
        /*09e8*/ 	.word	0x0001f4b0


	//   ....[42]....
        /*09ec*/ 	.word	0x0001fd60


	//   ....[43]....
        /*09f0*/ 	.word	0x0001fd70


	//   ....[44]....
        /*09f4*/ 	.word	0x00020cd0


	//   ....[45]....
        /*09f8*/ 	.word	0x00020d00


	//   ....[46]....
        /*09fc*/ 	.word	0x00020e20


	//   ....[47]....
        /*0a00*/ 	.word	0x00020e40


	//   ....[48]....
        /*0a04*/ 	.word	0x00020f40


	//   ....[49]....
        /*0a08*/ 	.word	0x00020f60


	//   ....[50]....
        /*0a0c*/ 	.word	0x00021070


	//   ....[51]....
        /*0a10*/ 	.word	0x00021090


	//   ....[52]....
        /*0a14*/ 	.word	0x00021220


	//   ....[53]....
        /*0a18*/ 	.word	0x00021450


	//   ....[54]....
        /*0a1c*/ 	.word	0x00021480


	//   ....[55]....
        /*0a20*/ 	.word	0x000214b0


	//   ....[56]....
        /*0a24*/ 	.word	0x000214e0


	//   ....[57]....
        /*0a28*/ 	.word	0x00021510


	//   ....[58]....
        /*0a2c*/ 	.word	0x00021540


	//   ....[59]....
        /*0a30*/ 	.word	0x000216e0


	//   ....[60]....
        /*0a34*/ 	.word	0x00021710


	//   ....[61]....
        /*0a38*/ 	.word	0x00021740


	//   ....[62]....
        /*0a3c*/ 	.word	0x00021770


	//   ....[63]....
        /*0a40*/ 	.word	0x000217a0


	//   ....[64]....
        /*0a44*/ 	.word	0x000217d0


	//   ....[65]....
        /*0a48*/ 	.word	0x00021860


	//   ....[66]....
        /*0a4c*/ 	.word	0x00021890


	//   ....[67]....
        /*0a50*/ 	.word	0x000218a0


	//   ....[68]....
        /*0a54*/ 	.word	0x00021950


	//   ....[69]....
        /*0a58*/ 	.word	0x000229f0


	//   ....[70]....
        /*0a5c*/ 	.word	0x00024780


	//   ....[71]....
        /*0a60*/ 	.word	0x00025390


	//   ....[72]....
        /*0a64*/ 	.word	0x000253a0


	//   ....[73]....
        /*0a68*/ 	.word	0x000253e0


	//   ....[74]....
        /*0a6c*/ 	.word	0x00025410


	//   ....[75]....
        /*0a70*/ 	.word	0x000254e0


	//   ....[76]....
        /*0a74*/ 	.word	0x00025540


	//   ....[77]....
        /*0a78*/ 	.word	0x000255e0


	//   ....[78]....
        /*0a7c*/ 	.word	0x000255f0


	//   ....[79]....
        /*0a80*/ 	.word	0x00025690


	//   ....[80]....
        /*0a84*/ 	.word	0x000256a0


	//   ....[81]....
        /*0a88*/ 	.word	0x00025740


	//   ....[82]....
        /*0a8c*/ 	.word	0x00025750


	//   ....[83]....
        /*0a90*/ 	.word	0x000257d0


	//   ....[84]....
        /*0a94*/ 	.word	0x00025800


	//   ....[85]....
        /*0a98*/ 	.word	0x00025850


	//   ....[86]....
        /*0a9c*/ 	.word	0x00025890


	//   ....[87]....
        /*0aa0*/ 	.word	0x000287f0


	//   ....[88]....
        /*0aa4*/ 	.word	0x00028820


	//   ....[89]....
        /*0aa8*/ 	.word	0x00028880


	//   ....[90]....
        /*0aac*/ 	.word	0x000288b0


	//   ....[91]....
        /*0ab0*/ 	.word	0x000288e0


	//   ....[92]....
        /*0ab4*/ 	.word	0x00028910


	//   ....[93]....
        /*0ab8*/ 	.word	0x00028940


	//   ....[94]....
        /*0abc*/ 	.word	0x00028970


	//   ....[95]....
        /*0ac0*/ 	.word	0x00028b30


	//   ....[96]....
        /*0ac4*/ 	.word	0x00028b60


	//   ....[97]....
        /*0ac8*/ 	.word	0x00028b90


	//   ....[98]....
        /*0acc*/ 	.word	0x00028bc0


	//   ....[99]....
        /*0ad0*/ 	.word	0x00028bf0


	//   ....[100]....
        /*0ad4*/ 	.word	0x00028c20


	//   ....[101]....
        /*0ad8*/ 	.word	0x00028ce0


	//   ....[102]....
        /*0adc*/ 	.word	0x00028d00


	//   ....[103]....
        /*0ae0*/ 	.word	0x00028d10


	//   ....[104]....
        /*0ae4*/ 	.word	0x00028d70


	//   ....[105]....
        /*0ae8*/ 	.word	0x00029490


	//   ....[106]....
        /*0aec*/ 	.word	0x000298b0


	//   ....[107]....
        /*0af0*/ 	.word	0x00029940


	//   ....[108]....
        /*0af4*/ 	.word	0x00029990


	//   ....[109]....
        /*0af8*/ 	.word	0x000299e0


	//   ....[110]....
        /*0afc*/ 	.word	0x00029ac0


	//   ....[111]....
        /*0b00*/ 	.word	0x00029b50


	//   ....[112]....
        /*0b04*/ 	.word	0x00029bb0


	//   ....[113]....
        /*0b08*/ 	.word	0x00029c10


	//   ....[114]....
        /*0b0c*/ 	.word	0x00029e60


	//   ....[115]....
        /*0b10*/ 	.word	0x0002a140


	//   ....[116]....
        /*0b14*/ 	.word	0x0002a2b0


	//   ....[117]....
        /*0b18*/ 	.word	0x0002a300


	//   ....[118]....
        /*0b1c*/ 	.word	0x0002a360


	//   ....[119]....
        /*0b20*/ 	.word	0x0002a430


	//   ....[120]....
        /*0b24*/ 	.word	0x0002a570


	//   ....[121]....
        /*0b28*/ 	.word	0x0002a660


	//   ....[122]....
        /*0b2c*/ 	.word	0x0002a740


	//   ....[123]....
        /*0b30*/ 	.word	0x0002a850


	//   ....[124]....
        /*0b34*/ 	.word	0x0002a8b0


	//   ....[125]....
        /*0b38*/ 	.word	0x0002a9c0


	//   ....[126]....
        /*0b3c*/ 	.word	0x0002aa20


	//   ....[127]....
        /*0b40*/ 	.word	0x0002ab30


	//   ....[128]....
        /*0b44*/ 	.word	0x0002ab90


	//   ....[129]....
        /*0b48*/ 	.word	0x0002ac80


	//   ....[130]....
        /*0b4c*/ 	.word	0x0002ad00


	//   ....[131]....
        /*0b50*/ 	.word	0x0002ade0


	//   ....[132]....
        /*0b54*/ 	.word	0x0002b150


	//   ....[133]....
        /*0b58*/ 	.word	0x0002b1f0


	//   ....[134]....
        /*0b5c*/ 	.word	0x0002b390


	//   ....[135]....
        /*0b60*/ 	.word	0x0002b410


	//   ....[136]....
        /*0b64*/ 	.word	0x0002b490


	//   ....[137]....
        /*0b68*/ 	.word	0x0002b510


	//   ....[138]....
        /*0b6c*/ 	.word	0x0002b590


	//   ....[139]....
        /*0b70*/ 	.word	0x0002b620


	//   ....[140]....
        /*0b74*/ 	.word	0x0002b6c0


	//   ....[141]....
        /*0b78*/ 	.word	0x0002b770


	//   ....[142]....
        /*0b7c*/ 	.word	0x0002b7f0


	//   ....[143]....
        /*0b80*/ 	.word	0x0002b870


	//   ....[144]....
        /*0b84*/ 	.word	0x0002b8f0


	//   ....[145]....
        /*0b88*/ 	.word	0x0002b980


	//   ....[146]....
        /*0b8c*/ 	.word	0x0002ba00


	//   ....[147]....
        /*0b90*/ 	.word	0x0002baa0


	//   ....[148]....
        /*0b94*/ 	.word	0x0002baf0


	//   ....[149]....
        /*0b98*/ 	.word	0x0002bb80


	//   ....[150]....
        /*0b9c*/ 	.word	0x0002bcb0


	//----- nvinfo : EIATTR_REG_RECONFIG
	.align		4
.L_151:
        /*0ba0*/ 	.byte	0x01, 0x54
	.zero		2


	//----- nvinfo : EIATTR_SYSCALL_OFFSETS
	.align		4
        /*0ba4*/ 	.byte	0x04, 0x46
        /*0ba6*/ 	.short	(.L_153 - .L_152)


	//   ....[0]....
.L_152:
        /*0ba8*/ 	.word	0x00001c70


	//   ....[1]....
        /*0bac*/ 	.word	0x00001dc0


	//   ....[2]....
        /*0bb0*/ 	.word	0x0000b490


	//   ....[3]....
        /*0bb4*/ 	.word	0x0000b7e0


	//   ....[4]....
        /*0bb8*/ 	.word	0x000243a0


	//   ....[5]....
        /*0bbc*/ 	.word	0x000244f0


	//   ....[6]....
        /*0bc0*/ 	.word	0x000245e0


	//   ....[7]....
        /*0bc4*/ 	.word	0x00024f60


	//----- nvinfo : EIATTR_MBARRIER_INSTR_OFFSETS
	.align		4
.L_153:
        /*0bc8*/ 	.byte	0x04, 0x39
        /*0bca*/ 	.short	(.L_155 - .L_154)


	//   ....[0]....
.L_154:
        /*0bcc*/ 	.word	0x000002b0
        /*0bd0*/ 	.word	0x000000ff
        /*0bd4*/ 	.word	0x00036800
        /*0bd8*/ 	.short	0x0100
        /*0bda*/ 	.byte	0x08
	.zero		1


	//   ....[1]....
        /*0bdc*/ 	.word	0x000002c0
        /*0be0*/ 	.word	0x000000ff
        /*0be4*/ 	.word	0x00036820
        /*0be8*/ 	.short	0x0100
        /*0bea*/ 	.byte	0x08
	.zero		1


	//   ....[2]....
        /*0bec*/ 	.word	0x000003b0
        /*0bf0*/ 	.word	0x000000ff
        /*0bf4*/ 	.word	0x00036830
        /*0bf8*/ 	.short	0x0100
        /*0bfa*/ 	.byte	0x08
	.zero		1


	//   ....[3]....
        /*0bfc*/ 	.word	0x000003c0
        /*0c00*/ 	.word	0x000000ff
        /*0c04*/ 	.word	0x00036840
        /*0c08*/ 	.short	0x0100
        /*0c0a*/ 	.byte	0x08
	.zero		1


	//   ....[4]....
        /*0c0c*/ 	.word	0x000003d0
        /*0c10*/ 	.word	0x000000ff
        /*0c14*/ 	.word	0x00036838
        /*0c18*/ 	.short	0x0100
        /*0c1a*/ 	.byte	0x08
	.zero		1


	//   ....[5]....
        /*0c1c*/ 	.word	0x000003e0
        /*0c20*/ 	.word	0x000000ff
        /*0c24*/ 	.word	0x00036848
        /*0c28*/ 	.short	0x0100
        /*0c2a*/ 	.byte	0x08
	.zero		1


	//   ....[6]....
        /*0c2c*/ 	.word	0x00000510
        /*0c30*/ 	.word	0x000000ff
        /*0c34*/ 	.word	0x00036850
        /*0c38*/ 	.short	0x0100
        /*0c3a*/ 	.byte	0x08
	.zero		1


	//   ....[7]....
        /*0c3c*/ 	.word	0x00000520
        /*0c40*/ 	.word	0x000000ff
        /*0c44*/ 	.word	0x00036860
        /*0c48*/ 	.short	0x0100
        /*0c4a*/ 	.byte	0x08
	.zero		1


	//   ....[8]....
        /*0c4c*/ 	.word	0x00000530
        /*0c50*/ 	.word	0x000000ff
        /*0c54*/ 	.word	0x00036858
        /*0c58*/ 	.short	0x0100
        /*0c5a*/ 	.byte	0x08
	.zero		1


	//   ....[9]....
        /*0c5c*/ 	.word	0x00000540
        /*0c60*/ 	.word	0x000000ff
        /*0c64*/ 	.word	0x00036868
        /*0c68*/ 	.short	0x0100
        /*0c6a*/ 	.byte	0x08
	.zero		1


	//   ....[10]....
        /*0c6c*/ 	.word	0x00000630
        /*0c70*/ 	.word	0x000000ff
        /*0c74*/ 	.word	0x00036870
        /*0c78*/ 	.short	0x0100
        /*0c7a*/ 	.byte	0x06
	.zero		1


	//   ....[11]....
        /*0c7c*/ 	.word	0x00000640
        /*0c80*/ 	.word	0x000000ff
        /*0c84*/ 	.word	0x00036880
        /*0c88*/ 	.short	0x0100
        /*0c8a*/ 	.byte	0x06
	.zero		1


	//   ....[12]....
        /*0c8c*/ 	.word	0x00000650
        /*0c90*/ 	.word	0x000000ff
        /*0c94*/ 	.word	0x00036878
        /*0c98*/ 	.short	0x0100
        /*0c9a*/ 	.byte	0x06
	.zero		1


	//   ....[13]....
        /*0c9c*/ 	.word	0x00000660
        /*0ca0*/ 	.word	0x000000ff
        /*0ca4*/ 	.word	0x00036888
        /*0ca8*/ 	.short	0x0100
        /*0caa*/ 	.byte	0x06
	.zero		1


	//   ....[14]....
        /*0cac*/ 	.word	0x00000790
        /*0cb0*/ 	.word	0x000000ff
        /*0cb4*/ 	.word	0x00036890
        /*0cb8*/ 	.short	0x0100
        /*0cba*/ 	.byte	0x08
	.zero		1


	//   ....[15]....
        /*0cbc*/ 	.word	0x000007a0
        /*0cc0*/ 	.word	0x000000ff
        /*0cc4*/ 	.word	0x000368a0
        /*0cc8*/ 	.short	0x0100
        /*0cca*/ 	.byte	0x08
	.zero		1


	//   ....[16]....
        /*0ccc*/ 	.word	0x000007b0
        /*0cd0*/ 	.word	0x000000ff
        /*0cd4*/ 	.word	0x00036898
        /*0cd8*/ 	.short	0x0100
        /*0cda*/ 	.byte	0x08
	.zero		1


	//   ....[17]....
        /*0cdc*/ 	.word	0x000007c0
        /*0ce0*/ 	.word	0x000000ff
        /*0ce4*/ 	.word	0x000368a8
        /*0ce8*/ 	.short	0x0100
        /*0cea*/ 	.byte	0x08
	.zero		1


	//   ....[18]....
        /*0cec*/ 	.word	0x000008f0
        /*0cf0*/ 	.word	0x000000ff
        /*0cf4*/ 	.word	0x000368b0
        /*0cf8*/ 	.short	0x0100
        /*0cfa*/ 	.byte	0x08
	.zero		1


	//   ....[19]....
        /*0cfc*/ 	.word	0x00000900
        /*0d00*/ 	.word	0x000000ff
        /*0d04*/ 	.word	0x000368c0
        /*0d08*/ 	.short	0x0100
        /*0d0a*/ 	.byte	0x08
	.zero		1


	//   ....[20]....
        /*0d0c*/ 	.word	0x00000910
        /*0d10*/ 	.word	0x000000ff
        /*0d14*/ 	.word	0x000368b8
        /*0d18*/ 	.short	0x0100
        /*0d1a*/ 	.byte	0x08
	.zero		1


	//   ....[21]....
        /*0d1c*/ 	.word	0x00000920
        /*0d20*/ 	.word	0x000000ff
        /*0d24*/ 	.word	0x000368c8
        /*0d28*/ 	.short	0x0100
        /*0d2a*/ 	.byte	0x08
	.zero		1


	//   ....[22]....
        /*0d2c*/ 	.word	0x00003960
        /*0d30*/ 	.word	0x00000062
        /*0d34*/ 	.word	0x00036890
        /*0d38*/ 	.short	0x010a
        /*0d3a*/ 	.byte	0x3f
	.zero		1


	//   ....[23]....
        /*0d3c*/ 	.word	0x00006f20
        /*0d40*/ 	.word	0x00000062
        /*0d44*/ 	.word	0x00036890
        /*0d48*/ 	.short	0x010a
        /*0d4a*/ 	.byte	0x3f
	.zero		1


	//   ....[24]....
        /*0d4c*/ 	.word	0x0000a1e0
        /*0d50*/ 	.word	0x00000062
        /*0d54*/ 	.word	0x00036890
        /*0d58*/ 	.short	0x010a
        /*0d5a*/ 	.byte	0x3f
	.zero		1


	//   ....[25]....
        /*0d5c*/ 	.word	0x0000a5b0
        /*0d60*/ 	.word	0x00000028
        /*0d64*/ 	.word	0x00000000
        /*0d68*/ 	.short	0x0101
        /*0d6a*/ 	.byte	0x3f
	.zero		1


	//   ....[26]....
        /*0d6c*/ 	.word	0x0000a5f0
        /*0d70*/ 	.word	0x00000062
        /*0d74*/ 	.word	0x000368b0
        /*0d78*/ 	.short	0x010a
        /*0d7a*/ 	.byte	0x3f
	.zero		1


	//   ....[27]....
        /*0d7c*/ 	.word	0x0000ac70
        /*0d80*/ 	.word	0x00000062
        /*0d84*/ 	.word	0x00000000
        /*0d88*/ 	.short	0x0101
        /*0d8a*/ 	.byte	0x3f
	.zero		1


	//   ....[28]....
        /*0d8c*/ 	.word	0x0000b510
        /*0d90*/ 	.word	0x00000002
        /*0d94*/ 	.word	0x00036800
        /*0d98*/ 	.short	0x010a
        /*0d9a*/ 	.byte	0x3f
	.zero		1


	//   ....[29]....
        /*0d9c*/ 	.word	0x0000b560
        /*0da0*/ 	.word	0x00000002
        /*0da4*/ 	.word	0x00036800
        /*0da8*/ 	.short	0x010a
        /*0daa*/ 	.byte	0x3f
	.zero		1


	//   ....[30]....
        /*0dac*/ 	.word	0x0000bfc0
        /*0db0*/ 	.word	0x00000002
        /*0db4*/ 	.word	0x00036800
        /*0db8*/ 	.short	0x010a
        /*0dba*/ 	.byte	0x3f
	.zero		1


	//   ....[31]....
        /*0dbc*/ 	.word	0x0000e970
        /*0dc0*/ 	.word	0x00000002
        /*0dc4*/ 	.word	0x00036800
        /*0dc8*/ 	.short	0x010a
        /*0dca*/ 	.byte	0x3f
	.zero		1


	//   ....[32]....
        /*0dcc*/ 	.word	0x00011420
        /*0dd0*/ 	.word	0x00000000
        /*0dd4*/ 	.word	0x00036830
        /*0dd8*/ 	.short	0x010a
        /*0dda*/ 	.byte	0x3f
	.zero		1


	//   ....[33]....
        /*0ddc*/ 	.word	0x000114a0
        /*0de0*/ 	.word	0x00000000
        /*0de4*/ 	.word	0x00036830
        /*0de8*/ 	.short	0x010a
        /*0dea*/ 	.byte	0x3f
	.zero		1


	//   ....[34]....
        /*0dec*/ 	.word	0x00016420
        /*0df0*/ 	.word	0x00000007
        /*0df4*/ 	.word	0x00000000
        /*0df8*/ 	.short	0x0101
        /*0dfa*/ 	.byte	0x3f
	.zero		1


	//   ....[35]....
        /*0dfc*/ 	.word	0x00016ed0
        /*0e00*/ 	.word	0x0000000c
        /*0e04*/ 	.word	0x00036830
        /*0e08*/ 	.short	0x010a
        /*0e0a*/ 	.byte	0x3f
	.zero		1


	//   ....[36]....
        /*0e0c*/ 	.word	0x00016f50
        /*0e10*/ 	.word	0x0000000c
        /*0e14*/ 	.word	0x00036830
        /*0e18*/ 	.short	0x010a
        /*0e1a*/ 	.byte	0x3f
	.zero		1


	//   ....[37]....
        /*0e1c*/ 	.word	0x0001a600
        /*0e20*/ 	.word	0x0000000d
        /*0e24*/ 	.word	0x00036850
        /*0e28*/ 	.short	0x010a
        /*0e2a*/ 	.byte	0x3f
	.zero		1


	//   ....[38]....
        /*0e2c*/ 	.word	0x0001a650
        /*0e30*/ 	.word	0x0000000d
        /*0e34*/ 	.word	0x00036850
        /*0e38*/ 	.short	0x010a
        /*0e3a*/ 	.byte	0x3f
	.zero		1


	//   ....[39]....
        /*0e3c*/ 	.word	0x0001c0d0
        /*0e40*/ 	.word	0x0000000c
        /*0e44*/ 	.word	0x00000000
        /*0e48*/ 	.short	0x0101
        /*0e4a*/ 	.byte	0x3f
	.zero		1


	//   ....[40]....
        /*0e4c*/ 	.word	0x0001c150
        /*0e50*/ 	.word	0x0000000d
        /*0e54*/ 	.word	0x00000000
        /*0e58*/ 	.short	0x0101
        /*0e5a*/ 	.byte	0x3f
	.zero		1


	//   ....[41]....
        /*0e5c*/ 	.word	0x0001c8f0
        /*0e60*/ 	.word	0x00000000
        /*0e64*/ 	.word	0x00036850
        /*0e68*/ 	.short	0x010a
        /*0e6a*/ 	.byte	0x3f
	.zero		1


	//   ....[42]....
        /*0e6c*/ 	.word	0x0001c990
        /*0e70*/ 	.word	0x00000000
        /*0e74*/ 	.word	0x00036850
        /*0e78*/ 	.short	0x010a
        /*0e7a*/ 	.byte	0x3f
	.zero		1


	//   ....[43]....
        /*0e7c*/ 	.word	0x0001cee0
        /*0e80*/ 	.word	0x00000008
        /*0e84*/ 	.word	0x00000000
        /*0e88*/ 	.short	0x0101
        /*0e8a*/ 	.byte	0x3f
	.zero		1


	//   ....[44]....
        /*0e8c*/ 	.word	0x0001ec00
        /*0e90*/ 	.word	0x00000003
        /*0e94*/ 	.word	0x00000000
        /*0e98*/ 	.short	0x0101
        /*0e9a*/ 	.byte	0x3f
	.zero		1


	//   ....[45]....
        /*0e9c*/ 	.word	0x0001f490
        /*0ea0*/ 	.word	0x00000006
        /*0ea4*/ 	.word	0x00000000
        /*0ea8*/ 	.short	0x0101
        /*0eaa*/ 	.byte	0x3f
	.zero		1


	//   ....[46]....
        /*0eac*/ 	.word	0x00022ad0
        /*0eb0*/ 	.word	0x00000012
        /*0eb4*/ 	.word	0x00036820
        /*0eb8*/ 	.short	0x010a
        /*0eba*/ 	.byte	0x3f
	.zero		1


	//   ....[47]....
        /*0ebc*/ 	.word	0x00022ba0
        /*0ec0*/ 	.word	0x00000005
        /*0ec4*/ 	.word	0x000368a0
        /*0ec8*/ 	.short	0x010a
        /*0eca*/ 	.byte	0x3f
	.zero		1


	//   ....[48]....
        /*0ecc*/ 	.word	0x00022fe0
        /*0ed0*/ 	.word	0x00000005
        /*0ed4*/ 	.word	0x000368c0
        /*0ed8*/ 	.short	0x010a
        /*0eda*/ 	.byte	0x3f
	.zero		1


	//   ....[49]....
        /*0edc*/ 	.word	0x00023570
        /*0ee0*/ 	.word	0x00000007
        /*0ee4*/ 	.word	0x000368a0
        /*0ee8*/ 	.short	0x010a
        /*0eea*/ 	.byte	0x3f
	.zero		1


	//   ....[50]....
        /*0eec*/ 	.word	0x000239a0
        /*0ef0*/ 	.word	0x00000007
        /*0ef4*/ 	.word	0x000368c0
        /*0ef8*/ 	.short	0x010a
        /*0efa*/ 	.byte	0x3f
	.zero		1


	//   ....[51]....
        /*0efc*/ 	.word	0x000249f0
        /*0f00*/ 	.word	0x00000000
        /*0f04*/ 	.word	0x00036840
        /*0f08*/ 	.short	0x010a
        /*0f0a*/ 	.byte	0x3f
	.zero		1


	//   ....[52]....
        /*0f0c*/ 	.word	0x000259a0
        /*0f10*/ 	.word	0x00000012
        /*0f14*/ 	.word	0x00036800
        /*0f18*/ 	.short	0x0107
        /*0f1a*/ 	.byte	0x3f
	.zero		1


	//   ....[53]....
        /*0f1c*/ 	.word	0x00025ab0
        /*0f20*/ 	.word	0x00000012
        /*0f24*/ 	.word	0x00036800
        /*0f28*/ 	.short	0x0101
        /*0f2a*/ 	.byte	0x3f
	.zero		1


	//   ....[54]....
        /*0f2c*/ 	.word	0x00025ad0
        /*0f30*/ 	.word	0x00000012
        /*0f34*/ 	.word	0x00036820
        /*0f38*/ 	.short	0x010a
        /*0f3a*/ 	.byte	0x3f
	.zero		1


	//   ....[55]....
        /*0f3c*/ 	.word	0x00025e90
        /*0f40*/ 	.word	0x00000003
        /*0f44*/ 	.word	0x00036840
        /*0f48*/ 	.short	0x010a
        /*0f4a*/ 	.byte	0x3f
	.zero		1


	//   ....[56]....
        /*0f4c*/ 	.word	0x00026330
        /*0f50*/ 	.word	0x00000003
        /*0f54*/ 	.word	0x00000060
        /*0f58*/ 	.short	0x010a
        /*0f5a*/ 	.byte	0x3f
	.zero		1


	//   ....[57]....
        /*0f5c*/ 	.word	0x00026ab0
        /*0f60*/ 	.word	0x00000003
        /*0f64*/ 	.word	0x00036840
        /*0f68*/ 	.short	0x010a
        /*0f6a*/ 	.byte	0x3f
	.zero		1


	//   ....[58]....
        /*0f6c*/ 	.word	0x00026f50
        /*0f70*/ 	.word	0x00000002
        /*0f74*/ 	.word	0x00000060
        /*0f78*/ 	.short	0x010a
        /*0f7a*/ 	.byte	0x3f
	.zero		1


	//   ....[59]....
        /*0f7c*/ 	.word	0x00027610
        /*0f80*/ 	.word	0x00000002
        /*0f84*/ 	.word	0x00036840
        /*0f88*/ 	.short	0x010a
        /*0f8a*/ 	.byte	0x3f
	.zero		1


	//   ....[60]....
        /*0f8c*/ 	.word	0x00027ab0
        /*0f90*/ 	.word	0x00000002
        /*0f94*/ 	.word	0x00000060
        /*0f98*/ 	.short	0x010a
        /*0f9a*/ 	.byte	0x3f
	.zero		1


	//   ....[61]....
        /*0f9c*/ 	.word	0x00028120
        /*0fa0*/ 	.word	0x00000000
        /*0fa4*/ 	.word	0x00036860
        /*0fa8*/ 	.short	0x010a
        /*0faa*/ 	.byte	0x3f
	.zero		1


	//   ....[62]....
        /*0fac*/ 	.word	0x00029410
        /*0fb0*/ 	.word	0x00000000
        /*0fb4*/ 	.word	0x00036820
        /*0fb8*/ 	.short	0x010a
        /*0fba*/ 	.byte	0x3f
	.zero		1


	//   ....[63]....
        /*0fbc*/ 	.word	0x000295f0
        /*0fc0*/ 	.word	0x00000006
        /*0fc4*/ 	.word	0x00000000
        /*0fc8*/ 	.short	0x010a
        /*0fca*/ 	.byte	0x3f
	.zero		1


	//   ....[64]....
        /*0fcc*/ 	.word	0x00029620
        /*0fd0*/ 	.word	0x00000007
        /*0fd4*/ 	.word	0x00000000
        /*0fd8*/ 	.short	0x010a
        /*0fda*/ 	.byte	0x3f
	.zero		1


	//   ....[65]....
        /*0fdc*/ 	.word	0x00029680
        /*0fe0*/ 	.word	0x00000004
        /*0fe4*/ 	.word	0x00000000
        /*0fe8*/ 	.short	0x010a
        /*0fea*/ 	.byte	0x3f
	.zero		1


	//   ....[66]....
        /*0fec*/ 	.word	0x000296b0
        /*0ff0*/ 	.word	0x00000003
        /*0ff4*/ 	.word	0x00000000
        /*0ff8*/ 	.short	0x010a
        /*0ffa*/ 	.byte	0x3f
	.zero		1


	//   ....[67]....
        /*0ffc*/ 	.word	0x00029710
        /*1000*/ 	.word	0x00000062
        /*1004*/ 	.word	0x00036890
        /*1008*/ 	.short	0x010a
        /*100a*/ 	.byte	0x3f
	.zero		1


	//   ....[68]....
        /*100c*/ 	.word	0x00029760
        /*1010*/ 	.word	0x00000062
        /*1014*/ 	.word	0x00036890
        /*1018*/ 	.short	0x010a
        /*101a*/ 	.byte	0x3f
	.zero		1


	//   ....[69]....
        /*101c*/ 	.word	0x000297b0
        /*1020*/ 	.word	0x00000062
        /*1024*/ 	.word	0x00036890
        /*1028*/ 	.short	0x010a
        /*102a*/ 	.byte	0x3f
	.zero		1


	//   ....[70]....
        /*102c*/ 	.word	0x00029800
        /*1030*/ 	.word	0x00000062
        /*1034*/ 	.word	0x000368b0
        /*1038*/ 	.short	0x010a
        /*103a*/ 	.byte	0x3f
	.zero		1


	//   ....[71]....
        /*103c*/ 	.word	0x00029a10
        /*1040*/ 	.word	0x00000002
        /*1044*/ 	.word	0x00036800
        /*1048*/ 	.short	0x010a
        /*104a*/ 	.byte	0x3f
	.zero		1


	//   ....[72]....
        /*104c*/ 	.word	0x00029c40
        /*1050*/ 	.word	0x00000002
        /*1054*/ 	.word	0x00036800
        /*1058*/ 	.short	0x010a
        /*105a*/ 	.byte	0x3f
	.zero		1


	//   ....[73]....
        /*105c*/ 	.word	0x00029c90
        /*1060*/ 	.word	0x00000000
        /*1064*/ 	.word	0x00036830
        /*1068*/ 	.short	0x010a
        /*106a*/ 	.byte	0x3f
	.zero		1


	//   ....[74]....
        /*106c*/ 	.word	0x00029ce0
        /*1070*/ 	.word	0x0000000c
        /*1074*/ 	.word	0x00036830
        /*1078*/ 	.short	0x010a
        /*107a*/ 	.byte	0x3f
	.zero		1


	//   ....[75]....
        /*107c*/ 	.word	0x00029d30
        /*1080*/ 	.word	0x0000000d
        /*1084*/ 	.word	0x00036850
        /*1088*/ 	.short	0x010a
        /*108a*/ 	.byte	0x3f
	.zero		1


	//   ....[76]....
        /*108c*/ 	.word	0x00029d80
        /*1090*/ 	.word	0x00000000
        /*1094*/ 	.word	0x00036850
        /*1098*/ 	.short	0x010a
        /*109a*/ 	.byte	0x3f
	.zero		1


	//   ....[77]....
        /*109c*/ 	.word	0x00029f20
        /*10a0*/ 	.word	0x00000012
        /*10a4*/ 	.word	0x00036820
        /*10a8*/ 	.short	0x010a
        /*10aa*/ 	.byte	0x3f
	.zero		1


	//   ....[78]....
        /*10ac*/ 	.word	0x00029f70
        /*10b0*/ 	.word	0x00000005
        /*10b4*/ 	.word	0x000368a0
        /*10b8*/ 	.short	0x010a
        /*10ba*/ 	.byte	0x3f
	.zero		1


	//   ....[79]....
        /*10bc*/ 	.word	0x00029fc0
        /*10c0*/ 	.word	0x00000005
        /*10c4*/ 	.word	0x000368c0
        /*10c8*/ 	.short	0x010a
        /*10ca*/ 	.byte	0x3f
	.zero		1


	//   ....[80]....
        /*10cc*/ 	.word	0x0002a010
        /*10d0*/ 	.word	0x00000007
        /*10d4*/ 	.word	0x000368a0
        /*10d8*/ 	.short	0x010a
        /*10da*/ 	.byte	0x3f
	.zero		1


	//   ....[81]....
        /*10dc*/ 	.word	0x0002a060
        /*10e0*/ 	.word	0x00000007
        /*10e4*/ 	.word	0x000368c0
        /*10e8*/ 	.short	0x010a
        /*10ea*/ 	.byte	0x3f
	.zero		1


	//   ....[82]....
        /*10ec*/ 	.word	0x0002a200
        /*10f0*/ 	.word	0x00000000
        /*10f4*/ 	.word	0x00036840
        /*10f8*/ 	.short	0x010a
        /*10fa*/ 	.byte	0x3f
	.zero		1


	//   ....[83]....
        /*10fc*/ 	.word	0x0002ae60
        /*1100*/ 	.word	0x00000012
        /*1104*/ 	.word	0x00036820
        /*1108*/ 	.short	0x010a
        /*110a*/ 	.byte	0x3f
	.zero		1


	//   ....[84]....
        /*110c*/ 	.word	0x0002aeb0
        /*1110*/ 	.word	0x00000003
        /*1114*/ 	.word	0x00036840
        /*1118*/ 	.short	0x010a
        /*111a*/ 	.byte	0x3f
	.zero		1


	//   ....[85]....
        /*111c*/ 	.word	0x0002af00
        /*1120*/ 	.word	0x00000003
        /*1124*/ 	.word	0x00000060
        /*1128*/ 	.short	0x010a
        /*112a*/ 	.byte	0x3f
	.zero		1


	//   ....[86]....
        /*112c*/ 	.word	0x0002af50
        /*1130*/ 	.word	0x00000003
        /*1134*/ 	.word	0x00036840
        /*1138*/ 	.short	0x010a
        /*113a*/ 	.byte	0x3f
	.zero		1


	//   ....[87]....
        /*113c*/ 	.word	0x0002afa0
        /*1140*/ 	.word	0x00000002
        /*1144*/ 	.word	0x00000060
        /*1148*/ 	.short	0x010a
        /*114a*/ 	.byte	0x3f
	.zero		1


	//   ....[88]....
        /*114c*/ 	.word	0x0002aff0
        /*1150*/ 	.word	0x00000002
        /*1154*/ 	.word	0x00036840
        /*1158*/ 	.short	0x010a
        /*115a*/ 	.byte	0x3f
	.zero		1


	//   ....[89]....
        /*115c*/ 	.word	0x0002b040
        /*1160*/ 	.word	0x00000002
        /*1164*/ 	.word	0x00000060
        /*1168*/ 	.short	0x010a
        /*116a*/ 	.byte	0x3f
	.zero		1


	//   ....[90]....
        /*116c*/ 	.word	0x0002b090
        /*1170*/ 	.word	0x00000000
        /*1174*/ 	.word	0x00036860
        /*1178*/ 	.short	0x010a
        /*117a*/ 	.byte	0x3f
	.zero		1


	//   ....[91]....
        /*117c*/ 	.word	0x0002bbd0
        /*1180*/ 	.word	0x00000000
        /*1184*/ 	.word	0x00036820
        /*1188*/ 	.short	0x010a
        /*118a*/ 	.byte	0x3f
	.zero		1


	//   ....[92]....
        /*118c*/ 	.word	0x0002bd70
        /*1190*/ 	.word	0x00000006
        /*1194*/ 	.word	0x00000000
        /*1198*/ 	.short	0x010a
        /*119a*/ 	.byte	0x3f
	.zero		1


	//   ....[93]....
        /*119c*/ 	.word	0x0002bdc0
        /*11a0*/ 	.word	0x00000007
        /*11a4*/ 	.word	0x00000000
        /*11a8*/ 	.short	0x010a
        /*11aa*/ 	.byte	0x3f
	.zero		1


	//   ....[94]....
        /*11ac*/ 	.word	0x0002be10
        /*11b0*/ 	.word	0x00000004
        /*11b4*/ 	.word	0x00000000
        /*11b8*/ 	.short	0x010a
        /*11ba*/ 	.byte	0x3f
	.zero		1


	//----- nvinfo : EIATTR_NUM_MBARRIERS
	.align		4
.L_155:
        /*11bc*/ 	.byte	0x03, 0x38
        /*11be*/ 	.short	0x0016


	//----- nvinfo : EIATTR_EXIT_INSTR_OFFSETS
	.align		4
        /*11c0*/ 	.byte	0x04, 0x1c
        /*11c2*/ 	.short	(.L_157 - .L_156)


	//   ....[0]....
.L_156:
        /*11c4*/ 	.word	0x00029700


	//----- nvinfo : EIATTR_MAX_THREADS
	.align		4
.L_157:
        /*11c8*/ 	.byte	0x04, 0x05
        /*11ca*/ 	.short	(.L_159 - .L_158)
.L_158:
        /*11cc*/ 	.word	0x00000180
        /*11d0*/ 	.word	0x00000001
        /*11d4*/ 	.word	0x00000001


	//----- nvinfo : EIATTR_CRS_STACK_SIZE
	.align		4
.L_159:
        /*11d8*/ 	.byte	0x04, 0x1e
        /*11da*/ 	.short	(.L_161 - .L_160)
.L_160:
        /*11dc*/ 	.word	0x00000000


	//----- nvinfo : EIATTR_CBANK_PARAM_SIZE
	.align		4
.L_161:
        /*11e0*/ 	.byte	0x03, 0x19
        /*11e2*/ 	.short	0x0af0


	//----- nvinfo : EIATTR_PARAM_CBANK
	.align		4
        /*11e4*/ 	.byte	0x04, 0x0a
        /*11e6*/ 	.short	(.L_163 - .L_162)
	.align		4
.L_162:
        /*11e8*/ 	.word	index@(.nv.constant0._ZN7cutlass13device_kernelIN5flash11enable_sm90INS1_16FlashAttnFwdSm90INS1_25CollectiveMainloopFwdSm90ILi2EN4cute5tupleIJNS5_1CILi1EEES8_S8_EEENS6_IJNS7_ILi128EEENS7_ILi112EEENS7_ILi192EEEEEELi192ENS_10bfloat16_tEfNS_4arch4Sm90ELb0ELb0ELb1ELb1ELb0ELb1ELb0ELb1ELb1ELb1ELb1ELb0EEENS1_21CollectiveEpilogueFwdINS6_IJSA_SC_SB_EEES9_SE_SG_Li256ELb1ELb1ELb1ELb0EEENS1_36VarlenDynamicPersistentTileSchedulerILi128ELi112ELi256ELi128ELb1ELb1ELb1ELb0ELb1ELb1EEEEEEEEEvNT_6ParamsE)
        /*11ec*/ 	.short	0x0210
        /*11ee*/ 	.short	0x0af0


	//----- nvinfo : EIATTR_SW_WAR
	.align		4
.L_163:
        /*11f0*/ 	.byte	0x04, 0x36
        /*11f2*/ 	.short	(.L_165 - .L_164)
.L_164:
        /*11f4*/ 	.word	0x00000008
.L_165:


//--------------------- .nv.info._ZN7cutlass13device_kernelIN5flash11enable_sm90INS1_16FlashAttnFwdSm90INS1_25CollectiveMainloopFwdSm90ILi2EN4cute5tupleIJNS5_1CILi1EEES8_S8_EEENS6_IJNS7_ILi128EEENS7_ILi96EEENS7_ILi192EEEEEELi192ENS_10bfloat16_tEfNS_4arch4Sm90ELb0ELb1ELb1ELb0ELb0ELb0ELb0ELb1ELb1ELb1ELb1ELb0EEENS1_21CollectiveEpilogueFwdINS6_IJSA_SC_SB_EEES9_SE_SG_Li256ELb0ELb1ELb1ELb0EEENS1_19SingleTileSchedulerILb0ELb1ELb1ELi128EEEEEEEEEvNT_6ParamsE --------------------------
	.section	.nv.info._ZN7cutlass13device_kernelIN5flash11enable_sm90INS1_16FlashAttnFwdSm90INS1_25CollectiveMainloopFwdSm90ILi2EN4cute5tupleIJNS5_1CILi1EEES8_S8_EEENS6_IJNS7_ILi128EEENS7_ILi96EEENS7_ILi192EEEEEELi192ENS_10bfloat16_tEfNS_4arch4Sm90ELb0ELb1ELb1ELb0ELb0ELb0ELb0ELb1ELb1ELb1ELb1ELb0EEENS1_21CollectiveEpilogueFwdINS6_IJSA_SC_SB_EEES9_SE_SG_Li256ELb0ELb1ELb1ELb0EEENS1_19SingleTileSchedulerILb0ELb1ELb1ELi128EEEEEEEEEvNT_6ParamsE,"",@"SHT_CUDA_INFO"
	.sectionflags	@""
	.align	4


	//----- nvinfo : EIATTR_CUDA_API_VERSION
	.align		4
        /*0000*/ 	.byte	0x04, 0x37
        /*0002*/ 	.short	(.L_167 - .L_166)
.L_166:
        /*0004*/ 	.word	0x00000082


	//----- nvinfo : EIATTR_KPARAM_INFO
	.align		4
.L_167:
        /*0008*/ 	.byte	0x04, 0x17
        /*000a*/ 	.short	(.L_169 - .L_168)
.L_168:
        /*000c*/ 	.word	0x00000000
        /*0010*/ 	.short	0x0000
        /*0012*/ 	.short	0x0070
        /*0014*/ 	.byte	0x00, 0xf0, 0x01, 0x28


	//----- nvinfo : EIATTR_SPARSE_MMA_MASK
	.align		4
.L_169:
        /*0018*/ 	.byte	0x03, 0x50
        /*001a*/ 	.short	0x0000


	//----- nvinfo : EIATTR_MAXREG_COUNT
	.align		4
        /*001c*/ 	.byte	0x03, 0x1b
        /*001e*/ 	.short	0x00a8


	//----- nvinfo : EIATTR_NUM_BARRIERS
	.align		4
        /*0020*/ 	.byte	0x02, 0x4c
        /*0022*/ 	.byte	0x09
	.zero		1


	//----- nvinfo : EIATTR_EXTERNS
	.align		4
        /*0024*/ 	.byte	0x04, 0x0f
        /*0026*/ 	.short	(.L_171 - .L_170)


	//   ....[0]....
	.align		4
.L_170:
        /*0028*/ 	.word	index@(__assertfail)


	//----- nvinfo : EIATTR_ANNOTATIONS
	.align		4
.L_171:
        /*002c*/ 	.byte	0x04, 0x55
        /*002e*/ 	.short	(.L_173 - .L_172)


	//   ....[0]....
.L_172:
        /*0030*/ 	.word	0x00000001
        /*0034*/ 	.byte	0x60, 0x09, 0x00, 0x00, 0x01, 0x00, 0x00, 0x00, 0xc0, 0x18, 0x00, 0x00, 0x01, 0x00, 0x00, 0x00
        /*0044*/ 	.byte	0xa0, 0x1a, 0x01, 0x00, 0x01, 0x00, 0x00, 0x00, 0x90, 0x1f, 0x01, 0x00, 0x01, 0x00, 0x00, 0x00
        /*0054*/ 	.byte	0xf0, 0x2f, 0x01, 0x00, 0x01, 0x00, 0x00, 0x00, 0x90, 0x32, 0x01, 0x00, 0x01, 0x00, 0x00, 0x00
        /*0064*/ 	.byte	0x10, 0x3c, 0x01, 0x00, 0x01, 0x00, 0x00, 0x00, 0xe0, 0x45, 0x01, 0x00, 0x01, 0x00, 0x00, 0x00
        /*0074*/ 	.byte	0xc0, 0x54, 0x01, 0x00


	//----- nvinfo : EIATTR_MERCURY_ISA_VERSION
	.align		4
.L_173:
        /*0078*/ 	.byte	0x03, 0x5f
        /*007a*/ 	.short	0x0101


	//----- nvinfo : EIATTR_INT_WARP_WIDE_INSTR_OFFSETS
	.align		4
        /*007c*/ 	.byte	0x04, 0x31
        /*007e*/ 	.short	(.L_175 - .L_174)


	//   ....[0]....
.L_174:
        /*0080*/ 	.word	0x00000130


	//   ....[1]....
        /*0084*/ 	.word	0x00000170


	//   ....[2]....
        /*0088*/ 	.word	0x000001e0


	//----- nvinfo : EIATTR_COOP_GROUP_MASK_REGIDS
	.align		4
.L_175:
        /*008c*/ 	.byte	0x04, 0x29
        /*008e*/ 	.short	(.L_177 - .L_176)


	//   ....[0]....
.L_176:
        /*0090*/ 	.word	0xffffffff


	//   ....[1]....
        /*0094*/ 	.word	0xffffffff


	//   ....[2]....
        /*0098*/ 	.word	0xffffffff


	//   ....[3]....
        /*009c*/ 	.word	0xffffffff


	//   ....[4]....
        /*00a0*/ 	.word	0xffffffff


	//   ....[5]....
        /*00a4*/ 	.word	0xffffffff


	//   ....[6]....
        /*00a8*/ 	.word	0xffffffff


	//   ....[7]....
        /*00ac*/ 	.word	0xffffffff


	//   ....[8]....
        /*00b0*/ 	.word	0xffffffff


	//   ....[9]....
        /*00b4*/ 	.word	0xffffffff


	//   ....[10]....
        /*00b8*/ 	.word	0xffffffff


	//   ....[11]....
        /*00bc*/ 	.word	0xffffffff


	//   ....[12]....
        /*00c0*/ 	.word	0xffffffff


	//   ....[13]....
        /*00c4*/ 	.word	0xffffffff


	//   ....[14]....
        /*00c8*/ 	.word	0xffffffff


	//   ....[15]....
        /*00cc*/ 	.word	0xffffffff


	//   ....[16]....
        /*00d0*/ 	.word	0xffffffff


	//   ....[17]....
        /*00d4*/ 	.word	0xffffffff


	//   ....[18]....
        /*00d8*/ 	.word	0xffffffff


	//   ....[19]....
        /*00dc*/ 	.word	0xffffffff


	//   ....[20]....
        /*00e0*/ 	.word	0xffffffff


	//   ....[21]....
        /*00e4*/ 	.word	0xffffffff


	//   ....[22]....
        /*00e8*/ 	.word	0xffffffff


	//   ....[23]....
        /*00ec*/ 	.word	0xffffffff


	//   ....[24]....
        /*00f0*/ 	.word	0xffffffff


	//   ....[25]....
        /*00f4*/ 	.word	0xffffffff


	//   ....[26]....
        /*00f8*/ 	.word	0xffffffff


	//   ....[27]....
        /*00fc*/ 	.word	0xffffffff


	//   ....[28]....
        /*0100*/ 	.word	0xffffffff


	//   ....[29]....
        /*0104*/ 	.word	0xffffffff


	//   ....[30]....
        /*0108*/ 	.word	0xffffffff


	//   ....[31]....
        /*010c*/ 	.word	0xffffffff


	//   ....[32]....
        /*0110*/ 	.word	0xffffffff


	//   ....[33]....
        /*0114*/ 	.word	0xffffffff


	//   ....[34]....
        /*0118*/ 	.word	0xffffffff


	//   ....[35]....
        /*011c*/ 	.word	0xffffffff


	//   ....[36]....
        /*0120*/ 	.word	0xffffffff


	//   ....[37]....
        /*0124*/ 	.word	0xffffffff


	//   ....[38]....
        /*0128*/ 	.word	0xffffffff


	//   ....[39]....
        /*012c*/ 	.word	0xffffffff


	//   ....[40]....
        /*0130*/ 	.word	0xffffffff


	//   ....[41]....
        /*0134*/ 	.word	0xffffffff


	//   ....[42]....
        /*0138*/ 	.word	0xffffffff


	//   ....[43]....
        /*013c*/ 	.word	0xffffffff


	//   ....[44]....
        /*0140*/ 	.word	0xffffffff


	//   ....[45]....
        /*0144*/ 	.word	0xffffffff


	//   ....[46]....
        /*0148*/ 	.word	0xffffffff


	//   ....[47]....
        /*014c*/ 	.word	0xffffffff


	//   ....[48]....
        /*0150*/ 	.word	0xffffffff


	//   ....[49]....
        /*0154*/ 	.word	0xffffffff


	//   ....[50]....
        /*0158*/ 	.word	0xffffffff


	//   ....[51]....
        /*015c*/ 	.word	0xffffffff


	//   ....[52]....
        /*0160*/ 	.word	0xffffffff


	//   ....[53]....
        /*0164*/ 	.word	0xffffffff


	//   ....[54]....
        /*0168*/ 	.word	0xffffffff


	//   ....[55]....
        /*016c*/ 	.word	0xffffffff


	//   ....[56]....
        /*0170*/ 	.word	0xffffffff


	//   ....[57]....
        /*0174*/ 	.word	0xffffffff


	//   ....[58]....
        /*0178*/ 	.word	0xffffffff


	//   ....[59]....
        /*017c*/ 	.word	0xffffffff


	//   ....[60]....
        /*0180*/ 	.word	0xffffffff


	//   ....[61]....
        /*0184*/ 	.word	0x0500000f


	//   ....[62]....
        /*0188*/ 	.word	0x0500000f


	//   ....[63]....
        /*018c*/ 	.word	0x0500000f


	//   ....[64]....
        /*0190*/ 	.word	0x0500000f


	//   ....[65]....
        /*0194*/ 	.word	0x0500000f


	//   ....[66]....
        /*0198*/ 	.word	0x0500000f


	//   ....[67]....
        /*019c*/ 	.word	0x0500000f


	//   ....[68]....
        /*01a0*/ 	.word	0x0500000f


	//   ....[69]....
        /*01a4*/ 	.word	0x0500000f


	//   ....[70]....
        /*01a8*/ 	.word	0x0500000f


	//   ....[71]....
        /*01ac*/ 	.word	0x0500000f


	//   ....[72]....
        /*01b0*/ 	.word	0x0500000f


	//   ....[73]....
        /*01b4*/ 	.word	0x0500000f


	//   ....[74]....
        /*01b8*/ 	.word	0x0500000f


	//   ....[75]....
        /*01bc*/ 	.word	0x0500000f


	//   ....[76]....
        /*01c0*/ 	.word	0x0500000f


	//   ....[77]....
        /*01c4*/ 	.word	0x0500000f


	//   ....[78]....
        /*01c8*/ 	.word	0x0500000f


	//----- nvinfo : EIATTR_COOP_GROUP_INSTR_OFFSETS
	.align		4
.L_177:
        /*01cc*/ 	.byte	0x04, 0x28
        /*01ce*/ 	.short	(.L_179 - .L_178)


	//   ....[0]....
.L_178:
        /*01d0*/ 	.word	0x00000060


	//   ....[1]....
        /*01d4*/ 	.word	0x00000140


	//   ....[2]....
        /*01d8*/ 	.word	0x00000190


	//   ....[3]....
        /*01dc*/ 	.word	0x000003c0


	//   ....[4]....
        /*01e0*/ 	.word	0x00000520


	//   ....[5]....
        /*01e4*/ 	.word	0x00000640


	//   ....[6]....
        /*01e8*/ 	.word	0x000007a0


	//   ....[7]....
        /*01ec*/ 	.word	0x000016c0


	//   ....[8]....
        /*01f0*/ 	.word	0x00002570


	//   ....[9]....
        /*01f4*/ 	.word	0x00003250


	//   ....[10]....
        /*01f8*/ 	.word	0x00003b50


	//   ....[11]....
        /*01fc*/ 	.word	0x00003b80


	//   ....[12]....
        /*0200*/ 	.word	0x00003f30


	//   ....[13]....
        /*0204*/ 	.word	0x00003fe0


	//   ....[14]....
        /*0208*/ 	.word	0x00006340


	//   ....[15]....
        /*020c*/ 	.word	0x00006930


	//   ....[16]....
        /*0210*/ 	.word	0x000072e0


	//   ....[17]....
        /*0214*/ 	.word	0x000073d0


	//   ....[18]....
        /*0218*/ 	.word	0x000079a0


	//   ....[19]....
        /*021c*/ 	.word	0x00007a00


	//   ....[20]....
        /*0220*/ 	.word	0x00009cb0


	//   ....[21]....
        /*0224*/ 	.word	0x00009ce0


	//   ....[22]....
        /*0228*/ 	.word	0x0000a050


	//   ....[23]....
        /*022c*/ 	.word	0x0000a0b0


	//   ....[24]....
        /*0230*/ 	.word	0x0000be40


	//   ....[25]....
        /*0234*/ 	.word	0x0000c1c0


	//   ....[26]....
        /*0238*/ 	.word	0x0000cf70


	//   ....[27]....
        /*023c*/ 	.word	0x0000d090


	//   ....[28]....
        /*0240*/ 	.word	0x0000d650


	//   ....[29]....
        /*0244*/ 	.word	0x0000d6a0


	//   ....[30]....
        /*0248*/ 	.word	0x0000e720


	//   ....[31]....
        /*024c*/ 	.word	0x0000e750


	//   ....[32]....
        /*0250*/ 	.word	0x0000e840


	//   ....[33]....
        /*0254*/ 	.word	0x0000e850


	//   ....[34]....
        /*0258*/ 	.word	0x0000f8a0


	//   ....[35]....
        /*025c*/ 	.word	0x0000f900


	//   ....[36]....
        /*0260*/ 	.word	0x0000f940


	//   ....[37]....
        /*0264*/ 	.word	0x0000f970


	//   ....[38]....
        /*0268*/ 	.word	0x0000f9a0


	//   ....[39]....
        /*026c*/ 	.word	0x0000f9c0


	//   ....[40]....
        /*0270*/ 	.word	0x00010340


	//   ....[41]....
        /*0274*/ 	.word	0x00010350


	//   ....[42]....
        /*0278*/ 	.word	0x000110c0


	//   ....[43]....
        /*027c*/ 	.word	0x00011fb0


	//   ....[44]....
        /*0280*/ 	.word	0x00012970


	//   ....[45]....
        /*0284*/ 	.word	0x000129b0


	//   ....[46]....
        /*0288*/ 	.word	0x000129e0


	//   ....[47]....
        /*028c*/ 	.word	0x00012a30


	//   ....[48]....
        /*0290*/ 	.word	0x00012ac0


	//   ....[49]....
        /*0294*/ 	.word	0x00012ae0


	//   ....[50]....
        /*0298*/ 	.word	0x00012b70


	//   ....[51]....
        /*029c*/ 	.word	0x00012ba0


	//   ....[52]....
        /*02a0*/ 	.word	0x00012c20


	//   ....[53]....
        /*02a4*/ 	.word	0x00012c50


	//   ....[54]....
        /*02a8*/ 	.word	0x00012cd0


	//   ....[55]....
        /*02ac*/ 	.word	0x00012d00


	//   ....[56]....
        /*02b0*/ 	.word	0x00012d80


	//   ....[57]....
        /*02b4*/ 	.word	0x00012db0


	//   ....[58]....
        /*02b8*/ 	.word	0x00012e20


	//   ....[59]....
        /*02bc*/ 	.word	0x00012e50


	//   ....[60]....
        /*02c0*/ 	.word	0x00015450


	//   ....[61]....
        /*02c4*/ 	.word	0x00015a90


	//   ....[62]....
        /*02c8*/ 	.word	0x00015c00


	//   ....[63]....
        /*02cc*/ 	.word	0x00015c60


	//   ....[64]....
        /*02d0*/ 	.word	0x00015da0


	//   ....[65]....
        /*02d4*/ 	.word	0x00015e10


	//   ....[66]....
        /*02d8*/ 	.word	0x00015f10


	//   ....[67]....
        /*02dc*/ 	.word	0x00015f80


	//   ....[68]....
        /*02e0*/ 	.word	0x00016080


	//   ....[69]....
        /*02e4*/ 	.word	0x000160f0


	//   ....[70]....
        /*02e8*/ 	.word	0x000161f0


	//   ....[71]....
        /*02ec*/ 	.word	0x00016260


	//   ....[72]....
        /*02f0*/ 	.word	0x00016360


	//   ....[73]....
        /*02f4*/ 	.word	0x000163d0


	//   ....[74]....
        /*02f8*/ 	.word	0x000164d0


	//   ....[75]....
        /*02fc*/ 	.word	0x00016530


	//   ....[76]....
        /*0300*/ 	.word	0x00016620


	//   ....[77]....
        /*0304*/ 	.word	0x00016670


	//   ....[78]....
        /*0308*/ 	.word	0x00016a70


	//----- nvinfo : EIATTR_REG_RECONFIG
	.align		4
.L_179:
        /*030c*/ 	.byte	0x01, 0x54
	.zero		2


	//----- nvinfo : EIATTR_SYSCALL_OFFSETS
	.align		4
        /*0310*/ 	.byte	0x04, 0x46
        /*0312*/ 	.short	(.L_181 - .L_180)


	//   ....[0]....
.L_180:
        /*0314*/ 	.word	0x00001880


	//   ....[1]....
        /*0318*/ 	.word	0x00011c20


	//   ....[2]....
        /*031c*/ 	.word	0x00011d60


	//   ....[3]....
        /*0320*/ 	.word	0x00011e50


	//   ....[4]....
        /*0324*/ 	.word	0x000125c0


	//----- nvinfo : EIATTR_MBARRIER_INSTR_OFFSETS
	.align		4
.L_181:
        /*0328*/ 	.byte	0x04, 0x39
        /*032a*/ 	.short	(.L_183 - .L_182)


	//   ....[0]....
.L_182:
        /*032c*/ 	.word	0x00000270
        /*0330*/ 	.word	0x000000ff
        /*0334*/ 	.word	0x00030800
        /*0338*/ 	.short	0x0100
        /*033a*/ 	.byte	0x08
	.zero		1


	//   ....[1]....
        /*033c*/ 	.word	0x00000280
        /*0340*/ 	.word	0x000000ff
        /*0344*/ 	.word	0x00030820
        /*0348*/ 	.short	0x0100
        /*034a*/ 	.byte	0x08
	.zero		1


	//   ....[2]....
        /*034c*/ 	.word	0x00000370
        /*0350*/ 	.word	0x000000ff
        /*0354*/ 	.word	0x00030830
        /*0358*/ 	.short	0x0100
        /*035a*/ 	.byte	0x08
	.zero		1


	//   ....[3]....
        /*035c*/ 	.word	0x00000380
        /*0360*/ 	.word	0x000000ff
        /*0364*/ 	.word	0x00030840
        /*0368*/ 	.short	0x0100
        /*036a*/ 	.byte	0x08
	.zero		1


	//   ....[4]....
        /*036c*/ 	.word	0x00000390
        /*0370*/ 	.word	0x000000ff
        /*0374*/ 	.word	0x00030838
        /*0378*/ 	.short	0x0100
        /*037a*/ 	.byte	0x08
	.zero		1


	//   ....[5]....
        /*037c*/ 	.word	0x000003a0
        /*0380*/ 	.word	0x000000ff
        /*0384*/ 	.word	0x00030848
        /*0388*/ 	.short	0x0100
        /*038a*/ 	.byte	0x08
	.zero		1


	//   ....[6]....
        /*038c*/ 	.word	0x000004d0
        /*0390*/ 	.word	0x000000ff
        /*0394*/ 	.word	0x00030850
        /*0398*/ 	.short	0x0100
        /*039a*/ 	.byte	0x08
	.zero		1


	//   ....[7]....
        /*039c*/ 	.word	0x000004e0
        /*03a0*/ 	.word	0x000000ff
        /*03a4*/ 	.word	0x00030860
        /*03a8*/ 	.short	0x0100
        /*03aa*/ 	.byte	0x08
	.zero		1


	//   ....[8]....
        /*03ac*/ 	.word	0x000004f0
        /*03b0*/ 	.word	0x000000ff
        /*03b4*/ 	.word	0x00030858
        /*03b8*/ 	.short	0x0100
        /*03ba*/ 	.byte	0x08
	.zero		1


	//   ....[9]....
        /*03bc*/ 	.word	0x00000500
        /*03c0*/ 	.word	0x000000ff
        /*03c4*/ 	.word	0x00030868
        /*03c8*/ 	.short	0x0100
        /*03ca*/ 	.byte	0x08
	.zero		1


	//   ....[10]....
        /*03cc*/ 	.word	0x000005f0
        /*03d0*/ 	.word	0x000000ff
        /*03d4*/ 	.word	0x00030870
        /*03d8*/ 	.short	0x0100
        /*03da*/ 	.byte	0x06
	.zero		1


	//   ....[11]....
        /*03dc*/ 	.word	0x00000600
        /*03e0*/ 	.word	0x000000ff
        /*03e4*/ 	.word	0x00030880
        /*03e8*/ 	.short	0x0100
        /*03ea*/ 	.byte	0x06
	.zero		1


	//   ....[12]....
        /*03ec*/ 	.word	0x00000610
        /*03f0*/ 	.word	0x000000ff
        /*03f4*/ 	.word	0x00030878
        /*03f8*/ 	.short	0x0100
        /*03fa*/ 	.byte	0x06
	.zero		1


	//   ....[13]....
        /*03fc*/ 	.word	0x00000620
        /*0400*/ 	.word	0x000000ff
        /*0404*/ 	.word	0x00030888
        /*0408*/ 	.short	0x0100
        /*040a*/ 	.byte	0x06
	.zero		1


	//   ....[14]....
        /*040c*/ 	.word	0x00000750
        /*0410*/ 	.word	0x000000ff
        /*0414*/ 	.word	0x00030890
        /*0418*/ 	.short	0x0100
        /*041a*/ 	.byte	0x08
	.zero		1


	//   ....[15]....
        /*041c*/ 	.word	0x00000760
        /*0420*/ 	.word	0x000000ff
        /*0424*/ 	.word	0x000308a0
        /*0428*/ 	.short	0x0100
        /*042a*/ 	.byte	0x08
	.zero		1


	//   ....[16]....
        /*042c*/ 	.word	0x00000770
        /*0430*/ 	.word	0x000000ff
        /*0434*/ 	.word	0x00030898
        /*0438*/ 	.short	0x0100
        /*043a*/ 	.byte	0x08
	.zero		1


	//   ....[17]....
        /*043c*/ 	.word	0x00000780
        /*0440*/ 	.word	0x000000ff
        /*0444*/ 	.word	0x000308a8
        /*0448*/ 	.short	0x0100
        /*044a*/ 	.byte	0x08
	.zero		1


	//   ....[18]....
        /*044c*/ 	.word	0x000008b0
        /*0450*/ 	.word	0x000000ff
        /*0454*/ 	.word	0x000308b0
        /*0458*/ 	.short	0x0100
        /*045a*/ 	.byte	0x08
	.zero		1


	//   ....[19]....
        /*045c*/ 	.word	0x000008c0
        /*0460*/ 	.word	0x000000ff
        /*0464*/ 	.word	0x000308c0
        /*0468*/ 	.short	0x0100
        /*046a*/ 	.byte	0x08
	.zero		1


	//   ....[20]....
        /*046c*/ 	.word	0x000008d0
        /*0470*/ 	.word	0x000000ff
        /*0474*/ 	.word	0x000308b8
        /*0478*/ 	.short	0x0100
        /*047a*/ 	.byte	0x08
	.zero		1


	//   ....[21]....
        /*047c*/ 	.word	0x000008e0
        /*0480*/ 	.word	0x000000ff
        /*0484*/ 	.word	0x000308c8
        /*0488*/ 	.short	0x0100
        /*048a*/ 	.byte	0x08
	.zero		1


	//   ....[22]....
        /*048c*/ 	.word	0x000018a0
        /*0490*/ 	.word	0x000000ff
        /*0494*/ 	.word	0x00030800
        /*0498*/ 	.short	0x010a
        /*049a*/ 	.byte	0x3a
	.zero		1


	//   ....[23]....
        /*049c*/ 	.word	0x00001930
        /*04a0*/ 	.word	0x000000ff
        /*04a4*/ 	.word	0x00030830
        /*04a8*/ 	.short	0x010a
        /*04aa*/ 	.byte	0x3a
	.zero		1


	//   ....[24]....
        /*04ac*/ 	.word	0x000019c0
        /*04b0*/ 	.word	0x000000ff
        /*04b4*/ 	.word	0x00030830
        /*04b8*/ 	.short	0x010a
        /*04ba*/ 	.byte	0x3a
	.zero		1


	//   ....[25]....
        /*04bc*/ 	.word	0x00002630
        /*04c0*/ 	.word	0x0000000b
        /*04c4*/ 	.word	0x00000000
        /*04c8*/ 	.short	0x0101
        /*04ca*/ 	.byte	0x3f
	.zero		1


	//   ....[26]....
        /*04cc*/ 	.word	0x00004ec0
        /*04d0*/ 	.word	0x000000ff
        /*04d4*/ 	.word	0x00030830
        /*04d8*/ 	.short	0x010a
        /*04da*/ 	.byte	0x3d
	.zero		1


	//   ....[27]....
        /*04dc*/ 	.word	0x00004f00
        /*04e0*/ 	.word	0x000000ff
        /*04e4*/ 	.word	0x00030830
        /*04e8*/ 	.short	0x010a
        /*04ea*/ 	.byte	0x3d
	.zero		1


	//   ....[28]....
        /*04ec*/ 	.word	0x00005960
        /*04f0*/ 	.word	0x000000ff
        /*04f4*/ 	.word	0x00030850
        /*04f8*/ 	.short	0x010a
        /*04fa*/ 	.byte	0x0e
	.zero		1


	//   ....[29]....
        /*04fc*/ 	.word	0x000059a0
        /*0500*/ 	.word	0x000000ff
        /*0504*/ 	.word	0x00030850
        /*0508*/ 	.short	0x010a
        /*050a*/ 	.byte	0x0e
	.zero		1


	//   ....[30]....
        /*050c*/ 	.word	0x00006330
        /*0510*/ 	.word	0x00000091
        /*0514*/ 	.word	0x00000000
        /*0518*/ 	.short	0x0101
        /*051a*/ 	.byte	0x3f
	.zero		1


	//   ....[31]....
        /*051c*/ 	.word	0x00007e00
        /*0520*/ 	.word	0x00000015
        /*0524*/ 	.word	0x00000000
        /*0528*/ 	.short	0x0101
        /*052a*/ 	.byte	0x3f
	.zero		1


	//   ....[32]....
        /*052c*/ 	.word	0x00008770
        /*0530*/ 	.word	0x000000ff
        /*0534*/ 	.word	0x00030830
        /*0538*/ 	.short	0x010a
        /*053a*/ 	.byte	0x39
	.zero		1


	//   ....[33]....
        /*053c*/ 	.word	0x000087b0
        /*0540*/ 	.word	0x000000ff
        /*0544*/ 	.word	0x00030830
        /*0548*/ 	.short	0x010a
        /*054a*/ 	.byte	0x39
	.zero		1


	//   ....[34]....
        /*054c*/ 	.word	0x00009210
        /*0550*/ 	.word	0x000000ff
        /*0554*/ 	.word	0x00030850
        /*0558*/ 	.short	0x010a
        /*055a*/ 	.byte	0x0e
	.zero		1


	//   ....[35]....
        /*055c*/ 	.word	0x00009250
        /*0560*/ 	.word	0x000000ff
        /*0564*/ 	.word	0x00030850
        /*0568*/ 	.short	0x010a
        /*056a*/ 	.byte	0x0e
	.zero		1


	//   ....[36]....
        /*056c*/ 	.word	0x0000a5d0
        /*0570*/ 	.word	0x0000000e
        /*0574*/ 	.word	0x00000000
        /*0578*/ 	.short	0x0101
        /*057a*/ 	.byte	0x3f
	.zero		1


	//   ....[37]....
        /*057c*/ 	.word	0x0000a690
        /*0580*/ 	.word	0x0000000e
        /*0584*/ 	.word	0x00000000
        /*0588*/ 	.short	0x0101
        /*058a*/ 	.byte	0x3f
	.zero		1


	//   ....[38]....
        /*058c*/ 	.word	0x0000ab60
        /*0590*/ 	.word	0x000000ff
        /*0594*/ 	.word	0x00030830
        /*0598*/ 	.short	0x010a
        /*059a*/ 	.byte	0x39
	.zero		1


	//   ....[39]....
        /*059c*/ 	.word	0x0000aba0
        /*05a0*/ 	.word	0x000000ff
        /*05a4*/ 	.word	0x00030830
        /*05a8*/ 	.short	0x010a
        /*05aa*/ 	.byte	0x39
	.zero		1


	//   ....[40]....
        /*05ac*/ 	.word	0x0000b600
        /*05b0*/ 	.word	0x000000ff
        /*05b4*/ 	.word	0x00030850
        /*05b8*/ 	.short	0x010a
        /*05ba*/ 	.byte	0x0e
	.zero		1


	//   ....[41]....
        /*05bc*/ 	.word	0x0000b640
        /*05c0*/ 	.word	0x000000ff
        /*05c4*/ 	.word	0x00030850
        /*05c8*/ 	.short	0x010a
        /*05ca*/ 	.byte	0x0e
	.zero		1


	//   ....[42]....
        /*05cc*/ 	.word	0x0000bf60
        /*05d0*/ 	.word	0x00000091
        /*05d4*/ 	.word	0x00000000
        /*05d8*/ 	.short	0x0101
        /*05da*/ 	.byte	0x3f
	.zero		1


	//   ....[43]....
        /*05dc*/ 	.word	0x0000daf0
        /*05e0*/ 	.word	0x00000015
        /*05e4*/ 	.word	0x00000000
        /*05e8*/ 	.short	0x0101
        /*05ea*/ 	.byte	0x3f
	.zero		1


	//   ....[44]....
        /*05ec*/ 	.word	0x0000e690
        /*05f0*/ 	.word	0x000000ff
        /*05f4*/ 	.word	0x00030850
        /*05f8*/ 	.short	0x010a
        /*05fa*/ 	.byte	0x05
	.zero		1


	//   ....[45]....
        /*05fc*/ 	.word	0x0000e6d0
        /*0600*/ 	.word	0x000000ff
        /*0604*/ 	.word	0x00030850
        /*0608*/ 	.short	0x010a
        /*060a*/ 	.byte	0x05
	.zero		1


	//   ....[46]....
        /*060c*/ 	.word	0x0000eaf0
        /*0610*/ 	.word	0x0000000b
        /*0614*/ 	.word	0x00000000
        /*0618*/ 	.short	0x0101
        /*061a*/ 	.byte	0x3f
	.zero		1


	//   ....[47]....
        /*061c*/ 	.word	0x0000f9d0
        /*0620*/ 	.word	0x000000ff
        /*0624*/ 	.word	0x00000000
        /*0628*/ 	.short	0x0101
        /*062a*/ 	.byte	0x04
	.zero		1


	//   ....[48]....
        /*062c*/ 	.word	0x000121d0
        /*0630*/ 	.word	0x000000ff
        /*0634*/ 	.word	0x00030840
        /*0638*/ 	.short	0x010a
        /*063a*/ 	.byte	0x26
	.zero		1


	//   ....[49]....
        /*063c*/ 	.word	0x00012f90
        /*0640*/ 	.word	0x000000ff
        /*0644*/ 	.word	0x00030800
        /*0648*/ 	.short	0x0107
        /*064a*/ 	.byte	0x26
	.zero		1


	//   ....[50]....
        /*064c*/ 	.word	0x00013000
        /*0650*/ 	.word	0x000000ff
        /*0654*/ 	.word	0x00030800
        /*0658*/ 	.short	0x0101
        /*065a*/ 	.byte	0x26
	.zero		1


	//   ....[51]....
        /*065c*/ 	.word	0x00013010
        /*0660*/ 	.word	0x000000ff
        /*0664*/ 	.word	0x00030820
        /*0668*/ 	.short	0x010a
        /*066a*/ 	.byte	0x26
	.zero		1


	//   ....[52]....
        /*066c*/ 	.word	0x00013420
        /*0670*/ 	.word	0x000000ff
        /*0674*/ 	.word	0x00030848
        /*0678*/ 	.short	0x010a
        /*067a*/ 	.byte	0x26
	.zero		1


	//   ....[53]....
        /*067c*/ 	.word	0x000137d0
        /*0680*/ 	.word	0x000000ff
        /*0684*/ 	.word	0x00030860
        /*0688*/ 	.short	0x010a
        /*068a*/ 	.byte	0x26
	.zero		1


	//   ....[54]....
        /*068c*/ 	.word	0x00013da0
        /*0690*/ 	.word	0x000000ff
        /*0694*/ 	.word	0x00030840
        /*0698*/ 	.short	0x010a
        /*069a*/ 	.byte	0x26
	.zero		1


	//   ....[55]....
        /*069c*/ 	.word	0x00014160
        /*06a0*/ 	.word	0x000000ff
        /*06a4*/ 	.word	0x00030868
        /*06a8*/ 	.short	0x010a
        /*06aa*/ 	.byte	0x26
	.zero		1


	//   ....[56]....
        /*06ac*/ 	.word	0x00014780
        /*06b0*/ 	.word	0x000000ff
        /*06b4*/ 	.word	0x00030848
        /*06b8*/ 	.short	0x010a
        /*06ba*/ 	.byte	0x26
	.zero		1


	//   ....[57]....
        /*06bc*/ 	.word	0x00014b20
        /*06c0*/ 	.word	0x000000ff
        /*06c4*/ 	.word	0x00030860
        /*06c8*/ 	.short	0x010a
        /*06ca*/ 	.byte	0x26
	.zero		1


	//   ....[58]....
        /*06cc*/ 	.word	0x00014f80
        /*06d0*/ 	.word	0x00000003
        /*06d4*/ 	.word	0x00030860
        /*06d8*/ 	.short	0x010a
        /*06da*/ 	.byte	0x3f
	.zero		1


	//   ....[59]....
        /*06dc*/ 	.word	0x000153e0
        /*06e0*/ 	.word	0x00000002
        /*06e4*/ 	.word	0x00030820
        /*06e8*/ 	.short	0x010a
        /*06ea*/ 	.byte	0x3f
	.zero		1


	//   ....[60]....
        /*06ec*/ 	.word	0x00015580
        /*06f0*/ 	.word	0x00000007
        /*06f4*/ 	.word	0x00000000
        /*06f8*/ 	.short	0x010a
        /*06fa*/ 	.byte	0x3f
	.zero		1


	//   ....[61]....
        /*06fc*/ 	.word	0x000155f0
        /*0700*/ 	.word	0x00000008
        /*0704*/ 	.word	0x00000000
        /*0708*/ 	.short	0x010a
        /*070a*/ 	.byte	0x3f
	.zero		1


	//   ....[62]....
        /*070c*/ 	.word	0x00015650
        /*0710*/ 	.word	0x00000007
        /*0714*/ 	.word	0x00000000
        /*0718*/ 	.short	0x010a
        /*071a*/ 	.byte	0x3f
	.zero		1


	//   ....[63]....
        /*071c*/ 	.word	0x00015680
        /*0720*/ 	.word	0x00000006
        /*0724*/ 	.word	0x00000000
        /*0728*/ 	.short	0x010a
        /*072a*/ 	.byte	0x3f
	.zero		1


	//   ....[64]....
        /*072c*/ 	.word	0x000156f0
        /*0730*/ 	.word	0x00000003
        /*0734*/ 	.word	0x00030800
        /*0738*/ 	.short	0x010a
        /*073a*/ 	.byte	0x3f
	.zero		1


	//   ....[65]....
        /*073c*/ 	.word	0x00015750
        /*0740*/ 	.word	0x00000003
        /*0744*/ 	.word	0x00030830
        /*0748*/ 	.short	0x010a
        /*074a*/ 	.byte	0x3f
	.zero		1


	//   ....[66]....
        /*074c*/ 	.word	0x000157b0
        /*0750*/ 	.word	0x0000000f
        /*0754*/ 	.word	0x00030830
        /*0758*/ 	.short	0x010a
        /*075a*/ 	.byte	0x3f
	.zero		1


	//   ....[67]....
        /*075c*/ 	.word	0x00015810
        /*0760*/ 	.word	0x0000000f
        /*0764*/ 	.word	0x00030850
        /*0768*/ 	.short	0x010a
        /*076a*/ 	.byte	0x3f
	.zero		1


	//   ....[68]....
        /*076c*/ 	.word	0x00015870
        /*0770*/ 	.word	0x00000004
        /*0774*/ 	.word	0x00030830
        /*0778*/ 	.short	0x010a
        /*077a*/ 	.byte	0x3f
	.zero		1


	//   ....[69]....
        /*077c*/ 	.word	0x000158d0
        /*0780*/ 	.word	0x00000003
        /*0784*/ 	.word	0x00030850
        /*0788*/ 	.short	0x010a
        /*078a*/ 	.byte	0x3f
	.zero		1


	//   ....[70]....
        /*078c*/ 	.word	0x00015930
        /*0790*/ 	.word	0x00000004
        /*0794*/ 	.word	0x00030830
        /*0798*/ 	.short	0x010a
        /*079a*/ 	.byte	0x3f
	.zero		1


	//   ....[71]....
        /*079c*/ 	.word	0x00015990
        /*07a0*/ 	.word	0x00000003
        /*07a4*/ 	.word	0x00030850
        /*07a8*/ 	.short	0x010a
        /*07aa*/ 	.byte	0x3f
	.zero		1


	//   ....[72]....
        /*07ac*/ 	.word	0x000159f0
        /*07b0*/ 	.word	0x00000007
        /*07b4*/ 	.word	0x00030850
        /*07b8*/ 	.short	0x010a
        /*07ba*/ 	.byte	0x3f
	.zero		1


	//   ....[73]....
        /*07bc*/ 	.word	0x00015b50
        /*07c0*/ 	.word	0x00000003
        /*07c4*/ 	.word	0x00030840
        /*07c8*/ 	.short	0x010a
        /*07ca*/ 	.byte	0x3f
	.zero		1


	//   ....[74]....
        /*07cc*/ 	.word	0x000166b0
        /*07d0*/ 	.word	0x00000003
        /*07d4*/ 	.word	0x00030820
        /*07d8*/ 	.short	0x010a
        /*07da*/ 	.byte	0x3f
	.zero		1


	//   ....[75]....
        /*07dc*/ 	.word	0x00016710
        /*07e0*/ 	.word	0x00000003
        /*07e4*/ 	.word	0x00030848
        /*07e8*/ 	.short	0x010a
        /*07ea*/ 	.byte	0x3f
	.zero		1


	//   ....[76]....
        /*07ec*/ 	.word	0x00016770
        /*07f0*/ 	.word	0x00000003
        /*07f4*/ 	.word	0x00030860
        /*07f8*/ 	.short	0x010a
        /*07fa*/ 	.byte	0x3f
	.zero		1


	//   ....[77]....
        /*07fc*/ 	.word	0x000167d0
        /*0800*/ 	.word	0x00000003
        /*0804*/ 	.word	0x00030840
        /*0808*/ 	.short	0x010a
        /*080a*/ 	.byte	0x3f
	.zero		1


	//   ....[78]....
        /*080c*/ 	.word	0x00016830
        /*0810*/ 	.word	0x00000003
        /*0814*/ 	.word	0x00030868
        /*0818*/ 	.short	0x010a
        /*081a*/ 	.byte	0x3f
	.zero		1


	//   ....[79]....
        /*081c*/ 	.word	0x00016890
        /*0820*/ 	.word	0x00000003
        /*0824*/ 	.word	0x00030848
        /*0828*/ 	.short	0x010a
        /*082a*/ 	.byte	0x3f
	.zero		1


	//   ....[80]....
        /*082c*/ 	.word	0x000168f0
        /*0830*/ 	.word	0x00000003
        /*0834*/ 	.word	0x00030860
        /*0838*/ 	.short	0x010a
        /*083a*/ 	.byte	0x3f
	.zero		1


	//   ....[81]....
        /*083c*/ 	.word	0x00016940
        /*0840*/ 	.word	0x00000003
        /*0844*/ 	.word	0x00030860
        /*0848*/ 	.short	0x010a
        /*084a*/ 	.byte	0x3f
	.zero		1


	//   ....[82]....
        /*084c*/ 	.word	0x00016990
        /*0850*/ 	.word	0x00000002
        /*0854*/ 	.word	0x00030820
        /*0858*/ 	.short	0x010a
        /*085a*/ 	.byte	0x3f
	.zero		1


	//   ....[83]....
        /*085c*/ 	.word	0x00016b30
        /*0860*/ 	.word	0x00000007
        /*0864*/ 	.word	0x00000000
        /*0868*/ 	.short	0x010a
        /*086a*/ 	.byte	0x3f
	.zero		1


	//   ....[84]....
        /*086c*/ 	.word	0x00016b80
        /*0870*/ 	.word	0x00000008
        /*0874*/ 	.word	0x00000000
        /*0878*/ 	.short	0x010a
        /*087a*/ 	.byte	0x3f
	.zero		1


	//   ....[85]....
        /*087c*/ 	.word	0x00016bd0
        /*0880*/ 	.word	0x00000007
        /*0884*/ 	.word	0x00000000
        /*0888*/ 	.short	0x010a
        /*088a*/ 	.byte	0x3f
	.zero		1


	//----- nvinfo : EIATTR_NUM_MBARRIERS
	.align		4
.L_183:
        /*088c*/ 	.byte	0x03, 0x38
        /*088e*/ 	.short	0x0016


	//----- nvinfo : EIATTR_EXIT_INSTR_OFFSETS
	.align		4
        /*0890*/ 	.byte	0x04, 0x1c
        /*0892*/ 	.short	(.L_185 - .L_184)


	//   ....[0]....
.L_184:
        /*0894*/ 	.word	0x000156d0


	//----- nvinfo : EIATTR_MAX_THREADS
	.align		4
.L_185:
        /*0898*/ 	.byte	0x04, 0x05
        /*089a*/ 	.short	(.L_187 - .L_186)
.L_186:
        /*089c*/ 	.word	0x00000180
        /*08a0*/ 	.word	0x00000001
        /*08a4*/ 	.word	0x00000001


	//----- nvinfo : EIATTR_CRS_STACK_SIZE
	.align		4
.L_187:
        /*08a8*/ 	.byte	0x04, 0x1e
        /*08aa*/ 	.short	(.L_189 - .L_188)
.L_188:
        /*08ac*/ 	.word	0x00000000


	//----- nvinfo : EIATTR_CBANK_PARAM_SIZE
	.align		4
.L_189:
        /*08b0*/ 	.byte	0x03, 0x19
        /*08b2*/ 	.short	0x0a70


	//----- nvinfo : EIATTR_PARAM_CBANK
	.align		4
        /*08b4*/ 	.byte	0x04, 0x0a
        /*08b6*/ 	.short	(.L_191 - .L_190)
	.align		4
.L_190:
        /*08b8*/ 	.word	index@(.nv.constant0._ZN7cutlass13device_kernelIN5flash11enable_sm90INS1_16FlashAttnFwdSm90INS1_25CollectiveMainloopFwdSm90ILi2EN4cute5tupleIJNS5_1CILi1EEES8_S8_EEENS6_IJNS7_ILi128EEENS7_ILi96EEENS7_ILi192EEEEEELi192ENS_10bfloat16_tEfNS_4arch4Sm90ELb0ELb1ELb1ELb0ELb0ELb0ELb0ELb1ELb1ELb1ELb1ELb0EEENS1_21CollectiveEpilogueFwdINS6_IJSA_SC_SB_EEES9_SE_SG_Li256ELb0ELb1ELb1ELb0EEENS1_19SingleTileSchedulerILb0ELb1ELb1ELi128EEEEEEEEEvNT_6ParamsE)
        /*08bc*/ 	.short	0x0210
        /*08be*/ 	.short	0x0a70


	//----- nvinfo : EIATTR_SW_WAR
	.align		4
.L_191:
        /*08c0*/ 	.byte	0x04, 0x36
        /*08c2*/ 	.short	(.L_193 - .L_192)
.L_192:
        /*08c4*/ 	.word	0x00000008
.L_193:


//--------------------- .nv.info._ZN7cutlass13device_kernelIN5flash11enable_sm90INS1_16FlashAttnFwdSm90INS1_25CollectiveMainloopFwdSm90ILi2EN4cute5tupleIJNS5_1CILi1EEES8_S8_EEENS6_IJNS7_ILi128EEENS7_ILi96EEENS7_ILi192EEEEEELi192ENS_10bfloat16_tEfNS_4arch4Sm90ELb0ELb1ELb1ELb1ELb0ELb0ELb0ELb1ELb1ELb1ELb1ELb0EEENS1_21CollectiveEpilogueFwdINS6_IJSA_SC_SB_EEES9_SE_SG_Li256ELb1ELb1ELb1ELb0EEENS1_36VarlenDynamicPersistentTileSchedulerILi128ELi96ELi256ELi128ELb1ELb1ELb1ELb1ELb0ELb1EEEEEEEEEvNT_6ParamsE --------------------------
	.section	.nv.info._ZN7cutlass13device_kernelIN5flash11enable_sm90INS1_16FlashAttnFwdSm90INS1_25CollectiveMainloopFwdSm90ILi2EN4cute5tupleIJNS5_1CILi1EEES8_S8_EEENS6_IJNS7_ILi128EEENS7_ILi96EEENS7_ILi192EEEEEELi192ENS_10bfloat16_tEfNS_4arch4Sm90ELb0ELb1ELb1ELb1ELb0ELb0ELb0ELb1ELb1ELb1ELb1ELb0EEENS1_21CollectiveEpilogueFwdINS6_IJSA_SC_SB_EEES9_SE_SG_Li256ELb1ELb1ELb1ELb0EEENS1_36VarlenDynamicPersistentTileSchedulerILi128ELi96ELi256ELi128ELb1ELb1ELb1ELb1ELb0ELb1EEEEEEEEEvNT_6ParamsE,"",@"SHT_CUDA_INFO"
	.sectionflags	@""
	.align	4


	//----- nvinfo : EIATTR_CUDA_API_VERSION
	.align		4
        /*0000*/ 	.byte	0x04, 0x37
        /*0002*/ 	.short	(.L_195 - .L_194)
.L_194:
        /*0004*/ 	.word	0x00000082


	//----- nvinfo : EIATTR_KPARAM_INFO
	.align		4
.L_195:
        /*0008*/ 	.byte	0x04, 0x17
        /*000a*/ 	.short	(.L_197 - .L_196)
.L_196:
        /*000c*/ 	.word	0x00000000
        /*0010*/ 	.short	0x0000
        /*0012*/ 	.short	0x0070
        /*0014*/ 	.byte	0x00, 0xf0, 0x01, 0x2a


	//----- nvinfo : EIATTR_SPARSE_MMA_MASK
	.align		4
.L_197:
        /*0018*/ 	.byte	0x03, 0x50
        /*001a*/ 	.short	0x0000


	//----- nvinfo : EIATTR_MAXREG_COUNT
	.align		4
        /*001c*/ 	.byte	0x03, 0x1b
        /*001e*/ 	.short	0x00a8


	//----- nvinfo : EIATTR_NUM_BARRIERS
	.align		4
        /*0020*/ 	.byte	0x02, 0x4c
        /*0022*/ 	.byte	0x09
	.zero		1


	//----- nvinfo : EIATTR_EXTERNS
	.align		4
        /*0024*/ 	.byte	0x04, 0x0f
        /*0026*/ 	.short	(.L_199 - .L_198)


	//   ....[0]....
	.align		4
.L_198:
        /*0028*/ 	.word	index@(__assertfail)


	//----- nvinfo : EIATTR_ANNOTATIONS
	.align		4
.L_199:
        /*002c*/ 	.byte	0x04, 0x55
        /*002e*/ 	.short	(.L_201 - .L_200)


	//   ....[0]....
.L_200:
        /* <DEDUP_REMOVED lines=79> */


	//----- nvinfo : EIATTR_MERCURY_ISA_VERSION
	.align		4
.L_201:
        /*0510*/ 	.byte	0x03, 0x5f
        /*0512*/ 	.short	0x0101


	//----- nvinfo : EIATTR_UNUSED_LOAD_BYTE_OFFSET
	.align		4
        /*0514*/ 	.byte	0x04, 0x44
        /*0516*/ 	.short	(.L_203 - .L_202)


	//   ....[0]....
.L_202:
        /*0518*/ 	.word	0x00000a10
        /*051c*/ 	.word	0x0000fff0


	//   ....[1]....
        /*0520*/ 	.word	0x0000fd00
        /*0524*/ 	.word	0x0000fff0


	//----- nvinfo : EIATTR_INT_WARP_WIDE_INSTR_OFFSETS
	.align		4
.L_203:
        /*0528*/ 	.byte	0x04, 0x31
        /*052a*/ 	.short	(.L_205 - .L_204)


	//   ....[0]....
.L_204:
        /*052c*/ 	.word	0x00000130


	//   ....[1]....
        /*0530*/ 	.word	0x00000170


	//   ....[2]....
        /*0534*/ 	.word	0x000001e0


	//   ....[3]....
        /*0538*/ 	.word	0x000158d0


	//   ....[4]....
        /*053c*/ 	.word	0x00015970


	//   ....[5]....
        /*0540*/ 	.word	0x000197e0


	//   ....[6]....
        /*0544*/ 	.word	0x00019850


	//----- nvinfo : EIATTR_COOP_GROUP_MASK_REGIDS
	.align		4
.L_205:
        /*0548*/ 	.byte	0x04, 0x29
        /*054a*/ 	.short	(.L_207 - .L_206)


	//   ....[0]....
.L_206:
        /*054c*/ 	.word	0xffffffff


	//   ....[1]....
        /*0550*/ 	.word	0xffffffff


	//   ....[2]....
        /*0554*/ 	.word	0xffffffff


	//   ....[3]....
        /*0558*/ 	.word	0xffffffff


	//   ....[4]....
        /*055c*/ 	.word	0xffffffff


	//   ....[5]....
        /*0560*/ 	.word	0xffffffff


	//   ....[6]....
        /*0564*/ 	.word	0xffffffff


	//   ....[7]....
        /*0568*/ 	.word	0xffffffff


	//   ....[8]....
        /*056c*/ 	.word	0xffffffff


	//   ....[9]....
        /*0570*/ 	.word	0xffffffff


	//   ....[10]....
        /*0574*/ 	.word	0xffffffff


	//   ....[11]....
        /*0578*/ 	.word	0xffffffff


	//   ....[12]....
        /*057c*/ 	.word	0xffffffff


	//   ....[13]....
        /*0580*/ 	.word	0xffffffff


	//   ....[14]....
        /*0584*/ 	.word	0xffffffff


	//   ....[15]....
        /*0588*/ 	.word	0xffffffff


	//   ....[16]....
        /*058c*/ 	.word	0xffffffff


	//   ....[17]....
        /*0590*/ 	.word	0xffffffff


	//   ....[18]....
        /*0594*/ 	.word	0xffffffff


	//   ....[19]....
        /*0598*/ 	.word	0xffffffff


	//   ....[20]....
        /*059c*/ 	.word	0xffffffff


	//   ....[21]....
        /*05a0*/ 	.word	0xffffffff


	//   ....[22]....
        /*05a4*/ 	.word	0xffffffff


	//   ....[23]....
        /*05a8*/ 	.word	0xffffffff


	//   ....[24]....
        /*05ac*/ 	.word	0xffffffff


	//   ....[25]....
        /*05b0*/ 	.word	0xffffffff


	//   ....[26]....
        /*05b4*/ 	.word	0xffffffff


	//   ....[27]....
        /*05b8*/ 	.word	0xffffffff


	//   ....[28]....
        /*05bc*/ 	.word	0xffffffff


	//   ....[29]....
        /*05c0*/ 	.word	0xffffffff


	//   ....[30]....
        /*05c4*/ 	.word	0xffffffff


	//   ....[31]....
        /*05c8*/ 	.word	0xffffffff


	//   ....[32]....
        /*05cc*/ 	.word	0xffffffff


	//   ....[33]....
        /*05d0*/ 	.word	0xffffffff


	//   ....[34]....
        /*05d4*/ 	.word	0xffffffff


	//   ....[35]....
        /*05d8*/ 	.word	0xffffffff


	//   ....[36]....
        /*05dc*/ 	.word	0xffffffff


	//   ....[37]....
        /*05e0*/ 	.word	0xffffffff


	//   ....[38]....
        /*05e4*/ 	.word	0xffffffff


	//   ....[39]....
        /*05e8*/ 	.word	0xffffffff


	//   ....[40]....
        /*05ec*/ 	.word	0xffffffff


	//   ....[41]....
        /*05f0*/ 	.word	0xffffffff


	//   ....[42]....
        /*05f4*/ 	.word	0xffffffff


	//   ....[43]....
        /*05f8*/ 	.word	0xffffffff


	//   ....[44]....
        /*05fc*/ 	.word	0xffffffff


	//   ....[45]....
        /*0600*/ 	.word	0xffffffff


	//   ....[46]....
        /*0604*/ 	.word	0xffffffff


	//   ....[47]....
        /*0608*/ 	.word	0xffffffff


	//   ....[48]....
        /*060c*/ 	.word	0xffffffff


	//   ....[49]....
        /*0610*/ 	.word	0xffffffff


	//   ....[50]....
        /*0614*/ 	.word	0xffffffff


	//   ....[51]....
        /*0618*/ 	.word	0xffffffff


	//   ....[52]....
        /*061c*/ 	.word	0xffffffff


	//   ....[53]....
        /*0620*/ 	.word	0xffffffff


	//   ....[54]....
        /*0624*/ 	.word	0xffffffff


	//   ....[55]....
        /*0628*/ 	.word	0xffffffff


	//   ....[56]....
        /*062c*/ 	.word	0xffffffff


	//   ....[57]....
        /*0630*/ 	.word	0xffffffff


	//   ....[58]....
        /*0634*/ 	.word	0xffffffff


	//   ....[59]....
        /*0638*/ 	.word	0xffffffff


	//   ....[60]....
        /*063c*/ 	.word	0xffffffff


	//   ....[61]....
        /*0640*/ 	.word	0xffffffff


	//   ....[62]....
        /*0644*/ 	.word	0xffffffff


	//   ....[63]....
        /*0648*/ 	.word	0xffffffff


	//   ....[64]....
        /*064c*/ 	.word	0xffffffff


	//   ....[65]....
        /*0650*/ 	.word	0xffffffff


	//   ....[66]....
        /*0654*/ 	.word	0xffffffff


	//   ....[67]....
        /*0658*/ 	.word	0xffffffff


	//   ....[68]....
        /*065c*/ 	.word	0xffffffff


	//   ....[69]....
        /*0660*/ 	.word	0xffffffff


	//   ....[70]....
        /*0664*/ 	.word	0xffffffff


	//   ....[71]....
        /*0668*/ 	.word	0xffffffff


	//   ....[72]....
        /*066c*/ 	.word	0xffffffff


	//   ....[73]....
        /*0670*/ 	.word	0xffffffff


	//   ....[74]....
        /*0674*/ 	.word	0xffffffff


	//   ....[75]....
        /*0678*/ 	.word	0xffffffff


	//   ....[76]....
        /*067c*/ 	.word	0xffffffff


	//   ....[77]....
        /*0680*/ 	.word	0xffffffff


	//   ....[78]....
        /*0684*/ 	.word	0xffffffff


	//   ....[79]....
        /*0688*/ 	.word	0xffffffff


	//   ....[80]....
        /*068c*/ 	.word	0xffffffff


	//   ....[81]....
        /*0690*/ 	.word	0xffffffff


	//   ....[82]....
        /*0694*/ 	.word	0xffffffff


	//   ....[83]....
        /*0698*/ 	.word	0xffffffff


	//   ....[84]....
        /*069c*/ 	.word	0xffffffff


	//   ....[85]....
        /*06a0*/ 	.word	0xffffffff


	//   ....[86]....
        /*06a4*/ 	.word	0xffffffff


	//   ....[87]....
        /*06a8*/ 	.word	0xffffffff


	//   ....[88]....
        /*06ac*/ 	.word	0xffffffff


	//   ....[89]....
        /*06b0*/ 	.word	0xffffffff


	//   ....[90]....
        /*06b4*/ 	.word	0xffffffff


	//   ....[91]....
        /*06b8*/ 	.word	0xffffffff


	//   ....[92]....
        /*06bc*/ 	.word	0xffffffff


	//   ....[93]....
        /*06c0*/ 	.word	0xffffffff


	//   ....[94]....
        /*06c4*/ 	.word	0xffffffff


	//   ....[95]....
        /*06c8*/ 	.word	0xffffffff


	//   ....[96]....
        /*06cc*/ 	.word	0xffffffff


	//   ....[97]....
        /*06d0*/ 	.word	0xffffffff


	//   ....[98]....
        /*06d4*/ 	.word	0xffffffff


	//   ....[99]....
        /*06d8*/ 	.word	0xffffffff


	//   ....[100]....
        /*06dc*/ 	.word	0xffffffff


	//   ....[101]....
        /*06e0*/ 	.word	0xffffffff


	//   ....[102]....
        /*06e4*/ 	.word	0xffffffff


	//   ....[103]....
        /*06e8*/ 	.word	0xffffffff


	//   ....[104]....
        /*06ec*/ 	.word	0xffffffff


	//   ....[105]....
        /*06f0*/ 	.word	0xffffffff


	//   ....[106]....
        /*06f4*/ 	.word	0xffffffff


	//   ....[107]....
        /*06f8*/ 	.word	0xffffffff


	//   ....[108]....
        /*06fc*/ 	.word	0xffffffff


	//   ....[109]....
        /*0700*/ 	.word	0xffffffff


	//   ....[110]....
        /*0704*/ 	.word	0xffffffff


	//   ....[111]....
        /*0708*/ 	.word	0x0500000f


	//   ....[112]....
        /*070c*/ 	.word	0x0500000f


	//   ....[113]....
        /*0710*/ 	.word	0x0500000f


	//   ....[114]....
        /*0714*/ 	.word	0x0500000f


	//   ....[115]....
        /*0718*/ 	.word	0x0500000f


	//   ....[116]....
        /*071c*/ 	.word	0x0500000f


	//   ....[117]....
        /*0720*/ 	.word	0x0500000f


	//   ....[118]....
        /*0724*/ 	.word	0x0500000f


	//   ....[119]....
        /*0728*/ 	.word	0x0500000f


	//   ....[120]....
        /*072c*/ 	.word	0x0500000f


	//   ....[121]....
        /*0730*/ 	.word	0x0500000f


	//   ....[122]....
        /*0734*/ 	.word	0x0500000f


	//   ....[123]....
        /*0738*/ 	.word	0x0500000f


	//   ....[124]....
        /*073c*/ 	.word	0x0500000f


	//   ....[125]....
        /*0740*/ 	.word	0x0500000f


	//   ....[126]....
        /*0744*/ 	.word	0x0500000f


	//   ....[127]....
        /*0748*/ 	.word	0x0500000f


	//   ....[128]....
        /*074c*/ 	.word	0x0500000f


	//   ....[129]....
        /*0750*/ 	.word	0x0500000f


	//   ....[130]....
        /*0754*/ 	.word	0x0500000f


	//   ....[131]....
        /*0758*/ 	.word	0x0500000f


	//   ....[132]....
        /*075c*/ 	.word	0x0500000f


	//   ....[133]....
        /*0760*/ 	.word	0x0500000f


	//   ....[134]....
        /*0764*/ 	.word	0x0500000f


	//   ....[135]....
        /*0768*/ 	.word	0x0500000f


	//   ....[136]....
        /*076c*/ 	.word	0x0500000f


	//   ....[137]....
        /*0770*/ 	.word	0x0500000f


	//   ....[138]....
        /*0774*/ 	.word	0x0500000f


	//   ....[139]....
        /*0778*/ 	.word	0x0500000f


	//   ....[140]....
        /*077c*/ 	.word	0x0500000f


	//   ....[141]....
        /*0780*/ 	.word	0x0500000f


	//   ....[142]....
        /*0784*/ 	.word	0x0500000f


	//   ....[143]....
        /*0788*/ 	.word	0x0500000f


	//   ....[144]....
        /*078c*/ 	.word	0x0500000f


	//   ....[145]....
        /*0790*/ 	.word	0x0500000f


	//   ....[146]....
        /*0794*/ 	.word	0x0500000f


	//----- nvinfo : EIATTR_COOP_GROUP_INSTR_OFFSETS
	.align		4
.L_207:
        /*0798*/ 	.byte	0x04, 0x28
        /*079a*/ 	.short	(.L_209 - .L_208)


	//   ....[0]....
.L_208:
        /*079c*/ 	.word	0x00000060


	//   ....[1]....
        /*07a0*/ 	.word	0x00000140


	//   ....[2]....
        /*07a4*/ 	.word	0x00000190


	//   ....[3]....
        /*07a8*/ 	.word	0x000003c0


	//   ....[4]....
        /*07ac*/ 	.word	0x00000520


	//   ....[5]....
        /*07b0*/ 	.word	0x00000640


	//   ....[6]....
        /*07b4*/ 	.word	0x000007a0


	//   ....[7]....
        /*07b8*/ 	.word	0x00002180


	//   ....[8]....
        /*07bc*/ 	.word	0x00002f30


	//   ....[9]....
        /*07c0*/ 	.word	0x00003af0


	//   ....[10]....
        /*07c4*/ 	.word	0x00004400


	//   ....[11]....
        /*07c8*/ 	.word	0x00004430


	//   ....[12]....
        /*07cc*/ 	.word	0x000048b0


	//   ....[13]....
        /*07d0*/ 	.word	0x00004910


	//   ....[14]....
        /*07d4*/ 	.word	0x00006b70


	//   ....[15]....
        /*07d8*/ 	.word	0x00006d90


	//   ....[16]....
        /*07dc*/ 	.word	0x00007c30


	//   ....[17]....
        /*07e0*/ 	.word	0x00007d40


	//   ....[18]....
        /*07e4*/ 	.word	0x00008300


	//   ....[19]....
        /*07e8*/ 	.word	0x00008390


	//   ....[20]....
        /*07ec*/ 	.word	0x0000a350


	//   ....[21]....
        /*07f0*/ 	.word	0x0000a440


	//   ....[22]....
        /*07f4*/ 	.word	0x0000aa80


	//   ....[23]....
        /*07f8*/ 	.word	0x0000ab00


	//   ....[24]....
        /*07fc*/ 	.word	0x0000c970


	//   ....[25]....
        /*0800*/ 	.word	0x0000cbc0


	//   ....[26]....
        /*0804*/ 	.word	0x0000da50


	//   ....[27]....
        /*0808*/ 	.word	0x0000db60


	//   ....[28]....
        /*080c*/ 	.word	0x0000e160


	//   ....[29]....
        /*0810*/ 	.word	0x0000e1d0


	//   ....[30]....
        /*0814*/ 	.word	0x0000f230


	//   ....[31]....
        /*0818*/ 	.word	0x0000f270


	//   ....[32]....
        /*081c*/ 	.word	0x0000f3a0


	//   ....[33]....
        /*0820*/ 	.word	0x0000f3c0


	//   ....[34]....
        /*0824*/ 	.word	0x00010bd0


	//   ....[35]....
        /*0828*/ 	.word	0x00010be0


	//   ....[36]....
        /*082c*/ 	.word	0x00010bf0


	//   ....[37]....
        /*0830*/ 	.word	0x00010c00


	//   ....[38]....
        /*0834*/ 	.word	0x000114c0


	//   ....[39]....
        /*0838*/ 	.word	0x000114f0


	//   ....[40]....
        /*083c*/ 	.word	0x00011630


	//   ....[41]....
        /*0840*/ 	.word	0x00011650


	//   ....[42]....
        /*0844*/ 	.word	0x00011760


	//   ....[43]....
        /*0848*/ 	.word	0x00011780


	//   ....[44]....
        /*084c*/ 	.word	0x000118a0


	//   ....[45]....
        /*0850*/ 	.word	0x000118c0


	//   ....[46]....
        /*0854*/ 	.word	0x00011da0


	//   ....[47]....
        /*0858*/ 	.word	0x00011db0


	//   ....[48]....
        /*085c*/ 	.word	0x00012400


	//   ....[49]....
        /*0860*/ 	.word	0x00012410


	//   ....[50]....
        /*0864*/ 	.word	0x000134e0


	//   ....[51]....
        /*0868*/ 	.word	0x00013510


	//   ....[52]....
        /*086c*/ 	.word	0x00013620


	//   ....[53]....
        /*0870*/ 	.word	0x00013640


	//   ....[54]....
        /*0874*/ 	.word	0x00013750


	//   ....[55]....
        /*0878*/ 	.word	0x00013770


	//   ....[56]....
        /*087c*/ 	.word	0x00013890


	//   ....[57]....
        /*0880*/ 	.word	0x000138b0


	//   ....[58]....
        /*0884*/ 	.word	0x00013a60


	//   ....[59]....
        /*0888*/ 	.word	0x00013c80


	//   ....[60]....
        /*088c*/ 	.word	0x00013cb0


	//   ....[61]....
        /*0890*/ 	.word	0x00013ce0


	//   ....[62]....
        /*0894*/ 	.word	0x00013d10


	//   ....[63]....
        /*0898*/ 	.word	0x00013d40


	//   ....[64]....
        /*089c*/ 	.word	0x00013d70


	//   ....[65]....
        /*08a0*/ 	.word	0x00013f20


	//   ....[66]....
        /*08a4*/ 	.word	0x00013f50


	//   ....[67]....
        /*08a8*/ 	.word	0x00013f80


	//   ....[68]....
        /*08ac*/ 	.word	0x00013fb0


	//   ....[69]....
        /*08b0*/ 	.word	0x00013fe0


	//   ....[70]....
        /*08b4*/ 	.word	0x00014010


	//   ....[71]....
        /*08b8*/ 	.word	0x000140b0


	//   ....[72]....
        /*08bc*/ 	.word	0x000140e0


	//   ....[73]....
        /*08c0*/ 	.word	0x000140f0


	//   ....[74]....
        /*08c4*/ 	.word	0x00014120


	//   ....[75]....
        /*08c8*/ 	.word	0x00015ec0


	//   ....[76]....
        /*08cc*/ 	.word	0x00016ae0


	//   ....[77]....
        /*08d0*/ 	.word	0x00016b00


	//   ....[78]....
        /*08d4*/ 	.word	0x00016b10


	//   ....[79]....
        /*08d8*/ 	.word	0x00016b40


	//   ....[80]....
        /*08dc*/ 	.word	0x00016c60


	//   ....[81]....
        /*08e0*/ 	.word	0x00016c70


	//   ....[82]....
        /*08e4*/ 	.word	0x00016d10


	//   ....[83]....
        /*08e8*/ 	.word	0x00016d20


	//   ....[84]....
        /*08ec*/ 	.word	0x00016dc0


	//   ....[85]....
        /*08f0*/ 	.word	0x00016dd0


	//   ....[86]....
        /*08f4*/ 	.word	0x00016e70


	//   ....[87]....
        /*08f8*/ 	.word	0x00016e80


	//   ....[88]....
        /*08fc*/ 	.word	0x00016f00


	//   ....[89]....
        /*0900*/ 	.word	0x00016f30


	//   ....[90]....
        /*0904*/ 	.word	0x00016f80


	//   ....[91]....
        /*0908*/ 	.word	0x00016fc0


	//   ....[92]....
        /*090c*/ 	.word	0x0001a040


	//   ....[93]....
        /*0910*/ 	.word	0x0001a0c0


	//   ....[94]....
        /*0914*/ 	.word	0x0001a0f0


	//   ....[95]....
        /*0918*/ 	.word	0x0001a100


	//   ....[96]....
        /*091c*/ 	.word	0x0001a130


	//   ....[97]....
        /*0920*/ 	.word	0x0001a160


	//   ....[98]....
        /*0924*/ 	.word	0x0001a190


	//   ....[99]....
        /*0928*/ 	.word	0x0001a1c0


	//   ....[100]....
        /*092c*/ 	.word	0x0001a390


	//   ....[101]....
        /*0930*/ 	.word	0x0001a3c0


	//   ....[102]....
        /*0934*/ 	.word	0x0001a3f0


	//   ....[103]....
        /*0938*/ 	.word	0x0001a420


	//   ....[104]....
        /*093c*/ 	.word	0x0001a450


	//   ....[105]....
        /*0940*/ 	.word	0x0001a480


	//   ....[106]....
        /*0944*/ 	.word	0x0001a550


	//   ....[107]....
        /*0948*/ 	.word	0x0001a570


	//   ....[108]....
        /*094c*/ 	.word	0x0001a580


	//   ....[109]....
        /*0950*/ 	.word	0x0001a600


	//   ....[110]....
        /*0954*/ 	.word	0x0001b150


	//   ....[111]....
        /*0958*/ 	.word	0x0001b800


	//   ....[112]....
        /*095c*/ 	.word	0x0001b9e0


	//   ....[113]....
        /*0960*/ 	.word	0x0001ba30


	//   ....[114]....
        /*0964*/ 	.word	0x0001bb60


	//   ....[115]....
        /*0968*/ 	.word	0x0001bbb0


	//   ....[116]....
        /*096c*/ 	.word	0x0001bcf0


	//   ....[117]....
        /*0970*/ 	.word	0x0001bd60


	//   ....[118]....
        /*0974*/ 	.word	0x0001be90


	//   ....[119]....
        /*0978*/ 	.word	0x0001bee0


	//   ....[120]....
        /*097c*/ 	.word	0x0001c010


	//   ....[121]....
        /*0980*/ 	.word	0x0001c060


	//   ....[122]....
        /*0984*/ 	.word	0x0001c190


	//   ....[123]....
        /*0988*/ 	.word	0x0001c1e0


	//   ....[124]....
        /*098c*/ 	.word	0x0001c2f0


	//   ....[125]....
        /*0990*/ 	.word	0x0001c360


	//   ....[126]....
        /*0994*/ 	.word	0x0001c470


	//   ....[127]....
        /*0998*/ 	.word	0x0001c4c0


	//   ....[128]....
        /*099c*/ 	.word	0x0001c7f0


	//   ....[129]....
        /*09a0*/ 	.word	0x0001c890


	//   ....[130]....
        /*09a4*/ 	.word	0x0001ca30


	//   ....[131]....
        /*09a8*/ 	.word	0x0001cab0


	//   ....[132]....
        /*09ac*/ 	.word	0x0001cb30


	//   ....[133]....
        /*09b0*/ 	.word	0x0001cbb0


	//   ....[134]....
        /*09b4*/ 	.word	0x0001cc30


	//   ....[135]....
        /*09b8*/ 	.word	0x0001ccc0


	//   ....[136]....
        /*09bc*/ 	.word	0x0001cd60


	//   ....[137]....
        /*09c0*/ 	.word	0x0001ce10


	//   ....[138]....
        /*09c4*/ 	.word	0x0001ce90


	//   ....[139]....
        /*09c8*/ 	.word	0x0001cf10


	//   ....[140]....
        /*09cc*/ 	.word	0x0001cf90


	//   ....[141]....
        /*09d0*/ 	.word	0x0001d020


	//   ....[142]....
        /*09d4*/ 	.word	0x0001d0a0


	//   ....[143]....
        /*09d8*/ 	.word	0x0001d150


	//   ....[144]....
        /*09dc*/ 	.word	0x0001d1a0


	//   ....[145]....
        /*09e0*/ 	.word	0x0001d260


	//   ....[146]....
        /*09e4*/ 	.word	0x0001d390


	//----- nvinfo : EIATTR_REG_RECONFIG
	.align		4
.L_209:
        /*09e8*/ 	.byte	0x01, 0x54
	.zero		2


	//----- nvinfo : EIATTR_SYSCALL_OFFSETS
	.align		4
        /*09ec*/ 	.byte	0x04, 0x46
        /*09ee*/ 	.short	(.L_211 - .L_210)


	//   ....[0]....
.L_210:
        /*09f0*/ 	.word	0x00002300


	//   ....[1]....
        /*09f4*/ 	.word	0x00015ae0


	//   ....[2]....
        /*09f8*/ 	.word	0x00015c30


	//   ....[3]....
        /*09fc*/ 	.word	0x00015d20


	//   ....[4]....
        /*0a00*/ 	.word	0x00016600


	//----- nvinfo : EIATTR_MBARRIER_INSTR_OFFSETS
	.align		4
.L_211:
        /*0a04*/ 	.byte	0x04, 0x39
        /*0a06*/ 	.short	(.L_213 - .L_212)


	//   ....[0]....
.L_212:
        /*0a08*/ 	.word	0x00000270
        /*0a0c*/ 	.word	0x000000ff
        /*0a10*/ 	.word	0x00030800
        /*0a14*/ 	.short	0x0100
        /*0a16*/ 	.byte	0x08
	.zero		1


	//   ....[1]....
        /*0a18*/ 	.word	0x00000280
        /*0a1c*/ 	.word	0x000000ff
        /*0a20*/ 	.word	0x00030820
        /*0a24*/ 	.short	0x0100
        /*0a26*/ 	.byte	0x08
	.zero		1


	//   ....[2]....
        /*0a28*/ 	.word	0x00000370
        /*0a2c*/ 	.word	0x000000ff
        /*0a30*/ 	.word	0x00030830
        /*0a34*/ 	.short	0x0100
        /*0a36*/ 	.byte	0x08
	.zero		1


	//   ....[3]....
        /*0a38*/ 	.word	0x00000380
        /*0a3c*/ 	.word	0x000000ff
        /*0a40*/ 	.word	0x00030840
        /*0a44*/ 	.short	0x0100
        /*0a46*/ 	.byte	0x08
	.zero		1


	//   ....[4]....
        /*0a48*/ 	.word	0x00000390
        /*0a4c*/ 	.word	0x000000ff
        /*0a50*/ 	.word	0x00030838
        /*0a54*/ 	.short	0x0100
        /*0a56*/ 	.byte	0x08
	.zero		1


	//   ....[5]....
        /*0a58*/ 	.word	0x000003a0
        /*0a5c*/ 	.word	0x000000ff
        /*0a60*/ 	.word	0x00030848
        /*0a64*/ 	.short	0x0100
        /*0a66*/ 	.byte	0x08
	.zero		1


	//   ....[6]....
        /*0a68*/ 	.word	0x000004d0
        /*0a6c*/ 	.word	0x000000ff
        /*0a70*/ 	.word	0x00030850
        /*0a74*/ 	.short	0x0100
        /*0a76*/ 	.byte	0x08
	.zero		1


	//   ....[7]....
        /*0a78*/ 	.word	0x000004e0
        /*0a7c*/ 	.word	0x000000ff
        /*0a80*/ 	.word	0x00030860
        /*0a84*/ 	.short	0x0100
        /*0a86*/ 	.byte	0x08
	.zero		1


	//   ....[8]....
        /*0a88*/ 	.word	0x000004f0
        /*0a8c*/ 	.word	0x000000ff
        /*0a90*/ 	.word	0x00030858
        /*0a94*/ 	.short	0x0100
        /*0a96*/ 	.byte	0x08
	.zero		1


	//   ....[9]....
        /*0a98*/ 	.word	0x00000500
        /*0a9c*/ 	.word	0x000000ff
        /*0aa0*/ 	.word	0x00030868
        /*0aa4*/ 	.short	0x0100
        /*0aa6*/ 	.byte	0x08
	.zero		1


	//   ....[10]....
        /*0aa8*/ 	.word	0x000005f0
        /*0aac*/ 	.word	0x000000ff
        /*0ab0*/ 	.word	0x00030870
        /*0ab4*/ 	.short	0x0100
        /*0ab6*/ 	.byte	0x06
	.zero		1


	//   ....[11]....
        /*0ab8*/ 	.word	0x00000600
        /*0abc*/ 	.word	0x000000ff
        /*0ac0*/ 	.word	0x00030880
        /*0ac4*/ 	.short	0x0100
        /*0ac6*/ 	.byte	0x06
	.zero		1


	//   ....[12]....
        /*0ac8*/ 	.word	0x00000610
        /*0acc*/ 	.word	0x000000ff
        /*0ad0*/ 	.word	0x00030878
        /*0ad4*/ 	.short	0x0100
        /*0ad6*/ 	.byte	0x06
	.zero		1


	//   ....[13]....
        /*0ad8*/ 	.word	0x00000620
        /*0adc*/ 	.word	0x000000ff
        /*0ae0*/ 	.word	0x00030888
        /*0ae4*/ 	.short	0x0100
        /*0ae6*/ 	.byte	0x06
	.zero		1


	//   ....[14]....
        /*0ae8*/ 	.word	0x00000750
        /*0aec*/ 	.word	0x000000ff
        /*0af0*/ 	.word	0x00030890
        /*0af4*/ 	.short	0x0100
        /*0af6*/ 	.byte	0x08
	.zero		1


	//   ....[15]....
        /*0af8*/ 	.word	0x00000760
        /*0afc*/ 	.word	0x000000ff
        /*0b00*/ 	.word	0x000308a0
        /*0b04*/ 	.short	0x0100
        /*0b06*/ 	.byte	0x08
	.zero		1


	//   ....[16]....
        /*0b08*/ 	.word	0x00000770
        /*0b0c*/ 	.word	0x000000ff
        /*0b10*/ 	.word	0x00030898
        /*0b14*/ 	.short	0x0100
        /*0b16*/ 	.byte	0x08
	.zero		1


	//   ....[17]....
        /*0b18*/ 	.word	0x00000780
        /*0b1c*/ 	.word	0x000000ff
        /*0b20*/ 	.word	0x000308a8
        /*0b24*/ 	.short	0x0100
        /*0b26*/ 	.byte	0x08
	.zero		1


	//   ....[18]....
        /*0b28*/ 	.word	0x000008b0
        /*0b2c*/ 	.word	0x000000ff
        /*0b30*/ 	.word	0x000308b0
        /*0b34*/ 	.short	0x0100
        /*0b36*/ 	.byte	0x08
	.zero		1


	//   ....[19]....
        /*0b38*/ 	.word	0x000008c0
        /*0b3c*/ 	.word	0x000000ff
        /*0b40*/ 	.word	0x000308c0
        /*0b44*/ 	.short	0x0100
        /*0b46*/ 	.byte	0x08
	.zero		1


	//   ....[20]....
        /*0b48*/ 	.word	0x000008d0
        /*0b4c*/ 	.word	0x000000ff
        /*0b50*/ 	.word	0x000308b8
        /*0b54*/ 	.short	0x0100
        /*0b56*/ 	.byte	0x08
	.zero		1


	//   ....[21]....
        /*0b58*/ 	.word	0x000008e0
        /*0b5c*/ 	.word	0x000000ff
        /*0b60*/ 	.word	0x000308c8
        /*0b64*/ 	.short	0x0100
        /*0b66*/ 	.byte	0x08
	.zero		1


	//   ....[22]....
        /*0b68*/ 	.word	0x00002380
        /*0b6c*/ 	.word	0x000000ff
        /*0b70*/ 	.word	0x00030800
        /*0b74*/ 	.short	0x010a
        /*0b76*/ 	.byte	0x26
	.zero		1


	//   ....[23]....
        /*0b78*/ 	.word	0x00002430
        /*0b7c*/ 	.word	0x00000007
        /*0b80*/ 	.word	0x00030830
        /*0b84*/ 	.short	0x010a
        /*0b86*/ 	.byte	0x3f
	.zero		1


	//   ....[24]....
        /*0b88*/ 	.word	0x000024a0
        /*0b8c*/ 	.word	0x00000007
        /*0b90*/ 	.word	0x00030830
        /*0b94*/ 	.short	0x010a
        /*0b96*/ 	.byte	0x3f
	.zero		1


	//   ....[25]....
        /*0b98*/ 	.word	0x00002f00
        /*0b9c*/ 	.word	0x00000002
        /*0ba0*/ 	.word	0x00000000
        /*0ba4*/ 	.short	0x0101
        /*0ba6*/ 	.byte	0x3f
	.zero		1


	//   ....[26]....
        /*0ba8*/ 	.word	0x00005740
        /*0bac*/ 	.word	0x000000ff
        /*0bb0*/ 	.word	0x00030830
        /*0bb4*/ 	.short	0x010a
        /*0bb6*/ 	.byte	0x07
	.zero		1


	//   ....[27]....
        /*0bb8*/ 	.word	0x000057a0
        /*0bbc*/ 	.word	0x000000ff
        /*0bc0*/ 	.word	0x00030830
        /*0bc4*/ 	.short	0x010a
        /*0bc6*/ 	.byte	0x07
	.zero		1


	//   ....[28]....
        /*0bc8*/ 	.word	0x00006240
        /*0bcc*/ 	.word	0x000000ff
        /*0bd0*/ 	.word	0x00030850
        /*0bd4*/ 	.short	0x010a
        /*0bd6*/ 	.byte	0x06
	.zero		1


	//   ....[29]....
        /*0bd8*/ 	.word	0x00006280
        /*0bdc*/ 	.word	0x000000ff
        /*0be0*/ 	.word	0x00030850
        /*0be4*/ 	.short	0x010a
        /*0be6*/ 	.byte	0x06
	.zero		1


	//   ....[30]....
        /*0be8*/ 	.word	0x00006bb0
        /*0bec*/ 	.word	0x0000000a
        /*0bf0*/ 	.word	0x00000000
        /*0bf4*/ 	.short	0x0101
        /*0bf6*/ 	.byte	0x3f
	.zero		1


	//   ....[31]....
        /*0bf8*/ 	.word	0x00008800
        /*0bfc*/ 	.word	0x00000084
        /*0c00*/ 	.word	0x00000000
        /*0c04*/ 	.short	0x0101
        /*0c06*/ 	.byte	0x3f
	.zero		1


	//   ....[32]....
        /*0c08*/ 	.word	0x000090f0
        /*0c0c*/ 	.word	0x000000ff
        /*0c10*/ 	.word	0x00030830
        /*0c14*/ 	.short	0x010a
        /*0c16*/ 	.byte	0x06
	.zero		1


	//   ....[33]....
        /*0c18*/ 	.word	0x00009150
        /*0c1c*/ 	.word	0x000000ff
        /*0c20*/ 	.word	0x00030830
        /*0c24*/ 	.short	0x010a
        /*0c26*/ 	.byte	0x06
	.zero		1


	//   ....[34]....
        /*0c28*/ 	.word	0x00009bf0
        /*0c2c*/ 	.word	0x000000ff
        /*0c30*/ 	.word	0x00030850
        /*0c34*/ 	.short	0x010a
        /*0c36*/ 	.byte	0x0b
	.zero		1


	//   ....[35]....
        /*0c38*/ 	.word	0x00009c30
        /*0c3c*/ 	.word	0x000000ff
        /*0c40*/ 	.word	0x00030850
        /*0c44*/ 	.short	0x010a
        /*0c46*/ 	.byte	0x0b
	.zero		1


	//   ....[36]....
        /*0c48*/ 	.word	0x0000af40
        /*0c4c*/ 	.word	0x0000000b
        /*0c50*/ 	.word	0x00000000
        /*0c54*/ 	.short	0x0101
        /*0c56*/ 	.byte	0x3f
	.zero		1


	//   ....[37]....
        /*0c58*/ 	.word	0x0000afa0
        /*0c5c*/ 	.word	0x0000000d
        /*0c60*/ 	.word	0x00000000
        /*0c64*/ 	.short	0x0101
        /*0c66*/ 	.byte	0x3f
	.zero		1


	//   ....[38]....
        /*0c68*/ 	.word	0x0000b560
        /*0c6c*/ 	.word	0x000000ff
        /*0c70*/ 	.word	0x00030830
        /*0c74*/ 	.short	0x010a
        /*0c76*/ 	.byte	0x06
	.zero		1


	//   ....[39]....
        /*0c78*/ 	.word	0x0000b5c0
        /*0c7c*/ 	.word	0x000000ff
        /*0c80*/ 	.word	0x00030830
        /*0c84*/ 	.short	0x010a
        /*0c86*/ 	.byte	0x06
	.zero		1


	//   ....[40]....
        /*0c88*/ 	.word	0x0000c060
        /*0c8c*/ 	.word	0x000000ff
        /*0c90*/ 	.word	0x00030850
        /*0c94*/ 	.short	0x010a
        /*0c96*/ 	.byte	0x0b
	.zero		1


	//   ....[41]....
        /*0c98*/ 	.word	0x0000c0a0
        /*0c9c*/ 	.word	0x000000ff
        /*0ca0*/ 	.word	0x00030850
        /*0ca4*/ 	.short	0x010a
        /*0ca6*/ 	.byte	0x0b
	.zero		1


	//   ....[42]....
        /*0ca8*/ 	.word	0x0000c9e0
        /*0cac*/ 	.word	0x00000002
        /*0cb0*/ 	.word	0x00000000
        /*0cb4*/ 	.short	0x0101
        /*0cb6*/ 	.byte	0x3f
	.zero		1


	//   ....[43]....
        /*0cb8*/ 	.word	0x0000e620
        /*0cbc*/ 	.word	0x00000084
        /*0cc0*/ 	.word	0x00000000
        /*0cc4*/ 	.short	0x0101
        /*0cc6*/ 	.byte	0x3f
	.zero		1


	//   ....[44]....
        /*0cc8*/ 	.word	0x0000f1a0
        /*0ccc*/ 	.word	0x000000ff
        /*0cd0*/ 	.word	0x00030850
        /*0cd4*/ 	.short	0x010a
        /*0cd6*/ 	.byte	0x05
	.zero		1


	//   ....[45]....
        /*0cd8*/ 	.word	0x0000f1e0
        /*0cdc*/ 	.word	0x000000ff
        /*0ce0*/ 	.word	0x00030850
        /*0ce4*/ 	.short	0x010a
        /*0ce6*/ 	.byte	0x05
	.zero		1


	//   ....[46]....
        /*0ce8*/ 	.word	0x0000f6a0
        /*0cec*/ 	.word	0x0000000a
        /*0cf0*/ 	.word	0x00000000
        /*0cf4*/ 	.short	0x0101
        /*0cf6*/ 	.byte	0x3f
	.zero		1


	//   ....[47]....
        /*0cf8*/ 	.word	0x000114d0
        /*0cfc*/ 	.word	0x000000ff
        /*0d00*/ 	.word	0x00000000
        /*0d04*/ 	.short	0x0101
        /*0d06*/ 	.byte	0x08
	.zero		1


	//   ....[48]....
        /*0d08*/ 	.word	0x00011bc0
        /*0d0c*/ 	.word	0x000000ff
        /*0d10*/ 	.word	0x00000000
        /*0d14*/ 	.short	0x0101
        /*0d16*/ 	.byte	0x08
	.zero		1


	//   ....[49]....
        /*0d18*/ 	.word	0x00016130
        /*0d1c*/ 	.word	0x00000000
        /*0d20*/ 	.word	0x00030840
        /*0d24*/ 	.short	0x010a
        /*0d26*/ 	.byte	0x3f
	.zero		1


	//   ....[50]....
        /*0d28*/ 	.word	0x000170e0
        /*0d2c*/ 	.word	0x00000013
        /*0d30*/ 	.word	0x00030800
        /*0d34*/ 	.short	0x0107
        /*0d36*/ 	.byte	0x3f
	.zero		1


	//   ....[51]....
        /*0d38*/ 	.word	0x000171f0
        /*0d3c*/ 	.word	0x00000013
        /*0d40*/ 	.word	0x00030800
        /*0d44*/ 	.short	0x0101
        /*0d46*/ 	.byte	0x3f
	.zero		1


	//   ....[52]....
        /*0d48*/ 	.word	0x00017210
        /*0d4c*/ 	.word	0x00000013
        /*0d50*/ 	.word	0x00030820
        /*0d54*/ 	.short	0x010a
        /*0d56*/ 	.byte	0x3f
	.zero		1


	//   ....[53]....
        /*0d58*/ 	.word	0x00017640
        /*0d5c*/ 	.word	0x00000003
        /*0d60*/ 	.word	0x00030840
        /*0d64*/ 	.short	0x010a
        /*0d66*/ 	.byte	0x3f
	.zero		1


	//   ....[54]....
        /*0d68*/ 	.word	0x00017af0
        /*0d6c*/ 	.word	0x00000003
        /*0d70*/ 	.word	0x00000060
        /*0d74*/ 	.short	0x010a
        /*0d76*/ 	.byte	0x3f
	.zero		1


	//   ....[55]....
        /*0d78*/ 	.word	0x00018290
        /*0d7c*/ 	.word	0x00000003
        /*0d80*/ 	.word	0x00030840
        /*0d84*/ 	.short	0x010a
        /*0d86*/ 	.byte	0x3f
	.zero		1


	//   ....[56]....
        /*0d88*/ 	.word	0x00018740
        /*0d8c*/ 	.word	0x00000002
        /*0d90*/ 	.word	0x00000060
        /*0d94*/ 	.short	0x010a
        /*0d96*/ 	.byte	0x3f
	.zero		1


	//   ....[57]....
        /*0d98*/ 	.word	0x00018e20
        /*0d9c*/ 	.word	0x00000002
        /*0da0*/ 	.word	0x00030840
        /*0da4*/ 	.short	0x010a
        /*0da6*/ 	.byte	0x3f
	.zero		1


	//   ....[58]....
        /*0da8*/ 	.word	0x000192d0
        /*0dac*/ 	.word	0x00000002
        /*0db0*/ 	.word	0x00000060
        /*0db4*/ 	.short	0x010a
        /*0db6*/ 	.byte	0x3f
	.zero		1


	//   ....[59]....
        /*0db8*/ 	.word	0x00019950
        /*0dbc*/ 	.word	0x00000000
        /*0dc0*/ 	.word	0x00030860
        /*0dc4*/ 	.short	0x010a
        /*0dc6*/ 	.byte	0x3f
	.zero		1


	//   ....[60]....
        /*0dc8*/ 	.word	0x0001b0d0
        /*0dcc*/ 	.word	0x00000000
        /*0dd0*/ 	.word	0x00030820
        /*0dd4*/ 	.short	0x010a
        /*0dd6*/ 	.byte	0x3f
	.zero		1


	//   ....[61]....
        /*0dd8*/ 	.word	0x0001b2b0
        /*0ddc*/ 	.word	0x00000006
        /*0de0*/ 	.word	0x00000000
        /*0de4*/ 	.short	0x010a
        /*0de6*/ 	.byte	0x3f
	.zero		1


	//   ....[62]....
        /*0de8*/ 	.word	0x0001b320
        /*0dec*/ 	.word	0x00000007
        /*0df0*/ 	.word	0x00000000
        /*0df4*/ 	.short	0x010a
        /*0df6*/ 	.byte	0x3f
	.zero		1


	//   ....[63]....
        /*0df8*/ 	.word	0x0001b390
        /*0dfc*/ 	.word	0x00000004
        /*0e00*/ 	.word	0x00000000
        /*0e04*/ 	.short	0x010a
        /*0e06*/ 	.byte	0x3f
	.zero		1


	//   ....[64]....
        /*0e08*/ 	.word	0x0001b3c0
        /*0e0c*/ 	.word	0x00000003
        /*0e10*/ 	.word	0x00000000
        /*0e14*/ 	.short	0x010a
        /*0e16*/ 	.byte	0x3f
	.zero		1


	//   ....[65]....
        /*0e18*/ 	.word	0x0001b430
        /*0e1c*/ 	.word	0x00000003
        /*0e20*/ 	.word	0x00030800
        /*0e24*/ 	.short	0x010a
        /*0e26*/ 	.byte	0x3f
	.zero		1


	//   ....[66]....
        /*0e28*/ 	.word	0x0001b480
        /*0e2c*/ 	.word	0x00000007
        /*0e30*/ 	.word	0x00030830
        /*0e34*/ 	.short	0x010a
        /*0e36*/ 	.byte	0x3f
	.zero		1


	//   ....[67]....
        /*0e38*/ 	.word	0x0001b4e0
        /*0e3c*/ 	.word	0x0000000a
        /*0e40*/ 	.word	0x00030830
        /*0e44*/ 	.short	0x010a
        /*0e46*/ 	.byte	0x3f
	.zero		1


	//   ....[68]....
        /*0e48*/ 	.word	0x0001b540
        /*0e4c*/ 	.word	0x00000009
        /*0e50*/ 	.word	0x00030850
        /*0e54*/ 	.short	0x010a
        /*0e56*/ 	.byte	0x3f
	.zero		1


	//   ....[69]....
        /*0e58*/ 	.word	0x0001b5a0
        /*0e5c*/ 	.word	0x00000003
        /*0e60*/ 	.word	0x00030830
        /*0e64*/ 	.short	0x010a
        /*0e66*/ 	.byte	0x3f
	.zero		1


	//   ....[70]....
        /*0e68*/ 	.word	0x0001b600
        /*0e6c*/ 	.word	0x00000002
        /*0e70*/ 	.word	0x00030850
        /*0e74*/ 	.short	0x010a
        /*0e76*/ 	.byte	0x3f
	.zero		1


	//   ....[71]....
        /*0e78*/ 	.word	0x0001b660
        /*0e7c*/ 	.word	0x00000003
        /*0e80*/ 	.word	0x00030830
        /*0e84*/ 	.short	0x010a
        /*0e86*/ 	.byte	0x3f
	.zero		1


	//   ....[72]....
        /*0e88*/ 	.word	0x0001b6c0
        /*0e8c*/ 	.word	0x00000002
        /*0e90*/ 	.word	0x00030850
        /*0e94*/ 	.short	0x010a
        /*0e96*/ 	.byte	0x3f
	.zero		1


	//   ....[73]....
        /*0e98*/ 	.word	0x0001b720
        /*0e9c*/ 	.word	0x00000005
        /*0ea0*/ 	.word	0x00030850
        /*0ea4*/ 	.short	0x010a
        /*0ea6*/ 	.byte	0x3f
	.zero		1


	//   ....[74]....
        /*0ea8*/ 	.word	0x0001b8c0
        /*0eac*/ 	.word	0x00000000
        /*0eb0*/ 	.word	0x00030840
        /*0eb4*/ 	.short	0x010a
        /*0eb6*/ 	.byte	0x3f
	.zero		1


	//   ....[75]....
        /*0eb8*/ 	.word	0x0001c500
        /*0ebc*/ 	.word	0x00000013
        /*0ec0*/ 	.word	0x00030820
        /*0ec4*/ 	.short	0x010a
        /*0ec6*/ 	.byte	0x3f
	.zero		1


	//   ....[76]....
        /*0ec8*/ 	.word	0x0001c550
        /*0ecc*/ 	.word	0x00000003
        /*0ed0*/ 	.word	0x00030840
        /*0ed4*/ 	.short	0x010a
        /*0ed6*/ 	.byte	0x3f
	.zero		1


	//   ....[77]....
        /*0ed8*/ 	.word	0x0001c5a0
        /*0edc*/ 	.word	0x00000003
        /*0ee0*/ 	.word	0x00000060
        /*0ee4*/ 	.short	0x010a
        /*0ee6*/ 	.byte	0x3f
	.zero		1


	//   ....[78]....
        /*0ee8*/ 	.word	0x0001c5f0
        /*0eec*/ 	.word	0x00000003
        /*0ef0*/ 	.word	0x00030840
        /*0ef4*/ 	.short	0x010a
        /*0ef6*/ 	.byte	0x3f
	.zero		1


	//   ....[79]....
        /*0ef8*/ 	.word	0x0001c640
        /*0efc*/ 	.word	0x00000002
        /*0f00*/ 	.word	0x00000060
        /*0f04*/ 	.short	0x010a
        /*0f06*/ 	.byte	0x3f
	.zero		1


	//   ....[80]....
        /*0f08*/ 	.word	0x0001c690
        /*0f0c*/ 	.word	0x00000002
        /*0f10*/ 	.word	0x00030840
        /*0f14*/ 	.short	0x010a
        /*0f16*/ 	.byte	0x3f
	.zero		1


	//   ....[81]....
        /*0f18*/ 	.word	0x0001c6e0
        /*0f1c*/ 	.word	0x00000002
        /*0f20*/ 	.word	0x00000060
        /*0f24*/ 	.short	0x010a
        /*0f26*/ 	.byte	0x3f
	.zero		1


	//   ....[82]....
        /*0f28*/ 	.word	0x0001c730
        /*0f2c*/ 	.word	0x00000000
        /*0f30*/ 	.word	0x00030860
        /*0f34*/ 	.short	0x010a
        /*0f36*/ 	.byte	0x3f
	.zero		1


	//   ....[83]....
        /*0f38*/ 	.word	0x0001d2b0
        /*0f3c*/ 	.word	0x00000000
        /*0f40*/ 	.word	0x00030820
        /*0f44*/ 	.short	0x010a
        /*0f46*/ 	.byte	0x3f
	.zero		1


	//   ....[84]....
        /*0f48*/ 	.word	0x0001d450
        /*0f4c*/ 	.word	0x00000006
        /*0f50*/ 	.word	0x00000000
        /*0f54*/ 	.short	0x010a
        /*0f56*/ 	.byte	0x3f
	.zero		1


	//   ....[85]....
        /*0f58*/ 	.word	0x0001d4a0
        /*0f5c*/ 	.word	0x00000007
        /*0f60*/ 	.word	0x00000000
        /*0f64*/ 	.short	0x010a
        /*0f66*/ 	.byte	0x3f
	.zero		1


	//   ....[86]....
        /*0f68*/ 	.word	0x0001d4f0
        /*0f6c*/ 	.word	0x00000004
        /*0f70*/ 	.word	0x00000000
        /*0f74*/ 	.short	0x010a
        /*0f76*/ 	.byte	0x3f
	.zero		1


	//----- nvinfo : EIATTR_NUM_MBARRIERS
	.align		4
.L_213:
        /*0f78*/ 	.byte	0x03, 0x38
        /*0f7a*/ 	.short	0x0016


	//----- nvinfo : EIATTR_EXIT_INSTR_OFFSETS
	.align		4
        /*0f7c*/ 	.byte	0x04, 0x1c
        /*0f7e*/ 	.short	(.L_215 - .L_214)


	//   ....[0]....
.L_214:
        /*0f80*/ 	.word	0x00000a50


	//   ....[1]....
        /*0f84*/ 	.word	0x00013a00


	//   ....[2]....
        /*0f88*/ 	.word	0x0001b410


	//----- nvinfo : EIATTR_MAX_THREADS
	.align		4
.L_215:
        /*0f8c*/ 	.byte	0x04, 0x05
        /*0f8e*/ 	.short	(.L_217 - .L_216)
.L_216:
        /*0f90*/ 	.word	0x00000180
        /*0f94*/ 	.word	0x00000001
        /*0f98*/ 	.word	0x00000001


	//----- nvinfo : EIATTR_CRS_STACK_SIZE
	.align		4
.L_217:
        /*0f9c*/ 	.byte	0x04, 0x1e
        /*0f9e*/ 	.short	(.L_219 - .L_218)
.L_218:
        /*0fa0*/ 	.word	0x00000000


	//----- nvinfo : EIATTR_CBANK_PARAM_SIZE
	.align		4
.L_219:
        /*0fa4*/ 	.byte	0x03, 0x19
        /*0fa6*/ 	.short	0x0af0


	//----- nvinfo : EIATTR_PARAM_CBANK
	.align		4
        /*0fa8*/ 	.byte	0x04, 0x0a
        /*0faa*/ 	.short	(.L_221 - .L_220)
	.align		4
.L_220:
        /*0fac*/ 	.word	index@(.nv.constant0._ZN7cutlass13device_kernelIN5flash11enable_sm90INS1_16FlashAttnFwdSm90INS1_25CollectiveMainloopFwdSm90ILi2EN4cute5tupleIJNS5_1CILi1EEES8_S8_EEENS6_IJNS7_ILi128EEENS7_ILi96EEENS7_ILi192EEEEEELi192ENS_10bfloat16_tEfNS_4arch4Sm90ELb0ELb1ELb1ELb1ELb0ELb0ELb0ELb1ELb1ELb1ELb1ELb0EEENS1_21CollectiveEpilogueFwdINS6_IJSA_SC_SB_EEES9_SE_SG_Li256ELb1ELb1ELb1ELb0EEENS1_36VarlenDynamicPersistentTileSchedulerILi128ELi96ELi256ELi128ELb1ELb1ELb1ELb1ELb0ELb1EEEEEEEEEvNT_6ParamsE)
        /*0fb0*/ 	.short	0x0210
        /*0fb2*/ 	.short	0x0af0


	//----- nvinfo : EIATTR_SW_WAR
	.align		4
.L_221:
        /*0fb4*/ 	.byte	0x04, 0x36
        /*0fb6*/ 	.short	(.L_223 - .L_222)
.L_222:
        /*0fb8*/ 	.word	0x00000008
.L_223:


//--------------------- .nv.info._ZN7cutlass13device_kernelIN5flash11enable_sm90INS1_16FlashAttnFwdSm90INS1_25CollectiveMainloopFwdSm90ILi2EN4cute5tupleIJNS5_1CILi1EEES8_S8_EEENS6_IJNS7_ILi128EEENS7_ILi96EEENS7_ILi192EEEEEELi192ENS_10bfloat16_tEfNS_4arch4Sm90ELb0ELb1ELb1ELb1ELb0ELb1ELb0ELb1ELb1ELb1ELb1ELb0EEENS1_21CollectiveEpilogueFwdINS6_IJSA_SC_SB_EEES9_SE_SG_Li256ELb1ELb1ELb1ELb0EEENS1_36VarlenDynamicPersistentTileSchedulerILi128ELi96ELi256ELi128ELb1ELb1ELb1ELb1ELb0ELb1EEEEEEEEEvNT_6ParamsE --------------------------
	.section	.nv.info._ZN7cutlass13device_kernelIN5flash11enable_sm90INS1_16FlashAttnFwdSm90INS1_25CollectiveMainloopFwdSm90ILi2EN4cute5tupleIJNS5_1CILi1EEES8_S8_EEENS6_IJNS7_ILi128EEENS7_ILi96EEENS7_ILi192EEEEEELi192ENS_10bfloat16_tEfNS_4arch4Sm90ELb0ELb1ELb1ELb1ELb0ELb1ELb0ELb1ELb1ELb1ELb1ELb0EEENS1_21CollectiveEpilogueFwdINS6_IJSA_SC_SB_EEES9_SE_SG_Li256ELb1ELb1ELb1ELb0EEENS1_36VarlenDynamicPersistentTileSchedulerILi128ELi96ELi256ELi128ELb1ELb1ELb1ELb1ELb0ELb1EEEEEEEEEvNT_6ParamsE,"",@"SHT_CUDA_INFO"
	.sectionflags	@""
	.align	4


	//----- nvinfo : EIATTR_CUDA_API_VERSION
	.align		4
        /*0000*/ 	.byte	0x04, 0x37
        /*0002*/ 	.short	(.L_225 - .L_224)
.L_224:
        /*0004*/ 	.word	0x00000082


	//----- nvinfo : EIATTR_KPARAM_INFO
	.align		4
.L_225:
        /*0008*/ 	.byte	0x04, 0x17
        /*000a*/ 	.short	(.L_227 - .L_226)
.L_226:
        /*000c*/ 	.word	0x00000000
        /*0010*/ 	.short	0x0000
        /*0012*/ 	.short	0x0070
        /*0014*/ 	.byte	0x00, 0xf0, 0x01, 0x2a


	//----- nvinfo : EIATTR_SPARSE_MMA_MASK
	.align		4
.L_227:
        /*0018*/ 	.byte	0x03, 0x50
        /*001a*/ 	.short	0x0000


	//----- nvinfo : EIATTR_MAXREG_COUNT
	.align		4
        /*001c*/ 	.byte	0x03, 0x1b
        /*001e*/ 	.short	0x00a8


	//----- nvinfo : EIATTR_NUM_BARRIERS
	.align		4
        /*0020*/ 	.byte	0x02, 0x4c
        /*0022*/ 	.byte	0x10
	.zero		1


	//----- nvinfo : EIATTR_EXTERNS
	.align		4
        /*0024*/ 	.byte	0x04, 0x0f
        /*0026*/ 	.short	(.L_229 - .L_228)


	//   ....[0]....
	.align		4
.L_228:
        /*0028*/ 	.word	index@(__assertfail)


	//----- nvinfo : EIATTR_ANNOTATIONS
	.align		4
.L_229:
        /*002c*/ 	.byte	0x04, 0x55
        /*002e*/ 	.short	(.L_231 - .L_230)


	//   ....[0]....
.L_230:
        /* <DEDUP_REMOVED lines=106> */


	//----- nvinfo : EIATTR_MERCURY_ISA_VERSION
	.align		4
.L_231:
        /*06c0*/ 	.byte	0x03, 0x5f
        /*06c2*/ 	.short	0x0101


	//----- nvinfo : EIATTR_UNUSED_LOAD_BYTE_OFFSET
	.align		4
        /*06c4*/ 	.byte	0x04, 0x44
        /*06c6*/ 	.short	(.L_233 - .L_232)


	//   ....[0]....
.L_232:
        /*06c8*/ 	.word	0x00000b40
        /*06cc*/ 	.word	0x0000fff0


	//   ....[1]....
        /*06d0*/ 	.word	0x0001a700
        /*06d4*/ 	.word	0x0000fff0


	//----- nvinfo : EIATTR_INT_WARP_WIDE_INSTR_OFFSETS
	.align		4
.L_233:
        /*06d8*/ 	.byte	0x04, 0x31
        /*06da*/ 	.short	(.L_235 - .L_234)


	//   ....[0]....
.L_234:
        /*06dc*/ 	.word	0x00000220


	//   ....[1]....
        /*06e0*/ 	.word	0x00000260


	//   ....[2]....
        /*06e4*/ 	.word	0x000002d0


	//   ....[3]....
        /*06e8*/ 	.word	0x00021c80


	//   ....[4]....
        /*06ec*/ 	.word	0x00021d10


	//   ....[5]....
        /*06f0*/ 	.word	0x00025b00


	//   ....[6]....
        /*06f4*/ 	.word	0x00025b60


	//----- nvinfo : EIATTR_COOP_GROUP_MASK_REGIDS
	.align		4
.L_235:
        /*06f8*/ 	.byte	0x04, 0x29
        /*06fa*/ 	.short	(.L_237 - .L_236)


	//   ....[0]....
.L_236:
        /*06fc*/ 	.word	0xffffffff


	//   ....[1]....
        /*0700*/ 	.word	0xffffffff


	//   ....[2]....
        /*0704*/ 	.word	0xffffffff


	//   ....[3]....
        /*0708*/ 	.word	0xffffffff


	//   ....[4]....
        /*070c*/ 	.word	0xffffffff


	//   ....[5]....
        /*0710*/ 	.word	0xffffffff


	//   ....[6]....
        /*0714*/ 	.word	0xffffffff


	//   ....[7]....
        /*0718*/ 	.word	0xffffffff


	//   ....[8]....
        /*071c*/ 	.word	0xffffffff


	//   ....[9]....
        /*0720*/ 	.word	0xffffffff


	//   ....[10]....
        /*0724*/ 	.word	0xffffffff


	//   ....[11]....
        /*0728*/ 	.word	0xffffffff


	//   ....[12]....
        /*072c*/ 	.word	0xffffffff


	//   ....[13]....
        /*0730*/ 	.word	0xffffffff


	//   ....[14]....
        /*0734*/ 	.word	0xffffffff


	//   ....[15]....
        /*0738*/ 	.word	0xffffffff


	//   ....[16]....
        /*073c*/ 	.word	0xffffffff


	//   ....[17]....
        /*0740*/ 	.word	0xffffffff


	//   ....[18]....
        /*0744*/ 	.word	0xffffffff


	//   ....[19]....
        /*0748*/ 	.word	0xffffffff


	//   ....[20]....
        /*074c*/ 	.word	0xffffffff


	//   ....[21]....
        /*0750*/ 	.word	0xffffffff


	//   ....[22]....
        /*0754*/ 	.word	0xffffffff


	//   ....[23]....
        /*0758*/ 	.word	0xffffffff


	//   ....[24]....
        /*075c*/ 	.word	0xffffffff


	//   ....[25]....
        /*0760*/ 	.word	0xffffffff


	//   ....[26]....
        /*0764*/ 	.word	0xffffffff


	//   ....[27]....
        /*0768*/ 	.word	0xffffffff


	//   ....[28]....
        /*076c*/ 	.word	0xffffffff


	//   ....[29]....
        /*0770*/ 	.word	0xffffffff


	//   ....[30]....
        /*0774*/ 	.word	0xffffffff


	//   ....[31]....
        /*0778*/ 	.word	0xffffffff


	//   ....[32]....
        /*077c*/ 	.word	0xffffffff


	//   ....[33]....
        /*0780*/ 	.word	0xffffffff


	//   ....[34]....
        /*0784*/ 	.word	0xffffffff


	//   ....[35]....
        /*0788*/ 	.word	0xffffffff


	//   ....[36]....
        /*078c*/ 	.word	0xffffffff


	//   ....[37]....
        /*0790*/ 	.word	0xffffffff


	//   ....[38]....
        /*0794*/ 	.word	0xffffffff


	//   ....[39]....
        /*0798*/ 	.word	0xffffffff


	//   ....[40]....
        /*079c*/ 	.word	0xffffffff


	//   ....[41]....
        /*07a0*/ 	.word	0xffffffff


	//   ....[42]....
        /*07a4*/ 	.word	0xffffffff


	//   ....[43]....
        /*07a8*/ 	.word	0xffffffff


	//   ....[44]....
        /*07ac*/ 	.word	0xffffffff


	//   ....[45]....
        /*07b0*/ 	.word	0xffffffff


	//   ....[46]....
        /*07b4*/ 	.word	0xffffffff


	//   ....[47]....
        /*07b8*/ 	.word	0xffffffff


	//   ....[48]....
        /*07bc*/ 	.word	0xffffffff


	//   ....[49]....
        /*07c0*/ 	.word	0xffffffff


	//   ....[50]....
        /*07c4*/ 	.word	0xffffffff


	//   ....[51]....
        /*07c8*/ 	.word	0xffffffff


	//   ....[52]....
        /*07cc*/ 	.word	0xffffffff


	//   ....[53]....
        /*07d0*/ 	.word	0xffffffff


	//   ....[54]....
        /*07d4*/ 	.word	0xffffffff


	//   ....[55]....
        /*07d8*/ 	.word	0xffffffff


	//   ....[56]....
        /*07dc*/ 	.word	0xffffffff


	//   ....[57]....
        /*07e0*/ 	.word	0xffffffff


	//   ....[58]....
        /*07e4*/ 	.word	0xffffffff


	//   ....[59]....
        /*07e8*/ 	.word	0xffffffff


	//   ....[60]....
        /*07ec*/ 	.word	0xffffffff


	//   ....[61]....
        /*07f0*/ 	.word	0xffffffff


	//   ....[62]....
        /*07f4*/ 	.word	0xffffffff


	//   ....[63]....
        /*07f8*/ 	.word	0xffffffff


	//   ....[64]....
        /*07fc*/ 	.word	0xffffffff


	//   ....[65]....
        /*0800*/ 	.word	0xffffffff


	//   ....[66]....
        /*0804*/ 	.word	0xffffffff


	//   ....[67]....
        /*0808*/ 	.word	0xffffffff


	//   ....[68]....
        /*080c*/ 	.word	0xffffffff


	//   ....[69]....
        /*0810*/ 	.word	0xffffffff


	//   ....[70]....
        /*0814*/ 	.word	0xffffffff


	//   ....[71]....
        /*0818*/ 	.word	0xffffffff


	//   ....[72]....
        /*081c*/ 	.word	0xffffffff


	//   ....[73]....
        /*0820*/ 	.word	0xffffffff


	//   ....[74]....
        /*0824*/ 	.word	0xffffffff


	//   ....[75]....
        /*0828*/ 	.word	0xffffffff


	//   ....[76]....
        /*082c*/ 	.word	0xffffffff


	//   ....[77]....
        /*0830*/ 	.word	0xffffffff


	//   ....[78]....
        /*0834*/ 	.word	0xffffffff


	//   ....[79]....
        /*0838*/ 	.word	0xffffffff


	//   ....[80]....
        /*083c*/ 	.word	0xffffffff


	//   ....[81]....
        /*0840*/ 	.word	0xffffffff


	//   ....[82]....
        /*0844*/ 	.word	0xffffffff


	//   ....[83]....
        /*0848*/ 	.word	0xffffffff


	//   ....[84]....
        /*084c*/ 	.word	0xffffffff


	//   ....[85]....
        /*0850*/ 	.word	0xffffffff


	//   ....[86]....
        /*0854*/ 	.word	0xffffffff


	//   ....[87]....
        /*0858*/ 	.word	0xffffffff


	//   ....[88]....
        /*085c*/ 	.word	0xffffffff


	//   ....[89]....
        /*0860*/ 	.word	0xffffffff


	//   ....[90]....
        /*0864*/ 	.word	0xffffffff


	//   ....[91]....
        /*0868*/ 	.word	0xffffffff


	//   ....[92]....
        /*086c*/ 	.word	0xffffffff


	//   ....[93]....
        /*0870*/ 	.word	0xffffffff


	//   ....[94]....
        /*0874*/ 	.word	0xffffffff


	//   ....[95]....
        /*0878*/ 	.word	0xffffffff


	//   ....[96]....
        /*087c*/ 	.word	0xffffffff


	//   ....[97]....
        /*0880*/ 	.word	0xffffffff


	//   ....[98]....
        /*0884*/ 	.word	0xffffffff


	//   ....[99]....
        /*0888*/ 	.word	0xffffffff


	//   ....[100]....
        /*088c*/ 	.word	0xffffffff


	//   ....[101]....
        /*0890*/ 	.word	0xffffffff


	//   ....[102]....
        /*0894*/ 	.word	0xffffffff


	//   ....[103]....
        /*0898*/ 	.word	0xffffffff


	//   ....[104]....
        /*089c*/ 	.word	0xffffffff


	//   ....[105]....
        /*08a0*/ 	.word	0xffffffff


	//   ....[106]....
        /*08a4*/ 	.word	0xffffffff


	//   ....[107]....
        /*08a8*/ 	.word	0xffffffff


	//   ....[108]....
        /*08ac*/ 	.word	0xffffffff


	//   ....[109]....
        /*08b0*/ 	.word	0xffffffff


	//   ....[110]....
        /*08b4*/ 	.word	0xffffffff


	//   ....[111]....
        /*08b8*/ 	.word	0xffffffff


	//   ....[112]....
        /*08bc*/ 	.word	0xffffffff


	//   ....[113]....
        /*08c0*/ 	.word	0xffffffff


	//   ....[114]....
        /*08c4*/ 	.word	0xffffffff


	//   ....[115]....
        /*08c8*/ 	.word	0xffffffff


	//   ....[116]....
        /*08cc*/ 	.word	0xffffffff


	//   ....[117]....
        /*08d0*/ 	.word	0xffffffff


	//   ....[118]....
        /*08d4*/ 	.word	0xffffffff


	//   ....[119]....
        /*08d8*/ 	.word	0xffffffff


	//   ....[120]....
        /*08dc*/ 	.word	0xffffffff


	//   ....[121]....
        /*08e0*/ 	.word	0xffffffff


	//   ....[122]....
        /*08e4*/ 	.word	0xffffffff


	//   ....[123]....
        /*08e8*/ 	.word	0xffffffff


	//   ....[124]....
        /*08ec*/ 	.word	0xffffffff


	//   ....[125]....
        /*08f0*/ 	.word	0xffffffff


	//   ....[126]....
        /*08f4*/ 	.word	0xffffffff


	//   ....[127]....
        /*08f8*/ 	.word	0xffffffff


	//   ....[128]....
        /*08fc*/ 	.word	0x0500000f


	//   ....[129]....
        /*0900*/ 	.word	0x0500000f


	//   ....[130]....
        /*0904*/ 	.word	0x0500000f


	//   ....[131]....
        /*0908*/ 	.word	0x0500000f


	//   ....[132]....
        /*090c*/ 	.word	0x0500000f


	//   ....[133]....
        /*0910*/ 	.word	0x0500000f


	//   ....[134]....
        /*0914*/ 	.word	0x0500000f


	//   ....[135]....
        /*0918*/ 	.word	0x0500000f


	//   ....[136]....
        /*091c*/ 	.word	0x0500000f


	//   ....[137]....
        /*0920*/ 	.word	0x0500000f


	//   ....[138]....
        /*0924*/ 	.word	0x0500000f


	//   ....[139]....
        /*0928*/ 	.word	0x0500000f


	//   ....[140]....
        /*092c*/ 	.word	0x0500000f


	//   ....[141]....
        /*0930*/ 	.word	0x0500000f


	//   ....[142]....
        /*0934*/ 	.word	0x0500000f


	//   ....[143]....
        /*0938*/ 	.word	0x0500000f


	//   ....[144]....
        /*093c*/ 	.word	0x0500000f


	//   ....[145]....
        /*0940*/ 	.word	0x0500000f


	//   ....[146]....
        /*0944*/ 	.word	0x0500000f


	//   ....[147]....
        /*0948*/ 	.word	0x0500000f


	//   ....[148]....
        /*094c*/ 	.word	0x0500000f


	//   ....[149]....
        /*0950*/ 	.word	0x0500000f


	//   ....[150]....
        /*0954*/ 	.word	0x0500000f


	//   ....[151]....
        /*0958*/ 	.word	0x0500000f


	//   ....[152]....
        /*095c*/ 	.word	0x0500000f


	//   ....[153]....
        /*0960*/ 	.word	0x0500000f


	//   ....[154]....
        /*0964*/ 	.word	0x0500000f


	//   ....[155]....
        /*0968*/ 	.word	0x0500000f


	//   ....[156]....
        /*096c*/ 	.word	0x0500000f


	//   ....[157]....
        /*0970*/ 	.word	0x0500000f


	//   ....[158]....
        /*0974*/ 	.word	0x0500000f


	//   ....[159]....
        /*0978*/ 	.word	0x0500000f


	//   ....[160]....
        /*097c*/ 	.word	0x0500000f


	//   ....[161]....
        /*0980*/ 	.word	0x0500000f


	//   ....[162]....
        /*0984*/ 	.word	0x0500000f


	//   ....[163]....
        /*0988*/ 	.word	0x0500000f


	//   ....[164]....
        /*098c*/ 	.word	0x0500000f


	//   ....[165]....
        /*0990*/ 	.word	0x0500000f


	//   ....[166]....
        /*0994*/ 	.word	0x0500000f


	//   ....[167]....
        /*0998*/ 	.word	0x0500000f


	//   ....[168]....
        /*099c*/ 	.word	0x0500000f


	//   ....[169]....
        /*09a0*/ 	.word	0x0500000f


	//   ....[170]....
        /*09a4*/ 	.word	0x0500000f


	//   ....[171]....
        /*09a8*/ 	.word	0x0500000f


	//   ....[172]....
        /*09ac*/ 	.word	0x0500000f


	//   ....[173]....
        /*09b0*/ 	.word	0x0500000f


	//   ....[174]....
        /*09b4*/ 	.word	0x0500000f


	//   ....[175]....
        /*09b8*/ 	.word	0x0500000f


	//   ....[176]....
        /*09bc*/ 	.word	0x0500000f


	//   ....[177]....
        /*09c0*/ 	.word	0x0500000f


	//   ....[178]....
        /*09c4*/ 	.word	0x0500000f


	//   ....[179]....
        /*09c8*/ 	.word	0x0500000f


	//   ....[180]....
        /*09cc*/ 	.word	0x0500000f


	//----- nvinfo : EIATTR_COOP_GROUP_INSTR_OFFSETS
	.align		4
.L_237:
        /*09d0*/ 	.byte	0x04, 0x28
        /*09d2*/ 	.short	(.L_239 - .L_238)


	//   ....[0]....
.L_238:
        /*09d4*/ 	.word	0x000000d0


	//   ....[1]....
        /*09d8*/ 	.word	0x00000230


	//   ....[2]....
        /*09dc*/ 	.word	0x00000280


	//   ....[3]....
        /*09e0*/ 	.word	0x000004b0


	//   ....[4]....
        /*09e4*/ 	.word	0x00000610


	//   ....[5]....
        /*09e8*/ 	.word	0x00000730


	//   ....[6]....
        /*09ec*/ 	.word	0x00000890


	//   ....[7]....
        /*09f0*/ 	.word	0x000051c0


	//   ....[8]....
        /*09f4*/ 	.word	0x00005990


	//   ....[9]....
        /*09f8*/ 	.word	0x000059a0


	//   ....[10]....
        /*09fc*/ 	.word	0x000059b0


	//   ....[11]....
        /*0a00*/ 	.word	0x000059c0


	//   ....[12]....
        /*0a04*/ 	.word	0x00006220


	//   ....[13]....
        /*0a08*/ 	.word	0x00006230


	//   ....[14]....
        /*0a0c*/ 	.word	0x00006240


	//   ....[15]....
        /*0a10*/ 	.word	0x00006250


	//   ....[16]....
        /*0a14*/ 	.word	0x000093c0


	//   ....[17]....
        /*0a18*/ 	.word	0x000093d0


	//   ....[18]....
        /*0a1c*/ 	.word	0x000093e0


	//   ....[19]....
        /*0a20*/ 	.word	0x000093f0


	//   ....[20]....
        /*0a24*/ 	.word	0x00009a80


	//   ....[21]....
        /*0a28*/ 	.word	0x00009a90


	//   ....[22]....
        /*0a2c*/ 	.word	0x00009aa0


	//   ....[23]....
        /*0a30*/ 	.word	0x00009ab0


	//   ....[24]....
        /*0a34*/ 	.word	0x0000d8b0


	//   ....[25]....
        /*0a38*/ 	.word	0x0000e520


	//   ....[26]....
        /*0a3c*/ 	.word	0x0000ee30


	//   ....[27]....
        /*0a40*/ 	.word	0x0000ee60


	//   ....[28]....
        /*0a44*/ 	.word	0x0000f2d0


	//   ....[29]....
        /*0a48*/ 	.word	0x0000f380


	//   ....[30]....
        /*0a4c*/ 	.word	0x000115a0


	//   ....[31]....
        /*0a50*/ 	.word	0x000117a0


	//   ....[32]....
        /*0a54*/ 	.word	0x00012650


	//   ....[33]....
        /*0a58*/ 	.word	0x00012760


	//   ....[34]....
        /*0a5c*/ 	.word	0x00012d20


	//   ....[35]....
        /*0a60*/ 	.word	0x00012da0


	//   ....[36]....
        /*0a64*/ 	.word	0x00014d60


	//   ....[37]....
        /*0a68*/ 	.word	0x00014e10


	//   ....[38]....
        /*0a6c*/ 	.word	0x000151b0


	//   ....[39]....
        /*0a70*/ 	.word	0x00015460


	//   ....[40]....
        /*0a74*/ 	.word	0x00017380


	//   ....[41]....
        /*0a78*/ 	.word	0x000175c0


	//   ....[42]....
        /*0a7c*/ 	.word	0x00018450


	//   ....[43]....
        /*0a80*/ 	.word	0x00018560


	//   ....[44]....
        /*0a84*/ 	.word	0x00018b50


	//   ....[45]....
        /*0a88*/ 	.word	0x00018ba0


	//   ....[46]....
        /*0a8c*/ 	.word	0x00019c30


	//   ....[47]....
        /*0a90*/ 	.word	0x00019c70


	//   ....[48]....
        /*0a94*/ 	.word	0x00019d70


	//   ....[49]....
        /*0a98*/ 	.word	0x00019d90


	//   ....[50]....
        /*0a9c*/ 	.word	0x0001b4d0


	//   ....[51]....
        /*0aa0*/ 	.word	0x0001b4e0


	//   ....[52]....
        /*0aa4*/ 	.word	0x0001b4f0


	//   ....[53]....
        /*0aa8*/ 	.word	0x0001b500


	//   ....[54]....
        /*0aac*/ 	.word	0x0001bd80


	//   ....[55]....
        /*0ab0*/ 	.word	0x0001bda0


	//   ....[56]....
        /*0ab4*/ 	.word	0x0001bef0


	//   ....[57]....
        /*0ab8*/ 	.word	0x0001bf10


	//   ....[58]....
        /*0abc*/ 	.word	0x0001c010


	//   ....[59]....
        /*0ac0*/ 	.word	0x0001c030


	//   ....[60]....
        /*0ac4*/ 	.word	0x0001c140


	//   ....[61]....
        /*0ac8*/ 	.word	0x0001c160


	//   ....[62]....
        /*0acc*/ 	.word	0x0001c600


	//   ....[63]....
        /*0ad0*/ 	.word	0x0001c610


	//   ....[64]....
        /*0ad4*/ 	.word	0x0001cca0


	//   ....[65]....
        /*0ad8*/ 	.word	0x0001ccb0


	//   ....[66]....
        /*0adc*/ 	.word	0x0001db90


	//   ....[67]....
        /*0ae0*/ 	.word	0x0001dbc0


	//   ....[68]....
        /*0ae4*/ 	.word	0x0001dce0


	//   ....[69]....
        /*0ae8*/ 	.word	0x0001dd00


	//   ....[70]....
        /*0aec*/ 	.word	0x0001de00


	//   ....[71]....
        /*0af0*/ 	.word	0x0001de20


	//   ....[72]....
        /*0af4*/ 	.word	0x0001df30


	//   ....[73]....
        /*0af8*/ 	.word	0x0001df50


	//   ....[74]....
        /*0afc*/ 	.word	0x0001e0f0


	//   ....[75]....
        /*0b00*/ 	.word	0x0001e300


	//   ....[76]....
        /*0b04*/ 	.word	0x0001e330


	//   ....[77]....
        /*0b08*/ 	.word	0x0001e360


	//   ....[78]....
        /*0b0c*/ 	.word	0x0001e390


	//   ....[79]....
        /*0b10*/ 	.word	0x0001e3c0


	//   ....[80]....
        /*0b14*/ 	.word	0x0001e3f0


	//   ....[81]....
        /*0b18*/ 	.word	0x0001e590


	//   ....[82]....
        /*0b1c*/ 	.word	0x0001e5c0


	//   ....[83]....
        /*0b20*/ 	.word	0x0001e5f0


	//   ....[84]....
        /*0b24*/ 	.word	0x0001e620


	//   ....[85]....
        /*0b28*/ 	.word	0x0001e650


	//   ....[86]....
        /*0b2c*/ 	.word	0x0001e680


	//   ....[87]....
        /*0b30*/ 	.word	0x0001e720


	//   ....[88]....
        /*0b34*/ 	.word	0x0001e750


	//   ....[89]....
        /*0b38*/ 	.word	0x0001e760


	//   ....[90]....
        /*0b3c*/ 	.word	0x0001e790


	//   ....[91]....
        /*0b40*/ 	.word	0x00020070


	//   ....[92]....
        /*0b44*/ 	.word	0x00022250


	//   ....[93]....
        /*0b48*/ 	.word	0x00022e30


	//   ....[94]....
        /*0b4c*/ 	.word	0x00022e70


	//   ....[95]....
        /*0b50*/ 	.word	0x00022e90


	//   ....[96]....
        /*0b54*/ 	.word	0x00022eb0


	//   ....[97]....
        /*0b58*/ 	.word	0x00022fd0


	//   ....[98]....
        /*0b5c*/ 	.word	0x00022fe0


	//   ....[99]....
        /*0b60*/ 	.word	0x00023080


	//   ....[100]....
        /*0b64*/ 	.word	0x00023090


	//   ....[101]....
        /*0b68*/ 	.word	0x00023130


	//   ....[102]....
        /*0b6c*/ 	.word	0x00023140


	//   ....[103]....
        /*0b70*/ 	.word	0x000231e0


	//   ....[104]....
        /*0b74*/ 	.word	0x000231f0


	//   ....[105]....
        /*0b78*/ 	.word	0x00023270


	//   ....[106]....
        /*0b7c*/ 	.word	0x000232a0


	//   ....[107]....
        /*0b80*/ 	.word	0x000232f0


	//   ....[108]....
        /*0b84*/ 	.word	0x00023330


	//   ....[109]....
        /*0b88*/ 	.word	0x00026360


	//   ....[110]....
        /*0b8c*/ 	.word	0x00026370


	//   ....[111]....
        /*0b90*/ 	.word	0x000263b0


	//   ....[112]....
        /*0b94*/ 	.word	0x000263f0


	//   ....[113]....
        /*0b98*/ 	.word	0x00026420


	//   ....[114]....
        /*0b9c*/ 	.word	0x00026450


	//   ....[115]....
        /*0ba0*/ 	.word	0x00026480


	//   ....[116]....
        /*0ba4*/ 	.word	0x000264b0


	//   ....[117]....
        /*0ba8*/ 	.word	0x00026680


	//   ....[118]....
        /*0bac*/ 	.word	0x000266b0


	//   ....[119]....
        /*0bb0*/ 	.word	0x000266e0


	//   ....[120]....
        /*0bb4*/ 	.word	0x00026710


	//   ....[121]....
        /*0bb8*/ 	.word	0x00026740


	//   ....[122]....
        /*0bbc*/ 	.word	0x00026770


	//   ....[123]....
        /*0bc0*/ 	.word	0x00026840


	//   ....[124]....
        /*0bc4*/ 	.word	0x00026860


	//   ....[125]....
        /*0bc8*/ 	.word	0x00026870


	//   ....[126]....
        /*0bcc*/ 	.word	0x000268f0


	//   ....[127]....
        /*0bd0*/ 	.word	0x00027430


	//   ....[128]....
        /*0bd4*/ 	.word	0x000277a0


	//   ....[129]....
        /*0bd8*/ 	.word	0x000277f0


	//   ....[130]....
        /*0bdc*/ 	.word	0x00027840


	//   ....[131]....
        /*0be0*/ 	.word	0x00027890


	//   ....[132]....
        /*0be4*/ 	.word	0x00027920


	//   ....[133]....
        /*0be8*/ 	.word	0x000279b0


	//   ....[134]....
        /*0bec*/ 	.word	0x00027a00


	//   ....[135]....
        /*0bf0*/ 	.word	0x00027a50


	//   ....[136]....
        /*0bf4*/ 	.word	0x00027b40


	//   ....[137]....
        /*0bf8*/ 	.word	0x00027b90


	//   ....[138]....
        /*0bfc*/ 	.word	0x00027be0


	//   ....[139]....
        /*0c00*/ 	.word	0x00027c30


	//   ....[140]....
        /*0c04*/ 	.word	0x00027ce0


	//   ....[141]....
        /*0c08*/ 	.word	0x00027d70


	//   ....[142]....
        /*0c0c*/ 	.word	0x00027dc0


	//   ....[143]....
        /*0c10*/ 	.word	0x00027e10


	//   ....[144]....
        /*0c14*/ 	.word	0x00028220


	//   ....[145]....
        /*0c18*/ 	.word	0x00028500


	//   ....[146]....
        /*0c1c*/ 	.word	0x000286d0


	//   ....[147]....
        /*0c20*/ 	.word	0x00028720


	//   ....[148]....
        /*0c24*/ 	.word	0x00028780


	//   ....[149]....
        /*0c28*/ 	.word	0x00028820


	//   ....[150]....
        /*0c2c*/ 	.word	0x000288f0


	//   ....[151]....
        /*0c30*/ 	.word	0x000289f0


	//   ....[152]....
        /*0c34*/ 	.word	0x00028ac0


	//   ....[153]....
        /*0c38*/ 	.word	0x00028bd0


	//   ....[154]....
        /*0c3c*/ 	.word	0x00028c30


	//   ....[155]....
        /*0c40*/ 	.word	0x00028d40


	//   ....[156]....
        /*0c44*/ 	.word	0x00028da0


	//   ....[157]....
        /*0c48*/ 	.word	0x00028eb0


	//   ....[158]....
        /*0c4c*/ 	.word	0x00028f10


	//   ....[159]....
        /*0c50*/ 	.word	0x00029000


	//   ....[160]....
        /*0c54*/ 	.word	0x00029080


	//   ....[161]....
        /*0c58*/ 	.word	0x00029160


	//   ....[162]....
        /*0c5c*/ 	.word	0x000294d0


	//   ....[163]....
        /*0c60*/ 	.word	0x00029570


	//   ....[164]....
        /*0c64*/ 	.word	0x00029710


	//   ....[165]....
        /*0c68*/ 	.word	0x00029790


	//   ....[166]....
        /*0c6c*/ 	.word	0x00029810


	//   ....[167]....
        /*0c70*/ 	.word	0x00029890


	//   ....[168]....
        /*0c74*/ 	.word	0x00029910


	//   ....[169]....
        /*0c78*/ 	.word	0x000299a0


	//   ....[170]....
        /*0c7c*/ 	.word	0x00029a40


	//   ....[171]....
        /*0c80*/ 	.word	0x00029af0


	//   ....[172]....
        /*0c84*/ 	.word	0x00029b70


	//   ....[173]....
        /*0c88*/ 	.word	0x00029bf0


	//   ....[174]....
        /*0c8c*/ 	.word	0x00029c70


	//   ....[175]....
        /*0c90*/ 	.word	0x00029d00


	//   ....[176]....
        /*0c94*/ 	.word	0x00029d80


	//   ....[177]....
        /*0c98*/ 	.word	0x00029e30


	//   ....[178]....
        /*0c9c*/ 	.word	0x00029e80


	//   ....[179]....
        /*0ca0*/ 	.word	0x00029f40


	//   ....[180]....
        /*0ca4*/ 	.word	0x0002a070


	//----- nvinfo : EIATTR_REG_RECONFIG
	.align		4
.L_239:
        /*0ca8*/ 	.byte	0x01, 0x54
	.zero		2


	//----- nvinfo : EIATTR_SYSCALL_OFFSETS
	.align		4
        /*0cac*/ 	.byte	0x04, 0x46
        /*0cae*/ 	.short	(.L_241 - .L_240)


	//   ....[0]....
.L_240:
        /*0cb0*/ 	.word	0x000023d0


	//   ....[1]....
        /*0cb4*/ 	.word	0x00002600


	//   ....[2]....
        /*0cb8*/ 	.word	0x00005340


	//   ....[3]....
        /*0cbc*/ 	.word	0x00005690


	//   ....[4]....
        /*0cc0*/ 	.word	0x00021e80


	//   ....[5]....
        /*0cc4*/ 	.word	0x00021fd0


	//   ....[6]....
        /*0cc8*/ 	.word	0x000220c0


	//   ....[7]....
        /*0ccc*/ 	.word	0x00022980


	//----- nvinfo : EIATTR_MBARRIER_INSTR_OFFSETS
	.align		4
.L_241:
        /*0cd0*/ 	.byte	0x04, 0x39
        /*0cd2*/ 	.short	(.L_243 - .L_242)


	//   ....[0]....
.L_242:
        /*0cd4*/ 	.word	0x00000360
        /*0cd8*/ 	.word	0x000000ff
        /*0cdc*/ 	.word	0x00030800
        /*0ce0*/ 	.short	0x0100
        /*0ce2*/ 	.byte	0x08
	.zero		1


	//   ....[1]....
        /*0ce4*/ 	.word	0x00000370
        /*0ce8*/ 	.word	0x000000ff
        /*0cec*/ 	.word	0x00030820
        /*0cf0*/ 	.short	0x0100
        /*0cf2*/ 	.byte	0x08
	.zero		1


	//   ....[2]....
        /*0cf4*/ 	.word	0x00000460
        /*0cf8*/ 	.word	0x000000ff
        /*0cfc*/ 	.word	0x00030830
        /*0d00*/ 	.short	0x0100
        /*0d02*/ 	.byte	0x08
	.zero		1


	//   ....[3]....
        /*0d04*/ 	.word	0x00000470
        /*0d08*/ 	.word	0x000000ff
        /*0d0c*/ 	.word	0x00030840
        /*0d10*/ 	.short	0x0100
        /*0d12*/ 	.byte	0x08
	.zero		1


	//   ....[4]....
        /*0d14*/ 	.word	0x00000480
        /*0d18*/ 	.word	0x000000ff
        /*0d1c*/ 	.word	0x00030838
        /*0d20*/ 	.short	0x0100
        /*0d22*/ 	.byte	0x08
	.zero		1


	//   ....[5]....
        /*0d24*/ 	.word	0x00000490
        /*0d28*/ 	.word	0x000000ff
        /*0d2c*/ 	.word	0x00030848
        /*0d30*/ 	.short	0x0100
        /*0d32*/ 	.byte	0x08
	.zero		1


	//   ....[6]....
        /*0d34*/ 	.word	0x000005c0
        /*0d38*/ 	.word	0x000000ff
        /*0d3c*/ 	.word	0x00030850
        /*0d40*/ 	.short	0x0100
        /*0d42*/ 	.byte	0x08
	.zero		1


	//   ....[7]....
        /*0d44*/ 	.word	0x000005d0
        /*0d48*/ 	.word	0x000000ff
        /*0d4c*/ 	.word	0x00030860
        /*0d50*/ 	.short	0x0100
        /*0d52*/ 	.byte	0x08
	.zero		1


	//   ....[8]....
        /*0d54*/ 	.word	0x000005e0
        /*0d58*/ 	.word	0x000000ff
        /*0d5c*/ 	.word	0x00030858
        /*0d60*/ 	.short	0x0100
        /*0d62*/ 	.byte	0x08
	.zero		1


	//   ....[9]....
        /*0d64*/ 	.word	0x000005f0
        /*0d68*/ 	.word	0x000000ff
        /*0d6c*/ 	.word	0x00030868
        /*0d70*/ 	.short	0x0100
        /*0d72*/ 	.byte	0x08
	.zero		1


	//   ....[10]....
        /*0d74*/ 	.word	0x000006e0
        /*0d78*/ 	.word	0x000000ff
        /*0d7c*/ 	.word	0x00030870
        /*0d80*/ 	.short	0x0100
        /*0d82*/ 	.byte	0x06
	.zero		1


	//   ....[11]....
        /*0d84*/ 	.word	0x000006f0
        /*0d88*/ 	.word	0x000000ff
        /*0d8c*/ 	.word	0x00030880
        /*0d90*/ 	.short	0x0100
        /*0d92*/ 	.byte	0x06
	.zero		1


	//   ....[12]....
        /*0d94*/ 	.word	0x00000700
        /*0d98*/ 	.word	0x000000ff
        /*0d9c*/ 	.word	0x00030878
        /*0da0*/ 	.short	0x0100
        /*0da2*/ 	.byte	0x06
	.zero		1


	//   ....[13]....
        /*0da4*/ 	.word	0x00000710
        /*0da8*/ 	.word	0x000000ff
        /*0dac*/ 	.word	0x00030888
        /*0db0*/ 	.short	0x0100
        /*0db2*/ 	.byte	0x06
	.zero		1


	//   ....[14]....
        /*0db4*/ 	.word	0x00000840
        /*0db8*/ 	.word	0x000000ff
        /*0dbc*/ 	.word	0x00030890
        /*0dc0*/ 	.short	0x0100
        /*0dc2*/ 	.byte	0x08
	.zero		1


	//   ....[15]....
        /*0dc4*/ 	.word	0x00000850
        /*0dc8*/ 	.word	0x000000ff
        /*0dcc*/ 	.word	0x000308a0
        /*0dd0*/ 	.short	0x0100
        /*0dd2*/ 	.byte	0x08
	.zero		1


	//   ....[16]....
        /*0dd4*/ 	.word	0x00000860
        /*0dd8*/ 	.word	0x000000ff
        /*0ddc*/ 	.word	0x00030898
        /*0de0*/ 	.short	0x0100
        /*0de2*/ 	.byte	0x08
	.zero		1


	//   ....[17]....
        /*0de4*/ 	.word	0x00000870
        /*0de8*/ 	.word	0x000000ff
        /*0dec*/ 	.word	0x000308a8
        /*0df0*/ 	.short	0x0100
        /*0df2*/ 	.byte	0x08
	.zero		1


	//   ....[18]....
        /*0df4*/ 	.word	0x000009a0
        /*0df8*/ 	.word	0x000000ff
        /*0dfc*/ 	.word	0x000308b0
        /*0e00*/ 	.short	0x0100
        /*0e02*/ 	.byte	0x08
	.zero		1


	//   ....[19]....
        /*0e04*/ 	.word	0x000009b0
        /*0e08*/ 	.word	0x000000ff
        /*0e0c*/ 	.word	0x000308c0
        /*0e10*/ 	.short	0x0100
        /*0e12*/ 	.byte	0x08
	.zero		1


	//   ....[20]....
        /*0e14*/ 	.word	0x000009c0
        /*0e18*/ 	.word	0x000000ff
        /*0e1c*/ 	.word	0x000308b8
        /*0e20*/ 	.short	0x0100
        /*0e22*/ 	.byte	0x08
	.zero		1


	//   ....[21]....
        /*0e24*/ 	.word	0x000009d0
        /*0e28*/ 	.word	0x000000ff
        /*0e2c*/ 	.word	0x000308c8
        /*0e30*/ 	.short	0x0100
        /*0e32*/ 	.byte	0x08
	.zero		1


	//   ....[22]....
        /*0e34*/ 	.word	0x00004070
        /*0e38*/ 	.word	0x00000032
        /*0e3c*/ 	.word	0x000308b0
        /*0e40*/ 	.short	0x010a
        /*0e42*/ 	.byte	0x3f
	.zero		1


	//   ....[23]....
        /*0e44*/ 	.word	0x00004620
        /*0e48*/ 	.word	0x00000032
        /*0e4c*/ 	.word	0x00000000
        /*0e50*/ 	.short	0x0101
        /*0e52*/ 	.byte	0x3f
	.zero		1


	//   ....[24]....
        /*0e54*/ 	.word	0x000053f0
        /*0e58*/ 	.word	0x00000003
        /*0e5c*/ 	.word	0x00030800
        /*0e60*/ 	.short	0x010a
        /*0e62*/ 	.byte	0x3f
	.zero		1


	//   ....[25]....
        /*0e64*/ 	.word	0x00005440
        /*0e68*/ 	.word	0x00000003
        /*0e6c*/ 	.word	0x00030800
        /*0e70*/ 	.short	0x010a
        /*0e72*/ 	.byte	0x3f
	.zero		1


	//   ....[26]....
        /*0e74*/ 	.word	0x00006a00
        /*0e78*/ 	.word	0x000000ff
        /*0e7c*/ 	.word	0x00030800
        /*0e80*/ 	.short	0x010a
        /*0e82*/ 	.byte	0x25
	.zero		1


	//   ....[27]....
        /*0e84*/ 	.word	0x0000a010
        /*0e88*/ 	.word	0x000000ff
        /*0e8c*/ 	.word	0x00030800
        /*0e90*/ 	.short	0x010a
        /*0e92*/ 	.byte	0x25
	.zero		1


	//   ....[28]....
        /*0e94*/ 	.word	0x0000ce50
        /*0e98*/ 	.word	0x00000009
        /*0e9c*/ 	.word	0x00030830
        /*0ea0*/ 	.short	0x010a
        /*0ea2*/ 	.byte	0x3f
	.zero		1


	//   ....[29]....
        /*0ea4*/ 	.word	0x0000cec0
        /*0ea8*/ 	.word	0x00000009
        /*0eac*/ 	.word	0x00030830
        /*0eb0*/ 	.short	0x010a
        /*0eb2*/ 	.byte	0x3f
	.zero		1


	//   ....[30]....
        /*0eb4*/ 	.word	0x0000d8e0
        /*0eb8*/ 	.word	0x00000007
        /*0ebc*/ 	.word	0x00000000
        /*0ec0*/ 	.short	0x0101
        /*0ec2*/ 	.byte	0x3f
	.zero		1


	//   ....[31]....
        /*0ec4*/ 	.word	0x00010150
        /*0ec8*/ 	.word	0x000000ff
        /*0ecc*/ 	.word	0x00030830
        /*0ed0*/ 	.short	0x010a
        /*0ed2*/ 	.byte	0x07
	.zero		1


	//   ....[32]....
        /*0ed4*/ 	.word	0x000101b0
        /*0ed8*/ 	.word	0x000000ff
        /*0edc*/ 	.word	0x00030830
        /*0ee0*/ 	.short	0x010a
        /*0ee2*/ 	.byte	0x07
	.zero		1


	//   ....[33]....
        /*0ee4*/ 	.word	0x00010c30
        /*0ee8*/ 	.word	0x000000ff
        /*0eec*/ 	.word	0x00030850
        /*0ef0*/ 	.short	0x010a
        /*0ef2*/ 	.byte	0x06
	.zero		1


	//   ....[34]....
        /*0ef4*/ 	.word	0x00010c70
        /*0ef8*/ 	.word	0x000000ff
        /*0efc*/ 	.word	0x00030850
        /*0f00*/ 	.short	0x010a
        /*0f02*/ 	.byte	0x06
	.zero		1


	//   ....[35]....
        /*0f04*/ 	.word	0x000115c0
        /*0f08*/ 	.word	0x00000009
        /*0f0c*/ 	.word	0x00000000
        /*0f10*/ 	.short	0x0101
        /*0f12*/ 	.byte	0x3f
	.zero		1


	//   ....[36]....
        /*0f14*/ 	.word	0x00013200
        /*0f18*/ 	.word	0x00000081
        /*0f1c*/ 	.word	0x00000000
        /*0f20*/ 	.short	0x0101
        /*0f22*/ 	.byte	0x3f
	.zero		1


	//   ....[37]....
        /*0f24*/ 	.word	0x00013b20
        /*0f28*/ 	.word	0x000000ff
        /*0f2c*/ 	.word	0x00030830
        /*0f30*/ 	.short	0x010a
        /*0f32*/ 	.byte	0x06
	.zero		1


	//   ....[38]....
        /*0f34*/ 	.word	0x00013b80
        /*0f38*/ 	.word	0x000000ff
        /*0f3c*/ 	.word	0x00030830
        /*0f40*/ 	.short	0x010a
        /*0f42*/ 	.byte	0x06
	.zero		1


	//   ....[39]....
        /*0f44*/ 	.word	0x00014600
        /*0f48*/ 	.word	0x000000ff
        /*0f4c*/ 	.word	0x00030850
        /*0f50*/ 	.short	0x010a
        /*0f52*/ 	.byte	0x0a
	.zero		1


	//   ....[40]....
        /*0f54*/ 	.word	0x00014640
        /*0f58*/ 	.word	0x000000ff
        /*0f5c*/ 	.word	0x00030850
        /*0f60*/ 	.short	0x010a
        /*0f62*/ 	.byte	0x0a
	.zero		1


	//   ....[41]....
        /*0f64*/ 	.word	0x00015930
        /*0f68*/ 	.word	0x0000007f
        /*0f6c*/ 	.word	0x00000000
        /*0f70*/ 	.short	0x0101
        /*0f72*/ 	.byte	0x3f
	.zero		1


	//   ....[42]....
        /*0f74*/ 	.word	0x000159a0
        /*0f78*/ 	.word	0x00000081
        /*0f7c*/ 	.word	0x00000000
        /*0f80*/ 	.short	0x0101
        /*0f82*/ 	.byte	0x3f
	.zero		1


	//   ....[43]....
        /*0f84*/ 	.word	0x00015f70
        /*0f88*/ 	.word	0x000000ff
        /*0f8c*/ 	.word	0x00030830
        /*0f90*/ 	.short	0x010a
        /*0f92*/ 	.byte	0x06
	.zero		1


	//   ....[44]....
        /*0f94*/ 	.word	0x00015fd0
        /*0f98*/ 	.word	0x000000ff
        /*0f9c*/ 	.word	0x00030830
        /*0fa0*/ 	.short	0x010a
        /*0fa2*/ 	.byte	0x06
	.zero		1


	//   ....[45]....
        /*0fa4*/ 	.word	0x00016a50
        /*0fa8*/ 	.word	0x000000ff
        /*0fac*/ 	.word	0x00030850
        /*0fb0*/ 	.short	0x010a
        /*0fb2*/ 	.byte	0x0a
	.zero		1


	//   ....[46]....
        /*0fb4*/ 	.word	0x00016a90
        /*0fb8*/ 	.word	0x000000ff
        /*0fbc*/ 	.word	0x00030850
        /*0fc0*/ 	.short	0x010a
        /*0fc2*/ 	.byte	0x0a
	.zero		1


	//   ....[47]....
        /*0fc4*/ 	.word	0x000173e0
        /*0fc8*/ 	.word	0x0000000d
        /*0fcc*/ 	.word	0x00000000
        /*0fd0*/ 	.short	0x0101
        /*0fd2*/ 	.byte	0x3f
	.zero		1


	//   ....[48]....
        /*0fd4*/ 	.word	0x00019090
        /*0fd8*/ 	.word	0x0000007d
        /*0fdc*/ 	.word	0x00000000
        /*0fe0*/ 	.short	0x0101
        /*0fe2*/ 	.byte	0x3f
	.zero		1


	//   ....[49]....
        /*0fe4*/ 	.word	0x00019ba0
        /*0fe8*/ 	.word	0x000000ff
        /*0fec*/ 	.word	0x00030850
        /*0ff0*/ 	.short	0x010a
        /*0ff2*/ 	.byte	0x05
	.zero		1


	//   ....[50]....
        /*0ff4*/ 	.word	0x00019be0
        /*0ff8*/ 	.word	0x000000ff
        /*0ffc*/ 	.word	0x00030850
        /*1000*/ 	.short	0x010a
        /*1002*/ 	.byte	0x05
	.zero		1


	//   ....[51]....
        /*1004*/ 	.word	0x0001a0a0
        /*1008*/ 	.word	0x00000008
        /*100c*/ 	.word	0x00000000
        /*1010*/ 	.short	0x0101
        /*1012*/ 	.byte	0x3f
	.zero		1


	//   ....[52]....
        /*1014*/ 	.word	0x0001bd60
        /*1018*/ 	.word	0x000000ff
        /*101c*/ 	.word	0x00000000
        /*1020*/ 	.short	0x0101
        /*1022*/ 	.byte	0x05
	.zero		1


	//   ....[53]....
        /*1024*/ 	.word	0x0001c440
        /*1028*/ 	.word	0x000000ff
        /*102c*/ 	.word	0x00000000
        /*1030*/ 	.short	0x0101
        /*1032*/ 	.byte	0x05
	.zero		1


	//   ....[54]....
        /*1034*/ 	.word	0x00020150
        /*1038*/ 	.word	0x00000013
        /*103c*/ 	.word	0x00030820
        /*1040*/ 	.short	0x010a
        /*1042*/ 	.byte	0x3f
	.zero		1


	//   ....[55]....
        /*1044*/ 	.word	0x00020220
        /*1048*/ 	.word	0x00000007
        /*104c*/ 	.word	0x000308a0
        /*1050*/ 	.short	0x010a
        /*1052*/ 	.byte	0x3f
	.zero		1


	//   ....[56]....
        /*1054*/ 	.word	0x00020660
        /*1058*/ 	.word	0x00000007
        /*105c*/ 	.word	0x000308c0
        /*1060*/ 	.short	0x010a
        /*1062*/ 	.byte	0x3f
	.zero		1


	//   ....[57]....
        /*1064*/ 	.word	0x00020bf0
        /*1068*/ 	.word	0x00000008
        /*106c*/ 	.word	0x000308a0
        /*1070*/ 	.short	0x010a
        /*1072*/ 	.byte	0x3f
	.zero		1


	//   ....[58]....
        /*1074*/ 	.word	0x00021020
        /*1078*/ 	.word	0x00000008
        /*107c*/ 	.word	0x000308c0
        /*1080*/ 	.short	0x010a
        /*1082*/ 	.byte	0x3f
	.zero		1


	//   ....[59]....
        /*1084*/ 	.word	0x000224b0
        /*1088*/ 	.word	0x00000000
        /*108c*/ 	.word	0x00030840
        /*1090*/ 	.short	0x010a
        /*1092*/ 	.byte	0x3f
	.zero		1


	//   ....[60]....
        /*1094*/ 	.word	0x00023440
        /*1098*/ 	.word	0x00000013
        /*109c*/ 	.word	0x00030800
        /*10a0*/ 	.short	0x0107
        /*10a2*/ 	.byte	0x3f
	.zero		1


	//   ....[61]....
        /*10a4*/ 	.word	0x00023550
        /*10a8*/ 	.word	0x00000013
        /*10ac*/ 	.word	0x00030800
        /*10b0*/ 	.short	0x0101
        /*10b2*/ 	.byte	0x3f
	.zero		1


	//   ....[62]....
        /*10b4*/ 	.word	0x00023570
        /*10b8*/ 	.word	0x00000013
        /*10bc*/ 	.word	0x00030820
        /*10c0*/ 	.short	0x010a
        /*10c2*/ 	.byte	0x3f
	.zero		1


	//   ....[63]....
        /*10c4*/ 	.word	0x00023990
        /*10c8*/ 	.word	0x00000003
        /*10cc*/ 	.word	0x00030840
        /*10d0*/ 	.short	0x010a
        /*10d2*/ 	.byte	0x3f
	.zero		1


	//   ....[64]....
        /*10d4*/ 	.word	0x00023e40
        /*10d8*/ 	.word	0x00000003
        /*10dc*/ 	.word	0x00000060
        /*10e0*/ 	.short	0x010a
        /*10e2*/ 	.byte	0x3f
	.zero		1


	//   ....[65]....
        /*10e4*/ 	.word	0x000245c0
        /*10e8*/ 	.word	0x00000003
        /*10ec*/ 	.word	0x00030840
        /*10f0*/ 	.short	0x010a
        /*10f2*/ 	.byte	0x3f
	.zero		1


	//   ....[66]....
        /*10f4*/ 	.word	0x00024a70
        /*10f8*/ 	.word	0x00000002
        /*10fc*/ 	.word	0x00000060
        /*1100*/ 	.short	0x010a
        /*1102*/ 	.byte	0x3f
	.zero		1


	//   ....[67]....
        /*1104*/ 	.word	0x00025140
        /*1108*/ 	.word	0x00000002
        /*110c*/ 	.word	0x00030840
        /*1110*/ 	.short	0x010a
        /*1112*/ 	.byte	0x3f
	.zero		1


	//   ....[68]....
        /*1114*/ 	.word	0x000255f0
        /*1118*/ 	.word	0x00000002
        /*111c*/ 	.word	0x00000060
        /*1120*/ 	.short	0x010a
        /*1122*/ 	.byte	0x3f
	.zero		1


	//   ....[69]....
        /*1124*/ 	.word	0x00025c60
        /*1128*/ 	.word	0x00000000
        /*112c*/ 	.word	0x00030860
        /*1130*/ 	.short	0x010a
        /*1132*/ 	.byte	0x3f
	.zero		1


	//   ....[70]....
        /*1134*/ 	.word	0x000273b0
        /*1138*/ 	.word	0x00000000
        /*113c*/ 	.word	0x00030820
        /*1140*/ 	.short	0x010a
        /*1142*/ 	.byte	0x3f
	.zero		1


	//   ....[71]....
        /*1144*/ 	.word	0x00027590
        /*1148*/ 	.word	0x00000006
        /*114c*/ 	.word	0x00000000
        /*1150*/ 	.short	0x010a
        /*1152*/ 	.byte	0x3f
	.zero		1


	//   ....[72]....
        /*1154*/ 	.word	0x00027600
        /*1158*/ 	.word	0x00000007
        /*115c*/ 	.word	0x00000000
        /*1160*/ 	.short	0x010a
        /*1162*/ 	.byte	0x3f
	.zero		1


	//   ....[73]....
        /*1164*/ 	.word	0x00027670
        /*1168*/ 	.word	0x00000004
        /*116c*/ 	.word	0x00000000
        /*1170*/ 	.short	0x010a
        /*1172*/ 	.byte	0x3f
	.zero		1


	//   ....[74]....
        /*1174*/ 	.word	0x000276a0
        /*1178*/ 	.word	0x00000003
        /*117c*/ 	.word	0x00000000
        /*1180*/ 	.short	0x010a
        /*1182*/ 	.byte	0x3f
	.zero		1


	//   ....[75]....
        /*1184*/ 	.word	0x00027700
        /*1188*/ 	.word	0x00000032
        /*118c*/ 	.word	0x000308b0
        /*1190*/ 	.short	0x010a
        /*1192*/ 	.byte	0x3f
	.zero		1


	//   ....[76]....
        /*1194*/ 	.word	0x00027aa0
        /*1198*/ 	.word	0x00000005
        /*119c*/ 	.word	0x00030800
        /*11a0*/ 	.short	0x010a
        /*11a2*/ 	.byte	0x3f
	.zero		1


	//   ....[77]....
        /*11a4*/ 	.word	0x00027e50
        /*11a8*/ 	.word	0x0000003d
        /*11ac*/ 	.word	0x00030800
        /*11b0*/ 	.short	0x010a
        /*11b2*/ 	.byte	0x3f
	.zero		1


	//   ....[78]....
        /*11b4*/ 	.word	0x00027ea0
        /*11b8*/ 	.word	0x00000009
        /*11bc*/ 	.word	0x00030830
        /*11c0*/ 	.short	0x010a
        /*11c2*/ 	.byte	0x3f
	.zero		1


	//   ....[79]....
        /*11c4*/ 	.word	0x00027f00
        /*11c8*/ 	.word	0x0000000a
        /*11cc*/ 	.word	0x00030830
        /*11d0*/ 	.short	0x010a
        /*11d2*/ 	.byte	0x3f
	.zero		1


	//   ....[80]....
        /*11d4*/ 	.word	0x00027f60
        /*11d8*/ 	.word	0x00000009
        /*11dc*/ 	.word	0x00030850
        /*11e0*/ 	.short	0x010a
        /*11e2*/ 	.byte	0x3f
	.zero		1


	//   ....[81]....
        /*11e4*/ 	.word	0x00027fc0
        /*11e8*/ 	.word	0x0000000d
        /*11ec*/ 	.word	0x00030830
        /*11f0*/ 	.short	0x010a
        /*11f2*/ 	.byte	0x3f
	.zero		1


	//   ....[82]....
        /*11f4*/ 	.word	0x00028020
        /*11f8*/ 	.word	0x00000002
        /*11fc*/ 	.word	0x00030850
        /*1200*/ 	.short	0x010a
        /*1202*/ 	.byte	0x3f
	.zero		1


	//   ....[83]....
        /*1204*/ 	.word	0x00028080
        /*1208*/ 	.word	0x0000000d
        /*120c*/ 	.word	0x00030830
        /*1210*/ 	.short	0x010a
        /*1212*/ 	.byte	0x3f
	.zero		1


	//   ....[84]....
        /*1214*/ 	.word	0x000280e0
        /*1218*/ 	.word	0x00000002
        /*121c*/ 	.word	0x00030850
        /*1220*/ 	.short	0x010a
        /*1222*/ 	.byte	0x3f
	.zero		1


	//   ....[85]....
        /*1224*/ 	.word	0x00028140
        /*1228*/ 	.word	0x00000005
        /*122c*/ 	.word	0x00030850
        /*1230*/ 	.short	0x010a
        /*1232*/ 	.byte	0x3f
	.zero		1


	//   ....[86]....
        /*1234*/ 	.word	0x000282e0
        /*1238*/ 	.word	0x00000013
        /*123c*/ 	.word	0x00030820
        /*1240*/ 	.short	0x010a
        /*1242*/ 	.byte	0x3f
	.zero		1


	//   ....[87]....
        /*1244*/ 	.word	0x00028330
        /*1248*/ 	.word	0x00000007
        /*124c*/ 	.word	0x000308a0
        /*1250*/ 	.short	0x010a
        /*1252*/ 	.byte	0x3f
	.zero		1


	//   ....[88]....
        /*1254*/ 	.word	0x00028380
        /*1258*/ 	.word	0x00000007
        /*125c*/ 	.word	0x000308c0
        /*1260*/ 	.short	0x010a
        /*1262*/ 	.byte	0x3f
	.zero		1


	//   ....[89]....
        /*1264*/ 	.word	0x000283d0
        /*1268*/ 	.word	0x00000008
        /*126c*/ 	.word	0x000308a0
        /*1270*/ 	.short	0x010a
        /*1272*/ 	.byte	0x3f
	.zero		1


	//   ....[90]....
        /*1274*/ 	.word	0x00028420
        /*1278*/ 	.word	0x00000008
        /*127c*/ 	.word	0x000308c0
        /*1280*/ 	.short	0x010a
        /*1282*/ 	.byte	0x3f
	.zero		1


	//   ....[91]....
        /*1284*/ 	.word	0x000285c0
        /*1288*/ 	.word	0x00000000
        /*128c*/ 	.word	0x00030840
        /*1290*/ 	.short	0x010a
        /*1292*/ 	.byte	0x3f
	.zero		1


	//   ....[92]....
        /*1294*/ 	.word	0x000291e0
        /*1298*/ 	.word	0x00000013
        /*129c*/ 	.word	0x00030820
        /*12a0*/ 	.short	0x010a
        /*12a2*/ 	.byte	0x3f
	.zero		1


	//   ....[93]....
        /*12a4*/ 	.word	0x00029230
        /*12a8*/ 	.word	0x00000003
        /*12ac*/ 	.word	0x00030840
        /*12b0*/ 	.short	0x010a
        /*12b2*/ 	.byte	0x3f
	.zero		1


	//   ....[94]....
        /*12b4*/ 	.word	0x00029280
        /*12b8*/ 	.word	0x00000003
        /*12bc*/ 	.word	0x00000060
        /*12c0*/ 	.short	0x010a
        /*12c2*/ 	.byte	0x3f
	.zero		1


	//   ....[95]....
        /*12c4*/ 	.word	0x000292d0
        /*12c8*/ 	.word	0x00000003
        /*12cc*/ 	.word	0x00030840
        /*12d0*/ 	.short	0x010a
        /*12d2*/ 	.byte	0x3f
	.zero		1


	//   ....[96]....
        /*12d4*/ 	.word	0x00029320
        /*12d8*/ 	.word	0x00000002
        /*12dc*/ 	.word	0x00000060
        /*12e0*/ 	.short	0x010a
        /*12e2*/ 	.byte	0x3f
	.zero		1


	//   ....[97]....
        /*12e4*/ 	.word	0x00029370
        /*12e8*/ 	.word	0x00000002
        /*12ec*/ 	.word	0x00030840
        /*12f0*/ 	.short	0x010a
        /*12f2*/ 	.byte	0x3f
	.zero		1


	//   ....[98]....
        /*12f4*/ 	.word	0x000293c0
        /*12f8*/ 	.word	0x00000002
        /*12fc*/ 	.word	0x00000060
        /*1300*/ 	.short	0x010a
        /*1302*/ 	.byte	0x3f
	.zero		1


	//   ....[99]....
        /*1304*/ 	.word	0x00029410
        /*1308*/ 	.word	0x00000000
        /*130c*/ 	.word	0x00030860
        /*1310*/ 	.short	0x010a
        /*1312*/ 	.byte	0x3f
	.zero		1


	//   ....[100]....
        /*1314*/ 	.word	0x00029f90
        /*1318*/ 	.word	0x00000000
        /*131c*/ 	.word	0x00030820
        /*1320*/ 	.short	0x010a
        /*1322*/ 	.byte	0x3f
	.zero		1


	//   ....[101]....
        /*1324*/ 	.word	0x0002a130
        /*1328*/ 	.word	0x00000006
        /*132c*/ 	.word	0x00000000
        /*1330*/ 	.short	0x010a
        /*1332*/ 	.byte	0x3f
	.zero		1


	//   ....[102]....
        /*1334*/ 	.word	0x0002a180
        /*1338*/ 	.word	0x00000007
        /*133c*/ 	.word	0x00000000
        /*1340*/ 	.short	0x010a
        /*1342*/ 	.byte	0x3f
	.zero		1


	//   ....[103]....
        /*1344*/ 	.word	0x0002a1d0
        /*1348*/ 	.word	0x00000004
        /*134c*/ 	.word	0x00000000
        /*1350*/ 	.short	0x010a
        /*1352*/ 	.byte	0x3f
	.zero		1


	//   ....[104]....
        /*1354*/ 	.word	0x0002b4d0
        /*1358*/ 	.word	0x00000008
        /*135c*/ 	.word	0x00000000
        /*1360*/ 	.short	0x010a
        /*1362*/ 	.byte	0x3f
	.zero		1


	//   ....[105]....
        /*1364*/ 	.word	0x0002fb50
        /*1368*/ 	.word	0x0000004a
        /*136c*/ 	.word	0x00000000
        /*1370*/ 	.short	0x010a
        /*1372*/ 	.byte	0x3f
	.zero		1


	//   ....[106]....
        /*1374*/ 	.word	0x00033ec0
        /*1378*/ 	.word	0x0000000a
        /*137c*/ 	.word	0x00000000
        /*1380*/ 	.short	0x010a
        /*1382*/ 	.byte	0x3f
	.zero		1


	//   ....[107]....
        /*1384*/ 	.word	0x00034b80
        /*1388*/ 	.word	0x0000000a
        /*138c*/ 	.word	0x00000000
        /*1390*/ 	.short	0x0101
        /*1392*/ 	.byte	0x3f
	.zero		1


	//   ....[108]....
        /*1394*/ 	.word	0x00034bb0
        /*1398*/ 	.word	0x00000008
        /*139c*/ 	.word	0x00000000
        /*13a0*/ 	.short	0x010a
        /*13a2*/ 	.byte	0x3f
	.zero		1


	//   ....[109]....
        /*13a4*/ 	.word	0x00034c00
        /*13a8*/ 	.word	0x0000004a
        /*13ac*/ 	.word	0x00000000
        /*13b0*/ 	.short	0x010a
        /*13b2*/ 	.byte	0x3f
	.zero		1


	//   ....[110]....
        /*13b4*/ 	.word	0x00034c50
        /*13b8*/ 	.word	0x0000000a
        /*13bc*/ 	.word	0x00000000
        /*13c0*/ 	.short	0x010a
        /*13c2*/ 	.byte	0x3f
	.zero		1


	//----- nvinfo : EIATTR_NUM_MBARRIERS
	.align		4
.L_243:
        /*13c4*/ 	.byte	0x03, 0x38
        /*13c6*/ 	.short	0x0016


	//----- nvinfo : EIATTR_EXIT_INSTR_OFFSETS
	.align		4
        /*13c8*/ 	.byte	0x04, 0x1c
        /*13ca*/ 	.short	(.L_245 - .L_244)


	//   ....[0]....
.L_244:
        /*13cc*/ 	.word	0x00000b70


	//   ....[1]....
        /*13d0*/ 	.word	0x0001e090


	//   ....[2]....
        /*13d4*/ 	.word	0x000276f0


	//----- nvinfo : EIATTR_MAX_THREADS
	.align		4
.L_245:
        /*13d8*/ 	.byte	0x04, 0x05
        /*13da*/ 	.short	(.L_247 - .L_246)
.L_246:
        /*13dc*/ 	.word	0x00000180
        /*13e0*/ 	.word	0x00000001
        /*13e4*/ 	.word	0x00000001


	//----- nvinfo : EIATTR_CRS_STACK_SIZE
	.align		4
.L_247:
        /*13e8*/ 	.byte	0x04, 0x1e
        /*13ea*/ 	.short	(.L_249 - .L_248)
.L_248:
        /*13ec*/ 	.word	0x00000000


	//----- nvinfo : EIATTR_CBANK_PARAM_SIZE
	.align		4
.L_249:
        /*13f0*/ 	.byte	0x03, 0x19
        /*13f2*/ 	.short	0x0af0


	//----- nvinfo : EIATTR_PARAM_CBANK
	.align		4
        /*13f4*/ 	.byte	0x04, 0x0a
        /*13f6*/ 	.short	(.L_251 - .L_250)
	.align		4
.L_250:
        /*13f8*/ 	.word	index@(.nv.constant0._ZN7cutlass13device_kernelIN5flash11enable_sm90INS1_16FlashAttnFwdSm90INS1_25CollectiveMainloopFwdSm90ILi2EN4cute5tupleIJNS5_1CILi1EEES8_S8_EEENS6_IJNS7_ILi128EEENS7_ILi96EEENS7_ILi192EEEEEELi192ENS_10bfloat16_tEfNS_4arch4Sm90ELb0ELb1ELb1ELb1ELb0ELb1ELb0ELb1ELb1ELb1ELb1ELb0EEENS1_21CollectiveEpilogueFwdINS6_IJSA_SC_SB_EEES9_SE_SG_Li256ELb1ELb1ELb1ELb0EEENS1_36VarlenDynamicPersistentTileSchedulerILi128ELi96ELi256ELi128ELb1ELb1ELb1ELb1ELb0ELb1EEEEEEEEEvNT_6ParamsE)
        /*13fc*/ 	.short	0x0210
        /*13fe*/ 	.short	0x0af0


	//----- nvinfo : EIATTR_SW_WAR
	.align		4
.L_251:
        /*1400*/ 	.byte	0x04, 0x36
        /*1402*/ 	.short	(.L_253 - .L_252)
.L_252:
        /*1404*/ 	.word	0x00000008
.L_253:


//--------------------- .nv.info._ZN7cutlass13device_kernelIN5flash11enable_sm90INS1_16FlashAttnFwdSm90INS1_25CollectiveMainloopFwdSm90ILi2EN4cute5tupleIJNS5_1CILi1EEES8_S8_EEENS6_IJNS7_ILi128EEENS7_ILi112EEENS7_ILi192EEEEEELi192ENS_10bfloat16_tEfNS_4arch4Sm90ELb1ELb0ELb1ELb0ELb0ELb0ELb0ELb1ELb1ELb1ELb1ELb0EEENS1_21CollectiveEpilogueFwdINS6_IJSA_SC_SB_EEES9_SE_SG_Li256ELb0ELb1ELb1ELb0EEENS1_19SingleTileSchedulerILb0ELb1ELb1ELi128EEEEEEEEEvNT_6ParamsE --------------------------
	.section	.nv.info._ZN7cutlass13device_kernelIN5flash11enable_sm90INS1_16FlashAttnFwdSm90INS1_25CollectiveMainloopFwdSm90ILi2EN4cute5tupleIJNS5_1CILi1EEES8_S8_EEENS6_IJNS7_ILi128EEENS7_ILi112EEENS7_ILi192EEEEEELi192ENS_10bfloat16_tEfNS_4arch4Sm90ELb1ELb0ELb1ELb0ELb0ELb0ELb0ELb1ELb1ELb1ELb1ELb0EEENS1_21CollectiveEpilogueFwdINS6_IJSA_SC_SB_EEES9_SE_SG_Li256ELb0ELb1ELb1ELb0EEENS1_19SingleTileSchedulerILb0ELb1ELb1ELi128EEEEEEEEEvNT_6ParamsE,"",@"SHT_CUDA_INFO"
	.sectionflags	@""
	.align	4


	//----- nvinfo : EIATTR_CUDA_API_VERSION
	.align		4
        /*0000*/ 	.byte	0x04, 0x37
        /*0002*/ 	.short	(.L_255 - .L_254)
.L_254:
        /*0004*/ 	.word	0x00000082


	//----- nvinfo : EIATTR_KPARAM_INFO
	.align		4
.L_255:
        /*0008*/ 	.byte	0x04, 0x17
        /*000a*/ 	.short	(.L_257 - .L_256)
.L_256:
        /*000c*/ 	.word	0x00000000
        /*0010*/ 	.short	0x0000
        /*0012*/ 	.short	0x0070
        /*0014*/ 	.byte	0x00, 0xf0, 0x01, 0x28


	//----- nvinfo : EIATTR_SPARSE_MMA_MASK
	.align		4
.L_257:
        /*0018*/ 	.byte	0x03, 0x50
        /*001a*/ 	.short	0x0000


	//----- nvinfo : EIATTR_MAXREG_COUNT
	.align		4
        /*001c*/ 	.byte	0x03, 0x1b
        /*001e*/ 	.short	0x00a8


	//----- nvinfo : EIATTR_NUM_BARRIERS
	.align		4
        /*0020*/ 	.byte	0x02, 0x4c
        /*0022*/ 	.byte	0x09
	.zero		1


	//----- nvinfo : EIATTR_EXTERNS
	.align		4
        /*0024*/ 	.byte	0x04, 0x0f
        /*0026*/ 	.short	(.L_259 - .L_258)


	//   ....[0]....
	.align		4
.L_258:
        /*0028*/ 	.word	index@(__assertfail)


	//----- nvinfo : EIATTR_ANNOTATIONS
	.align		4
.L_259:
        /*002c*/ 	.byte	0x04, 0x55
        /*002e*/ 	.short	(.L_261 - .L_260)


	//   ....[0]....
.L_260:
        /* <DEDUP_REMOVED lines=9> */


	//----- nvinfo : EIATTR_MERCURY_ISA_VERSION
	.align		4
.L_261:
        /*00a8*/ 	.byte	0x03, 0x5f
        /*00aa*/ 	.short	0x0101


	//----- nvinfo : EIATTR_INT_WARP_WIDE_INSTR_OFFSETS
	.align		4
        /*00ac*/ 	.byte	0x04, 0x31
        /*00ae*/ 	.short	(.L_263 - .L_262)


	//   ....[0]....
.L_262:
        /*00b0*/ 	.word	0x00000130


	//   ....[1]....
        /*00b4*/ 	.word	0x00000170


	//   ....[2]....
        /*00b8*/ 	.word	0x000001e0


	//----- nvinfo : EIATTR_COOP_GROUP_MASK_REGIDS
	.align		4
.L_263:
        /*00bc*/ 	.byte	0x04, 0x29
        /*00be*/ 	.short	(.L_265 - .L_264)


	//   ....[0]....
.L_264:
        /*00c0*/ 	.word	0xffffffff


	//   ....[1]....
        /*00c4*/ 	.word	0xffffffff


	//   ....[2]....
        /*00c8*/ 	.word	0xffffffff


	//   ....[3]....
        /*00cc*/ 	.word	0xffffffff


	//   ....[4]....
        /*00d0*/ 	.word	0xffffffff


	//   ....[5]....
        /*00d4*/ 	.word	0xffffffff


	//   ....[6]....
        /*00d8*/ 	.word	0xffffffff


	//   ....[7]....
        /*00dc*/ 	.word	0xffffffff


	//   ....[8]....
        /*00e0*/ 	.word	0xffffffff


	//   ....[9]....
        /*00e4*/ 	.word	0xffffffff


	//   ....[10]....
        /*00e8*/ 	.word	0xffffffff


	//   ....[11]....
        /*00ec*/ 	.word	0xffffffff


	//   ....[12]....
        /*00f0*/ 	.word	0xffffffff


	//   ....[13]....
        /*00f4*/ 	.word	0xffffffff


	//   ....[14]....
        /*00f8*/ 	.word	0xffffffff


	//   ....[15]....
        /*00fc*/ 	.word	0xffffffff


	//   ....[16]....
        /*0100*/ 	.word	0xffffffff


	//   ....[17]....
        /*0104*/ 	.word	0xffffffff


	//   ....[18]....
        /*0108*/ 	.word	0xffffffff


	//   ....[19]....
        /*010c*/ 	.word	0xffffffff


	//   ....[20]....
        /*0110*/ 	.word	0xffffffff


	//   ....[21]....
        /*0114*/ 	.word	0xffffffff


	//   ....[22]....
        /*0118*/ 	.word	0xffffffff


	//   ....[23]....
        /*011c*/ 	.word	0xffffffff


	//   ....[24]....
        /*0120*/ 	.word	0xffffffff


	//   ....[25]....
        /*0124*/ 	.word	0xffffffff


	//   ....[26]....
        /*0128*/ 	.word	0xffffffff


	//   ....[27]....
        /*012c*/ 	.word	0xffffffff


	//   ....[28]....
        /*0130*/ 	.word	0xffffffff


	//   ....[29]....
        /*0134*/ 	.word	0xffffffff


	//   ....[30]....
        /*0138*/ 	.word	0xffffffff


	//   ....[31]....
        /*013c*/ 	.word	0xffffffff


	//   ....[32]....
        /*0140*/ 	.word	0xffffffff


	//   ....[33]....
        /*0144*/ 	.word	0xffffffff


	//   ....[34]....
        /*0148*/ 	.word	0xffffffff


	//   ....[35]....
        /*014c*/ 	.word	0xffffffff


	//   ....[36]....
        /*0150*/ 	.word	0xffffffff


	//   ....[37]....
        /*0154*/ 	.word	0xffffffff


	//   ....[38]....
        /*0158*/ 	.word	0xffffffff


	//   ....[39]....
        /*015c*/ 	.word	0xffffffff


	//   ....[40]....
        /*0160*/ 	.word	0xffffffff


	//   ....[41]....
        /*0164*/ 	.word	0xffffffff


	//   ....[42]....
        /*0168*/ 	.word	0xffffffff


	//   ....[43]....
        /*016c*/ 	.word	0xffffffff


	//   ....[44]....
        /*0170*/ 	.word	0xffffffff


	//   ....[45]....
        /*0174*/ 	.word	0xffffffff


	//   ....[46]....
        /*0178*/ 	.word	0xffffffff


	//   ....[47]....
        /*017c*/ 	.word	0xffffffff


	//   ....[48]....
        /*0180*/ 	.word	0xffffffff


	//   ....[49]....
        /*0184*/ 	.word	0xffffffff


	//   ....[50]....
        /*0188*/ 	.word	0xffffffff


	//   ....[51]....
        /*018c*/ 	.word	0xffffffff


	//   ....[52]....
        /*0190*/ 	.word	0xffffffff


	//   ....[53]....
        /*0194*/ 	.word	0xffffffff


	//   ....[54]....
        /*0198*/ 	.word	0xffffffff


	//   ....[55]....
        /*019c*/ 	.word	0x0500000f


	//   ....[56]....
        /*01a0*/ 	.word	0x0500000f


	//   ....[57]....
        /*01a4*/ 	.word	0x0500000f


	//   ....[58]....
        /*01a8*/ 	.word	0x0500000f


	//   ....[59]....
        /*01ac*/ 	.word	0x0500000f


	//   ....[60]....
        /*01b0*/ 	.word	0x0500000f


	//   ....[61]....
        /*01b4*/ 	.word	0x0500000f


	//   ....[62]....
        /*01b8*/ 	.word	0x0500000f


	//   ....[63]....
        /*01bc*/ 	.word	0x0500000f


	//   ....[64]....
        /*01c0*/ 	.word	0x0500000f


	//   ....[65]....
        /*01c4*/ 	.word	0x0500000f


	//   ....[66]....
        /*01c8*/ 	.word	0x0500000f


	//   ....[67]....
        /*01cc*/ 	.word	0x0500000f


	//   ....[68]....
        /*01d0*/ 	.word	0x0500000f


	//   ....[69]....
        /*01d4*/ 	.word	0x0500000f


	//   ....[70]....
        /*01d8*/ 	.word	0x0500000f


	//   ....[71]....
        /*01dc*/ 	.word	0x0500000f


	//   ....[72]....
        /*01e0*/ 	.word	0x0500000f


	//----- nvinfo : EIATTR_COOP_GROUP_INSTR_OFFSETS
	.align		4
.L_265:
        /*01e4*/ 	.byte	0x04, 0x28
        /*01e6*/ 	.short	(.L_267 - .L_266)


	//   ....[0]....
.L_266:
        /*01e8*/ 	.word	0x00000060


	//   ....[1]....
        /*01ec*/ 	.word	0x00000140


	//   ....[2]....
        /*01f0*/ 	.word	0x00000190


	//   ....[3]....
        /*01f4*/ 	.word	0x000003c0


	//   ....[4]....
        /*01f8*/ 	.word	0x00000520


	//   ....[5]....
        /*01fc*/ 	.word	0x00000640


	//   ....[6]....
        /*0200*/ 	.word	0x000007a0


	//   ....[7]....
        /*0204*/ 	.word	0x000013a0


	//   ....[8]....
        /*0208*/ 	.word	0x00003ec0


	//   ....[9]....
        /*020c*/ 	.word	0x000047e0


	//   ....[10]....
        /*0210*/ 	.word	0x000048e0


	//   ....[11]....
        /*0214*/ 	.word	0x00004980


	//   ....[12]....
        /*0218*/ 	.word	0x00005330


	//   ....[13]....
        /*021c*/ 	.word	0x000053c0


	//   ....[14]....
        /*0220*/ 	.word	0x00008f20


	//   ....[15]....
        /*0224*/ 	.word	0x00009490


	//   ....[16]....
        /*0228*/ 	.word	0x000097b0


	//   ....[17]....
        /*022c*/ 	.word	0x000098f0


	//   ....[18]....
        /*0230*/ 	.word	0x0000a080


	//   ....[19]....
        /*0234*/ 	.word	0x0000a0e0


	//   ....[20]....
        /*0238*/ 	.word	0x0000e1e0


	//   ....[21]....
        /*023c*/ 	.word	0x0000e270


	//   ....[22]....
        /*0240*/ 	.word	0x0000e320


	//   ....[23]....
        /*0244*/ 	.word	0x0000e490


	//   ....[24]....
        /*0248*/ 	.word	0x0000f8a0


	//   ....[25]....
        /*024c*/ 	.word	0x0000f8d0


	//   ....[26]....
        /*0250*/ 	.word	0x0000f980


	//   ....[27]....
        /*0254*/ 	.word	0x0000f9e0


	//   ....[28]....
        /*0258*/ 	.word	0x00010ad0


	//   ....[29]....
        /*025c*/ 	.word	0x00010b20


	//   ....[30]....
        /*0260*/ 	.word	0x00010b60


	//   ....[31]....
        /*0264*/ 	.word	0x00010b90


	//   ....[32]....
        /*0268*/ 	.word	0x00010bd0


	//   ....[33]....
        /*026c*/ 	.word	0x00010bf0


	//   ....[34]....
        /*0270*/ 	.word	0x00011570


	//   ....[35]....
        /*0274*/ 	.word	0x00011580


	//   ....[36]....
        /*0278*/ 	.word	0x000122f0


	//   ....[37]....
        /*027c*/ 	.word	0x00012e80


	//   ....[38]....
        /*0280*/ 	.word	0x00013850


	//   ....[39]....
        /*0284*/ 	.word	0x00013890


	//   ....[40]....
        /*0288*/ 	.word	0x000138c0


	//   ....[41]....
        /*028c*/ 	.word	0x00013910


	//   ....[42]....
        /*0290*/ 	.word	0x00013990


	//   ....[43]....
        /*0294*/ 	.word	0x000139c0


	//   ....[44]....
        /*0298*/ 	.word	0x00013a40


	//   ....[45]....
        /*029c*/ 	.word	0x00013a70


	//   ....[46]....
        /*02a0*/ 	.word	0x00013af0


	//   ....[47]....
        /*02a4*/ 	.word	0x00013b30


	//   ....[48]....
        /*02a8*/ 	.word	0x00013ba0


	//   ....[49]....
        /*02ac*/ 	.word	0x00013bd0


	//   ....[50]....
        /*02b0*/ 	.word	0x00013c50


	//   ....[51]....
        /*02b4*/ 	.word	0x00013c90


	//   ....[52]....
        /*02b8*/ 	.word	0x00013d00


	//   ....[53]....
        /*02bc*/ 	.word	0x00013d30


	//   ....[54]....
        /*02c0*/ 	.word	0x00016370


	//   ....[55]....
        /*02c4*/ 	.word	0x00016920


	//   ....[56]....
        /*02c8*/ 	.word	0x00016aa0


	//   ....[57]....
        /*02cc*/ 	.word	0x00016af0


	//   ....[58]....
        /*02d0*/ 	.word	0x00016c30


	//   ....[59]....
        /*02d4*/ 	.word	0x00016ca0


	//   ....[60]....
        /*02d8*/ 	.word	0x00016da0


	//   ....[61]....
        /*02dc*/ 	.word	0x00016e10


	//   ....[62]....
        /*02e0*/ 	.word	0x00016f10


	//   ....[63]....
        /*02e4*/ 	.word	0x00016f80


	//   ....[64]....
        /*02e8*/ 	.word	0x00017080


	//   ....[65]....
        /*02ec*/ 	.word	0x000170f0


	//   ....[66]....
        /*02f0*/ 	.word	0x000171f0


	//   ....[67]....
        /*02f4*/ 	.word	0x00017260


	//   ....[68]....
        /*02f8*/ 	.word	0x00017360


	//   ....[69]....
        /*02fc*/ 	.word	0x000173c0


	//   ....[70]....
        /*0300*/ 	.word	0x000174b0


	//   ....[71]....
        /*0304*/ 	.word	0x00017500


	//   ....[72]....
        /*0308*/ 	.word	0x00017900


	//----- nvinfo : EIATTR_REG_RECONFIG
	.align		4
.L_267:
        /*030c*/ 	.byte	0x01, 0x54
	.zero		2


	//----- nvinfo : EIATTR_SYSCALL_OFFSETS
	.align		4
        /*0310*/ 	.byte	0x04, 0x46
        /*0312*/ 	.short	(.L_269 - .L_268)


	//   ....[0]....
.L_268:
        /*0314*/ 	.word	0x00001570


	//   ....[1]....
        /*0318*/ 	.word	0x00012b00


	//   ....[2]....
        /*031c*/ 	.word	0x00012c40


	//   ....[3]....
        /*0320*/ 	.word	0x00012d30


	//   ....[4]....
        /*0324*/ 	.word	0x00013490


	//----- nvinfo : EIATTR_MBARRIER_INSTR_OFFSETS
	.align		4
.L_269:
        /*0328*/ 	.byte	0x04, 0x39
        /*032a*/ 	.short	(.L_271 - .L_270)


	//   ....[0]....
.L_270:
        /*032c*/ 	.word	0x00000270
        /*0330*/ 	.word	0x000000ff
        /*0334*/ 	.word	0x00036800
        /*0338*/ 	.short	0x0100
        /*033a*/ 	.byte	0x08
	.zero		1


	//   ....[1]....
        /*033c*/ 	.word	0x00000280
        /*0340*/ 	.word	0x000000ff
        /*0344*/ 	.word	0x00036820
        /*0348*/ 	.short	0x0100
        /*034a*/ 	.byte	0x08
	.zero		1


	//   ....[2]....
        /*034c*/ 	.word	0x00000370
        /*0350*/ 	.word	0x000000ff
        /*0354*/ 	.word	0x00036830
        /*0358*/ 	.short	0x0100
        /*035a*/ 	.byte	0x08
	.zero		1


	//   ....[3]....
        /*035c*/ 	.word	0x00000380
        /*0360*/ 	.word	0x000000ff
        /*0364*/ 	.word	0x00036840
        /*0368*/ 	.short	0x0100
        /*036a*/ 	.byte	0x08
	.zero		1


	//   ....[4]....
        /*036c*/ 	.word	0x00000390
        /*0370*/ 	.word	0x000000ff
        /*0374*/ 	.word	0x00036838
        /*0378*/ 	.short	0x0100
        /*037a*/ 	.byte	0x08
	.zero		1


	//   ....[5]....
        /*037c*/ 	.word	0x000003a0
        /*0380*/ 	.word	0x000000ff
        /*0384*/ 	.word	0x00036848
        /*0388*/ 	.short	0x0100
        /*038a*/ 	.byte	0x08
	.zero		1


	//   ....[6]....
        /*038c*/ 	.word	0x000004d0
        /*0390*/ 	.word	0x000000ff
        /*0394*/ 	.word	0x00036850
        /*0398*/ 	.short	0x0100
        /*039a*/ 	.byte	0x08
	.zero		1


	//   ....[7]....
        /*039c*/ 	.word	0x000004e0
        /*03a0*/ 	.word	0x000000ff
        /*03a4*/ 	.word	0x00036860
        /*03a8*/ 	.short	0x0100
        /*03aa*/ 	.byte	0x08
	.zero		1


	//   ....[8]....
        /*03ac*/ 	.word	0x000004f0
        /*03b0*/ 	.word	0x000000ff
        /*03b4*/ 	.word	0x00036858
        /*03b8*/ 	.short	0x0100
        /*03ba*/ 	.byte	0x08
	.zero		1


	//   ....[9]....
        /*03bc*/ 	.word	0x00000500
        /*03c0*/ 	.word	0x000000ff
        /*03c4*/ 	.word	0x00036868
        /*03c8*/ 	.short	0x0100
        /*03ca*/ 	.byte	0x08
	.zero		1


	//   ....[10]....
        /*03cc*/ 	.word	0x000005f0
        /*03d0*/ 	.word	0x000000ff
        /*03d4*/ 	.word	0x00036870
        /*03d8*/ 	.short	0x0100
        /*03da*/ 	.byte	0x06
	.zero		1


	//   ....[11]....
        /*03dc*/ 	.word	0x00000600
        /*03e0*/ 	.word	0x000000ff
        /*03e4*/ 	.word	0x00036880
        /*03e8*/ 	.short	0x0100
        /*03ea*/ 	.byte	0x06
	.zero		1


	//   ....[12]....
        /*03ec*/ 	.word	0x00000610
        /*03f0*/ 	.word	0x000000ff
        /*03f4*/ 	.word	0x00036878
        /*03f8*/ 	.short	0x0100
        /*03fa*/ 	.byte	0x06
	.zero		1


	//   ....[13]....
        /*03fc*/ 	.word	0x00000620
        /*0400*/ 	.word	0x000000ff
        /*0404*/ 	.word	0x00036888
        /*0408*/ 	.short	0x0100
        /*040a*/ 	.byte	0x06
	.zero		1


	//   ....[14]....
        /*040c*/ 	.word	0x00000750
        /*0410*/ 	.word	0x000000ff
        /*0414*/ 	.word	0x00036890
        /*0418*/ 	.short	0x0100
        /*041a*/ 	.byte	0x08
	.zero		1


	//   ....[15]....
        /*041c*/ 	.word	0x00000760
        /*0420*/ 	.word	0x000000ff
        /*0424*/ 	.word	0x000368a0
        /*0428*/ 	.short	0x0100
        /*042a*/ 	.byte	0x08
	.zero		1


	//   ....[16]....
        /*042c*/ 	.word	0x00000770
        /*0430*/ 	.word	0x000000ff
        /*0434*/ 	.word	0x00036898
        /*0438*/ 	.short	0x0100
        /*043a*/ 	.byte	0x08
	.zero		1


	//   ....[17]....
        /*043c*/ 	.word	0x00000780
        /*0440*/ 	.word	0x000000ff
        /*0444*/ 	.word	0x000368a8
        /*0448*/ 	.short	0x0100
        /*044a*/ 	.byte	0x08
	.zero		1


	//   ....[18]....
        /*044c*/ 	.word	0x000008b0
        /*0450*/ 	.word	0x000000ff
        /*0454*/ 	.word	0x000368b0
        /*0458*/ 	.short	0x0100
        /*045a*/ 	.byte	0x08
	.zero		1


	//   ....[19]....
        /*045c*/ 	.word	0x000008c0
        /*0460*/ 	.word	0x000000ff
        /*0464*/ 	.word	0x000368c0
        /*0468*/ 	.short	0x0100
        /*046a*/ 	.byte	0x08
	.zero		1


	//   ....[20]....
        /*046c*/ 	.word	0x000008d0
        /*0470*/ 	.word	0x000000ff
        /*0474*/ 	.word	0x000368b8
        /*0478*/ 	.short	0x0100
        /*047a*/ 	.byte	0x08
	.zero		1


	//   ....[21]....
        /*047c*/ 	.word	0x000008e0
        /*0480*/ 	.word	0x000000ff
        /*0484*/ 	.word	0x000368c8
        /*0488*/ 	.short	0x0100
        /*048a*/ 	.byte	0x08
	.zero		1


	//   ....[22]....
        /*048c*/ 	.word	0x000015a0
        /*0490*/ 	.word	0x000000ff
        /*0494*/ 	.word	0x00036800
        /*0498*/ 	.short	0x010a
        /*049a*/ 	.byte	0x04
	.zero		1


	//   ....[23]....
        /*049c*/ 	.word	0x00001640
        /*04a0*/ 	.word	0x000000ff
        /*04a4*/ 	.word	0x00036830
        /*04a8*/ 	.short	0x010a
        /*04aa*/ 	.byte	0x04
	.zero		1


	//   ....[24]....
        /*04ac*/ 	.word	0x000016e0
        /*04b0*/ 	.word	0x000000ff
        /*04b4*/ 	.word	0x00036830
        /*04b8*/ 	.short	0x010a
        /*04ba*/ 	.byte	0x04
	.zero		1


	//   ....[25]....
        /*04bc*/ 	.word	0x000059f0
        /*04c0*/ 	.word	0x00000003
        /*04c4*/ 	.word	0x00000000
        /*04c8*/ 	.short	0x0101
        /*04ca*/ 	.byte	0x3f
	.zero		1


	//   ....[26]....
        /*04cc*/ 	.word	0x00006110
        /*04d0*/ 	.word	0x000000ff
        /*04d4*/ 	.word	0x00036830
        /*04d8*/ 	.short	0x010a
        /*04da*/ 	.byte	0x3d
	.zero		1


	//   ....[27]....
        /*04dc*/ 	.word	0x00006150
        /*04e0*/ 	.word	0x000000ff
        /*04e4*/ 	.word	0x00036830
        /*04e8*/ 	.short	0x010a
        /*04ea*/ 	.byte	0x3d
	.zero		1


	//   ....[28]....
        /*04ec*/ 	.word	0x000087f0
        /*04f0*/ 	.word	0x000000ff
        /*04f4*/ 	.word	0x00036850
        /*04f8*/ 	.short	0x010a
        /*04fa*/ 	.byte	0x0b
	.zero		1


	//   ....[29]....
        /*04fc*/ 	.word	0x00008830
        /*0500*/ 	.word	0x000000ff
        /*0504*/ 	.word	0x00036850
        /*0508*/ 	.short	0x010a
        /*050a*/ 	.byte	0x0b
	.zero		1


	//   ....[30]....
        /*050c*/ 	.word	0x0000a700
        /*0510*/ 	.word	0x0000000e
        /*0514*/ 	.word	0x00000000
        /*0518*/ 	.short	0x0101
        /*051a*/ 	.byte	0x3f
	.zero		1


	//   ....[31]....
        /*051c*/ 	.word	0x0000a730
        /*0520*/ 	.word	0x00000008
        /*0524*/ 	.word	0x00000000
        /*0528*/ 	.short	0x0101
        /*052a*/ 	.byte	0x3f
	.zero		1


	//   ....[32]....
        /*052c*/ 	.word	0x0000ae00
        /*0530*/ 	.word	0x000000ff
        /*0534*/ 	.word	0x00036830
        /*0538*/ 	.short	0x010a
        /*053a*/ 	.byte	0x07
	.zero		1


	//   ....[33]....
        /*053c*/ 	.word	0x0000ae50
        /*0540*/ 	.word	0x000000ff
        /*0544*/ 	.word	0x00036830
        /*0548*/ 	.short	0x010a
        /*054a*/ 	.byte	0x07
	.zero		1


	//   ....[34]....
        /*054c*/ 	.word	0x0000d570
        /*0550*/ 	.word	0x000000ff
        /*0554*/ 	.word	0x00036850
        /*0558*/ 	.short	0x010a
        /*055a*/ 	.byte	0x0b
	.zero		1


	//   ....[35]....
        /*055c*/ 	.word	0x0000d5b0
        /*0560*/ 	.word	0x000000ff
        /*0564*/ 	.word	0x00036850
        /*0568*/ 	.short	0x010a
        /*056a*/ 	.byte	0x0b
	.zero		1


	//   ....[36]....
        /*056c*/ 	.word	0x0000eba0
        /*0570*/ 	.word	0x00000015
        /*0574*/ 	.word	0x00000000
        /*0578*/ 	.short	0x0101
        /*057a*/ 	.byte	0x3f
	.zero		1


	//   ....[37]....
        /*057c*/ 	.word	0x0000ec40
        /*0580*/ 	.word	0x00000008
        /*0584*/ 	.word	0x00000000
        /*0588*/ 	.short	0x0101
        /*058a*/ 	.byte	0x3f
	.zero		1


	//   ....[38]....
        /*058c*/ 	.word	0x0000f810
        /*0590*/ 	.word	0x000000ff
        /*0594*/ 	.word	0x00036850
        /*0598*/ 	.short	0x010a
        /*059a*/ 	.byte	0x05
	.zero		1


	//   ....[39]....
        /*059c*/ 	.word	0x0000f850
        /*05a0*/ 	.word	0x000000ff
        /*05a4*/ 	.word	0x00036850
        /*05a8*/ 	.short	0x010a
        /*05aa*/ 	.byte	0x05
	.zero		1


	//   ....[40]....
        /*05ac*/ 	.word	0x0000fd20
        /*05b0*/ 	.word	0x0000000c
        /*05b4*/ 	.word	0x00000000
        /*05b8*/ 	.short	0x0101
        /*05ba*/ 	.byte	0x3f
	.zero		1


	//   ....[41]....
        /*05bc*/ 	.word	0x00010c00
        /*05c0*/ 	.word	0x000000ff
        /*05c4*/ 	.word	0x00000000
        /*05c8*/ 	.short	0x0101
        /*05ca*/ 	.byte	0x04
	.zero		1


	//   ....[42]....
        /*05cc*/ 	.word	0x000130a0
        /*05d0*/ 	.word	0x000000ff
        /*05d4*/ 	.word	0x00036840
        /*05d8*/ 	.short	0x010a
        /*05da*/ 	.byte	0x26
	.zero		1


	//   ....[43]....
        /*05dc*/ 	.word	0x00013e70
        /*05e0*/ 	.word	0x000000ff
        /*05e4*/ 	.word	0x00036800
        /*05e8*/ 	.short	0x0107
        /*05ea*/ 	.byte	0x26
	.zero		1


	//   ....[44]....
        /*05ec*/ 	.word	0x00013ee0
        /*05f0*/ 	.word	0x000000ff
        /*05f4*/ 	.word	0x00036800
        /*05f8*/ 	.short	0x0101
        /*05fa*/ 	.byte	0x26
	.zero		1


	//   ....[45]....
        /*05fc*/ 	.word	0x00013ef0
        /*0600*/ 	.word	0x000000ff
        /*0604*/ 	.word	0x00036820
        /*0608*/ 	.short	0x010a
        /*060a*/ 	.byte	0x26
	.zero		1


	//   ....[46]....
        /*060c*/ 	.word	0x00014310
        /*0610*/ 	.word	0x000000ff
        /*0614*/ 	.word	0x00036848
        /*0618*/ 	.short	0x010a
        /*061a*/ 	.byte	0x26
	.zero		1


	//   ....[47]....
        /*061c*/ 	.word	0x000146c0
        /*0620*/ 	.word	0x000000ff
        /*0624*/ 	.word	0x00036860
        /*0628*/ 	.short	0x010a
        /*062a*/ 	.byte	0x26
	.zero		1


	//   ....[48]....
        /*062c*/ 	.word	0x00014ca0
        /*0630*/ 	.word	0x000000ff
        /*0634*/ 	.word	0x00036840
        /*0638*/ 	.short	0x010a
        /*063a*/ 	.byte	0x26
	.zero		1


	//   ....[49]....
        /*063c*/ 	.word	0x00015060
        /*0640*/ 	.word	0x000000ff
        /*0644*/ 	.word	0x00036868
        /*0648*/ 	.short	0x010a
        /*064a*/ 	.byte	0x26
	.zero		1


	//   ....[50]....
        /*064c*/ 	.word	0x00015690
        /*0650*/ 	.word	0x000000ff
        /*0654*/ 	.word	0x00036848
        /*0658*/ 	.short	0x010a
        /*065a*/ 	.byte	0x26
	.zero		1


	//   ....[51]....
        /*065c*/ 	.word	0x00015a30
        /*0660*/ 	.word	0x000000ff
        /*0664*/ 	.word	0x00036860
        /*0668*/ 	.short	0x010a
        /*066a*/ 	.byte	0x26
	.zero		1


	//   ....[52]....
        /*066c*/ 	.word	0x00015ea0
        /*0670*/ 	.word	0x00000003
        /*0674*/ 	.word	0x00036860
        /*0678*/ 	.short	0x010a
        /*067a*/ 	.byte	0x3f
	.zero		1


	//   ....[53]....
        /*067c*/ 	.word	0x00016300
        /*0680*/ 	.word	0x00000002
        /*0684*/ 	.word	0x00036820
        /*0688*/ 	.short	0x010a
        /*068a*/ 	.byte	0x3f
	.zero		1


	//   ....[54]....
        /*068c*/ 	.word	0x000164a0
        /*0690*/ 	.word	0x00000006
        /*0694*/ 	.word	0x00000000
        /*0698*/ 	.short	0x010a
        /*069a*/ 	.byte	0x3f
	.zero		1


	//   ....[55]....
        /*069c*/ 	.word	0x00016510
        /*06a0*/ 	.word	0x00000003
        /*06a4*/ 	.word	0x00000000
        /*06a8*/ 	.short	0x010a
        /*06aa*/ 	.byte	0x3f
	.zero		1


	//   ....[56]....
        /*06ac*/ 	.word	0x00016570
        /*06b0*/ 	.word	0x00000000
        /*06b4*/ 	.word	0x00000000
        /*06b8*/ 	.short	0x010a
        /*06ba*/ 	.byte	0x3f
	.zero		1


	//   ....[57]....
        /*06bc*/ 	.word	0x000165a0
        /*06c0*/ 	.word	0x00000003
        /*06c4*/ 	.word	0x00000000
        /*06c8*/ 	.short	0x010a
        /*06ca*/ 	.byte	0x3f
	.zero		1


	//   ....[58]....
        /*06cc*/ 	.word	0x00016620
        /*06d0*/ 	.word	0x00000003
        /*06d4*/ 	.word	0x00036800
        /*06d8*/ 	.short	0x010a
        /*06da*/ 	.byte	0x3f
	.zero		1


	//   ....[59]....
        /*06dc*/ 	.word	0x00016690
        /*06e0*/ 	.word	0x00000003
        /*06e4*/ 	.word	0x00036830
        /*06e8*/ 	.short	0x010a
        /*06ea*/ 	.byte	0x3f
	.zero		1


	//   ....[60]....
        /*06ec*/ 	.word	0x000166f0
        /*06f0*/ 	.word	0x0000000b
        /*06f4*/ 	.word	0x00036830
        /*06f8*/ 	.short	0x010a
        /*06fa*/ 	.byte	0x3f
	.zero		1


	//   ....[61]....
        /*06fc*/ 	.word	0x00016750
        /*0700*/ 	.word	0x0000000b
        /*0704*/ 	.word	0x00036850
        /*0708*/ 	.short	0x010a
        /*070a*/ 	.byte	0x3f
	.zero		1


	//   ....[62]....
        /*070c*/ 	.word	0x000167c0
        /*0710*/ 	.word	0x0000000b
        /*0714*/ 	.word	0x00036830
        /*0718*/ 	.short	0x010a
        /*071a*/ 	.byte	0x3f
	.zero		1


	//   ....[63]....
        /*071c*/ 	.word	0x00016820
        /*0720*/ 	.word	0x0000000b
        /*0724*/ 	.word	0x00036850
        /*0728*/ 	.short	0x010a
        /*072a*/ 	.byte	0x3f
	.zero		1


	//   ....[64]....
        /*072c*/ 	.word	0x00016880
        /*0730*/ 	.word	0x00000003
        /*0734*/ 	.word	0x00036850
        /*0738*/ 	.short	0x010a
        /*073a*/ 	.byte	0x3f
	.zero		1


	//   ....[65]....
        /*073c*/ 	.word	0x000169e0
        /*0740*/ 	.word	0x00000003
        /*0744*/ 	.word	0x00036840
        /*0748*/ 	.short	0x010a
        /*074a*/ 	.byte	0x3f
	.zero		1


	//   ....[66]....
        /*074c*/ 	.word	0x00017540
        /*0750*/ 	.word	0x00000003
        /*0754*/ 	.word	0x00036820
        /*0758*/ 	.short	0x010a
        /*075a*/ 	.byte	0x3f
	.zero		1


	//   ....[67]....
        /*075c*/ 	.word	0x000175a0
        /*0760*/ 	.word	0x00000003
        /*0764*/ 	.word	0x00036848
        /*0768*/ 	.short	0x010a
        /*076a*/ 	.byte	0x3f
	.zero		1


	//   ....[68]....
        /*076c*/ 	.word	0x00017600
        /*0770*/ 	.word	0x00000003
        /*0774*/ 	.word	0x00036860
        /*0778*/ 	.short	0x010a
        /*077a*/ 	.byte	0x3f
	.zero		1


	//   ....[69]....
        /*077c*/ 	.word	0x00017660
        /*0780*/ 	.word	0x00000003
        /*0784*/ 	.word	0x00036840
        /*0788*/ 	.short	0x010a
        /*078a*/ 	.byte	0x3f
	.zero		1


	//   ....[70]....
        /*078c*/ 	.word	0x000176c0
        /*0790*/ 	.word	0x00000003
        /*0794*/ 	.word	0x00036868
        /*0798*/ 	.short	0x010a
        /*079a*/ 	.byte	0x3f
	.zero		1


	//   ....[71]....
        /*079c*/ 	.word	0x00017720
        /*07a0*/ 	.word	0x00000003
        /*07a4*/ 	.word	0x00036848
        /*07a8*/ 	.short	0x010a
        /*07aa*/ 	.byte	0x3f
	.zero		1


	//   ....[72]....
        /*07ac*/ 	.word	0x00017780
        /*07b0*/ 	.word	0x00000003
        /*07b4*/ 	.word	0x00036860
        /*07b8*/ 	.short	0x010a
        /*07ba*/ 	.byte	0x3f
	.zero		1


	//   ....[73]....
        /*07bc*/ 	.word	0x000177d0
        /*07c0*/ 	.word	0x00000003
        /*07c4*/ 	.word	0x00036860
        /*07c8*/ 	.short	0x010a
        /*07ca*/ 	.byte	0x3f
	.zero		1


	//   ....[74]....
        /*07cc*/ 	.word	0x00017820
        /*07d0*/ 	.word	0x00000002
        /*07d4*/ 	.word	0x00036820
        /*07d8*/ 	.short	0x010a
        /*07da*/ 	.byte	0x3f
	.zero		1


	//   ....[75]....
        /*07dc*/ 	.word	0x000179c0
        /*07e0*/ 	.word	0x00000006
        /*07e4*/ 	.word	0x00000000
        /*07e8*/ 	.short	0x010a
        /*07ea*/ 	.byte	0x3f
	.zero		1


	//   ....[76]....
        /*07ec*/ 	.word	0x00017a10
        /*07f0*/ 	.word	0x00000003
        /*07f4*/ 	.word	0x00000000
        /*07f8*/ 	.short	0x010a
        /*07fa*/ 	.byte	0x3f
	.zero		1


	//   ....[77]....
        /*07fc*/ 	.word	0x00017a60
        /*0800*/ 	.word	0x00000000
        /*0804*/ 	.word	0x00000000
        /*0808*/ 	.short	0x010a
        /*080a*/ 	.byte	0x3f
	.zero		1


	//----- nvinfo : EIATTR_NUM_MBARRIERS
	.align		4
.L_271:
        /*080c*/ 	.byte	0x03, 0x38
        /*080e*/ 	.short	0x0016


	//----- nvinfo : EIATTR_EXIT_INSTR_OFFSETS
	.align		4
        /*0810*/ 	.byte	0x04, 0x1c
        /*0812*/ 	.short	(.L_273 - .L_272)


	//   ....[0]....
.L_272:
        /*0814*/ 	.word	0x000165f0


	//----- nvinfo : EIATTR_MAX_THREADS
	.align		4
.L_273:
        /*0818*/ 	.byte	0x04, 0x05
        /*081a*/ 	.short	(.L_275 - .L_274)
.L_274:
        /*081c*/ 	.word	0x00000180
        /*0820*/ 	.word	0x00000001
        /*0824*/ 	.word	0x00000001


	//----- nvinfo : EIATTR_CRS_STACK_SIZE
	.align		4
.L_275:
        /*0828*/ 	.byte	0x04, 0x1e
        /*082a*/ 	.short	(.L_277 - .L_276)
.L_276:
        /*082c*/ 	.word	0x00000000


	//----- nvinfo : EIATTR_CBANK_PARAM_SIZE
	.align		4
.L_277:
        /*0830*/ 	.byte	0x03, 0x19
        /*0832*/ 	.short	0x0a70


	//----- nvinfo : EIATTR_PARAM_CBANK
	.align		4
        /*0834*/ 	.byte	0x04, 0x0a
        /*0836*/ 	.short	(.L_279 - .L_278)
	.align		4
.L_278:
        /*0838*/ 	.word	index@(.nv.constant0._ZN7cutlass13device_kernelIN5flash11enable_sm90INS1_16FlashAttnFwdSm90INS1_25CollectiveMainloopFwdSm90ILi2EN4cute5tupleIJNS5_1CILi1EEES8_S8_EEENS6_IJNS7_ILi128EEENS7_ILi112EEENS7_ILi192EEEEEELi192ENS_10bfloat16_tEfNS_4arch4Sm90ELb1ELb0ELb1ELb0ELb0ELb0ELb0ELb1ELb1ELb1ELb1ELb0EEENS1_21CollectiveEpilogueFwdINS6_IJSA_SC_SB_EEES9_SE_SG_Li256ELb0ELb1ELb1ELb0EEENS1_19SingleTileSchedulerILb0ELb1ELb1ELi128EEEEEEEEEvNT_6ParamsE)
        /*083c*/ 	.short	0x0210
        /*083e*/ 	.short	0x0a70


	//----- nvinfo : EIATTR_SW_WAR
	.align		4
.L_279:
        /*0840*/ 	.byte	0x04, 0x36
        /*0842*/ 	.short	(.L_281 - .L_280)
.L_280:
        /*0844*/ 	.word	0x00000008
.L_281:


//--------------------- .nv.info._ZN7cutlass13device_kernelIN5flash11enable_sm90INS1_16FlashAttnFwdSm90INS1_25CollectiveMainloopFwdSm90ILi2EN4cute5tupleIJNS5_1CILi1EEES8_S8_EEENS6_IJNS7_ILi128EEENS7_ILi112EEENS7_ILi192EEEEEELi192ENS_10bfloat16_tEfNS_4arch4Sm90ELb1ELb0ELb1ELb1ELb0ELb0ELb0ELb1ELb1ELb1ELb1ELb0EEENS1_21CollectiveEpilogueFwdINS6_IJSA_SC_SB_EEES9_SE_SG_Li256ELb1ELb1ELb1ELb0EEENS1_36VarlenDynamicPersistentTileSchedulerILi128ELi112ELi256ELi128ELb1ELb1ELb1ELb1ELb1ELb1EEEEEEEEEvNT_6ParamsE --------------------------
	.section	.nv.info._ZN7cutlass13device_kernelIN5flash11enable_sm90INS1_16FlashAttnFwdSm90INS1_25CollectiveMainloopFwdSm90ILi2EN4cute5tupleIJNS5_1CILi1EEES8_S8_EEENS6_IJNS7_ILi128EEENS7_ILi112EEENS7_ILi192EEEEEELi192ENS_10bfloat16_tEfNS_4arch4Sm90ELb1ELb0ELb1ELb1ELb0ELb0ELb0ELb1ELb1ELb1ELb1ELb0EEENS1_21CollectiveEpilogueFwdINS6_IJSA_SC_SB_EEES9_SE_SG_Li256ELb1ELb1ELb1ELb0EEENS1_36VarlenDynamicPersistentTileSchedulerILi128ELi112ELi256ELi128ELb1ELb1ELb1ELb1ELb1ELb1EEEEEEEEEvNT_6ParamsE,"",@"SHT_CUDA_INFO"
	.sectionflags	@""
	.align	4


	//----- nvinfo : EIATTR_CUDA_API_VERSION
	.align		4
        /*0000*/ 	.byte	0x04, 0x37
        /*0002*/ 	.short	(.L_283 - .L_282)
.L_282:
        /*0004*/ 	.word	0x00000082


	//----- nvinfo : EIATTR_KPARAM_INFO
	.align		4
.L_283:
        /*0008*/ 	.byte	0x04, 0x17
        /*000a*/ 	.short	(.L_285 - .L_284)
.L_284:
        /*000c*/ 	.word	0x00000000
        /*0010*/ 	.short	0x0000
        /*0012*/ 	.short	0x0070
        /*0014*/ 	.byte	0x00, 0xf0, 0x01, 0x2a


	//----- nvinfo : EIATTR_SPARSE_MMA_MASK
	.align		4
.L_285:
        /*0018*/ 	.byte	0x03, 0x50
        /*001a*/ 	.short	0x0000


	//----- nvinfo : EIATTR_MAXREG_COUNT
	.align		4
        /*001c*/ 	.byte	0x03, 0x1b
        /*001e*/ 	.short	0x00a8


	//----- nvinfo : EIATTR_NUM_BARRIERS
	.align		4
        /*0020*/ 	.byte	0x02, 0x4c
        /*0022*/ 	.byte	0x09
	.zero		1


	//----- nvinfo : EIATTR_EXTERNS
	.align		4
        /*0024*/ 	.byte	0x04, 0x0f
        /*0026*/ 	.short	(.L_287 - .L_286)


	//   ....[0]....
	.align		4
.L_286:
        /*0028*/ 	.word	index@(__assertfail)


	//----- nvinfo : EIATTR_ANNOTATIONS
	.align		4
.L_287:
        /*002c*/ 	.byte	0x04, 0x55
        /*002e*/ 	.short	(.L_289 - .L_288)


	//   ....[0]....
.L_288:
        /* <DEDUP_REMOVED lines=76> */


	//----- nvinfo : EIATTR_MERCURY_ISA_VERSION
	.align		4
.L_289:
        /*04d8*/ 	.byte	0x03, 0x5f
        /*04da*/ 	.short	0x0101


	//----- nvinfo : EIATTR_UNUSED_LOAD_BYTE_OFFSET
	.align		4
        /*04dc*/ 	.byte	0x04, 0x44
        /*04de*/ 	.short	(.L_291 - .L_290)


	//   ....[0]....
.L_290:
        /*04e0*/ 	.word	0x00000a10
        /*04e4*/ 	.word	0x0000fff0


	//   ....[1]....
        /*04e8*/ 	.word	0x00010d90
        /*04ec*/ 	.word	0x0000fff0


	//----- nvinfo : EIATTR_INT_WARP_WIDE_INSTR_OFFSETS
	.align		4
.L_291:
        /*04f0*/ 	.byte	0x04, 0x31
        /*04f2*/ 	.short	(.L_293 - .L_292)


	//   ....[0]....
.L_292:
        /*04f4*/ 	.word	0x00000130


	//   ....[1]....
        /*04f8*/ 	.word	0x00000170


	//   ....[2]....
        /*04fc*/ 	.word	0x000001e0


	//   ....[3]....
        /*0500*/ 	.word	0x000167f0


	//   ....[4]....
        /*0504*/ 	.word	0x00016890


	//   ....[5]....
        /*0508*/ 	.word	0x0001a680


	//   ....[6]....
        /*050c*/ 	.word	0x0001a6f0


	//----- nvinfo : EIATTR_COOP_GROUP_MASK_REGIDS
	.align		4
.L_293:
        /*0510*/ 	.byte	0x04, 0x29
        /*0512*/ 	.short	(.L_295 - .L_294)


	//   ....[0]....
.L_294:
        /*0514*/ 	.word	0xffffffff


	//   ....[1]....
        /*0518*/ 	.word	0xffffffff


	//   ....[2]....
        /*051c*/ 	.word	0xffffffff


	//   ....[3]....
        /*0520*/ 	.word	0xffffffff


	//   ....[4]....
        /*0524*/ 	.word	0xffffffff


	//   ....[5]....
        /*0528*/ 	.word	0xffffffff


	//   ....[6]....
        /*052c*/ 	.word	0xffffffff


	//   ....[7]....
        /*0530*/ 	.word	0xffffffff


	//   ....[8]....
        /*0534*/ 	.word	0xffffffff


	//   ....[9]....
        /*0538*/ 	.word	0xffffffff


	//   ....[10]....
        /*053c*/ 	.word	0xffffffff


	//   ....[11]....
        /*0540*/ 	.word	0xffffffff


	//   ....[12]....
        /*0544*/ 	.word	0xffffffff


	//   ....[13]....
        /*0548*/ 	.word	0xffffffff


	//   ....[14]....
        /*054c*/ 	.word	0xffffffff


	//   ....[15]....
        /*0550*/ 	.word	0xffffffff


	//   ....[16]....
        /*0554*/ 	.word	0xffffffff


	//   ....[17]....
        /*0558*/ 	.word	0xffffffff


	//   ....[18]....
        /*055c*/ 	.word	0xffffffff


	//   ....[19]....
        /*0560*/ 	.word	0xffffffff


	//   ....[20]....
        /*0564*/ 	.word	0xffffffff


	//   ....[21]....
        /*0568*/ 	.word	0xffffffff


	//   ....[22]....
        /*056c*/ 	.word	0xffffffff


	//   ....[23]....
        /*0570*/ 	.word	0xffffffff


	//   ....[24]....
        /*0574*/ 	.word	0xffffffff


	//   ....[25]....
        /*0578*/ 	.word	0xffffffff


	//   ....[26]....
        /*057c*/ 	.word	0xffffffff


	//   ....[27]....
        /*0580*/ 	.word	0xffffffff


	//   ....[28]....
        /*0584*/ 	.word	0xffffffff


	//   ....[29]....
        /*0588*/ 	.word	0xffffffff


	//   ....[30]....
        /*058c*/ 	.word	0xffffffff


	//   ....[31]....
        /*0590*/ 	.word	0xffffffff


	//   ....[32]....
        /*0594*/ 	.word	0xffffffff


	//   ....[33]....
        /*0598*/ 	.word	0xffffffff


	//   ....[34]....
        /*059c*/ 	.word	0xffffffff


	//   ....[35]....
        /*05a0*/ 	.word	0xffffffff


	//   ....[36]....
        /*05a4*/ 	.word	0xffffffff


	//   ....[37]....
        /*05a8*/ 	.word	0xffffffff


	//   ....[38]....
        /*05ac*/ 	.word	0xffffffff


	//   ....[39]....
        /*05b0*/ 	.word	0xffffffff


	//   ....[40]....
        /*05b4*/ 	.word	0xffffffff


	//   ....[41]....
        /*05b8*/ 	.word	0xffffffff


	//   ....[42]....
        /*05bc*/ 	.word	0xffffffff


	//   ....[43]....
        /*05c0*/ 	.word	0xffffffff


	//   ....[44]....
        /*05c4*/ 	.word	0xffffffff


	//   ....[45]....
        /*05c8*/ 	.word	0xffffffff


	//   ....[46]....
        /*05cc*/ 	.word	0xffffffff


	//   ....[47]....
        /*05d0*/ 	.word	0xffffffff


	//   ....[48]....
        /*05d4*/ 	.word	0xffffffff


	//   ....[49]....
        /*05d8*/ 	.word	0xffffffff


	//   ....[50]....
        /*05dc*/ 	.word	0xffffffff


	//   ....[51]....
        /*05e0*/ 	.word	0xffffffff


	//   ....[52]....
        /*05e4*/ 	.word	0xffffffff


	//   ....[53]....
        /*05e8*/ 	.word	0xffffffff


	//   ....[54]....
        /*05ec*/ 	.word	0xffffffff


	//   ....[55]....
        /*05f0*/ 	.word	0xffffffff


	//   ....[56]....
        /*05f4*/ 	.word	0xffffffff


	//   ....[57]....
        /*05f8*/ 	.word	0xffffffff


	//   ....[58]....
        /*05fc*/ 	.word	0xffffffff


	//   ....[59]....
        /*0600*/ 	.word	0xffffffff


	//   ....[60]....
        /*0604*/ 	.word	0xffffffff


	//   ....[61]....
        /*0608*/ 	.word	0xffffffff


	//   ....[62]....
        /*060c*/ 	.word	0xffffffff


	//   ....[63]....
        /*0610*/ 	.word	0xffffffff


	//   ....[64]....
        /*0614*/ 	.word	0xffffffff


	//   ....[65]....
        /*0618*/ 	.word	0xffffffff


	//   ....[66]....
        /*061c*/ 	.word	0xffffffff


	//   ....[67]....
        /*0620*/ 	.word	0xffffffff


	//   ....[68]....
        /*0624*/ 	.word	0xffffffff


	//   ....[69]....
        /*0628*/ 	.word	0xffffffff


	//   ....[70]....
        /*062c*/ 	.word	0xffffffff


	//   ....[71]....
        /*0630*/ 	.word	0xffffffff


	//   ....[72]....
        /*0634*/ 	.word	0xffffffff


	//   ....[73]....
        /*0638*/ 	.word	0xffffffff


	//   ....[74]....
        /*063c*/ 	.word	0xffffffff


	//   ....[75]....
        /*0640*/ 	.word	0xffffffff


	//   ....[76]....
        /*0644*/ 	.word	0xffffffff


	//   ....[77]....
        /*0648*/ 	.word	0xffffffff


	//   ....[78]....
        /*064c*/ 	.word	0xffffffff


	//   ....[79]....
        /*0650*/ 	.word	0xffffffff


	//   ....[80]....
        /*0654*/ 	.word	0xffffffff


	//   ....[81]....
        /*0658*/ 	.word	0xffffffff


	//   ....[82]....
        /*065c*/ 	.word	0xffffffff


	//   ....[83]....
        /*0660*/ 	.word	0xffffffff


	//   ....[84]....
        /*0664*/ 	.word	0xffffffff


	//   ....[85]....
        /*0668*/ 	.word	0xffffffff


	//   ....[86]....
        /*066c*/ 	.word	0xffffffff


	//   ....[87]....
        /*0670*/ 	.word	0xffffffff


	//   ....[88]....
        /*0674*/ 	.word	0xffffffff


	//   ....[89]....
        /*0678*/ 	.word	0xffffffff


	//   ....[90]....
        /*067c*/ 	.word	0xffffffff


	//   ....[91]....
        /*0680*/ 	.word	0xffffffff


	//   ....[92]....
        /*0684*/ 	.word	0xffffffff


	//   ....[93]....
        /*0688*/ 	.word	0xffffffff


	//   ....[94]....
        /*068c*/ 	.word	0xffffffff


	//   ....[95]....
        /*0690*/ 	.word	0xffffffff


	//   ....[96]....
        /*0694*/ 	.word	0xffffffff


	//   ....[97]....
        /*0698*/ 	.word	0xffffffff


	//   ....[98]....
        /*069c*/ 	.word	0xffffffff


	//   ....[99]....
        /*06a0*/ 	.word	0xffffffff


	//   ....[100]....
        /*06a4*/ 	.word	0xffffffff


	//   ....[101]....
        /*06a8*/ 	.word	0xffffffff


	//   ....[102]....
        /*06ac*/ 	.word	0xffffffff


	//   ....[103]....
        /*06b0*/ 	.word	0xffffffff


	//   ....[104]....
        /*06b4*/ 	.word	0xffffffff


	//   ....[105]....
        /*06b8*/ 	.word	0x0500000f


	//   ....[106]....
        /*06bc*/ 	.word	0x0500000f


	//   ....[107]....
        /*06c0*/ 	.word	0x0500000f


	//   ....[108]....
        /*06c4*/ 	.word	0x0500000f


	//   ....[109]....
        /*06c8*/ 	.word	0x0500000f


	//   ....[110]....
        /*06cc*/ 	.word	0x0500000f


	//   ....[111]....
        /*06d0*/ 	.word	0x0500000f


	//   ....[112]....
        /*06d4*/ 	.word	0x0500000f


	//   ....[113]....
        /*06d8*/ 	.word	0x0500000f


	//   ....[114]....
        /*06dc*/ 	.word	0x0500000f


	//   ....[115]....
        /*06e0*/ 	.word	0x0500000f


	//   ....[116]....
        /*06e4*/ 	.word	0x0500000f


	//   ....[117]....
        /*06e8*/ 	.word	0x0500000f


	//   ....[118]....
        /*06ec*/ 	.word	0x0500000f


	//   ....[119]....
        /*06f0*/ 	.word	0x0500000f


	//   ....[120]....
        /*06f4*/ 	.word	0x0500000f


	//   ....[121]....
        /*06f8*/ 	.word	0x0500000f


	//   ....[122]....
        /*06fc*/ 	.word	0x0500000f


	//   ....[123]....
        /*0700*/ 	.word	0x0500000f


	//   ....[124]....
        /*0704*/ 	.word	0x0500000f


	//   ....[125]....
        /*0708*/ 	.word	0x0500000f


	//   ....[126]....
        /*070c*/ 	.word	0x0500000f


	//   ....[127]....
        /*0710*/ 	.word	0x0500000f


	//   ....[128]....
        /*0714*/ 	.word	0x0500000f


	//   ....[129]....
        /*0718*/ 	.word	0x0500000f


	//   ....[130]....
        /*071c*/ 	.word	0x0500000f


	//   ....[131]....
        /*0720*/ 	.word	0x0500000f


	//   ....[132]....
        /*0724*/ 	.word	0x0500000f


	//   ....[133]....
        /*0728*/ 	.word	0x0500000f


	//   ....[134]....
        /*072c*/ 	.word	0x0500000f


	//   ....[135]....
        /*0730*/ 	.word	0x0500000f


	//   ....[136]....
        /*0734*/ 	.word	0x0500000f


	//   ....[137]....
        /*0738*/ 	.word	0x0500000f


	//   ....[138]....
        /*073c*/ 	.word	0x0500000f


	//   ....[139]....
        /*0740*/ 	.word	0x0500000f


	//   ....[140]....
        /*0744*/ 	.word	0x0500000f


	//----- nvinfo : EIATTR_COOP_GROUP_INSTR_OFFSETS
	.align		4
.L_295:
        /*0748*/ 	.byte	0x04, 0x28
        /*074a*/ 	.short	(.L_297 - .L_296)


	//   ....[0]....
.L_296:
        /*074c*/ 	.word	0x00000060


	//   ....[1]....
        /*0750*/ 	.word	0x00000140


	//   ....[2]....
        /*0754*/ 	.word	0x00000190


	//   ....[3]....
        /*0758*/ 	.word	0x000003c0


	//   ....[4]....
        /*075c*/ 	.word	0x00000520


	//   ....[5]....
        /*0760*/ 	.word	0x00000640


	//   ....[6]....
        /*0764*/ 	.word	0x000007a0


	//   ....[7]....
        /*0768*/ 	.word	0x00001f70


	//   ....[8]....
        /*076c*/ 	.word	0x000048f0


	//   ....[9]....
        /*0770*/ 	.word	0x00004930


	//   ....[10]....
        /*0774*/ 	.word	0x00005540


	//   ....[11]....
        /*0778*/ 	.word	0x000055f0


	//   ....[12]....
        /*077c*/ 	.word	0x00005f20


	//   ....[13]....
        /*0780*/ 	.word	0x00005fb0


	//   ....[14]....
        /*0784*/ 	.word	0x00009bb0


	//   ....[15]....
        /*0788*/ 	.word	0x0000a110


	//   ....[16]....
        /*078c*/ 	.word	0x0000a310


	//   ....[17]....
        /*0790*/ 	.word	0x0000a380


	//   ....[18]....
        /*0794*/ 	.word	0x0000ab60


	//   ....[19]....
        /*0798*/ 	.word	0x0000abc0


	//   ....[20]....
        /*079c*/ 	.word	0x0000e870


	//   ....[21]....
        /*07a0*/ 	.word	0x0000e8d0


	//   ....[22]....
        /*07a4*/ 	.word	0x0000ee10


	//   ....[23]....
        /*07a8*/ 	.word	0x0000ee60


	//   ....[24]....
        /*07ac*/ 	.word	0x00010250


	//   ....[25]....
        /*07b0*/ 	.word	0x00010290


	//   ....[26]....
        /*07b4*/ 	.word	0x000103c0


	//   ....[27]....
        /*07b8*/ 	.word	0x000103f0


	//   ....[28]....
        /*07bc*/ 	.word	0x00011c60


	//   ....[29]....
        /*07c0*/ 	.word	0x00011c70


	//   ....[30]....
        /*07c4*/ 	.word	0x00011c80


	//   ....[31]....
        /*07c8*/ 	.word	0x00011c90


	//   ....[32]....
        /*07cc*/ 	.word	0x000125b0


	//   ....[33]....
        /*07d0*/ 	.word	0x000125d0


	//   ....[34]....
        /*07d4*/ 	.word	0x00012710


	//   ....[35]....
        /*07d8*/ 	.word	0x00012730


	//   ....[36]....
        /*07dc*/ 	.word	0x00012840


	//   ....[37]....
        /*07e0*/ 	.word	0x00012860


	//   ....[38]....
        /*07e4*/ 	.word	0x00012980


	//   ....[39]....
        /*07e8*/ 	.word	0x000129a0


	//   ....[40]....
        /*07ec*/ 	.word	0x00012f00


	//   ....[41]....
        /*07f0*/ 	.word	0x00012f10


	//   ....[42]....
        /*07f4*/ 	.word	0x000135a0


	//   ....[43]....
        /*07f8*/ 	.word	0x000135b0


	//   ....[44]....
        /*07fc*/ 	.word	0x00014660


	//   ....[45]....
        /*0800*/ 	.word	0x00014690


	//   ....[46]....
        /*0804*/ 	.word	0x000147c0


	//   ....[47]....
        /*0808*/ 	.word	0x000147e0


	//   ....[48]....
        /*080c*/ 	.word	0x000148f0


	//   ....[49]....
        /*0810*/ 	.word	0x00014910


	//   ....[50]....
        /*0814*/ 	.word	0x00014a30


	//   ....[51]....
        /*0818*/ 	.word	0x00014a50


	//   ....[52]....
        /*081c*/ 	.word	0x00014bf0


	//   ....[53]....
        /*0820*/ 	.word	0x00014e30


	//   ....[54]....
        /*0824*/ 	.word	0x00014e60


	//   ....[55]....
        /*0828*/ 	.word	0x00014e90


	//   ....[56]....
        /*082c*/ 	.word	0x00014ec0


	//   ....[57]....
        /*0830*/ 	.word	0x00014ef0


	//   ....[58]....
        /*0834*/ 	.word	0x00014f20


	//   ....[59]....
        /*0838*/ 	.word	0x000150d0


	//   ....[60]....
        /*083c*/ 	.word	0x00015100


	//   ....[61]....
        /*0840*/ 	.word	0x00015130


	//   ....[62]....
        /*0844*/ 	.word	0x00015160


	//   ....[63]....
        /*0848*/ 	.word	0x00015190


	//   ....[64]....
        /*084c*/ 	.word	0x000151c0


	//   ....[65]....
        /*0850*/ 	.word	0x00015260


	//   ....[66]....
        /*0854*/ 	.word	0x00015290


	//   ....[67]....
        /*0858*/ 	.word	0x000152a0


	//   ....[68]....
        /*085c*/ 	.word	0x000152d0


	//   ....[69]....
        /*0860*/ 	.word	0x00016df0


	//   ....[70]....
        /*0864*/ 	.word	0x00017a10


	//   ....[71]....
        /*0868*/ 	.word	0x00017a40


	//   ....[72]....
        /*086c*/ 	.word	0x00017a60


	//   ....[73]....
        /*0870*/ 	.word	0x00017a80


	//   ....[74]....
        /*0874*/ 	.word	0x00017b60


	//   ....[75]....
        /*0878*/ 	.word	0x00017bc0


	//   ....[76]....
        /*087c*/ 	.word	0x00017c60


	//   ....[77]....
        /*0880*/ 	.word	0x00017c70


	//   ....[78]....
        /*0884*/ 	.word	0x00017d10


	//   ....[79]....
        /*0888*/ 	.word	0x00017d20


	//   ....[80]....
        /*088c*/ 	.word	0x00017dc0


	//   ....[81]....
        /*0890*/ 	.word	0x00017dd0


	//   ....[82]....
        /*0894*/ 	.word	0x00017e50


	//   ....[83]....
        /*0898*/ 	.word	0x00017e80


	//   ....[84]....
        /*089c*/ 	.word	0x00017ed0


	//   ....[85]....
        /*08a0*/ 	.word	0x00017f10


	//   ....[86]....
        /*08a4*/ 	.word	0x0001aec0


	//   ....[87]....
        /*08a8*/ 	.word	0x0001aef0


	//   ....[88]....
        /*08ac*/ 	.word	0x0001af40


	//   ....[89]....
        /*08b0*/ 	.word	0x0001af80


	//   ....[90]....
        /*08b4*/ 	.word	0x0001afb0


	//   ....[91]....
        /*08b8*/ 	.word	0x0001afe0


	//   ....[92]....
        /*08bc*/ 	.word	0x0001b010


	//   ....[93]....
        /*08c0*/ 	.word	0x0001b040


	//   ....[94]....
        /*08c4*/ 	.word	0x0001b210


	//   ....[95]....
        /*08c8*/ 	.word	0x0001b240


	//   ....[96]....
        /*08cc*/ 	.word	0x0001b270


	//   ....[97]....
        /*08d0*/ 	.word	0x0001b2a0


	//   ....[98]....
        /*08d4*/ 	.word	0x0001b2d0


	//   ....[99]....
        /*08d8*/ 	.word	0x0001b300


	//   ....[100]....
        /*08dc*/ 	.word	0x0001b3d0


	//   ....[101]....
        /*08e0*/ 	.word	0x0001b3f0


	//   ....[102]....
        /*08e4*/ 	.word	0x0001b400


	//   ....[103]....
        /*08e8*/ 	.word	0x0001b480


	//   ....[104]....
        /*08ec*/ 	.word	0x0001bfd0


	//   ....[105]....
        /*08f0*/ 	.word	0x0001c5a0


	//   ....[106]....
        /*08f4*/ 	.word	0x0001c770


	//   ....[107]....
        /*08f8*/ 	.word	0x0001c7c0


	//   ....[108]....
        /*08fc*/ 	.word	0x0001c8f0


	//   ....[109]....
        /*0900*/ 	.word	0x0001c940


	//   ....[110]....
        /*0904*/ 	.word	0x0001ca80


	//   ....[111]....
        /*0908*/ 	.word	0x0001caf0


	//   ....[112]....
        /*090c*/ 	.word	0x0001cc20


	//   ....[113]....
        /*0910*/ 	.word	0x0001cc70


	//   ....[114]....
        /*0914*/ 	.word	0x0001cda0


	//   ....[115]....
        /*0918*/ 	.word	0x0001cdf0


	//   ....[116]....
        /*091c*/ 	.word	0x0001cf20


	//   ....[117]....
        /*0920*/ 	.word	0x0001cf70


	//   ....[118]....
        /*0924*/ 	.word	0x0001d080


	//   ....[119]....
        /*0928*/ 	.word	0x0001d0f0


	//   ....[120]....
        /*092c*/ 	.word	0x0001d200


	//   ....[121]....
        /*0930*/ 	.word	0x0001d250


	//   ....[122]....
        /*0934*/ 	.word	0x0001d580


	//   ....[123]....
        /*0938*/ 	.word	0x0001d620


	//   ....[124]....
        /*093c*/ 	.word	0x0001d7c0


	//   ....[125]....
        /*0940*/ 	.word	0x0001d840


	//   ....[126]....
        /*0944*/ 	.word	0x0001d8c0


	//   ....[127]....
        /*0948*/ 	.word	0x0001d940


	//   ....[128]....
        /*094c*/ 	.word	0x0001d9c0


	//   ....[129]....
        /*0950*/ 	.word	0x0001da50


	//   ....[130]....
        /*0954*/ 	.word	0x0001daf0


	//   ....[131]....
        /*0958*/ 	.word	0x0001dba0


	//   ....[132]....
        /*095c*/ 	.word	0x0001dc20


	//   ....[133]....
        /*0960*/ 	.word	0x0001dca0


	//   ....[134]....
        /*0964*/ 	.word	0x0001dd20


	//   ....[135]....
        /*0968*/ 	.word	0x0001ddb0


	//   ....[136]....
        /*096c*/ 	.word	0x0001de30


	//   ....[137]....
        /*0970*/ 	.word	0x0001dee0


	//   ....[138]....
        /*0974*/ 	.word	0x0001df30


	//   ....[139]....
        /*0978*/ 	.word	0x0001dff0


	//   ....[140]....
        /*097c*/ 	.word	0x0001e120


	//----- nvinfo : EIATTR_REG_RECONFIG
	.align		4
.L_297:
        /*0980*/ 	.byte	0x01, 0x54
	.zero		2


	//----- nvinfo : EIATTR_SYSCALL_OFFSETS
	.align		4
        /*0984*/ 	.byte	0x04, 0x46
        /*0986*/ 	.short	(.L_299 - .L_298)


	//   ....[0]....
.L_298:
        /*0988*/ 	.word	0x000020f0


	//   ....[1]....
        /*098c*/ 	.word	0x00016a00


	//   ....[2]....
        /*0990*/ 	.word	0x00016b50


	//   ....[3]....
        /*0994*/ 	.word	0x00016c50


	//   ....[4]....
        /*0998*/ 	.word	0x000175a0


	//----- nvinfo : EIATTR_MBARRIER_INSTR_OFFSETS
	.align		4
.L_299:
        /*099c*/ 	.byte	0x04, 0x39
        /*099e*/ 	.short	(.L_301 - .L_300)


	//   ....[0]....
.L_300:
        /*09a0*/ 	.word	0x00000270
        /*09a4*/ 	.word	0x000000ff
        /*09a8*/ 	.word	0x00036800
        /*09ac*/ 	.short	0x0100
        /*09ae*/ 	.byte	0x08
	.zero		1


	//   ....[1]....
        /*09b0*/ 	.word	0x00000280
        /*09b4*/ 	.word	0x000000ff
        /*09b8*/ 	.word	0x00036820
        /*09bc*/ 	.short	0x0100
        /*09be*/ 	.byte	0x08
	.zero		1


	//   ....[2]....
        /*09c0*/ 	.word	0x00000370
        /*09c4*/ 	.word	0x000000ff
        /*09c8*/ 	.word	0x00036830
        /*09cc*/ 	.short	0x0100
        /*09ce*/ 	.byte	0x08
	.zero		1


	//   ....[3]....
        /*09d0*/ 	.word	0x00000380
        /*09d4*/ 	.word	0x000000ff
        /*09d8*/ 	.word	0x00036840
        /*09dc*/ 	.short	0x0100
        /*09de*/ 	.byte	0x08
	.zero		1


	//   ....[4]....
        /*09e0*/ 	.word	0x00000390
        /*09e4*/ 	.word	0x000000ff
        /*09e8*/ 	.word	0x00036838
        /*09ec*/ 	.short	0x0100
        /*09ee*/ 	.byte	0x08
	.zero		1


	//   ....[5]....
        /*09f0*/ 	.word	0x000003a0
        /*09f4*/ 	.word	0x000000ff
        /*09f8*/ 	.word	0x00036848
        /*09fc*/ 	.short	0x0100
        /*09fe*/ 	.byte	0x08
	.zero		1


	//   ....[6]....
        /*0a00*/ 	.word	0x000004d0
        /*0a04*/ 	.word	0x000000ff
        /*0a08*/ 	.word	0x00036850
        /*0a0c*/ 	.short	0x0100
        /*0a0e*/ 	.byte	0x08
	.zero		1


	//   ....[7]....
        /*0a10*/ 	.word	0x000004e0
        /*0a14*/ 	.word	0x000000ff
        /*0a18*/ 	.word	0x00036860
        /*0a1c*/ 	.short	0x0100
        /*0a1e*/ 	.byte	0x08
	.zero		1


	//   ....[8]....
        /*0a20*/ 	.word	0x000004f0
        /*0a24*/ 	.word	0x000000ff
        /*0a28*/ 	.word	0x00036858
        /*0a2c*/ 	.short	0x0100
        /*0a2e*/ 	.byte	0x08
	.zero		1


	//   ....[9]....
        /*0a30*/ 	.word	0x00000500
        /*0a34*/ 	.word	0x000000ff
        /*0a38*/ 	.word	0x00036868
        /*0a3c*/ 	.short	0x0100
        /*0a3e*/ 	.byte	0x08
	.zero		1


	//   ....[10]....
        /*0a40*/ 	.word	0x000005f0
        /*0a44*/ 	.word	0x000000ff
        /*0a48*/ 	.word	0x00036870
        /*0a4c*/ 	.short	0x0100
        /*0a4e*/ 	.byte	0x06
	.zero		1


	//   ....[11]....
        /*0a50*/ 	.word	0x00000600
        /*0a54*/ 	.word	0x000000ff
        /*0a58*/ 	.word	0x00036880
        /*0a5c*/ 	.short	0x0100
        /*0a5e*/ 	.byte	0x06
	.zero		1


	//   ....[12]....
        /*0a60*/ 	.word	0x00000610
        /*0a64*/ 	.word	0x000000ff
        /*0a68*/ 	.word	0x00036878
        /*0a6c*/ 	.short	0x0100
        /*0a6e*/ 	.byte	0x06
	.zero		1


	//   ....[13]....
        /*0a70*/ 	.word	0x00000620
        /*0a74*/ 	.word	0x000000ff
        /*0a78*/ 	.word	0x00036888
        /*0a7c*/ 	.short	0x0100
        /*0a7e*/ 	.byte	0x06
	.zero		1


	//   ....[14]....
        /*0a80*/ 	.word	0x00000750
        /*0a84*/ 	.word	0x000000ff
        /*0a88*/ 	.word	0x00036890
        /*0a8c*/ 	.short	0x0100
        /*0a8e*/ 	.byte	0x08
	.zero		1


	//   ....[15]....
        /*0a90*/ 	.word	0x00000760
        /*0a94*/ 	.word	0x000000ff
        /*0a98*/ 	.word	0x000368a0
        /*0a9c*/ 	.short	0x0100
        /*0a9e*/ 	.byte	0x08
	.zero		1


	//   ....[16]....
        /*0aa0*/ 	.word	0x00000770
        /*0aa4*/ 	.word	0x000000ff
        /*0aa8*/ 	.word	0x00036898
        /*0aac*/ 	.short	0x0100
        /*0aae*/ 	.byte	0x08
	.zero		1


	//   ....[17]....
        /*0ab0*/ 	.word	0x00000780
        /*0ab4*/ 	.word	0x000000ff
        /*0ab8*/ 	.word	0x000368a8
        /*0abc*/ 	.short	0x0100
        /*0abe*/ 	.byte	0x08
	.zero		1


	//   ....[18]....
        /*0ac0*/ 	.word	0x000008b0
        /*0ac4*/ 	.word	0x000000ff
        /*0ac8*/ 	.word	0x000368b0
        /*0acc*/ 	.short	0x0100
        /*0ace*/ 	.byte	0x08
	.zero		1


	//   ....[19]....
        /*0ad0*/ 	.word	0x000008c0
        /*0ad4*/ 	.word	0x000000ff
        /*0ad8*/ 	.word	0x000368c0
        /*0adc*/ 	.short	0x0100
        /*0ade*/ 	.byte	0x08
	.zero		1


	//   ....[20]....
        /*0ae0*/ 	.word	0x000008d0
        /*0ae4*/ 	.word	0x000000ff
        /*0ae8*/ 	.word	0x000368b8
        /*0aec*/ 	.short	0x0100
        /*0aee*/ 	.byte	0x08
	.zero		1


	//   ....[21]....
        /*0af0*/ 	.word	0x000008e0
        /*0af4*/ 	.word	0x000000ff
        /*0af8*/ 	.word	0x000368c8
        /*0afc*/ 	.short	0x0100
        /*0afe*/ 	.byte	0x08
	.zero		1


	//   ....[22]....
        /*0b00*/ 	.word	0x00002170
        /*0b04*/ 	.word	0x000000ff
        /*0b08*/ 	.word	0x00036800
        /*0b0c*/ 	.short	0x010a
        /*0b0e*/ 	.byte	0x3c
	.zero		1


	//   ....[23]....
        /*0b10*/ 	.word	0x00002230
        /*0b14*/ 	.word	0x00000000
        /*0b18*/ 	.word	0x00036830
        /*0b1c*/ 	.short	0x010a
        /*0b1e*/ 	.byte	0x3f
	.zero		1


	//   ....[24]....
        /*0b20*/ 	.word	0x00002290
        /*0b24*/ 	.word	0x00000000
        /*0b28*/ 	.word	0x00036830
        /*0b2c*/ 	.short	0x010a
        /*0b2e*/ 	.byte	0x3f
	.zero		1


	//   ....[25]....
        /*0b30*/ 	.word	0x00005330
        /*0b34*/ 	.word	0x00000000
        /*0b38*/ 	.word	0x00000000
        /*0b3c*/ 	.short	0x0101
        /*0b3e*/ 	.byte	0x3f
	.zero		1


	//   ....[26]....
        /*0b40*/ 	.word	0x00006bd0
        /*0b44*/ 	.word	0x000000ff
        /*0b48*/ 	.word	0x00036830
        /*0b4c*/ 	.short	0x010a
        /*0b4e*/ 	.byte	0x27
	.zero		1


	//   ....[27]....
        /*0b50*/ 	.word	0x00006c10
        /*0b54*/ 	.word	0x000000ff
        /*0b58*/ 	.word	0x00036830
        /*0b5c*/ 	.short	0x010a
        /*0b5e*/ 	.byte	0x27
	.zero		1


	//   ....[28]....
        /*0b60*/ 	.word	0x00009280
        /*0b64*/ 	.word	0x000000ff
        /*0b68*/ 	.word	0x00036850
        /*0b6c*/ 	.short	0x010a
        /*0b6e*/ 	.byte	0x06
	.zero		1


	//   ....[29]....
        /*0b70*/ 	.word	0x000092c0
        /*0b74*/ 	.word	0x000000ff
        /*0b78*/ 	.word	0x00036850
        /*0b7c*/ 	.short	0x010a
        /*0b7e*/ 	.byte	0x06
	.zero		1


	//   ....[30]....
        /*0b80*/ 	.word	0x0000afc0
        /*0b84*/ 	.word	0x0000000a
        /*0b88*/ 	.word	0x00000000
        /*0b8c*/ 	.short	0x0101
        /*0b8e*/ 	.byte	0x3f
	.zero		1


	//   ....[31]....
        /*0b90*/ 	.word	0x0000b050
        /*0b94*/ 	.word	0x00000090
        /*0b98*/ 	.word	0x00000000
        /*0b9c*/ 	.short	0x0101
        /*0b9e*/ 	.byte	0x3f
	.zero		1


	//   ....[32]....
        /*0ba0*/ 	.word	0x0000b820
        /*0ba4*/ 	.word	0x000000ff
        /*0ba8*/ 	.word	0x00036830
        /*0bac*/ 	.short	0x010a
        /*0bae*/ 	.byte	0x06
	.zero		1


	//   ....[33]....
        /*0bb0*/ 	.word	0x0000b860
        /*0bb4*/ 	.word	0x000000ff
        /*0bb8*/ 	.word	0x00036830
        /*0bbc*/ 	.short	0x010a
        /*0bbe*/ 	.byte	0x06
	.zero		1


	//   ....[34]....
        /*0bc0*/ 	.word	0x0000df80
        /*0bc4*/ 	.word	0x000000ff
        /*0bc8*/ 	.word	0x00036850
        /*0bcc*/ 	.short	0x010a
        /*0bce*/ 	.byte	0x06
	.zero		1


	//   ....[35]....
        /*0bd0*/ 	.word	0x0000dfc0
        /*0bd4*/ 	.word	0x000000ff
        /*0bd8*/ 	.word	0x00036850
        /*0bdc*/ 	.short	0x010a
        /*0bde*/ 	.byte	0x06
	.zero		1


	//   ....[36]....
        /*0be0*/ 	.word	0x0000f5a0
        /*0be4*/ 	.word	0x00000085
        /*0be8*/ 	.word	0x00000000
        /*0bec*/ 	.short	0x0101
        /*0bee*/ 	.byte	0x3f
	.zero		1


	//   ....[37]....
        /*0bf0*/ 	.word	0x0000f5e0
        /*0bf4*/ 	.word	0x0000008c
        /*0bf8*/ 	.word	0x00000000
        /*0bfc*/ 	.short	0x0101
        /*0bfe*/ 	.byte	0x3f
	.zero		1


	//   ....[38]....
        /*0c00*/ 	.word	0x000101c0
        /*0c04*/ 	.word	0x000000ff
        /*0c08*/ 	.word	0x00036850
        /*0c0c*/ 	.short	0x010a
        /*0c0e*/ 	.byte	0x05
	.zero		1


	//   ....[39]....
        /*0c10*/ 	.word	0x00010200
        /*0c14*/ 	.word	0x000000ff
        /*0c18*/ 	.word	0x00036850
        /*0c1c*/ 	.short	0x010a
        /*0c1e*/ 	.byte	0x05
	.zero		1


	//   ....[40]....
        /*0c20*/ 	.word	0x00010730
        /*0c24*/ 	.word	0x0000000b
        /*0c28*/ 	.word	0x00000000
        /*0c2c*/ 	.short	0x0101
        /*0c2e*/ 	.byte	0x3f
	.zero		1


	//   ....[41]....
        /*0c30*/ 	.word	0x000125a0
        /*0c34*/ 	.word	0x000000ff
        /*0c38*/ 	.word	0x00000000
        /*0c3c*/ 	.short	0x0101
        /*0c3e*/ 	.byte	0x08
	.zero		1


	//   ....[42]....
        /*0c40*/ 	.word	0x00012ca0
        /*0c44*/ 	.word	0x000000ff
        /*0c48*/ 	.word	0x00000000
        /*0c4c*/ 	.short	0x0101
        /*0c4e*/ 	.byte	0x08
	.zero		1


	//   ....[43]....
        /*0c50*/ 	.word	0x00017050
        /*0c54*/ 	.word	0x00000000
        /*0c58*/ 	.word	0x00036840
        /*0c5c*/ 	.short	0x010a
        /*0c5e*/ 	.byte	0x3f
	.zero		1


	//   ....[44]....
        /*0c60*/ 	.word	0x00018030
        /*0c64*/ 	.word	0x00000012
        /*0c68*/ 	.word	0x00036800
        /*0c6c*/ 	.short	0x0107
        /*0c6e*/ 	.byte	0x3f
	.zero		1


	//   ....[45]....
        /*0c70*/ 	.word	0x00018140
        /*0c74*/ 	.word	0x00000012
        /*0c78*/ 	.word	0x00036800
        /*0c7c*/ 	.short	0x0101
        /*0c7e*/ 	.byte	0x3f
	.zero		1


	//   ....[46]....
        /*0c80*/ 	.word	0x00018160
        /*0c84*/ 	.word	0x00000012
        /*0c88*/ 	.word	0x00036820
        /*0c8c*/ 	.short	0x010a
        /*0c8e*/ 	.byte	0x3f
	.zero		1


	//   ....[47]....
        /*0c90*/ 	.word	0x00018530
        /*0c94*/ 	.word	0x00000003
        /*0c98*/ 	.word	0x00036840
        /*0c9c*/ 	.short	0x010a
        /*0c9e*/ 	.byte	0x3f
	.zero		1


	//   ....[48]....
        /*0ca0*/ 	.word	0x000189d0
        /*0ca4*/ 	.word	0x00000003
        /*0ca8*/ 	.word	0x00000060
        /*0cac*/ 	.short	0x010a
        /*0cae*/ 	.byte	0x3f
	.zero		1


	//   ....[49]....
        /*0cb0*/ 	.word	0x00019160
        /*0cb4*/ 	.word	0x00000003
        /*0cb8*/ 	.word	0x00036840
        /*0cbc*/ 	.short	0x010a
        /*0cbe*/ 	.byte	0x3f
	.zero		1


	//   ....[50]....
        /*0cc0*/ 	.word	0x00019600
        /*0cc4*/ 	.word	0x00000002
        /*0cc8*/ 	.word	0x00000060
        /*0ccc*/ 	.short	0x010a
        /*0cce*/ 	.byte	0x3f
	.zero		1


	//   ....[51]....
        /*0cd0*/ 	.word	0x00019cd0
        /*0cd4*/ 	.word	0x00000002
        /*0cd8*/ 	.word	0x00036840
        /*0cdc*/ 	.short	0x010a
        /*0cde*/ 	.byte	0x3f
	.zero		1


	//   ....[52]....
        /*0ce0*/ 	.word	0x0001a170
        /*0ce4*/ 	.word	0x00000002
        /*0ce8*/ 	.word	0x00000060
        /*0cec*/ 	.short	0x010a
        /*0cee*/ 	.byte	0x3f
	.zero		1


	//   ....[53]....
        /*0cf0*/ 	.word	0x0001a7f0
        /*0cf4*/ 	.word	0x00000000
        /*0cf8*/ 	.word	0x00036860
        /*0cfc*/ 	.short	0x010a
        /*0cfe*/ 	.byte	0x3f
	.zero		1


	//   ....[54]....
        /*0d00*/ 	.word	0x0001bf50
        /*0d04*/ 	.word	0x00000000
        /*0d08*/ 	.word	0x00036820
        /*0d0c*/ 	.short	0x010a
        /*0d0e*/ 	.byte	0x3f
	.zero		1


	//   ....[55]....
        /*0d10*/ 	.word	0x0001c160
        /*0d14*/ 	.word	0x00000006
        /*0d18*/ 	.word	0x00000000
        /*0d1c*/ 	.short	0x010a
        /*0d1e*/ 	.byte	0x3f
	.zero		1


	//   ....[56]....
        /*0d20*/ 	.word	0x0001c190
        /*0d24*/ 	.word	0x00000007
        /*0d28*/ 	.word	0x00000000
        /*0d2c*/ 	.short	0x010a
        /*0d2e*/ 	.byte	0x3f
	.zero		1


	//   ....[57]....
        /*0d30*/ 	.word	0x0001c1f0
        /*0d34*/ 	.word	0x00000004
        /*0d38*/ 	.word	0x00000000
        /*0d3c*/ 	.short	0x010a
        /*0d3e*/ 	.byte	0x3f
	.zero		1


	//   ....[58]....
        /*0d40*/ 	.word	0x0001c220
        /*0d44*/ 	.word	0x00000003
        /*0d48*/ 	.word	0x00000000
        /*0d4c*/ 	.short	0x010a
        /*0d4e*/ 	.byte	0x3f
	.zero		1


	//   ....[59]....
        /*0d50*/ 	.word	0x0001c290
        /*0d54*/ 	.word	0x00000003
        /*0d58*/ 	.word	0x00036800
        /*0d5c*/ 	.short	0x010a
        /*0d5e*/ 	.byte	0x3f
	.zero		1


	//   ....[60]....
        /*0d60*/ 	.word	0x0001c2e0
        /*0d64*/ 	.word	0x00000000
        /*0d68*/ 	.word	0x00036830
        /*0d6c*/ 	.short	0x010a
        /*0d6e*/ 	.byte	0x3f
	.zero		1


	//   ....[61]....
        /*0d70*/ 	.word	0x0001c340
        /*0d74*/ 	.word	0x00000007
        /*0d78*/ 	.word	0x00036830
        /*0d7c*/ 	.short	0x010a
        /*0d7e*/ 	.byte	0x3f
	.zero		1


	//   ....[62]....
        /*0d80*/ 	.word	0x0001c3a0
        /*0d84*/ 	.word	0x00000002
        /*0d88*/ 	.word	0x00036850
        /*0d8c*/ 	.short	0x010a
        /*0d8e*/ 	.byte	0x3f
	.zero		1


	//   ....[63]....
        /*0d90*/ 	.word	0x0001c400
        /*0d94*/ 	.word	0x00000007
        /*0d98*/ 	.word	0x00036830
        /*0d9c*/ 	.short	0x010a
        /*0d9e*/ 	.byte	0x3f
	.zero		1


	//   ....[64]....
        /*0da0*/ 	.word	0x0001c460
        /*0da4*/ 	.word	0x00000002
        /*0da8*/ 	.word	0x00036850
        /*0dac*/ 	.short	0x010a
        /*0dae*/ 	.byte	0x3f
	.zero		1


	//   ....[65]....
        /*0db0*/ 	.word	0x0001c4c0
        /*0db4*/ 	.word	0x00000005
        /*0db8*/ 	.word	0x00036850
        /*0dbc*/ 	.short	0x010a
        /*0dbe*/ 	.byte	0x3f
	.zero		1


	//   ....[66]....
        /*0dc0*/ 	.word	0x0001c660
        /*0dc4*/ 	.word	0x00000000
        /*0dc8*/ 	.word	0x00036840
        /*0dcc*/ 	.short	0x010a
        /*0dce*/ 	.byte	0x3f
	.zero		1


	//   ....[67]....
        /*0dd0*/ 	.word	0x0001d290
        /*0dd4*/ 	.word	0x00000012
        /*0dd8*/ 	.word	0x00036820
        /*0ddc*/ 	.short	0x010a
        /*0dde*/ 	.byte	0x3f
	.zero		1


	//   ....[68]....
        /*0de0*/ 	.word	0x0001d2e0
        /*0de4*/ 	.word	0x00000003
        /*0de8*/ 	.word	0x00036840
        /*0dec*/ 	.short	0x010a
        /*0dee*/ 	.byte	0x3f
	.zero		1


	//   ....[69]....
        /*0df0*/ 	.word	0x0001d330
        /*0df4*/ 	.word	0x00000003
        /*0df8*/ 	.word	0x00000060
        /*0dfc*/ 	.short	0x010a
        /*0dfe*/ 	.byte	0x3f
	.zero		1


	//   ....[70]....
        /*0e00*/ 	.word	0x0001d380
        /*0e04*/ 	.word	0x00000003
        /*0e08*/ 	.word	0x00036840
        /*0e0c*/ 	.short	0x010a
        /*0e0e*/ 	.byte	0x3f
	.zero		1


	//   ....[71]....
        /*0e10*/ 	.word	0x0001d3d0
        /*0e14*/ 	.word	0x00000002
        /*0e18*/ 	.word	0x00000060
        /*0e1c*/ 	.short	0x010a
        /*0e1e*/ 	.byte	0x3f
	.zero		1


	//   ....[72]....
        /*0e20*/ 	.word	0x0001d420
        /*0e24*/ 	.word	0x00000002
        /*0e28*/ 	.word	0x00036840
        /*0e2c*/ 	.short	0x010a
        /*0e2e*/ 	.byte	0x3f
	.zero		1


	//   ....[73]....
        /*0e30*/ 	.word	0x0001d470
        /*0e34*/ 	.word	0x00000002
        /*0e38*/ 	.word	0x00000060
        /*0e3c*/ 	.short	0x010a
        /*0e3e*/ 	.byte	0x3f
	.zero		1


	//   ....[74]....
        /*0e40*/ 	.word	0x0001d4c0
        /*0e44*/ 	.word	0x00000000
        /*0e48*/ 	.word	0x00036860
        /*0e4c*/ 	.short	0x010a
        /*0e4e*/ 	.byte	0x3f
	.zero		1


	//   ....[75]....
        /*0e50*/ 	.word	0x0001e040
        /*0e54*/ 	.word	0x00000000
        /*0e58*/ 	.word	0x00036820
        /*0e5c*/ 	.short	0x010a
        /*0e5e*/ 	.byte	0x3f
	.zero		1


	//   ....[76]....
        /*0e60*/ 	.word	0x0001e1e0
        /*0e64*/ 	.word	0x00000006
        /*0e68*/ 	.word	0x00000000
        /*0e6c*/ 	.short	0x010a
        /*0e6e*/ 	.byte	0x3f
	.zero		1


	//   ....[77]....
        /*0e70*/ 	.word	0x0001e230
        /*0e74*/ 	.word	0x00000007
        /*0e78*/ 	.word	0x00000000
        /*0e7c*/ 	.short	0x010a
        /*0e7e*/ 	.byte	0x3f
	.zero		1


	//   ....[78]....
        /*0e80*/ 	.word	0x0001e280
        /*0e84*/ 	.word	0x00000004
        /*0e88*/ 	.word	0x00000000
        /*0e8c*/ 	.short	0x010a
        /*0e8e*/ 	.byte	0x3f
	.zero		1


	//----- nvinfo : EIATTR_NUM_MBARRIERS
	.align		4
.L_301:
        /*0e90*/ 	.byte	0x03, 0x38
        /*0e92*/ 	.short	0x0016


	//----- nvinfo : EIATTR_EXIT_INSTR_OFFSETS
	.align		4
        /*0e94*/ 	.byte	0x04, 0x1c
        /*0e96*/ 	.short	(.L_303 - .L_302)


	//   ....[0]....
.L_302:
        /*0e98*/ 	.word	0x00000a50


	//   ....[1]....
        /*0e9c*/ 	.word	0x00014ba0


	//   ....[2]....
        /*0ea0*/ 	.word	0x0001c270


	//----- nvinfo : EIATTR_MAX_THREADS
	.align		4
.L_303:
        /*0ea4*/ 	.byte	0x04, 0x05
        /*0ea6*/ 	.short	(.L_305 - .L_304)
.L_304:
        /*0ea8*/ 	.word	0x00000180
        /*0eac*/ 	.word	0x00000001
        /*0eb0*/ 	.word	0x00000001


	//----- nvinfo : EIATTR_CRS_STACK_SIZE
	.align		4
.L_305:
        /*0eb4*/ 	.byte	0x04, 0x1e
        /*0eb6*/ 	.short	(.L_307 - .L_306)
.L_306:
        /*0eb8*/ 	.word	0x00000000


	//----- nvinfo : EIATTR_CBANK_PARAM_SIZE
	.align		4
.L_307:
        /*0ebc*/ 	.byte	0x03, 0x19
        /*0ebe*/ 	.short	0x0af0


	//----- nvinfo : EIATTR_PARAM_CBANK
	.align		4
        /*0ec0*/ 	.byte	0x04, 0x0a
        /*0ec2*/ 	.short	(.L_309 - .L_308)
	.align		4
.L_308:
        /*0ec4*/ 	.word	index@(.nv.constant0._ZN7cutlass13device_kernelIN5flash11enable_sm90INS1_16FlashAttnFwdSm90INS1_25CollectiveMainloopFwdSm90ILi2EN4cute5tupleIJNS5_1CILi1EEES8_S8_EEENS6_IJNS7_ILi128EEENS7_ILi112EEENS7_ILi192EEEEEELi192ENS_10bfloat16_tEfNS_4arch4Sm90ELb1ELb0ELb1ELb1ELb0ELb0ELb0ELb1ELb1ELb1ELb1ELb0EEENS1_21CollectiveEpilogueFwdINS6_IJSA_SC_SB_EEES9_SE_SG_Li256ELb1ELb1ELb1ELb0EEENS1_36VarlenDynamicPersistentTileSchedulerILi128ELi112ELi256ELi128ELb1ELb1ELb1ELb1ELb1ELb1EEEEEEEEEvNT_6ParamsE)
        /*0ec8*/ 	.short	0x0210
        /*0eca*/ 	.short	0x0af0


	//----- nvinfo : EIATTR_SW_WAR
	.align		4
.L_309:
        /*0ecc*/ 	.byte	0x04, 0x36
        /*0ece*/ 	.short	(.L_311 - .L_310)
.L_310:
        /*0ed0*/ 	.word	0x00000008
.L_311:


//--------------------- .nv.info._ZN7cutlass13device_kernelIN5flash11enable_sm90INS1_16FlashAttnFwdSm90INS1_25CollectiveMainloopFwdSm90ILi2EN4cute5tupleIJNS5_1CILi1EEES8_S8_EEENS6_IJNS7_ILi128EEENS7_ILi112EEENS7_ILi192EEEEEELi192ENS_10bfloat16_tEfNS_4arch4Sm90ELb1ELb0ELb1ELb1ELb0ELb1ELb0ELb1ELb1ELb1ELb1ELb0EEENS1_21CollectiveEpilogueFwdINS6_IJSA_SC_SB_EEES9_SE_SG_Li256ELb1ELb1ELb1ELb0EEENS1_36VarlenDynamicPersistentTileSchedulerILi128ELi112ELi256ELi128ELb1ELb1ELb1ELb1ELb1ELb1EEEEEEEEEvNT_6ParamsE --------------------------
	.section	.nv.info._ZN7cutlass13device_kernelIN5flash11enable_sm90INS1_16FlashAttnFwdSm90INS1_25CollectiveMainloopFwdSm90ILi2EN4cute5tupleIJNS5_1CILi1EEES8_S8_EEENS6_IJNS7_ILi128EEENS7_ILi112EEENS7_ILi192EEEEEELi192ENS_10bfloat16_tEfNS_4arch4Sm90ELb1ELb0ELb1ELb1ELb0ELb1ELb0ELb1ELb1ELb1ELb1ELb0EEENS1_21CollectiveEpilogueFwdINS6_IJSA_SC_SB_EEES9_SE_SG_Li256ELb1ELb1ELb1ELb0EEENS1_36VarlenDynamicPersistentTileSchedulerILi128ELi112ELi256ELi128ELb1ELb1ELb1ELb1ELb1ELb1EEEEEEEEEvNT_6ParamsE,"",@"SHT_CUDA_INFO"
	.sectionflags	@""
	.align	4


	//----- nvinfo : EIATTR_CUDA_API_VERSION
	.align		4
        /*0000*/ 	.byte	0x04, 0x37
        /*0002*/ 	.short	(.L_313 - .L_312)
.L_312:
        /*0004*/ 	.word	0x00000082


	//----- nvinfo : EIATTR_KPARAM_INFO
	.align		4
.L_313:
        /*0008*/ 	.byte	0x04, 0x17
        /*000a*/ 	.short	(.L_315 - .L_314)
.L_314:
        /*000c*/ 	.word	0x00000000
        /*0010*/ 	.short	0x0000
        /*0012*/ 	.short	0x0070
        /*0014*/ 	.byte	0x00, 0xf0, 0x01, 0x2a


	//----- nvinfo : EIATTR_SPARSE_MMA_MASK
	.align		4
.L_315:
        /*0018*/ 	.byte	0x03, 0x50
        /*001a*/ 	.short	0x0000


	//----- nvinfo : EIATTR_MAXREG_COUNT
	.align		4
        /*001c*/ 	.byte	0x03, 0x1b
        /*001e*/ 	.short	0x00a8


	//----- nvinfo : EIATTR_NUM_BARRIERS
	.align		4
        /*0020*/ 	.byte	0x02, 0x4c
        /*0022*/ 	.byte	0x10
	.zero		1


	//----- nvinfo : EIATTR_EXTERNS
	.align		4
        /*0024*/ 	.byte	0x04, 0x0f
        /*0026*/ 	.short	(.L_317 - .L_316)


	//   ....[0]....
	.align		4
.L_316:
        /*0028*/ 	.word	index@(__assertfail)


	//----- nvinfo : EIATTR_ANNOTATIONS
	.align		4
.L_317:
        /*002c*/ 	.byte	0x04, 0x55
        /*002e*/ 	.short	(.L_319 - .L_318)


	//   ....[0]....
.L_318:
        /* <DEDUP_REMOVED lines=119> */


	//----- nvinfo : EIATTR_MERCURY_ISA_VERSION
	.align		4
.L_319:
        /*0788*/ 	.byte	0x03, 0x5f
        /*078a*/ 	.short	0x0101


	//----- nvinfo : EIATTR_UNUSED_LOAD_BYTE_OFFSET
	.align		4
        /*078c*/ 	.byte	0x04, 0x44
        /*078e*/ 	.short	(.L_321 - .L_320)


	//   ....[0]....
.L_320:
        /*0790*/ 	.word	0x00000ab0
        /*0794*/ 	.word	0x0000fff0


	//   ....[1]....
        /*0798*/ 	.word	0x00024c10
        /*079c*/ 	.word	0x0000fff0


	//----- nvinfo : EIATTR_INT_WARP_WIDE_INSTR_OFFSETS
	.align		4
.L_321:
        /*07a0*/ 	.byte	0x04, 0x31
        /*07a2*/ 	.short	(.L_323 - .L_322)


	//   ....[0]....
.L_322:
        /*07a4*/ 	.word	0x00000190


	//   ....[1]....
        /*07a8*/ 	.word	0x000001d0


	//   ....[2]....
        /*07ac*/ 	.word	0x00000240


	//   ....[3]....
        /*07b0*/ 	.word	0x0002bf10


	//   ....[4]....
        /*07b4*/ 	.word	0x0002bfa0


	//   ....[5]....
        /*07b8*/ 	.word	0x0002fd60


	//   ....[6]....
        /*07bc*/ 	.word	0x0002fdc0


	//----- nvinfo : EIATTR_COOP_GROUP_MASK_REGIDS
	.align		4
.L_323:
        /*07c0*/ 	.byte	0x04, 0x29
        /*07c2*/ 	.short	(.L_325 - .L_324)


	//   ....[0]....
.L_324:
        /*07c4*/ 	.word	0xffffffff


	//   ....[1]....
        /*07c8*/ 	.word	0xffffffff


	//   ....[2]....
        /*07cc*/ 	.word	0xffffffff


	//   ....[3]....
        /*07d0*/ 	.word	0xffffffff


	//   ....[4]....
        /*07d4*/ 	.word	0xffffffff


	//   ....[5]....
        /*07d8*/ 	.word	0xffffffff


	//   ....[6]....
        /*07dc*/ 	.word	0xffffffff


	//   ....[7]....
        /*07e0*/ 	.word	0xffffffff


	//   ....[8]....
        /*07e4*/ 	.word	0xffffffff


	//   ....[9]....
        /*07e8*/ 	.word	0xffffffff


	//   ....[10]....
        /*07ec*/ 	.word	0xffffffff


	//   ....[11]....
        /*07f0*/ 	.word	0xffffffff


	//   ....[12]....
        /*07f4*/ 	.word	0xffffffff


	//   ....[13]....
        /*07f8*/ 	.word	0xffffffff


	//   ....[14]....
        /*07fc*/ 	.word	0xffffffff


	//   ....[15]....
        /*0800*/ 	.word	0xffffffff


	//   ....[16]....
        /*0804*/ 	.word	0xffffffff


	//   ....[17]....
        /*0808*/ 	.word	0xffffffff


	//   ....[18]....
        /*080c*/ 	.word	0xffffffff


	//   ....[19]....
        /*0810*/ 	.word	0xffffffff


	//   ....[20]....
        /*0814*/ 	.word	0xffffffff


	//   ....[21]....
        /*0818*/ 	.word	0xffffffff


	//   ....[22]....
        /*081c*/ 	.word	0xffffffff


	//   ....[23]....
        /*0820*/ 	.word	0xffffffff


	//   ....[24]....
        /*0824*/ 	.word	0xffffffff


	//   ....[25]....
        /*0828*/ 	.word	0xffffffff


	//   ....[26]....
        /*082c*/ 	.word	0xffffffff


	//   ....[27]....
        /*0830*/ 	.word	0xffffffff


	//   ....[28]....
        /*0834*/ 	.word	0xffffffff


	//   ....[29]....
        /*0838*/ 	.word	0xffffffff


	//   ....[30]....
        /*083c*/ 	.word	0xffffffff


	//   ....[31]....
        /*0840*/ 	.word	0xffffffff


	//   ....[32]....
        /*0844*/ 	.word	0xffffffff


	//   ....[33]....
        /*0848*/ 	.word	0xffffffff


	//   ....[34]....
        /*084c*/ 	.word	0xffffffff


	//   ....[35]....
        /*0850*/ 	.word	0xffffffff


	//   ....[36]....
        /*0854*/ 	.word	0xffffffff


	//   ....[37]....
        /*0858*/ 	.word	0xffffffff


	//   ....[38]....
        /*085c*/ 	.word	0xffffffff


	//   ....[39]....
        /*0860*/ 	.word	0xffffffff


	//   ....[40]....
        /*0864*/ 	.word	0xffffffff


	//   ....[41]....
        /*0868*/ 	.word	0xffffffff


	//   ....[42]....
        /*086c*/ 	.word	0xffffffff


	//   ....[43]....
        /*0870*/ 	.word	0xffffffff


	//   ....[44]....
        /*0874*/ 	.word	0xffffffff


	//   ....[45]....
        /*0878*/ 	.word	0xffffffff


	//   ....[46]....
        /*087c*/ 	.word	0xffffffff


	//   ....[47]....
        /*0880*/ 	.word	0xffffffff


	//   ....[48]....
        /*0884*/ 	.word	0xffffffff


	//   ....[49]....
        /*0888*/ 	.word	0xffffffff


	//   ....[50]....
        /*088c*/ 	.word	0xffffffff


	//   ....[51]....
        /*0890*/ 	.word	0xffffffff


	//   ....[52]....
        /*0894*/ 	.word	0xffffffff


	//   ....[53]....
        /*0898*/ 	.word	0xffffffff


	//   ....[54]....
        /*089c*/ 	.word	0xffffffff


	//   ....[55]....
        /*08a0*/ 	.word	0xffffffff


	//   ....[56]....
        /*08a4*/ 	.word	0xffffffff


	//   ....[57]....
        /*08a8*/ 	.word	0xffffffff


	//   ....[58]....
        /*08ac*/ 	.word	0xffffffff


	//   ....[59]....
        /*08b0*/ 	.word	0xffffffff


	//   ....[60]....
        /*08b4*/ 	.word	0xffffffff


	//   ....[61]....
        /*08b8*/ 	.word	0xffffffff


	//   ....[62]....
        /*08bc*/ 	.word	0xffffffff


	//   ....[63]....
        /*08c0*/ 	.word	0xffffffff


	//   ....[64]....
        /*08c4*/ 	.word	0xffffffff


	//   ....[65]....
        /*08c8*/ 	.word	0xffffffff


	//   ....[66]....
        /*08cc*/ 	.word	0xffffffff


	//   ....[67]....
        /*08d0*/ 	.word	0xffffffff


	//   ....[68]....
        /*08d4*/ 	.word	0xffffffff


	//   ....[69]....
        /*08d8*/ 	.word	0xffffffff


	//   ....[70]....
        /*08dc*/ 	.word	0xffffffff


	//   ....[71]....
        /*08e0*/ 	.word	0xffffffff


	//   ....[72]....
        /*08e4*/ 	.word	0xffffffff


	//   ....[73]....
        /*08e8*/ 	.word	0xffffffff


	//   ....[74]....
        /*08ec*/ 	.word	0xffffffff


	//   ....[75]....
        /*08f0*/ 	.word	0xffffffff


	//   ....[76]....
        /*08f4*/ 	.word	0xffffffff


	//   ....[77]....
        /*08f8*/ 	.word	0xffffffff


	//   ....[78]....
        /*08fc*/ 	.word	0xffffffff


	//   ....[79]....
        /*0900*/ 	.word	0xffffffff


	//   ....[80]....
        /*0904*/ 	.word	0xffffffff


	//   ....[81]....
        /*0908*/ 	.word	0xffffffff


	//   ....[82]....
        /*090c*/ 	.word	0xffffffff


	//   ....[83]....
        /*0910*/ 	.word	0xffffffff


	//   ....[84]....
        /*0914*/ 	.word	0xffffffff


	//   ....[85]....
        /*0918*/ 	.word	0xffffffff


	//   ....[86]....
        /*091c*/ 	.word	0xffffffff


	//   ....[87]....
        /*0920*/ 	.word	0xffffffff


	//   ....[88]....
        /*0924*/ 	.word	0xffffffff


	//   ....[89]....
        /*0928*/ 	.word	0xffffffff


	//   ....[90]....
        /*092c*/ 	.word	0xffffffff


	//   ....[91]....
        /*0930*/ 	.word	0xffffffff


	//   ....[92]....
        /*0934*/ 	.word	0xffffffff


	//   ....[93]....
        /*0938*/ 	.word	0xffffffff


	//   ....[94]....
        /*093c*/ 	.word	0xffffffff


	//   ....[95]....
        /*0940*/ 	.word	0xffffffff


	//   ....[96]....
        /*0944*/ 	.word	0xffffffff


	//   ....[97]....
        /*0948*/ 	.word	0xffffffff


	//   ....[98]....
        /*094c*/ 	.word	0xffffffff


	//   ....[99]....
        /*0950*/ 	.word	0xffffffff


	//   ....[100]....
        /*0954*/ 	.word	0xffffffff


	//   ....[101]....
        /*0958*/ 	.word	0xffffffff


	//   ....[102]....
        /*095c*/ 	.word	0xffffffff


	//   ....[103]....
        /*0960*/ 	.word	0xffffffff


	//   ....[104]....
        /*0964*/ 	.word	0xffffffff


	//   ....[105]....
        /*0968*/ 	.word	0xffffffff


	//   ....[106]....
        /*096c*/ 	.word	0xffffffff


	//   ....[107]....
        /*0970*/ 	.word	0xffffffff


	//   ....[108]....
        /*0974*/ 	.word	0xffffffff


	//   ....[109]....
        /*0978*/ 	.word	0xffffffff


	//   ....[110]....
        /*097c*/ 	.word	0xffffffff


	//   ....[111]....
        /*0980*/ 	.word	0xffffffff


	//   ....[112]....
        /*0984*/ 	.word	0xffffffff


	//   ....[113]....
        /*0988*/ 	.word	0xffffffff


	//   ....[114]....
        /*098c*/ 	.word	0xffffffff


	//   ....[115]....
        /*0990*/ 	.word	0xffffffff


	//   ....[116]....
        /*0994*/ 	.word	0xffffffff


	//   ....[117]....
        /*0998*/ 	.word	0xffffffff


	//   ....[118]....
        /*099c*/ 	.word	0xffffffff


	//   ....[119]....
        /*09a0*/ 	.word	0xffffffff


	//   ....[120]....
        /*09a4*/ 	.word	0xffffffff


	//   ....[121]....
        /*09a8*/ 	.word	0xffffffff


	//   ....[122]....
        /*09ac*/ 	.word	0x0500000f


	//   ....[123]....
        /*09b0*/ 	.word	0x0500000f


	//   ....[124]....
        /*09b4*/ 	.word	0x0500000f


	//   ....[125]....
        /*09b8*/ 	.word	0x0500000f


	//   ....[126]....
        /*09bc*/ 	.word	0x0500000f


	//   ....[127]....
        /*09c0*/ 	.word	0x0500000f


	//   ....[128]....
        /*09c4*/ 	.word	0x0500000f


	//   ....[129]....
        /*09c8*/ 	.word	0x0500000f


	//   ....[130]....
        /*09cc*/ 	.word	0x0500000f


	//   ....[131]....
        /*09d0*/ 	.word	0x0500000f


	//   ....[132]....
        /*09d4*/ 	.word	0x0500000f


	//   ....[133]....
        /*09d8*/ 	.word	0x0500000f


	//   ....[134]....
        /*09dc*/ 	.word	0x0500000f


	//   ....[135]....
        /*09e0*/ 	.word	0x0500000f


	//   ....[136]....
        /*09e4*/ 	.word	0x0500000f


	//   ....[137]....
        /*09e8*/ 	.word	0x0500000f


	//   ....[138]....
        /*09ec*/ 	.word	0x0500000f


	//   ....[139]....
        /*09f0*/ 	.word	0x0500000f


	//   ....[140]....
        /*09f4*/ 	.word	0x0500000f


	//   ....[141]....
        /*09f8*/ 	.word	0x0500000f


	//   ....[142]....
        /*09fc*/ 	.word	0x0500000f


	//   ....[143]....
        /*0a00*/ 	.word	0x0500000f


	//   ....[144]....
        /*0a04*/ 	.word	0x0500000f


	//   ....[145]....
        /*0a08*/ 	.word	0x0500000f


	//   ....[146]....
        /*0a0c*/ 	.word	0x0500000f


	//   ....[147]....
        /*0a10*/ 	.word	0x0500000f


	//   ....[148]....
        /*0a14*/ 	.word	0x0500000f


	//   ....[149]....
        /*0a18*/ 	.word	0x0500000f


	//   ....[150]....
        /*0a1c*/ 	.word	0x0500000f


	//   ....[151]....
        /*0a20*/ 	.word	0x0500000f


	//   ....[152]....
        /*0a24*/ 	.word	0x0500000f


	//   ....[153]....
        /*0a28*/ 	.word	0x0500000f


	//   ....[154]....
        /*0a2c*/ 	.word	0x0500000f


	//   ....[155]....
        /*0a30*/ 	.word	0x0500000f


	//   ....[156]....
        /*0a34*/ 	.word	0x0500000f


	//   ....[157]....
        /*0a38*/ 	.word	0x0500000f


	//   ....[158]....
        /*0a3c*/ 	.word	0x0500000f


	//   ....[159]....
        /*0a40*/ 	.word	0x0500000f


	//   ....[160]....
        /*0a44*/ 	.word	0x0500000f


	//   ....[161]....
        /*0a48*/ 	.word	0x0500000f


	//   ....[162]....
        /*0a4c*/ 	.word	0x0500000f


	//   ....[163]....
        /*0a50*/ 	.word	0x0500000f


	//   ....[164]....
        /*0a54*/ 	.word	0x0500000f


	//   ....[165]....
        /*0a58*/ 	.word	0x0500000f


	//   ....[166]....
        /*0a5c*/ 	.word	0x0500000f


	//   ....[167]....
        /*0a60*/ 	.word	0x0500000f


	//   ....[168]....
        /*0a64*/ 	.word	0x0500000f


	//   ....[169]....
        /*0a68*/ 	.word	0x0500000f


	//   ....[170]....
        /*0a6c*/ 	.word	0x0500000f


	//   ....[171]....
        /*0a70*/ 	.word	0x0500000f


	//   ....[172]....
        /*0a74*/ 	.word	0x0500000f


	//   ....[173]....
        /*0a78*/ 	.word	0x0500000f


	//   ....[174]....
        /*0a7c*/ 	.word	0x0500000f


	//----- nvinfo : EIATTR_COOP_GROUP_INSTR_OFFSETS
	.align		4
.L_325:
        /*0a80*/ 	.byte	0x04, 0x28
        /*0a82*/ 	.short	(.L_327 - .L_326)


	//   ....[0]....
.L_326:
        /*0a84*/ 	.word	0x00000060


	//   ....[1]....
        /*0a88*/ 	.word	0x000001a0


	//   ....[2]....
        /*0a8c*/ 	.word	0x000001f0


	//   ....[3]....
        /*0a90*/ 	.word	0x00000420


	//   ....[4]....
        /*0a94*/ 	.word	0x00000580


	//   ....[5]....
        /*0a98*/ 	.word	0x000006a0


	//   ....[6]....
        /*0a9c*/ 	.word	0x00000800


	//   ....[7]....
        /*0aa0*/ 	.word	0x0000b550


	//   ....[8]....
        /*0aa4*/ 	.word	0x0000bcc0


	//   ....[9]....
        /*0aa8*/ 	.word	0x0000bcd0


	//   ....[10]....
        /*0aac*/ 	.word	0x0000bce0


	//   ....[11]....
        /*0ab0*/ 	.word	0x0000bcf0


	//   ....[12]....
        /*0ab4*/ 	.word	0x0000c570


	//   ....[13]....
        /*0ab8*/ 	.word	0x0000c580


	//   ....[14]....
        /*0abc*/ 	.word	0x0000c590


	//   ....[15]....
        /*0ac0*/ 	.word	0x0000c5a0


	//   ....[16]....
        /*0ac4*/ 	.word	0x0000f770


	//   ....[17]....
        /*0ac8*/ 	.word	0x0000f780


	//   ....[18]....
        /*0acc*/ 	.word	0x0000f790


	//   ....[19]....
        /*0ad0*/ 	.word	0x0000f7a0


	//   ....[20]....
        /*0ad4*/ 	.word	0x0000fe00


	//   ....[21]....
        /*0ad8*/ 	.word	0x0000fe10


	//   ....[22]....
        /*0adc*/ 	.word	0x0000fe20


	//   ....[23]....
        /*0ae0*/ 	.word	0x0000fe30


	//   ....[24]....
        /*0ae4*/ 	.word	0x00016590


	//   ....[25]....
        /*0ae8*/ 	.word	0x000165b0


	//   ....[26]....
        /*0aec*/ 	.word	0x000170b0


	//   ....[27]....
        /*0af0*/ 	.word	0x00017130


	//   ....[28]....
        /*0af4*/ 	.word	0x00017a00


	//   ....[29]....
        /*0af8*/ 	.word	0x00017a60


	//   ....[30]....
        /*0afc*/ 	.word	0x0001c8d0


	//   ....[31]....
        /*0b00*/ 	.word	0x0001c8e0


	//   ....[32]....
        /*0b04*/ 	.word	0x0001d000


	//   ....[33]....
        /*0b08*/ 	.word	0x0001d0b0


	//   ....[34]....
        /*0b0c*/ 	.word	0x0001d880


	//   ....[35]....
        /*0b10*/ 	.word	0x0001d920


	//   ....[36]....
        /*0b14*/ 	.word	0x000228d0


	//   ....[37]....
        /*0b18*/ 	.word	0x000228f0


	//   ....[38]....
        /*0b1c*/ 	.word	0x00022db0


	//   ....[39]....
        /*0b20*/ 	.word	0x00022e10


	//   ....[40]....
        /*0b24*/ 	.word	0x00024370


	//   ....[41]....
        /*0b28*/ 	.word	0x000243f0


	//   ....[42]....
        /*0b2c*/ 	.word	0x00024420


	//   ....[43]....
        /*0b30*/ 	.word	0x00024430


	//   ....[44]....
        /*0b34*/ 	.word	0x00025980


	//   ....[45]....
        /*0b38*/ 	.word	0x00025990


	//   ....[46]....
        /*0b3c*/ 	.word	0x000259a0


	//   ....[47]....
        /*0b40*/ 	.word	0x000259b0


	//   ....[48]....
        /*0b44*/ 	.word	0x000262c0


	//   ....[49]....
        /*0b48*/ 	.word	0x000262e0


	//   ....[50]....
        /*0b4c*/ 	.word	0x00026410


	//   ....[51]....
        /*0b50*/ 	.word	0x00026430


	//   ....[52]....
        /*0b54*/ 	.word	0x00026530


	//   ....[53]....
        /*0b58*/ 	.word	0x00026550


	//   ....[54]....
        /*0b5c*/ 	.word	0x00026660


	//   ....[55]....
        /*0b60*/ 	.word	0x00026680


	//   ....[56]....
        /*0b64*/ 	.word	0x00026af0


	//   ....[57]....
        /*0b68*/ 	.word	0x00026b30


	//   ....[58]....
        /*0b6c*/ 	.word	0x00027490


	//   ....[59]....
        /*0b70*/ 	.word	0x000274a0


	//   ....[60]....
        /*0b74*/ 	.word	0x00028420


	//   ....[61]....
        /*0b78*/ 	.word	0x00028450


	//   ....[62]....
        /*0b7c*/ 	.word	0x00028570


	//   ....[63]....
        /*0b80*/ 	.word	0x00028590


	//   ....[64]....
        /*0b84*/ 	.word	0x00028690


	//   ....[65]....
        /*0b88*/ 	.word	0x000286b0


	//   ....[66]....
        /*0b8c*/ 	.word	0x000287c0


	//   ....[67]....
        /*0b90*/ 	.word	0x000287e0


	//   ....[68]....
        /*0b94*/ 	.word	0x00028970


	//   ....[69]....
        /*0b98*/ 	.word	0x00028ba0


	//   ....[70]....
        /*0b9c*/ 	.word	0x00028bd0


	//   ....[71]....
        /*0ba0*/ 	.word	0x00028c00


	//   ....[72]....
        /*0ba4*/ 	.word	0x00028c30


	//   ....[73]....
        /*0ba8*/ 	.word	0x00028c60


	//   ....[74]....
        /*0bac*/ 	.word	0x00028c90


	//   ....[75]....
        /*0bb0*/ 	.word	0x00028e30


	//   ....[76]....
        /*0bb4*/ 	.word	0x00028e60


	//   ....[77]....
        /*0bb8*/ 	.word	0x00028e90


	//   ....[78]....
        /*0bbc*/ 	.word	0x00028ec0


	//   ....[79]....
        /*0bc0*/ 	.word	0x00028ef0


	//   ....[80]....
        /*0bc4*/ 	.word	0x00028f20


	//   ....[81]....
        /*0bc8*/ 	.word	0x00028fc0


	//   ....[82]....
        /*0bcc*/ 	.word	0x00028ff0


	//   ....[83]....
        /*0bd0*/ 	.word	0x00029000


	//   ....[84]....
        /*0bd4*/ 	.word	0x00029030


	//   ....[85]....
        /*0bd8*/ 	.word	0x0002a670


	//   ....[86]....
        /*0bdc*/ 	.word	0x0002c4f0


	//   ....[87]....
        /*0be0*/ 	.word	0x0002d150


	//   ....[88]....
        /*0be4*/ 	.word	0x0002d170


	//   ....[89]....
        /*0be8*/ 	.word	0x0002d180


	//   ....[90]....
        /*0bec*/ 	.word	0x0002d1b0


	//   ....[91]....
        /*0bf0*/ 	.word	0x0002d2d0


	//   ....[92]....
        /*0bf4*/ 	.word	0x0002d2e0


	//   ....[93]....
        /*0bf8*/ 	.word	0x0002d380


	//   ....[94]....
        /*0bfc*/ 	.word	0x0002d390


	//   ....[95]....
        /*0c00*/ 	.word	0x0002d430


	//   ....[96]....
        /*0c04*/ 	.word	0x0002d440


	//   ....[97]....
        /*0c08*/ 	.word	0x0002d4e0


	//   ....[98]....
        /*0c0c*/ 	.word	0x0002d4f0


	//   ....[99]....
        /*0c10*/ 	.word	0x0002d570


	//   ....[100]....
        /*0c14*/ 	.word	0x0002d5a0


	//   ....[101]....
        /*0c18*/ 	.word	0x0002d5f0


	//   ....[102]....
        /*0c1c*/ 	.word	0x0002d630


	//   ....[103]....
        /*0c20*/ 	.word	0x00030590


	//   ....[104]....
        /*0c24*/ 	.word	0x000305c0


	//   ....[105]....
        /*0c28*/ 	.word	0x00030620


	//   ....[106]....
        /*0c2c*/ 	.word	0x00030650


	//   ....[107]....
        /*0c30*/ 	.word	0x00030680


	//   ....[108]....
        /*0c34*/ 	.word	0x000306b0


	//   ....[109]....
        /*0c38*/ 	.word	0x000306e0


	//   ....[110]....
        /*0c3c*/ 	.word	0x00030710


	//   ....[111]....
        /*0c40*/ 	.word	0x000308d0


	//   ....[112]....
        /*0c44*/ 	.word	0x00030900


	//   ....[113]....
        /*0c48*/ 	.word	0x00030930


	//   ....[114]....
        /*0c4c*/ 	.word	0x00030960


	//   ....[115]....
        /*0c50*/ 	.word	0x00030990


	//   ....[116]....
        /*0c54*/ 	.word	0x000309c0


	//   ....[117]....
        /*0c58*/ 	.word	0x00030a90


	//   ....[118]....
        /*0c5c*/ 	.word	0x00030ab0


	//   ....[119]....
        /*0c60*/ 	.word	0x00030ac0


	//   ....[120]....
        /*0c64*/ 	.word	0x00030b40


	//   ....[121]....
        /*0c68*/ 	.word	0x00031680


	//   ....[122]....
        /*0c6c*/ 	.word	0x00031ac0


	//   ....[123]....
        /*0c70*/ 	.word	0x00031b50


	//   ....[124]....
        /*0c74*/ 	.word	0x00031ba0


	//   ....[125]....
        /*0c78*/ 	.word	0x00031bf0


	//   ....[126]....
        /*0c7c*/ 	.word	0x00031c80


	//   ....[127]....
        /*0c80*/ 	.word	0x00031d10


	//   ....[128]....
        /*0c84*/ 	.word	0x00031d60


	//   ....[129]....
        /*0c88*/ 	.word	0x00031db0


	//   ....[130]....
        /*0c8c*/ 	.word	0x00031ea0


	//   ....[131]....
        /*0c90*/ 	.word	0x00031f30


	//   ....[132]....
        /*0c94*/ 	.word	0x00031f90


	//   ....[133]....
        /*0c98*/ 	.word	0x00031ff0


	//   ....[134]....
        /*0c9c*/ 	.word	0x00032080


	//   ....[135]....
        /*0ca0*/ 	.word	0x00032110


	//   ....[136]....
        /*0ca4*/ 	.word	0x00032160


	//   ....[137]....
        /*0ca8*/ 	.word	0x000321b0


	//   ....[138]....
        /*0cac*/ 	.word	0x000324b0


	//   ....[139]....
        /*0cb0*/ 	.word	0x00032790


	//   ....[140]....
        /*0cb4*/ 	.word	0x00032970


	//   ....[141]....
        /*0cb8*/ 	.word	0x000329c0


	//   ....[142]....
        /*0cbc*/ 	.word	0x00032a20


	//   ....[143]....
        /*0cc0*/ 	.word	0x00032ac0


	//   ....[144]....
        /*0cc4*/ 	.word	0x00032b90


	//   ....[145]....
        /*0cc8*/ 	.word	0x00032c90


	//   ....[146]....
        /*0ccc*/ 	.word	0x00032d60


	//   ....[147]....
        /*0cd0*/ 	.word	0x00032e70


	//   ....[148]....
        /*0cd4*/ 	.word	0x00032ed0


	//   ....[149]....
        /*0cd8*/ 	.word	0x00032fe0


	//   ....[150]....
        /*0cdc*/ 	.word	0x00033040


	//   ....[151]....
        /*0ce0*/ 	.word	0x00033150


	//   ....[152]....
        /*0ce4*/ 	.word	0x000331b0


	//   ....[153]....
        /*0ce8*/ 	.word	0x000332a0


	//   ....[154]....
        /*0cec*/ 	.word	0x00033320


	//   ....[155]....
        /*0cf0*/ 	.word	0x00033400


	//   ....[156]....
        /*0cf4*/ 	.word	0x00033770


	//   ....[157]....
        /*0cf8*/ 	.word	0x00033810


	//   ....[158]....
        /*0cfc*/ 	.word	0x000339b0


	//   ....[159]....
        /*0d00*/ 	.word	0x00033a30


	//   ....[160]....
        /*0d04*/ 	.word	0x00033ab0


	//   ....[161]....
        /*0d08*/ 	.word	0x00033b30


	//   ....[162]....
        /*0d0c*/ 	.word	0x00033bb0


	//   ....[163]....
        /*0d10*/ 	.word	0x00033c40


	//   ....[164]....
        /*0d14*/ 	.word	0x00033ce0


	//   ....[165]....
        /*0d18*/ 	.word	0x00033d90


	//   ....[166]....
        /*0d1c*/ 	.word	0x00033e10


	//   ....[167]....
        /*0d20*/ 	.word	0x00033e90


	//   ....[168]....
        /*0d24*/ 	.word	0x00033f10


	//   ....[169]....
        /*0d28*/ 	.word	0x00033fa0


	//   ....[170]....
        /*0d2c*/ 	.word	0x00034020


	//   ....[171]....
        /*0d30*/ 	.word	0x000340d0


	//   ....[172]....
        /*0d34*/ 	.word	0x00034120


	//   ....[173]....
        /*0d38*/ 	.word	0x000341e0


	//   ....[174]....
        /*0d3c*/ 	.word	0x00034310


	//----- nvinfo : EIATTR_REG_RECONFIG
	.align		4
.L_327:
        /*0d40*/ 	.byte	0x01, 0x54
	.zero		2


	//----- nvinfo : EIATTR_SYSCALL_OFFSETS
	.align		4
        /*0d44*/ 	.byte	0x04, 0x46
        /*0d46*/ 	.short	(.L_329 - .L_328)


	//   ....[0]....
.L_328:
        /*0d48*/ 	.word	0x00001dc0


	//   ....[1]....
        /*0d4c*/ 	.word	0x00001f10


	//   ....[2]....
        /*0d50*/ 	.word	0x0000b6f0


	//   ....[3]....
        /*0d54*/ 	.word	0x0000ba10


	//   ....[4]....
        /*0d58*/ 	.word	0x0002c110


	//   ....[5]....
        /*0d5c*/ 	.word	0x0002c260


	//   ....[6]....
        /*0d60*/ 	.word	0x0002c350


	//   ....[7]....
        /*0d64*/ 	.word	0x0002ccd0


	//----- nvinfo : EIATTR_MBARRIER_INSTR_OFFSETS
	.align		4
.L_329:
        /*0d68*/ 	.byte	0x04, 0x39
        /*0d6a*/ 	.short	(.L_331 - .L_330)


	//   ....[0]....
.L_330:
        /*0d6c*/ 	.word	0x000002d0
        /*0d70*/ 	.word	0x000000ff
        /*0d74*/ 	.word	0x00036800
        /*0d78*/ 	.short	0x0100
        /*0d7a*/ 	.byte	0x08
	.zero		1


	//   ....[1]....
        /*0d7c*/ 	.word	0x000002e0
        /*0d80*/ 	.word	0x000000ff
        /*0d84*/ 	.word	0x00036820
        /*0d88*/ 	.short	0x0100
        /*0d8a*/ 	.byte	0x08
	.zero		1


	//   ....[2]....
        /*0d8c*/ 	.word	0x000003d0
        /*0d90*/ 	.word	0x000000ff
        /*0d94*/ 	.word	0x00036830
        /*0d98*/ 	.short	0x0100
        /*0d9a*/ 	.byte	0x08
	.zero		1


	//   ....[3]....
        /*0d9c*/ 	.word	0x000003e0
        /*0da0*/ 	.word	0x000000ff
        /*0da4*/ 	.word	0x00036840
        /*0da8*/ 	.short	0x0100
        /*0daa*/ 	.byte	0x08
	.zero		1


	//   ....[4]....
        /*0dac*/ 	.word	0x000003f0
        /*0db0*/ 	.word	0x000000ff
        /*0db4*/ 	.word	0x00036838
        /*0db8*/ 	.short	0x0100
        /*0dba*/ 	.byte	0x08
	.zero		1


	//   ....[5]....
        /*0dbc*/ 	.word	0x00000400
        /*0dc0*/ 	.word	0x000000ff
        /*0dc4*/ 	.word	0x00036848
        /*0dc8*/ 	.short	0x0100
        /*0dca*/ 	.byte	0x08
	.zero		1


	//   ....[6]....
        /*0dcc*/ 	.word	0x00000530
        /*0dd0*/ 	.word	0x000000ff
        /*0dd4*/ 	.word	0x00036850
        /*0dd8*/ 	.short	0x0100
        /*0dda*/ 	.byte	0x08
	.zero		1


	//   ....[7]....
        /*0ddc*/ 	.word	0x00000540
        /*0de0*/ 	.word	0x000000ff
        /*0de4*/ 	.word	0x00036860
        /*0de8*/ 	.short	0x0100
        /*0dea*/ 	.byte	0x08
	.zero		1


	//   ....[8]....
        /*0dec*/ 	.word	0x00000550
        /*0df0*/ 	.word	0x000000ff
        /*0df4*/ 	.word	0x00036858
        /*0df8*/ 	.short	0x0100
        /*0dfa*/ 	.byte	0x08
	.zero		1


	//   ....[9]....
        /*0dfc*/ 	.word	0x00000560
        /*0e00*/ 	.word	0x000000ff
        /*0e04*/ 	.word	0x00036868
        /*0e08*/ 	.short	0x0100
        /*0e0a*/ 	.byte	0x08
	.zero		1


	//   ....[10]....
        /*0e0c*/ 	.word	0x00000650
        /*0e10*/ 	.word	0x000000ff
        /*0e14*/ 	.word	0x00036870
        /*0e18*/ 	.short	0x0100
        /*0e1a*/ 	.byte	0x06
	.zero		1


	//   ....[11]....
        /*0e1c*/ 	.word	0x00000660
        /*0e20*/ 	.word	0x000000ff
        /*0e24*/ 	.word	0x00036880
        /*0e28*/ 	.short	0x0100
        /*0e2a*/ 	.byte	0x06
	.zero		1


	//   ....[12]....
        /*0e2c*/ 	.word	0x00000670
        /*0e30*/ 	.word	0x000000ff
        /*0e34*/ 	.word	0x00036878
        /*0e38*/ 	.short	0x0100
        /*0e3a*/ 	.byte	0x06
	.zero		1


	//   ....[13]....
        /*0e3c*/ 	.word	0x00000680
        /*0e40*/ 	.word	0x000000ff
        /*0e44*/ 	.word	0x00036888
        /*0e48*/ 	.short	0x0100
        /*0e4a*/ 	.byte	0x06
	.zero		1


	//   ....[14]....
        /*0e4c*/ 	.word	0x000007b0
        /*0e50*/ 	.word	0x000000ff
        /*0e54*/ 	.word	0x00036890
        /*0e58*/ 	.short	0x0100
        /*0e5a*/ 	.byte	0x08
	.zero		1


	//   ....[15]....
        /*0e5c*/ 	.word	0x000007c0
        /*0e60*/ 	.word	0x000000ff
        /*0e64*/ 	.word	0x000368a0
        /*0e68*/ 	.short	0x0100
        /*0e6a*/ 	.byte	0x08
	.zero		1


	//   ....[16]....
        /*0e6c*/ 	.word	0x000007d0
        /*0e70*/ 	.word	0x000000ff
        /*0e74*/ 	.word	0x00036898
        /*0e78*/ 	.short	0x0100
        /*0e7a*/ 	.byte	0x08
	.zero		1


	//   ....[17]....
        /*0e7c*/ 	.word	0x000007e0
        /*0e80*/ 	.word	0x000000ff
        /*0e84*/ 	.word	0x000368a8
        /*0e88*/ 	.short	0x0100
        /*0e8a*/ 	.byte	0x08
	.zero		1


	//   ....[18]....
        /*0e8c*/ 	.word	0x00000910
        /*0e90*/ 	.word	0x000000ff
        /*0e94*/ 	.word	0x000368b0
        /*0e98*/ 	.short	0x0100
        /*0e9a*/ 	.byte	0x08
	.zero		1


	//   ....[19]....
        /*0e9c*/ 	.word	0x00000920
        /*0ea0*/ 	.word	0x000000ff
        /*0ea4*/ 	.word	0x000368c0
        /*0ea8*/ 	.short	0x0100
        /*0eaa*/ 	.byte	0x08
	.zero		1


	//   ....[20]....
        /*0eac*/ 	.word	0x00000930
        /*0eb0*/ 	.word	0x000000ff
        /*0eb4*/ 	.word	0x000368b8
        /*0eb8*/ 	.short	0x0100
        /*0eba*/ 	.byte	0x08
	.zero		1


	//   ....[21]....
        /*0ebc*/ 	.word	0x00000940
        /*0ec0*/ 	.word	0x000000ff
        /*0ec4*/ 	.word	0x000368c8
        /*0ec8*/ 	.short	0x0100
        /*0eca*/ 	.byte	0x08
	.zero		1


	//   ....[22]....
        /*0ecc*/ 	.word	0x00003ab0
        /*0ed0*/ 	.word	0x0000002b
        /*0ed4*/ 	.word	0x00036890
        /*0ed8*/ 	.short	0x010a
        /*0eda*/ 	.byte	0x3f
	.zero		1


	//   ....[23]....
        /*0edc*/ 	.word	0x00007050
        /*0ee0*/ 	.word	0x0000002b
        /*0ee4*/ 	.word	0x00036890
        /*0ee8*/ 	.short	0x010a
        /*0eea*/ 	.byte	0x3f
	.zero		1


	//   ....[24]....
        /*0eec*/ 	.word	0x0000a330
        /*0ef0*/ 	.word	0x0000002b
        /*0ef4*/ 	.word	0x00036890
        /*0ef8*/ 	.short	0x010a
        /*0efa*/ 	.byte	0x3f
	.zero		1


	//   ....[25]....
        /*0efc*/ 	.word	0x0000a700
        /*0f00*/ 	.word	0x0000002c
        /*0f04*/ 	.word	0x00000000
        /*0f08*/ 	.short	0x0101
        /*0f0a*/ 	.byte	0x3f
	.zero		1


	//   ....[26]....
        /*0f0c*/ 	.word	0x0000a740
        /*0f10*/ 	.word	0x0000002b
        /*0f14*/ 	.word	0x000368b0
        /*0f18*/ 	.short	0x010a
        /*0f1a*/ 	.byte	0x3f
	.zero		1


	//   ....[27]....
        /*0f1c*/ 	.word	0x0000adb0
        /*0f20*/ 	.word	0x0000002b
        /*0f24*/ 	.word	0x00000000
        /*0f28*/ 	.short	0x0101
        /*0f2a*/ 	.byte	0x3f
	.zero		1


	//   ....[28]....
        /*0f2c*/ 	.word	0x0000b770
        /*0f30*/ 	.word	0x00000010
        /*0f34*/ 	.word	0x00036800
        /*0f38*/ 	.short	0x010a
        /*0f3a*/ 	.byte	0x3f
	.zero		1


	//   ....[29]....
        /*0f3c*/ 	.word	0x0000b7c0
        /*0f40*/ 	.word	0x00000010
        /*0f44*/ 	.word	0x00036800
        /*0f48*/ 	.short	0x010a
        /*0f4a*/ 	.byte	0x3f
	.zero		1


	//   ....[30]....
        /*0f4c*/ 	.word	0x0000cc90
        /*0f50*/ 	.word	0x00000010
        /*0f54*/ 	.word	0x00036800
        /*0f58*/ 	.short	0x010a
        /*0f5a*/ 	.byte	0x3f
	.zero		1


	//   ....[31]....
        /*0f5c*/ 	.word	0x00010240
        /*0f60*/ 	.word	0x00000010
        /*0f64*/ 	.word	0x00036800
        /*0f68*/ 	.short	0x010a
        /*0f6a*/ 	.byte	0x3f
	.zero		1


	//   ....[32]....
        /*0f6c*/ 	.word	0x00013080
        /*0f70*/ 	.word	0x00000000
        /*0f74*/ 	.word	0x00036830
        /*0f78*/ 	.short	0x010a
        /*0f7a*/ 	.byte	0x3f
	.zero		1


	//   ....[33]....
        /*0f7c*/ 	.word	0x000130f0
        /*0f80*/ 	.word	0x00000000
        /*0f84*/ 	.word	0x00036830
        /*0f88*/ 	.short	0x010a
        /*0f8a*/ 	.byte	0x3f
	.zero		1


	//   ....[34]....
        /*0f8c*/ 	.word	0x00016f50
        /*0f90*/ 	.word	0x00000000
        /*0f94*/ 	.word	0x00000000
        /*0f98*/ 	.short	0x0101
        /*0f9a*/ 	.byte	0x3f
	.zero		1


	//   ....[35]....
        /*0f9c*/ 	.word	0x000187e0
        /*0fa0*/ 	.word	0x0000000d
        /*0fa4*/ 	.word	0x00036830
        /*0fa8*/ 	.short	0x010a
        /*0faa*/ 	.byte	0x3f
	.zero		1


	//   ....[36]....
        /*0fac*/ 	.word	0x00018860
        /*0fb0*/ 	.word	0x0000000d
        /*0fb4*/ 	.word	0x00036830
        /*0fb8*/ 	.short	0x010a
        /*0fba*/ 	.byte	0x3f
	.zero		1


	//   ....[37]....
        /*0fbc*/ 	.word	0x0001bf60
        /*0fc0*/ 	.word	0x0000000b
        /*0fc4*/ 	.word	0x00036850
        /*0fc8*/ 	.short	0x010a
        /*0fca*/ 	.byte	0x3f
	.zero		1


	//   ....[38]....
        /*0fcc*/ 	.word	0x0001bfb0
        /*0fd0*/ 	.word	0x0000000b
        /*0fd4*/ 	.word	0x00036850
        /*0fd8*/ 	.short	0x010a
        /*0fda*/ 	.byte	0x3f
	.zero		1


	//   ....[39]....
        /*0fdc*/ 	.word	0x0001de80
        /*0fe0*/ 	.word	0x0000000d
        /*0fe4*/ 	.word	0x00000000
        /*0fe8*/ 	.short	0x0101
        /*0fea*/ 	.byte	0x3f
	.zero		1


	//   ....[40]....
        /*0fec*/ 	.word	0x0001ded0
        /*0ff0*/ 	.word	0x0000000b
        /*0ff4*/ 	.word	0x00000000
        /*0ff8*/ 	.short	0x0101
        /*0ffa*/ 	.byte	0x3f
	.zero		1


	//   ....[41]....
        /*0ffc*/ 	.word	0x0001e540
        /*1000*/ 	.word	0x00000004
        /*1004*/ 	.word	0x00036830
        /*1008*/ 	.short	0x010a
        /*100a*/ 	.byte	0x3f
	.zero		1


	//   ....[42]....
        /*100c*/ 	.word	0x0001e5c0
        /*1010*/ 	.word	0x00000004
        /*1014*/ 	.word	0x00036830
        /*1018*/ 	.short	0x010a
        /*101a*/ 	.byte	0x3f
	.zero		1


	//   ....[43]....
        /*101c*/ 	.word	0x00021cc0
        /*1020*/ 	.word	0x0000000b
        /*1024*/ 	.word	0x00036850
        /*1028*/ 	.short	0x010a
        /*102a*/ 	.byte	0x3f
	.zero		1


	//   ....[44]....
        /*102c*/ 	.word	0x00021d10
        /*1030*/ 	.word	0x0000000b
        /*1034*/ 	.word	0x00036850
        /*1038*/ 	.short	0x010a
        /*103a*/ 	.byte	0x3f
	.zero		1


	//   ....[45]....
        /*103c*/ 	.word	0x000233f0
        /*1040*/ 	.word	0x0000000f
        /*1044*/ 	.word	0x00000000
        /*1048*/ 	.short	0x0101
        /*104a*/ 	.byte	0x3f
	.zero		1


	//   ....[46]....
        /*104c*/ 	.word	0x00023450
        /*1050*/ 	.word	0x0000000b
        /*1054*/ 	.word	0x00000000
        /*1058*/ 	.short	0x0101
        /*105a*/ 	.byte	0x3f
	.zero		1


	//   ....[47]....
        /*105c*/ 	.word	0x00023fb0
        /*1060*/ 	.word	0x00000000
        /*1064*/ 	.word	0x00036850
        /*1068*/ 	.short	0x010a
        /*106a*/ 	.byte	0x3f
	.zero		1


	//   ....[48]....
        /*106c*/ 	.word	0x00024050
        /*1070*/ 	.word	0x00000000
        /*1074*/ 	.word	0x00036850
        /*1078*/ 	.short	0x010a
        /*107a*/ 	.byte	0x3f
	.zero		1


	//   ....[49]....
        /*107c*/ 	.word	0x000245a0
        /*1080*/ 	.word	0x0000000c
        /*1084*/ 	.word	0x00000000
        /*1088*/ 	.short	0x0101
        /*108a*/ 	.byte	0x3f
	.zero		1


	//   ....[50]....
        /*108c*/ 	.word	0x000262b0
        /*1090*/ 	.word	0x00000003
        /*1094*/ 	.word	0x00000000
        /*1098*/ 	.short	0x0101
        /*109a*/ 	.byte	0x3f
	.zero		1


	//   ....[51]....
        /*109c*/ 	.word	0x00026b10
        /*10a0*/ 	.word	0x00000006
        /*10a4*/ 	.word	0x00000000
        /*10a8*/ 	.short	0x0101
        /*10aa*/ 	.byte	0x3f
	.zero		1


	//   ....[52]....
        /*10ac*/ 	.word	0x0002a750
        /*10b0*/ 	.word	0x00000012
        /*10b4*/ 	.word	0x00036820
        /*10b8*/ 	.short	0x010a
        /*10ba*/ 	.byte	0x3f
	.zero		1


	//   ....[53]....
        /*10bc*/ 	.word	0x0002a820
        /*10c0*/ 	.word	0x00000005
        /*10c4*/ 	.word	0x000368a0
        /*10c8*/ 	.short	0x010a
        /*10ca*/ 	.byte	0x3f
	.zero		1


	//   ....[54]....
        /*10cc*/ 	.word	0x0002ac60
        /*10d0*/ 	.word	0x00000005
        /*10d4*/ 	.word	0x000368c0
        /*10d8*/ 	.short	0x010a
        /*10da*/ 	.byte	0x3f
	.zero		1


	//   ....[55]....
        /*10dc*/ 	.word	0x0002b1f0
        /*10e0*/ 	.word	0x00000007
        /*10e4*/ 	.word	0x000368a0
        /*10e8*/ 	.short	0x010a
        /*10ea*/ 	.byte	0x3f
	.zero		1


	//   ....[56]....
        /*10ec*/ 	.word	0x0002b620
        /*10f0*/ 	.word	0x00000007
        /*10f4*/ 	.word	0x000368c0
        /*10f8*/ 	.short	0x010a
        /*10fa*/ 	.byte	0x3f
	.zero		1


	//   ....[57]....
        /*10fc*/ 	.word	0x0002c760
        /*1100*/ 	.word	0x00000000
        /*1104*/ 	.word	0x00036840
        /*1108*/ 	.short	0x010a
        /*110a*/ 	.byte	0x3f
	.zero		1


	//   ....[58]....
        /*110c*/ 	.word	0x0002d740
        /*1110*/ 	.word	0x00000012
        /*1114*/ 	.word	0x00036800
        /*1118*/ 	.short	0x0107
        /*111a*/ 	.byte	0x3f
	.zero		1


	//   ....[59]....
        /*111c*/ 	.word	0x0002d850
        /*1120*/ 	.word	0x00000012
        /*1124*/ 	.word	0x00036800
        /*1128*/ 	.short	0x0101
        /*112a*/ 	.byte	0x3f
	.zero		1


	//   ....[60]....
        /*112c*/ 	.word	0x0002d870
        /*1130*/ 	.word	0x00000012
        /*1134*/ 	.word	0x00036820
        /*1138*/ 	.short	0x010a
        /*113a*/ 	.byte	0x3f
	.zero		1


	//   ....[61]....
        /*113c*/ 	.word	0x0002dc30
        /*1140*/ 	.word	0x00000003
        /*1144*/ 	.word	0x00036840
        /*1148*/ 	.short	0x010a
        /*114a*/ 	.byte	0x3f
	.zero		1


	//   ....[62]....
        /*114c*/ 	.word	0x0002e0d0
        /*1150*/ 	.word	0x00000003
        /*1154*/ 	.word	0x00000060
        /*1158*/ 	.short	0x010a
        /*115a*/ 	.byte	0x3f
	.zero		1


	//   ....[63]....
        /*115c*/ 	.word	0x0002e850
        /*1160*/ 	.word	0x00000003
        /*1164*/ 	.word	0x00036840
        /*1168*/ 	.short	0x010a
        /*116a*/ 	.byte	0x3f
	.zero		1


	//   ....[64]....
        /*116c*/ 	.word	0x0002ecf0
        /*1170*/ 	.word	0x00000002
        /*1174*/ 	.word	0x00000060
        /*1178*/ 	.short	0x010a
        /*117a*/ 	.byte	0x3f
	.zero		1


	//   ....[65]....
        /*117c*/ 	.word	0x0002f3b0
        /*1180*/ 	.word	0x00000002
        /*1184*/ 	.word	0x00036840
        /*1188*/ 	.short	0x010a
        /*118a*/ 	.byte	0x3f
	.zero		1


	//   ....[66]....
        /*118c*/ 	.word	0x0002f850
        /*1190*/ 	.word	0x00000002
        /*1194*/ 	.word	0x00000060
        /*1198*/ 	.short	0x010a
        /*119a*/ 	.byte	0x3f
	.zero		1


	//   ....[67]....
        /*119c*/ 	.word	0x0002fec0
        /*11a0*/ 	.word	0x00000000
        /*11a4*/ 	.word	0x00036860
        /*11a8*/ 	.short	0x010a
        /*11aa*/ 	.byte	0x3f
	.zero		1


	//   ....[68]....
        /*11ac*/ 	.word	0x00031600
        /*11b0*/ 	.word	0x00000000
        /*11b4*/ 	.word	0x00036820
        /*11b8*/ 	.short	0x010a
        /*11ba*/ 	.byte	0x3f
	.zero		1


	//   ....[69]....
        /*11bc*/ 	.word	0x00031800
        /*11c0*/ 	.word	0x00000006
        /*11c4*/ 	.word	0x00000000
        /*11c8*/ 	.short	0x010a
        /*11ca*/ 	.byte	0x3f
	.zero		1


	//   ....[70]....
        /*11cc*/ 	.word	0x00031830
        /*11d0*/ 	.word	0x00000007
        /*11d4*/ 	.word	0x00000000
        /*11d8*/ 	.short	0x010a
        /*11da*/ 	.byte	0x3f
	.zero		1


	//   ....[71]....
        /*11dc*/ 	.word	0x00031890
        /*11e0*/ 	.word	0x00000004
        /*11e4*/ 	.word	0x00000000
        /*11e8*/ 	.short	0x010a
        /*11ea*/ 	.byte	0x3f
	.zero		1


	//   ....[72]....
        /*11ec*/ 	.word	0x000318c0
        /*11f0*/ 	.word	0x00000003
        /*11f4*/ 	.word	0x00000000
        /*11f8*/ 	.short	0x010a
        /*11fa*/ 	.byte	0x3f
	.zero		1


	//   ....[73]....
        /*11fc*/ 	.word	0x00031920
        /*1200*/ 	.word	0x0000002b
        /*1204*/ 	.word	0x00036890
        /*1208*/ 	.short	0x010a
        /*120a*/ 	.byte	0x3f
	.zero		1


	//   ....[74]....
        /*120c*/ 	.word	0x00031970
        /*1210*/ 	.word	0x0000002b
        /*1214*/ 	.word	0x00036890
        /*1218*/ 	.short	0x010a
        /*121a*/ 	.byte	0x3f
	.zero		1


	//   ....[75]....
        /*121c*/ 	.word	0x000319c0
        /*1220*/ 	.word	0x0000002b
        /*1224*/ 	.word	0x00036890
        /*1228*/ 	.short	0x010a
        /*122a*/ 	.byte	0x3f
	.zero		1


	//   ....[76]....
        /*122c*/ 	.word	0x00031a10
        /*1230*/ 	.word	0x0000002b
        /*1234*/ 	.word	0x000368b0
        /*1238*/ 	.short	0x010a
        /*123a*/ 	.byte	0x3f
	.zero		1


	//   ....[77]....
        /*123c*/ 	.word	0x00031df0
        /*1240*/ 	.word	0x00000010
        /*1244*/ 	.word	0x00036800
        /*1248*/ 	.short	0x010a
        /*124a*/ 	.byte	0x3f
	.zero		1


	//   ....[78]....
        /*124c*/ 	.word	0x000321f0
        /*1250*/ 	.word	0x00000010
        /*1254*/ 	.word	0x00036800
        /*1258*/ 	.short	0x010a
        /*125a*/ 	.byte	0x3f
	.zero		1


	//   ....[79]....
        /*125c*/ 	.word	0x00032240
        /*1260*/ 	.word	0x00000000
        /*1264*/ 	.word	0x00036830
        /*1268*/ 	.short	0x010a
        /*126a*/ 	.byte	0x3f
	.zero		1


	//   ....[80]....
        /*126c*/ 	.word	0x00032290
        /*1270*/ 	.word	0x0000000d
        /*1274*/ 	.word	0x00036830
        /*1278*/ 	.short	0x010a
        /*127a*/ 	.byte	0x3f
	.zero		1


	//   ....[81]....
        /*127c*/ 	.word	0x000322e0
        /*1280*/ 	.word	0x0000000b
        /*1284*/ 	.word	0x00036850
        /*1288*/ 	.short	0x010a
        /*128a*/ 	.byte	0x3f
	.zero		1


	//   ....[82]....
        /*128c*/ 	.word	0x00032330
        /*1290*/ 	.word	0x00000004
        /*1294*/ 	.word	0x00036830
        /*1298*/ 	.short	0x010a
        /*129a*/ 	.byte	0x3f
	.zero		1


	//   ....[83]....
        /*129c*/ 	.word	0x00032380
        /*12a0*/ 	.word	0x0000000b
        /*12a4*/ 	.word	0x00036850
        /*12a8*/ 	.short	0x010a
        /*12aa*/ 	.byte	0x3f
	.zero		1


	//   ....[84]....
        /*12ac*/ 	.word	0x000323d0
        /*12b0*/ 	.word	0x00000000
        /*12b4*/ 	.word	0x00036850
        /*12b8*/ 	.short	0x010a
        /*12ba*/ 	.byte	0x3f
	.zero		1


	//   ....[85]....
        /*12bc*/ 	.word	0x00032570
        /*12c0*/ 	.word	0x00000012
        /*12c4*/ 	.word	0x00036820
        /*12c8*/ 	.short	0x010a
        /*12ca*/ 	.byte	0x3f
	.zero		1


	//   ....[86]....
        /*12cc*/ 	.word	0x000325c0
        /*12d0*/ 	.word	0x00000005
        /*12d4*/ 	.word	0x000368a0
        /*12d8*/ 	.short	0x010a
        /*12da*/ 	.byte	0x3f
	.zero		1


	//   ....[87]....
        /*12dc*/ 	.word	0x00032610
        /*12e0*/ 	.word	0x00000005
        /*12e4*/ 	.word	0x000368c0
        /*12e8*/ 	.short	0x010a
        /*12ea*/ 	.byte	0x3f
	.zero		1


	//   ....[88]....
        /*12ec*/ 	.word	0x00032660
        /*12f0*/ 	.word	0x00000007
        /*12f4*/ 	.word	0x000368a0
        /*12f8*/ 	.short	0x010a
        /*12fa*/ 	.byte	0x3f
	.zero		1


	//   ....[89]....
        /*12fc*/ 	.word	0x000326b0
        /*1300*/ 	.word	0x00000007
        /*1304*/ 	.word	0x000368c0
        /*1308*/ 	.short	0x010a
        /*130a*/ 	.byte	0x3f
	.zero		1


	//   ....[90]....
        /*130c*/ 	.word	0x00032850
        /*1310*/ 	.word	0x00000000
        /*1314*/ 	.word	0x00036840
        /*1318*/ 	.short	0x010a
        /*131a*/ 	.byte	0x3f
	.zero		1


	//   ....[91]....
        /*131c*/ 	.word	0x00033480
        /*1320*/ 	.word	0x00000012
        /*1324*/ 	.word	0x00036820
        /*1328*/ 	.short	0x010a
        /*132a*/ 	.byte	0x3f
	.zero		1


	//   ....[92]....
        /*132c*/ 	.word	0x000334d0
        /*1330*/ 	.word	0x00000003
        /*1334*/ 	.word	0x00036840
        /*1338*/ 	.short	0x010a
        /*133a*/ 	.byte	0x3f
	.zero		1


	//   ....[93]....
        /*133c*/ 	.word	0x00033520
        /*1340*/ 	.word	0x00000003
        /*1344*/ 	.word	0x00000060
        /*1348*/ 	.short	0x010a
        /*134a*/ 	.byte	0x3f
	.zero		1


	//   ....[94]....
        /*134c*/ 	.word	0x00033570
        /*1350*/ 	.word	0x00000003
        /*1354*/ 	.word	0x00036840
        /*1358*/ 	.short	0x010a
        /*135a*/ 	.byte	0x3f
	.zero		1


	//   ....[95]....
        /*135c*/ 	.word	0x000335c0
        /*1360*/ 	.word	0x00000002
        /*1364*/ 	.word	0x00000060
        /*1368*/ 	.short	0x010a
        /*136a*/ 	.byte	0x3f
	.zero		1


	//   ....[96]....
        /*136c*/ 	.word	0x00033610
        /*1370*/ 	.word	0x00000002
        /*1374*/ 	.word	0x00036840
        /*1378*/ 	.short	0x010a
        /*137a*/ 	.byte	0x3f
	.zero		1


	//   ....[97]....
        /*137c*/ 	.word	0x00033660
        /*1380*/ 	.word	0x00000002
        /*1384*/ 	.word	0x00000060
        /*1388*/ 	.short	0x010a
        /*138a*/ 	.byte	0x3f
	.zero		1


	//   ....[98]....
        /*138c*/ 	.word	0x000336b0
        /*1390*/ 	.word	0x00000000
        /*1394*/ 	.word	0x00036860
        /*1398*/ 	.short	0x010a
        /*139a*/ 	.byte	0x3f
	.zero		1


	//   ....[99]....
        /*139c*/ 	.word	0x00034230
        /*13a0*/ 	.word	0x00000000
        /*13a4*/ 	.word	0x00036820
        /*13a8*/ 	.short	0x010a
        /*13aa*/ 	.byte	0x3f
	.zero		1


	//   ....[100]....
        /*13ac*/ 	.word	0x000343d0
        /*13b0*/ 	.word	0x00000006
        /*13b4*/ 	.word	0x00000000
        /*13b8*/ 	.short	0x010a
        /*13ba*/ 	.byte	0x3f
	.zero		1


	//   ....[101]....
        /*13bc*/ 	.word	0x00034420
        /*13c0*/ 	.word	0x00000007
        /*13c4*/ 	.word	0x00000000
        /*13c8*/ 	.short	0x010a
        /*13ca*/ 	.byte	0x3f
	.zero		1


	//   ....[102]....
        /*13cc*/ 	.word	0x00034470
        /*13d0*/ 	.word	0x00000004
        /*13d4*/ 	.word	0x00000000
        /*13d8*/ 	.short	0x010a
        /*13da*/ 	.byte	0x3f
	.zero		1


	//----- nvinfo : EIATTR_NUM_MBARRIERS
	.align		4
.L_331:
        /*13dc*/ 	.byte	0x03, 0x38
        /*13de*/ 	.short	0x0016


	//----- nvinfo : EIATTR_EXIT_INSTR_OFFSETS
	.align		4
        /*13e0*/ 	.byte	0x04, 0x1c
        /*13e2*/ 	.short	(.L_333 - .L_332)


	//   ....[0]....
.L_332:
        /*13e4*/ 	.word	0x00031910


	//----- nvinfo : EIATTR_MAX_THREADS
	.align		4
.L_333:
        /*13e8*/ 	.byte	0x04, 0x05
        /*13ea*/ 	.short	(.L_335 - .L_334)
.L_334:
        /*13ec*/ 	.word	0x00000180
        /*13f0*/ 	.word	0x00000001
        /*13f4*/ 	.word	0x00000001


	//----- nvinfo : EIATTR_CRS_STACK_SIZE
	.align		4
.L_335:
        /*13f8*/ 	.byte	0x04, 0x1e
        /*13fa*/ 	.short	(.L_337 - .L_336)
.L_336:
        /*13fc*/ 	.word	0x00000000


	//----- nvinfo : EIATTR_CBANK_PARAM_SIZE
	.align		4
.L_337:
        /*1400*/ 	.byte	0x03, 0x19
        /*1402*/ 	.short	0x0af0


	//----- nvinfo : EIATTR_PARAM_CBANK
	.align		4
        /*1404*/ 	.byte	0x04, 0x0a
        /*1406*/ 	.short	(.L_339 - .L_338)
	.align		4
.L_338:
        /*1408*/ 	.word	index@(.nv.constant0._ZN7cutlass13device_kernelIN5flash11enable_sm90INS1_16FlashAttnFwdSm90INS1_25CollectiveMainloopFwdSm90ILi2EN4cute5tupleIJNS5_1CILi1EEES8_S8_EEENS6_IJNS7_ILi128EEENS7_ILi112EEENS7_ILi192EEEEEELi192ENS_10bfloat16_tEfNS_4arch4Sm90ELb1ELb0ELb1ELb1ELb0ELb1ELb0ELb1ELb1ELb1ELb1ELb0EEENS1_21CollectiveEpilogueFwdINS6_IJSA_SC_SB_EEES9_SE_SG_Li256ELb1ELb1ELb1ELb0EEENS1_36VarlenDynamicPersistentTileSchedulerILi128ELi112ELi256ELi128ELb1ELb1ELb1ELb1ELb1ELb1EEEEEEEEEvNT_6ParamsE)
        /*140c*/ 	.short	0x0210
        /*140e*/ 	.short	0x0af0


	//----- nvinfo : EIATTR_SW_WAR
	.align		4
.L_339:
        /*1410*/ 	.byte	0x04, 0x36
        /*1412*/ 	.short	(.L_341 - .L_340)
.L_340:
        /*1414*/ 	.word	0x00000008
.L_341:


//--------------------- .nv.callgraph             --------------------------
	.section	.nv.callgraph,"",@"SHT_CUDA_CALLGRAPH"
	.align	4
	.sectionentsize	8
	.align		4
        /*0000*/ 	.word	0x00000000
	.align		4
        /*0004*/ 	.word	0xffffffff
	.align		4
        /*0008*/ 	.word	index@(_ZN7cutlass13device_kernelIN5flash11enable_sm90INS1_16FlashAttnFwdSm90INS1_25CollectiveMainloopFwdSm90ILi2EN4cute5tupleIJNS5_1CILi1EEES8_S8_EEENS6_IJNS7_ILi128EEENS7_ILi112EEENS7_ILi192EEEEEELi192ENS_10bfloat16_tEfNS_4arch4Sm90ELb0ELb0ELb1ELb0ELb0ELb0ELb0ELb1ELb1ELb1ELb1ELb0EEENS1_21CollectiveEpilogueFwdINS6_IJSA_SC_SB_EEES9_SE_SG_Li256ELb0ELb1ELb1ELb0EEENS1_19SingleTileSchedulerILb0ELb1ELb1ELi128EEEEEEEEEvNT_6ParamsE)
	.align		4
        /*000c*/ 	.word	index@(__assertfail)
	.align		4
        /*0010*/ 	.word	index@(_ZN7cutlass13device_kernelIN5flash11enable_sm90INS1_16FlashAttnFwdSm90INS1_25CollectiveMainloopFwdSm90ILi2EN4cute5tupleIJNS5_1CILi1EEES8_S8_EEENS6_IJNS7_ILi128EEENS7_ILi112EEENS7_ILi192EEEEEELi192ENS_10bfloat16_tEfNS_4arch4Sm90ELb0ELb0ELb1ELb1ELb0ELb0ELb0ELb1ELb1ELb1ELb1ELb0EEENS1_21CollectiveEpilogueFwdINS6_IJSA_SC_SB_EEES9_SE_SG_Li256ELb1ELb1ELb1ELb0EEENS1_36VarlenDynamicPersistentTileSchedulerILi128ELi112ELi256ELi128ELb1ELb1ELb1ELb0ELb1ELb1EEEEEEEEEvNT_6ParamsE)
	.align		4
        /*0014*/ 	.word	index@(__assertfail)
	.align		4
        /*0018*/ 	.word	index@(_ZN7cutlass13device_kernelIN5flash11enable_sm90INS1_16FlashAttnFwdSm90INS1_25CollectiveMainloopFwdSm90ILi2EN4cute5tupleIJNS5_1CILi1EEES8_S8_EEENS6_IJNS7_ILi128EEENS7_ILi112EEENS7_ILi192EEEEEELi192ENS_10bfloat16_tEfNS_4arch4Sm90ELb0ELb0ELb1ELb1ELb0ELb1ELb0ELb1ELb1ELb1ELb1ELb0EEENS1_21CollectiveEpilogueFwdINS6_IJSA_SC_SB_EEES9_SE_SG_Li256ELb1ELb1ELb1ELb0EEENS1_36VarlenDynamicPersistentTileSchedulerILi128ELi112ELi256ELi128ELb1ELb1ELb1ELb0ELb1ELb1EEEEEEEEEvNT_6ParamsE)
	.align		4
        /*001c*/ 	.word	index@(__assertfail)
	.align		4
        /*0020*/ 	.word	index@(_ZN7cutlass13device_kernelIN5flash11enable_sm90INS1_16FlashAttnFwdSm90INS1_25CollectiveMainloopFwdSm90ILi2EN4cute5tupleIJNS5_1CILi1EEES8_S8_EEENS6_IJNS7_ILi128EEENS7_ILi96EEENS7_ILi192EEEEEELi192ENS_10bfloat16_tEfNS_4arch4Sm90ELb0ELb1ELb1ELb0ELb0ELb0ELb0ELb1ELb1ELb1ELb1ELb0EEENS1_21CollectiveEpilogueFwdINS6_IJSA_SC_SB_EEES9_SE_SG_Li256ELb0ELb1ELb1ELb0EEENS1_19SingleTileSchedulerILb0ELb1ELb1ELi128EEEEEEEEEvNT_6ParamsE)
	.align		4
        /*0024*/ 	.word	index@(__assertfail)
	.align		4
        /*0028*/ 	.word	index@(_ZN7cutlass13device_kernelIN5flash11enable_sm90INS1_16FlashAttnFwdSm90INS1_25CollectiveMainloopFwdSm90ILi2EN4cute5tupleIJNS5_1CILi1EEES8_S8_EEENS6_IJNS7_ILi128EEENS7_ILi96EEENS7_ILi192EEEEEELi192ENS_10bfloat16_tEfNS_4arch4Sm90ELb0ELb1ELb1ELb1ELb0ELb0ELb0ELb1ELb1ELb1ELb1ELb0EEENS1_21CollectiveEpilogueFwdINS6_IJSA_SC_SB_EEES9_SE_SG_Li256ELb1ELb1ELb1ELb0EEENS1_36VarlenDynamicPersistentTileSchedulerILi128ELi96ELi256ELi128ELb1ELb1ELb1ELb1ELb0ELb1EEEEEEEEEvNT_6ParamsE)
	.align		4
        /*002c*/ 	.word	index@(__assertfail)
	.align		4
        /*0030*/ 	.word	index@(_ZN7cutlass13device_kernelIN5flash11enable_sm90INS1_16FlashAttnFwdSm90INS1_25CollectiveMainloopFwdSm90ILi2EN4cute5tupleIJNS5_1CILi1EEES8_S8_EEENS6_IJNS7_ILi128EEENS7_ILi96EEENS7_ILi192EEEEEELi192ENS_10bfloat16_tEfNS_4arch4Sm90ELb0ELb1ELb1ELb1ELb0ELb1ELb0ELb1ELb1ELb1ELb1ELb0EEENS1_21CollectiveEpilogueFwdINS6_IJSA_SC_SB_EEES9_SE_SG_Li256ELb1ELb1ELb1ELb0EEENS1_36VarlenDynamicPersistentTileSchedulerILi128ELi96ELi256ELi128ELb1ELb1ELb1ELb1ELb0ELb1EEEEEEEEEvNT_6ParamsE)
	.align		4
        /*0034*/ 	.word	index@(__assertfail)
	.align		4
        /*0038*/ 	.word	index@(_ZN7cutlass13device_kernelIN5flash11enable_sm90INS1_16FlashAttnFwdSm90INS1_25CollectiveMainloopFwdSm90ILi2EN4cute5tupleIJNS5_1CILi1EEES8_S8_EEENS6_IJNS7_ILi128EEENS7_ILi112EEENS7_ILi192EEEEEELi192ENS_10bfloat16_tEfNS_4arch4Sm90ELb1ELb0ELb1ELb0ELb0ELb0ELb0ELb1ELb1ELb1ELb1ELb0EEENS1_21CollectiveEpilogueFwdINS6_IJSA_SC_SB_EEES9_SE_SG_Li256ELb0ELb1ELb1ELb0EEENS1_19SingleTileSchedulerILb0ELb1ELb1ELi128EEEEEEEEEvNT_6ParamsE)
	.align		4
        /*003c*/ 	.word	index@(__assertfail)
	.align		4
        /*0040*/ 	.word	index@(_ZN7cutlass13device_kernelIN5flash11enable_sm90INS1_16FlashAttnFwdSm90INS1_25CollectiveMainloopFwdSm90ILi2EN4cute5tupleIJNS5_1CILi1EEES8_S8_EEENS6_IJNS7_ILi128EEENS7_ILi112EEENS7_ILi192EEEEEELi192ENS_10bfloat16_tEfNS_4arch4Sm90ELb1ELb0ELb1ELb1ELb0ELb0ELb0ELb1ELb1ELb1ELb1ELb0EEENS1_21CollectiveEpilogueFwdINS6_IJSA_SC_SB_EEES9_SE_SG_Li256ELb1ELb1ELb1ELb0EEENS1_36VarlenDynamicPersistentTileSchedulerILi128ELi112ELi256ELi128ELb1ELb1ELb1ELb1ELb1ELb1EEEEEEEEEvNT_6ParamsE)
	.align		4
        /*0044*/ 	.word	index@(__assertfail)
	.align		4
        /*0048*/ 	.word	index@(_ZN7cutlass13device_kernelIN5flash11enable_sm90INS1_16FlashAttnFwdSm90INS1_25CollectiveMainloopFwdSm90ILi2EN4cute5tupleIJNS5_1CILi1EEES8_S8_EEENS6_IJNS7_ILi128EEENS7_ILi112EEENS7_ILi192EEEEEELi192ENS_10bfloat16_tEfNS_4arch4Sm90ELb1ELb0ELb1ELb1ELb0ELb1ELb0ELb1ELb1ELb1ELb1ELb0EEENS1_21CollectiveEpilogueFwdINS6_IJSA_SC_SB_EEES9_SE_SG_Li256ELb1ELb1ELb1ELb0EEENS1_36VarlenDynamicPersistentTileSchedulerILi128ELi112ELi256ELi128ELb1ELb1ELb1ELb1ELb1ELb1EEEEEEEEEvNT_6ParamsE)
	.align		4
        /*004c*/ 	.word	index@(__assertfail)
	.align		4
        /*0050*/ 	.word	0x00000000
	.align		4
        /*0054*/ 	.word	0xfffffffe
	.align		4
        /*0058*/ 	.word	0x00000000
	.align		4
        /*005c*/ 	.word	0xfffffffd
	.align		4
        /*0060*/ 	.word	0x00000000
	.align		4
        /*0064*/ 	.word	0xfffffffc


//--------------------- .nv.constant4             --------------------------
	.section	.nv.constant4,"a",@progbits
	.align	8
	.align		8
.nv.constant4:
        /*0000*/ 	.dword	__assertfail
	.align		8
        /*0008*/ 	.dword	__unnamed_1
	.align		8
        /*0010*/ 	.dword	__unnamed_2
	.align		8
        /*0018*/ 	.dword	__unnamed_3
	.align		8
        /*0020*/ 	.dword	__unnamed_4
	.align		8
        /*0028*/ 	.dword	__unnamed_5
	.align		8
        /*0030*/ 	.dword	__unnamed_6
	.align		8
        /*0038*/ 	.dword	__unnamed_7
	.align		8
        /*0040*/ 	.dword	__unnamed_8
	.align		8
        /*0048*/ 	.dword	__unnamed_9
	.align		8
        /*0050*/ 	.dword	_ZN80_INTERNAL_0922055a_44_flash_fwd_hdim192_bf16_split_softcap_sm90_cu_93b96ec2_35644cuda3std3__45__cpo5beginE
	.align		8
        /*0058*/ 	.dword	_ZN80_INTERNAL_0922055a_44_flash_fwd_hdim192_bf16_split_softcap_sm90_cu_93b96ec2_35644cuda3std3__45__cpo3endE
	.align		8
        /*0060*/ 	.dword	_ZN80_INTERNAL_0922055a_44_flash_fwd_hdim192_bf16_split_softcap_sm90_cu_93b96ec2_35644cuda3std3__45__cpo6cbeginE
	.align		8
        /*0068*/ 	.dword	_ZN80_INTERNAL_0922055a_44_flash_fwd_hdim192_bf16_split_softcap_sm90_cu_93b96ec2_35644cuda3std3__45__cpo4cendE
	.align		8
        /*0070*/ 	.dword	_ZN80_INTERNAL_0922055a_44_flash_fwd_hdim192_bf16_split_softcap_sm90_cu_93b96ec2_35644cuda3std3__482_GLOBAL__N__0922055a_44_flash_fwd_hdim192_bf16_split_softcap_sm90_cu_93b96ec2_35646ignoreE
	.align		8
        /*0078*/ 	.dword	_ZN80_INTERNAL_0922055a_44_flash_fwd_hdim192_bf16_split_softcap_sm90_cu_93b96ec2_35644cuda3std3__419piecewise_constructE
	.align		8
        /*0080*/ 	.dword	_ZN80_INTERNAL_0922055a_44_flash_fwd_hdim192_bf16_split_softcap_sm90_cu_93b96ec2_35644cuda3std3__48in_placeE
	.align		8
        /*0088*/ 	.dword	_ZN80_INTERNAL_0922055a_44_flash_fwd_hdim192_bf16_split_softcap_sm90_cu_93b96ec2_35644cuda3std6ranges3__45__cpo4swapE
	.align		8
        /*0090*/ 	.dword	_ZN80_INTERNAL_0922055a_44_flash_fwd_hdim192_bf16_split_softcap_sm90_cu_93b96ec2_35644cuda3std6ranges3__45__cpo9iter_moveE
	.align		8
        /*0098*/ 	.dword	_ZN80_INTERNAL_0922055a_44_flash_fwd_hdim192_bf16_split_softcap_sm90_cu_93b96ec2_35644cute7productE
	.align		8
        /*00a0*/ 	.dword	_ZN80_INTERNAL_0922055a_44_flash_fwd_hdim192_bf16_split_softcap_sm90_cu_93b96ec2_35644cute1_E
	.align		8
        /*00a8*/ 	.dword	$str$20
	.align		8
        /*00b0*/ 	.dword	$str$21


//--------------------- .text._ZN7cutlass13device_kernelIN5flash11enable_sm90INS1_16FlashAttnFwdSm90INS1_25CollectiveMainloopFwdSm90ILi2EN4cute5tupleIJNS5_1CILi1EEES8_S8_EEENS6_IJNS7_ILi128EEENS7_ILi112EEENS7_ILi192EEEEEELi192ENS_10bfloat16_tEfNS_4arch4Sm90ELb0ELb0ELb1ELb0ELb0ELb0ELb0ELb1ELb1ELb1ELb1ELb0EEENS1_21CollectiveEpilogueFwdINS6_IJSA_SC_SB_EEES9_SE_SG_Li256ELb0ELb1ELb1ELb0EEENS1_19SingleTileSchedulerILb0ELb1ELb1ELi128EEEEEEEEEvNT_6ParamsE --------------------------
	.section	.text._ZN7cutlass13device_kernelIN5flash11enable_sm90INS1_16FlashAttnFwdSm90INS1_25CollectiveMainloopFwdSm90ILi2EN4cute5tupleIJNS5_1CILi1EEES8_S8_EEENS6_IJNS7_ILi128EEENS7_ILi112EEENS7_ILi192EEEEEELi192ENS_10bfloat16_tEfNS_4arch4Sm90ELb0ELb0ELb1ELb0ELb0ELb0ELb0ELb1ELb1ELb1ELb1ELb0EEENS1_21CollectiveEpilogueFwdINS6_IJSA_SC_SB_EEES9_SE_SG_Li256ELb0ELb1ELb1ELb0EEENS1_19SingleTileSchedulerILb0ELb1ELb1ELi128EEEEEEEEEvNT_6ParamsE,"ax",@progbits
	.align	128
.text._ZN7cutlass13device_kernelIN5flash11enable_sm90INS1_16FlashAttnFwdSm90INS1_25CollectiveMainloopFwdSm90ILi2EN4cute5tupleIJNS5_1CILi1EEES8_S8_EEENS6_IJNS7_ILi128EEENS7_ILi112EEENS7_ILi192EEEEEELi192ENS_10bfloat16_tEfNS_4arch4Sm90ELb0ELb0ELb1ELb0ELb0ELb0ELb0ELb1ELb1ELb1ELb1ELb0EEENS1_21CollectiveEpilogueFwdINS6_IJSA_SC_SB_EEES9_SE_SG_Li256ELb0ELb1ELb1ELb0EEENS1_19SingleTileSchedulerILb0ELb1ELb1ELi128EEEEEEEEEvNT_6ParamsE:
        .type           _ZN7cutlass13device_kernelIN5flash11enable_sm90INS1_16FlashAttnFwdSm90INS1_25CollectiveMainloopFwdSm90ILi2EN4cute5tupleIJNS5_1CILi1EEES8_S8_EEENS6_IJNS7_ILi128EEENS7_ILi112EEENS7_ILi192EEEEEELi192ENS_10bfloat16_tEfNS_4arch4Sm90ELb0ELb0ELb1ELb0ELb0ELb0ELb0ELb1ELb1ELb1ELb1ELb0EEENS1_21CollectiveEpilogueFwdINS6_IJSA_SC_SB_EEES9_SE_SG_Li256ELb0ELb1ELb1ELb0EEENS1_19SingleTileSchedulerILb0ELb1ELb1ELi128EEEEEEEEEvNT_6ParamsE,@function
        .size           _ZN7cutlass13device_kernelIN5flash11enable_sm90INS1_16FlashAttnFwdSm90INS1_25CollectiveMainloopFwdSm90ILi2EN4cute5tupleIJNS5_1CILi1EEES8_S8_EEENS6_IJNS7_ILi128EEENS7_ILi112EEENS7_ILi192EEEEEELi192ENS_10bfloat16_tEfNS_4arch4Sm90ELb0ELb0ELb1ELb0ELb0ELb0ELb0ELb1ELb1ELb1ELb1ELb0EEENS1_21CollectiveEpilogueFwdINS6_IJSA_SC_SB_EEES9_SE_SG_Li256ELb0ELb1ELb1ELb0EEENS1_19SingleTileSchedulerILb0ELb1ELb1ELi128EEEEEEEEEvNT_6ParamsE,(.L_x_3016 - _ZN7cutlass13device_kernelIN5flash11enable_sm90INS1_16FlashAttnFwdSm90INS1_25CollectiveMainloopFwdSm90ILi2EN4cute5tupleIJNS5_1CILi1EEES8_S8_EEENS6_IJNS7_ILi128EEENS7_ILi112EEENS7_ILi192EEEEEELi192ENS_10bfloat16_tEfNS_4arch4Sm90ELb0ELb0ELb1ELb0ELb0ELb0ELb0ELb1ELb1ELb1ELb1ELb0EEENS1_21CollectiveEpilogueFwdINS6_IJSA_SC_SB_EEES9_SE_SG_Li256ELb0ELb1ELb1ELb0EEENS1_19SingleTileSchedulerILb0ELb1ELb1ELi128EEEEEEEEEvNT_6ParamsE)
        .other          _ZN7cutlass13device_kernelIN5flash11enable_sm90INS1_16FlashAttnFwdSm90INS1_25CollectiveMainloopFwdSm90ILi2EN4cute5tupleIJNS5_1CILi1EEES8_S8_EEENS6_IJNS7_ILi128EEENS7_ILi112EEENS7_ILi192EEEEEELi192ENS_10bfloat16_tEfNS_4arch4Sm90ELb0ELb0ELb1ELb0ELb0ELb0ELb0ELb1ELb1ELb1ELb1ELb0EEENS1_21CollectiveEpilogueFwdINS6_IJSA_SC_SB_EEES9_SE_SG_Li256ELb0ELb1ELb1ELb0EEENS1_19SingleTileSchedulerILb0ELb1ELb1ELi128EEEEEEEEEvNT_6ParamsE,@"STO_CUDA_ENTRY STV_DEFAULT"
_ZN7cutlass13device_kernelIN5flash11enable_sm90INS1_16FlashAttnFwdSm90INS1_25CollectiveMainloopFwdSm90ILi2EN4cute5tupleIJNS5_1CILi1EEES8_S8_EEENS6_IJNS7_ILi128EEENS7_ILi112EEENS7_ILi192EEEEEELi192ENS_10bfloat16_tEfNS_4arch4Sm90ELb0ELb0ELb1ELb0ELb0ELb0ELb0ELb1ELb1ELb1ELb1ELb0EEENS1_21CollectiveEpilogueFwdINS6_IJSA_SC_SB_EEES9_SE_SG_Li256ELb0ELb1ELb1ELb0EEENS1_19SingleTileSchedulerILb0ELb1ELb1ELi128EEEEEEEEEvNT_6ParamsE:
[----:B------:R-:W0:Y:S02]  /*0000*/  LDC R1, c[0x0][0x28] ;  /* 0x00000a00ff017b82 */ /* 0x000e240000000800 */
[----:B0-----:R-:W-:Y:S01]  /*0010*/  VIADD R1, R1, 0xfffffff0 ;  /* 0xfffffff001017836 */ /* 0x001fe20000000000 */
[----:B------:R-:W0:Y:S01]  /*0020*/  S2R R3, SR_TID.X ;  /* 0x0000000000037919 */ /* 0x000e220000002100 */
[----:B------:R-:W-:Y:S01]  /*0030*/  ELECT P0, URZ, PT ;  /* 0x00000000003f782f */ /* 0x000fe20003800000 */
[----:B------:R-:W-:Y:S01]  /*0040*/  BSSY B0, `(.L_x_0) ;  /* 0x000000e000007945 */ /* 0x000fe20003800000 */
[----:B0-----:R-:W-:-:S05]  /*0050*/  SHF.R.U32.HI R0, RZ, 0x5, R3 ;  /* 0x00000005ff007819 */ /* 0x001fca0000011603 */
[----:B------:R-:W0:Y:S02]  /*0060*/  SHFL.IDX PT, R2, R0, RZ, 0x1f ;  /* 0x00001fff00027589 */ /* 0x000e2400000e0000 */
[----:B0-----:R-:W-:Y:S02]  /*0070*/  ISETP.EQ.AND P0, PT, R2, RZ, P0 ;  /* 0x000000ff0200720c */ /* 0x001fe40000702270 */
[----:B------:R-:W-:-:S11]  /*0080*/  SHF.R.U32.HI R2, RZ, 0x7, R3 ;  /* 0x00000007ff027819 */ /* 0x000fd60000011603 */
[----:B------:R-:W-:Y:S05]  /*0090*/  @!P0 BRA `(.L_x_1) ;  /* 0x0000000000208947 */ /* 0x000fea0003800000 */
[----:B------:R-:W-:Y:S02]  /*00a0*/  ULDC.64 UR4, c[0x0][0x198] ;  /* 0x0000660000047ab9 */ /* 0x000fe40000000a00 */
[----:B------:R-:W-:Y:S02]  /*00b0*/  UIADD3 UR6, UP0, UR4, 0x370, URZ ;  /* 0x0000037004067890 */ /* 0x000fe4000ff1e03f */
[----:B------:R-:W-:Y:S02]  /*00c0*/  UIADD3 UR4, UP1, UR4, 0x470, URZ ;  /* 0x0000047004047890 */ /* 0x000fe4000ff3e03f */
[----:B------:R-:W-:Y:S02]  /*00d0*/  UIADD3.X UR7, URZ, UR5, URZ, UP0, !UPT ;  /* 0x000000053f077290 */ /* 0x000fe400087fe43f */
[----:B------:R-:W-:-:S07]  /*00e0*/  UIADD3.X UR5, URZ, UR5, URZ, UP1, !UPT ;  /* 0x000000053f057290 */ /* 0x000fce0008ffe43f */
[----:B------:R0:W-:Y:S02]  /*00f0*/  UTMACCTL.PF [UR6] ;  /* 0x00000000060079b9 */ /* 0x0001e40008040000 */
[----:B------:R0:W-:Y:S02]  /*0100*/  UTMACCTL.PF [UR4] ;  /* 0x00000000040079b9 */ /* 0x0001e40008040000 */
[----:B0-----:R-:W-:Y:S01]  /*0110*/  NOP ;  /* 0x0000000000007918 */ /* 0x001fe20000000000 */
.L_x_1:
[----:B------:R-:W-:Y:S05]  /*0120*/  BSYNC B0 ;  /* 0x0000000000007941 */ /* 0x000fea0003800000 */
.L_x_0:
[----:B------:R-:W-:Y:S01]  /*0130*/  VOTEU.ANY UP0, P0 ;  /* 0x00000000003f7886 */ /* 0x000fe20000000100 */
[----:B------:R-:W0:Y:S01]  /*0140*/  SHFL.IDX PT, R2, R2, RZ, 0x1f ;  /* 0x00001fff02027589 */ /* 0x000e2200000e0000 */
[----:B------:R-:W-:Y:S01]  /*0150*/  UMOV UR4, 0x80 ;  /* 0x0000008000047882 */ /* 0x000fe20000000000 */
[----:B------:R-:W-:Y:S01]  /*0160*/  UMOV UR7, 0x100 ;  /* 0x0000010000077882 */ /* 0x000fe20000000000 */
[----:B------:R-:W-:Y:S01]  /*0170*/  VOTEU.ANY UP1, P0 ;  /* 0x00000000003f7886 */ /* 0x000fe20000020100 */
[----:B------:R-:W1:Y:S01]  /*0180*/  @UP0 S2UR UR8, SR_CgaCtaId ;  /* 0x00000000000809c3 */ /* 0x000e620000008800 */
[----:B------:R-:W2:Y:S01]  /*0190*/  SHFL.IDX PT, R3, R0, RZ, 0x1f ;  /* 0x00001fff00037589 */ /* 0x000ea200000e0000 */
[----:B------:R-:W-:Y:S01]  /*01a0*/  @UP0 UMOV UR6, 0x400 ;  /* 0x0000040000060882 */ /* 0x000fe20000000000 */
[----:B------:R-:W-:-:S04]  /*01b0*/  @UP0 UIADD3 UR4, -UR4, 0x100000, URZ ;  /* 0x0010000004040890 */ /* 0x000fc8000fffe13f */
[----:B------:R-:W-:Y:S02]  /*01c0*/  @UP0 USHF.L.U32 UR5, UR4, 0xb, URZ ;  /* 0x0000000b04050899 */ /* 0x000fe4000800063f */
[----:B------:R-:W-:Y:S01]  /*01d0*/  @UP0 USHF.L.U32 UR4, UR4, 0x1, URZ ;  /* 0x0000000104040899 */ /* 0x000fe2000800063f */
[----:B------:R-:W-:Y:S01]  /*01e0*/  VOTEU.ANY UP2, P0 ;  /* 0x00000000003f7886 */ /* 0x000fe20000040100 */
[----:B0-----:R-:W-:Y:S01]  /*01f0*/  R2UR UR9, R2 ;  /* 0x00000000020972ca */ /* 0x001fe200000e0000 */
[----:B-1----:R-:W-:Y:S01]  /*0200*/  @UP0 ULEA UR8, UR8, UR6, 0x18 ;  /* 0x0000000608080291 */ /* 0x002fe2000f8ec03f */
[----:B--2---:R-:W-:Y:S01]  /*0210*/  ISETP.NE.AND P1, PT, R3, RZ, PT ;  /* 0x000000ff0300720c */ /* 0x004fe20003f25270 */
[----:B------:R-:W-:-:S04]  /*0220*/  @UP0 UIADD3 UR6, -UR7, 0x100000, URZ ;  /* 0x0010000007060890 */ /* 0x000fc8000fffe13f */
[----:B------:R-:W-:Y:S02]  /*0230*/  @UP0 USHF.L.U32 UR7, UR6, 0xb, URZ ;  /* 0x0000000b06070899 */ /* 0x000fe4000800063f */
[----:B------:R-:W-:-:S04]  /*0240*/  @UP0 USHF.L.U32 UR6, UR6, 0x1, URZ ;  /* 0x0000000106060899 */ /* 0x000fc8000800063f */
[----:B------:R-:W-:Y:S01]  /*0250*/  UISETP.NE.AND UP0, UPT, UR9, URZ, UPT ;  /* 0x0000003f0900728c */ /* 0x000fe2000bf05270 */
[----:B------:R-:W0:Y:S02]  /*0260*/  FENCE.VIEW.ASYNC.S ;  /* 0x00000000000073c6 */ /* 0x000e240000000000 */
[----:B0-----:R0:W1:Y:S05]  /*0270*/  @UP1 SYNCS.EXCH.64 URZ, [UR8+0x36800], UR4 ;  /* 0x03680004083f15b2 */ /* 0x00106a0008000100 */
[----:B------:R0:W2:Y:S01]  /*0280*/  @UP2 SYNCS.EXCH.64 URZ, [UR8+0x36820], UR6 ;  /* 0x03682006083f25b2 */ /* 0x0000a20008000100 */
[----:B------:R-:W-:Y:S05]  /*0290*/  @P1 BRA `(.L_x_2) ;  /* 0x0000000000481947 */ /* 0x000fea0003800000 */
[----:B0-----:R-:W0:Y:S01]  /*02a0*/  S2UR UR5, SR_CgaCtaId ;  /* 0x00000000000579c3 */ /* 0x001e220000008800 */
[----:B------:R-:W-:Y:S01]  /*02b0*/  UMOV UR4, 0x400 ;  /* 0x0000040000047882 */ /* 0x000fe20000000000 */
[----:B------:R-:W-:Y:S01]  /*02c0*/  UMOV UR6, 0x1 ;  /* 0x0000000100067882 */ /* 0x000fe20000000000 */
[----:B------:R-:W-:Y:S01]  /*02d0*/  UMOV UR7, 0x2 ;  /* 0x0000000200077882 */ /* 0x000fe20000000000 */
[----:B------:R-:W-:Y:S01]  /*02e0*/  ELECT P0, URZ, PT ;  /* 0x00000000003f782f */ /* 0x000fe20003800000 */
[----:B0-----:R-:W-:Y:S02]  /*02f0*/  ULEA UR8, UR5, UR4, 0x18 ;  /* 0x0000000405087291 */ /* 0x001fe4000f8ec03f */
[----:B------:R-:W-:-:S04]  /*0300*/  UIADD3 UR4, -UR6, 0x100000, URZ ;  /* 0x0010000006047890 */ /* 0x000fc8000fffe13f */
[----:B------:R-:W-:Y:S02]  /*0310*/  USHF.L.U32 UR5, UR4, 0xb, URZ ;  /* 0x0000000b04057899 */ /* 0x000fe4000800063f */
[----:B------:R-:W-:Y:S02]  /*0320*/  USHF.L.U32 UR4, UR4, 0x1, URZ ;  /* 0x0000000104047899 */ /* 0x000fe4000800063f */
[----:B------:R-:W-:-:S04]  /*0330*/  UIADD3 UR6, -UR7, 0x100000, URZ ;  /* 0x0010000007067890 */ /* 0x000fc8000fffe13f */
[----:B------:R-:W-:Y:S02]  /*0340*/  USHF.L.U32 UR7, UR6, 0xb, URZ ;  /* 0x0000000b06077899 */ /* 0x000fe4000800063f */
[----:B------:R-:W-:Y:S01]  /*0350*/  USHF.L.U32 UR6, UR6, 0x1, URZ ;  /* 0x0000000106067899 */ /* 0x000fe2000800063f */
[----:B------:R-:W0:Y:S03]  /*0360*/  FENCE.VIEW.ASYNC.S ;  /* 0x00000000000073c6 */ /* 0x000e260000000000 */
[----:B0-----:R3:W4:Y:S08]  /*0370*/  SYNCS.EXCH.64 URZ, [UR8+0x36830], UR4 ;  /* 0x03683004083f75b2 */ /* 0x0017300008000100 */
[----:B------:R3:W0:Y:S01]  /*0380*/  SYNCS.EXCH.64 URZ, [UR8+0x36840], UR6 ;  /* 0x03684006083f75b2 */ /* 0x0006220008000100 */
[----:B------:R3:W0:Y:S01]  /*0390*/  SYNCS.EXCH.64 URZ, [UR8+0x36838], UR4 ;  /* 0x03683804083f75b2 */ /* 0x0006220008000100 */
[----:B------:R3:W0:Y:S02]  /*03a0*/  SYNCS.EXCH.64 URZ, [UR8+0x36848], UR6 ;  /* 0x03684806083f75b2 */ /* 0x0006240008000100 */
[----:B---3--:R-:W-:Y:S01]  /*03b0*/  NOP ;  /* 0x0000000000007918 */ /* 0x008fe20000000000 */
.L_x_2:
[----:B------:R-:W3:Y:S01]  /*03c0*/  SHFL.IDX PT, R2, R0, RZ, 0x1f ;  /* 0x00001fff00027589 */ /* 0x000ee200000e0000 */
[----:B------:R-:W-:Y:S01]  /*03d0*/  NOP ;  /* 0x0000000000007918 */ /* 0x000fe20000000000 */
[----:B---3--:R-:W-:-:S13]  /*03e0*/  ISETP.NE.AND P0, PT, R2, RZ, PT ;  /* 0x000000ff0200720c */ /* 0x008fda0003f05270 */
        /* <DEDUP_REMOVED lines=14> */
[----:B0-----:R3:W0:Y:S08]  /*04d0*/  SYNCS.EXCH.64 URZ, [UR8+0x36850], UR4 ;  /* 0x03685004083f75b2 */ /* 0x0016300008000100 */
[----:B------:R3:W0:Y:S01]  /*04e0*/  SYNCS.EXCH.64 URZ, [UR8+0x36860], UR6 ;  /* 0x03686006083f75b2 */ /* 0x0006220008000100 */
[----:B------:R3:W0:Y:S01]  /*04f0*/  SYNCS.EXCH.64 URZ, [UR8+0x36858], UR4 ;  /* 0x03685804083f75b2 */ /* 0x0006220008000100 */
[----:B------:R3:W0:Y:S02]  /*0500*/  SYNCS.EXCH.64 URZ, [UR8+0x36868], UR6 ;  /* 0x03686806083f75b2 */ /* 0x0006240008000100 */
[----:B---3--:R-:W-:Y:S01]  /*0510*/  NOP ;  /* 0x0000000000007918 */ /* 0x008fe20000000000 */
.L_x_3:
[----:B------:R-:W3:Y:S01]  /*0520*/  SHFL.IDX PT, R2, R0, RZ, 0x1f ;  /* 0x00001fff00027589 */ /* 0x000ee200000e0000 */
[----:B------:R-:W-:Y:S01]  /*0530*/  NOP ;  /* 0x0000000000007918 */ /* 0x000fe20000000000 */
[----:B---3--:R-:W-:-:S13]  /*0540*/  ISETP.NE.AND P0, PT, R2, RZ, PT ;  /* 0x000000ff0200720c */ /* 0x008fda0003f05270 */
[----:B------:R-:W-:Y:S05]  /*0550*/  @P0 BRA `(.L_x_4) ;  /* 0x0000000000380947 */ /* 0x000fea0003800000 */
[----:B0-----:R-:W0:Y:S01]  /*0560*/  S2UR UR5, SR_CgaCtaId ;  /* 0x00000000000579c3 */ /* 0x001e220000008800 */
[----:B------:R-:W-:Y:S01]  /*0570*/  UMOV UR4, 0x400 ;  /* 0x0000040000047882 */ /* 0x000fe20000000000 */
[----:B------:R-:W-:Y:S01]  /*0580*/  UMOV UR7, 0x1 ;  /* 0x0000000100077882 */ /* 0x000fe20000000000 */
[----:B------:R-:W-:Y:S01]  /*0590*/  ELECT P0, URZ, PT ;  /* 0x00000000003f782f */ /* 0x000fe20003800000 */
[----:B0-----:R-:W-:Y:S02]  /*05a0*/  ULEA UR6, UR5, UR4, 0x18 ;  /* 0x0000000405067291 */ /* 0x001fe4000f8ec03f */
[----:B------:R-:W-:-:S04]  /*05b0*/  UIADD3 UR4, -UR7, 0x100000, URZ ;  /* 0x0010000007047890 */ /* 0x000fc8000fffe13f */
[----:B------:R-:W-:Y:S02]  /*05c0*/  USHF.L.U32 UR5, UR4, 0xb, URZ ;  /* 0x0000000b04057899 */ /* 0x000fe4000800063f */
[----:B------:R-:W-:Y:S01]  /*05d0*/  USHF.L.U32 UR4, UR4, 0x1, URZ ;  /* 0x0000000104047899 */ /* 0x000fe2000800063f */
[----:B------:R-:W0:Y:S11]  /*05e0*/  FENCE.VIEW.ASYNC.S ;  /* 0x00000000000073c6 */ /* 0x000e360000000000 */
[----:B0-----:R3:W0:Y:S01]  /*05f0*/  SYNCS.EXCH.64 URZ, [UR6+0x36870], UR4 ;  /* 0x03687004063f75b2 */ /* 0x0016220008000100 */
[----:B------:R3:W0:Y:S01]  /*0600*/  SYNCS.EXCH.64 URZ, [UR6+0x36880], UR4 ;  /* 0x03688004063f75b2 */ /* 0x0006220008000100 */
[----:B------:R3:W0:Y:S01]  /*0610*/  SYNCS.EXCH.64 URZ, [UR6+0x36878], UR4 ;  /* 0x03687804063f75b2 */ /* 0x0006220008000100 */
[----:B------:R3:W0:Y:S02]  /*0620*/  SYNCS.EXCH.64 URZ, [UR6+0x36888], UR4 ;  /* 0x03688804063f75b2 */ /* 0x0006240008000100 */
[----:B---3--:R-:W-:Y:S01]  /*0630*/  NOP ;  /* 0x0000000000007918 */ /* 0x008fe20000000000 */
.L_x_4:
        /* <DEDUP_REMOVED lines=22> */
.L_x_5:
        /* <DEDUP_REMOVED lines=22> */
.L_x_6:
[----:B0-----:R-:W-:Y:S01]  /*0900*/  UMOV UR4, 0x1 ;  /* 0x0000000100047882 */ /* 0x001fe20000000000 */
[----:B------:R-:W-:Y:S01]  /*0910*/  PLOP3.LUT P0, PT, PT, PT, UP0, 0x80, 0x0 ;  /* 0x000000000000781c */ /* 0x000fe20003f0f008 */
[----:B------:R-:W-:Y:S01]  /*0920*/  USEL UR4, UR4, 0x2, !UP0 ;  /* 0x0000000204047887 */ /* 0x000fe2000c000000 */
[----:B------:R-:W-:Y:S01]  /*0930*/  NOP ;  /* 0x0000000000007918 */ /* 0x000fe20000000000 */
[----:B------:R-:W-:Y:S04]  /*0940*/  BSSY B6, `(.L_x_7) ;  /* 0x0001190000067945 */ /* 0x000fe80003800000 */
[----:B------:R-:W-:-:S05]  /*0950*/  IMAD.U32 R2, RZ, RZ, UR4 ;  /* 0x00000004ff027e24 */ /* 0x000fca000f8e00ff */
[----:B------:R0:W-:Y:S01]  /*0960*/  STL [R1+0xc], R2 ;  /* 0x00000c0201007387 */ /* 0x0001e20000100800 */
[----:B-12-4-:R-:W-:Y:S06]  /*0970*/  BAR.SYNC.DEFER_BLOCKING 0x0 ;  /* 0x0000000000007b1d */ /* 0x016fec0000010000 */
[----:B------:R-:W-:Y:S05]  /*0980*/  @!P0 BRA `(.L_x_8) ;  /* 0x000000d400a08947 */ /* 0x000fea0003800000 */
.L_x_9:
[----:B------:R-:W-:-:S08]  /*0990*/  NOP ;  /* 0x0000000000007918 */ /* 0x000fd00000000000 */
[----:B------:R-:W1:Y:S02]  /*09a0*/  USETMAXREG.TRY_ALLOC.CTAPOOL UP0, 0xf0 ;  /* 0x000000f0000079c8 */ /* 0x000e640008000600 */
[----:B-1----:R-:W-:-:S13]  /*09b0*/  PLOP3.LUT P0, PT, PT, PT, UP0, 0x80, 0x0 ;  /* 0x000000000000781c */ /* 0x002fda0003f0f008 */
[----:B------:R-:W-:Y:S05]  /*09c0*/  @!P0 BRA `(.L_x_9) ;  /* 0xfffffffc00f08947 */ /* 0x000fea000383ffff */
[----:B------:R-:W1:Y:S01]  /*09d0*/  S2UR UR6, SR_CTAID.Y ;  /* 0x00000000000679c3 */ /* 0x000e620000002600 */
[----:B------:R-:W-:Y:S02]  /*09e0*/  ULDC UR7, c[0x0][0xc50] ;  /* 0x0003140000077ab9 */ /* 0x000fe40000000800 */
[----:B------:R-:W-:-:S05]  /*09f0*/  UISETP.NE.AND UP0, UPT, UR7, 0x1, UPT ;  /* 0x000000010700788c */ /* 0x000fca000bf05270 */
[----:B------:R-:W2:Y:S06]  /*0a00*/  S2UR UR8, SR_CTAID.Z ;  /* 0x00000000000879c3 */ /* 0x000eac0000002700 */
[----:B------:R-:W-:Y:S01]  /*0a10*/  @UP0 ULDC UR4, c[0x0][0xc54] ;  /* 0x0003150000040ab9 */ /* 0x000fe20000000800 */
[----:B------:R-:W-:Y:S01]  /*0a20*/  @UP0 ULDC UR9, c[0x0][0xc58] ;  /* 0x0003160000090ab9 */ /* 0x000fe20000000800 */
[----:B-1----:R-:W-:Y:S02]  /*0a30*/  UIMAD.WIDE.U32 UR4, UR6, UR4, URZ ;  /* 0x00000004060472a5 */ /* 0x002fe4000f8e003f */
[----:B------:R-:W-:-:S02]  /*0a40*/  UMOV UR10, UR6 ;  /* 0x00000006000a7c82 */ /* 0x000fc40008000000 */
[----:B------:R-:W-:Y:S01]  /*0a50*/  @UP0 USHF.R.U32.HI UR10, URZ, UR9, UR5 ;  /* 0x000000093f0a0299 */ /* 0x000fe20008011605 */
[----:B------:R-:W-:Y:S06]  /*0a60*/  BAR.ARV 0x8, 0x180 ;  /* 0x0206000000007b1d */ /* 0x000fec0000002000 */
[----:B--2---:R-:W-:Y:S01]  /*0a70*/  ISETP.LE.AND P0, PT, RZ, UR8, PT ;  /* 0x00000008ff007c0c */ /* 0x004fe2000bf03270 */
[----:B------:R-:W-:Y:S02]  /*0a80*/  UIADD3 UR4, -UR10, URZ, URZ ;  /* 0x0000003f0a047290 */ /* 0x000fe4000fffe13f */
[----:B------:R-:W-:-:S02]  /*0a90*/  IMAD.U32 R18, RZ, RZ, UR10 ;  /* 0x0000000aff127e24 */ /* 0x000fc4000f8e00ff */
[----:B------:R-:W-:-:S08]  /*0aa0*/  UIMAD UR7, UR7, UR4, UR6 ;  /* 0x00000004070772a4 */ /* 0x000fd0000f8e0206 */
[----:B------:R-:W-:Y:S05]  /*0ab0*/  @!P0 BRA `(.L_x_10) ;  /* 0x0000011400e08947 */ /* 0x000fea0003800000 */
[----:B------:R-:W-:Y:S01]  /*0ac0*/  ULDC.64 UR4, c[0x0][0x418] ;  /* 0x0001060000047ab9 */ /* 0x000fe20000000a00 */
[----:B------:R-:W-:Y:S01]  /*0ad0*/  ULDC UR39, c[0x0][0x424] ;  /* 0x0001090000277ab9 */ /* 0x000fe20000000800 */
[----:B------:R-:W-:Y:S02]  /*0ae0*/  UISETP.NE.U32.AND UP0, UPT, UR4, URZ, UPT ;  /* 0x0000003f0400728c */ /* 0x000fe4000bf05070 */
[----:B------:R-:W-:Y:S02]  /*0af0*/  ULOP3.LUT UR9, UR7, 0xffff, URZ, 0xc0, !UPT ;  /* 0x0000ffff07097892 */ /* 0x000fe4000f8ec03f */
[----:B------:R-:W-:Y:S01]  /*0b00*/  UISETP.NE.AND.EX UP0, UPT, UR5, URZ, UPT, UP0 ;  /* 0x0000003f0500728c */ /* 0x000fe2000bf05300 */
[----:B------:R-:W-:-:S03]  /*0b10*/  ULDC UR4, c[0x0][0x2f0] ;  /* 0x0000bc0000047ab9 */ /* 0x000fc60000000800 */
[----:B------:R-:W-:-:S04]  /*0b20*/  USEL UR39, UR39, 0x1, UP0 ;  /* 0x0000000127277887 */ /* 0x000fc80008000000 */
[----:B------:R-:W-:-:S03]  /*0b30*/  UIMAD UR39, UR39, UR4, URZ ;  /* 0x00000004272772a4 */ /* 0x000fc6000f8e023f */
[----:B------:R-:W-:Y:S01]  /*0b40*/  UMOV UR4, URZ ;  /* 0x0000003f00047c82 */ /* 0x000fe20008000000 */
[----:B------:R-:W-:Y:S02]  /*0b50*/  UISETP.GE.AND UP0, UPT, UR39, 0x1, UPT ;  /* 0x000000012700788c */ /* 0x000fe4000bf06270 */
[----:B------:R-:W-:-:S04]  /*0b60*/  UIADD3 UR5, UR39, 0x6f, URZ ;  /* 0x0000006f27057890 */ /* 0x000fc8000fffe03f */
[----:B------:R-:W-:Y:S01]  /*0b70*/  PLOP3.LUT P0, PT, PT, PT, UP0, 0x80, 0x0 ;  /* 0x000000000000781c */ /* 0x000fe20003f0f008 */
[----:B------:R-:W-:-:S04]  /*0b80*/  UIMAD.WIDE UR4, UR5, -0x6db6db6d, UR4 ;  /* 0x92492493050478a5 */ /* 0x000fc8000f8e0204 */
[----:B------:R-:W-:-:S03]  /*0b90*/  USHF.R.U32.HI UR6, URZ, 0x1f, UR5 ;  /* 0x0000001f3f067899 */ /* 0x000fc60008011605 */
[----:B------:R-:W-:Y:S01]  /*0ba0*/  UMOV UR4, URZ ;  /* 0x0000003f00047c82 */ /* 0x000fe20008000000 */
[----:B------:R-:W-:-:S04]  /*0bb0*/  ULEA.HI.SX32 UR6, UR5, UR6, 0x1a ;  /* 0x0000000605067291 */ /* 0x000fc8000f8fd23f */
[----:B------:R-:W-:Y:S08]  /*0bc0*/  @!P0 BRA `(.L_x_11) ;  /* 0x0000000000908947 */ /* 0x000ff00003800000 */
[----:B------:R-:W-:Y:S01]  /*0bd0*/  USHF.R.U32.HI UR7, URZ, 0x10, UR7 ;  /* 0x000000103f077899 */ /* 0x000fe20008011607 */
[----:B------:R-:W-:-:S03]  /*0be0*/  UMOV UR4, URZ ;  /* 0x0000003f00047c82 */ /* 0x000fc60008000000 */
[----:B------:R-:W-:-:S11]  /*0bf0*/  UISETP.NE.AND UP0, UPT, UR7, URZ, UPT ;  /* 0x0000003f0700728c */ /* 0x000fd6000bf05270 */
[----:B------:R-:W-:Y:S02]  /*0c00*/  @!UP0 ULDC UR7, c[0x0][0x9f0] ;  /* 0x00027c0000078ab9 */ /* 0x000fe40000000800 */
[----:B------:R-:W-:Y:S01]  /*0c10*/  MOV R3, UR7 ;  /* 0x0000000700037c02 */ /* 0x000fe20008000f00 */
[----:B------:R-:W-:-:S03]  /*0c20*/  UIADD3 UR8, UR6, -0x1, UR7 ;  /* 0xffffffff06087890 */ /* 0x000fc6000fffe007 */
[-C--:B------:R-:W-:Y:S02]  /*0c30*/  IABS R0, R3.reuse ;  /* 0x0000000300007213 */ /* 0x080fe40000000000 */
[----:B------:R-:W-:Y:S01]  /*0c40*/  IABS R5, R3 ;  /* 0x0000000300057213 */ /* 0x000fe20000000000 */
[----:B------:R-:W-:Y:S01]  /*0c50*/  IMAD.U32 R4, RZ, RZ, UR8 ;  /* 0x00000008ff047e24 */ /* 0x000fe2000f8e00ff */
[----:B------:R-:W-:Y:S01]  /*0c60*/  R2UR UR12, R0 ;  /* 0x00000000000c72ca */ /* 0x000fe200000e0000 */
[----:B------:R-:W-:-:S03]  /*0c70*/  ULOP3.LUT UR8, UR8, UR7, URZ, 0x3c, !UPT ;  /* 0x0000000708087292 */ /* 0x000fc6000f8e3c3f */
[----:B------:R-:W-:-:S05]  /*0c80*/  IABS R4, R4 ;  /* 0x0000000400047213 */ /* 0x000fca0000000000 */
[----:B------:R-:W-:-:S04]  /*0c90*/  IMAD.MOV.U32 R3, RZ, RZ, R4 ;  /* 0x000000ffff037224 */ /* 0x000fc800078e0004 */
[----:B------:R-:W1:Y:S01]  /*0ca0*/  I2F.RP R0, UR12 ;  /* 0x0000000c00007d06 */ /* 0x000e620008209400 */
[----:B------:R-:W-:-:S07]  /*0cb0*/  R2UR UR11, R3 ;  /* 0x00000000030b72ca */ /* 0x000fce00000e0000 */
[----:B-1----:R-:W0:Y:S02]  /*0cc0*/  MUFU.RCP R0, R0 ;  /* 0x0000000000007308 */ /* 0x002e240000001000 */
[----:B0-----:R-:W-:Y:S01]  /*0cd0*/  VIADD R2, R0, 0xffffffe ;  /* 0x0ffffffe00027836 */ /* 0x001fe20000000000 */
[----:B------:R-:W-:-:S05]  /*0ce0*/  IADD3 R0, RZ, -R5, RZ ;  /* 0x80000005ff007210 */ /* 0x000fca0007ffe0ff */
[----:B------:R-:W0:Y:S02]  /*0cf0*/  F2I.FTZ.U32.TRUNC.NTZ R2, R2 ;  /* 0x0000000200027305 */ /* 0x000e24000021f000 */
[----:B0-----:R-:W-:-:S13]  /*0d00*/  R2UR UR5, R2 ;  /* 0x00000000020572ca */ /* 0x001fda00000e0000 */
[----:B------:R-:W-:-:S04]  /*0d10*/  UIADD3 UR10, URZ, -UR5, URZ ;  /* 0x800000053f0a7290 */ /* 0x000fc8000fffe03f */
[----:B------:R-:W-:-:S04]  /*0d20*/  UIMAD UR10, UR10, UR12, URZ ;  /* 0x0000000c0a0a72a4 */ /* 0x000fc8000f8e023f */
[----:B------:R-:W-:-:S03]  /*0d30*/  UIMAD.WIDE.U32 UR4, UR5, UR10, UR4 ;  /* 0x0000000a050472a5 */ /* 0x000fc6000f8e0004 */
[----:B------:R-:W-:Y:S01]  /*0d40*/  R2UR UR10, R0 ;  /* 0x00000000000a72ca */ /* 0x000fe200000e0000 */
[----:B------:R-:W-:-:S12]  /*0d50*/  UIMAD.WIDE.U32 UR4, UR5, UR11, URZ ;  /* 0x0000000b050472a5 */ /* 0x000fd8000f8e003f */
[----:B------:R-:W-:-:S04]  /*0d60*/  UIMAD UR4, UR5, UR10, UR11 ;  /* 0x0000000a050472a4 */ /* 0x000fc8000f8e020b */
[----:B------:R-:W-:-:S11]  /*0d70*/  UISETP.GT.U32.AND UP1, UPT, UR12, UR4, UPT ;  /* 0x000000040c00728c */ /* 0x000fd6000bf24070 */
[----:B------:R-:W-:Y:S02]  /*0d80*/  @!UP1 UIADD3 UR4, UR4, -UR12, URZ ;  /* 0x8000000c04049290 */ /* 0x000fe4000fffe03f */
[----:B------:R-:W-:Y:S02]  /*0d90*/  @!UP1 UIADD3 UR5, UR5, 0x1, URZ ;  /* 0x0000000105059890 */ /* 0x000fe4000fffe03f */
[----:B------:R-:W-:Y:S02]  /*0da0*/  UISETP.GE.U32.AND UP0, UPT, UR4, UR12, UPT ;  /* 0x0000000c0400728c */ /* 0x000fe4000bf06070 */
[----:B------:R-:W-:-:S09]  /*0db0*/  UISETP.GE.AND UP1, UPT, UR8, URZ, UPT ;  /* 0x0000003f0800728c */ /* 0x000fd2000bf26270 */
[----:B------:R-:W-:Y:S02]  /*0dc0*/  @UP0 UIADD3 UR5, UR5, 0x1, URZ ;  /* 0x0000000105050890 */ /* 0x000fe4000fffe03f */
[----:B------:R-:W-:-:S05]  /*0dd0*/  UISETP.NE.AND UP0, UPT, UR7, URZ, UPT ;  /* 0x0000003f0700728c */ /* 0x000fca000bf05270 */
[----:B------:R-:W-:Y:S02]  /*0de0*/  UMOV UR4, UR5 ;  /* 0x0000000500047c82 */ /* 0x000fe40008000000 */
[----:B------:R-:W-:-:S04]  /*0df0*/  @!UP1 UIADD3 UR4, -UR4, URZ, URZ ;  /* 0x0000003f04049290 */ /* 0x000fc8000fffe13f */
[----:B------:R-:W-:-:S12]  /*0e00*/  @!UP0 ULOP3.LUT UR4, URZ, UR7, URZ, 0x33, !UPT ;  /* 0x000000073f048292 */ /* 0x000fd8000f8e333f */
.L_x_11:
[----:B------:R-:W-:Y:S01]  /*0e10*/  UIMAD UR5, UR9, UR4, URZ ;  /* 0x00000004090572a4 */ /* 0x000fe2000f8e023f */
[----:B------:R-:W-:Y:S01]  /*0e20*/  IMAD.U32 R0, RZ, RZ, UR6 ;  /* 0x00000006ff007e24 */ /* 0x000fe2000f8e00ff */
[----:B0-----:R-:W0:Y:S01]  /*0e30*/  S2R R2, SR_TID.X ;  /* 0x0000000000027919 */ /* 0x001e220000002100 */
[----:B------:R-:W-:Y:S01]  /*0e40*/  IMAD.U32 R3, RZ, RZ, UR4 ;  /* 0x00000004ff037e24 */ /* 0x000fe2000f8e00ff */
[----:B------:R-:W-:Y:S02]  /*0e50*/  PLOP3.LUT P0, PT, PT, PT, PT, 0x80, 0x0 ;  /* 0x000000000000781c */ /* 0x000fe40003f0f070 */
[----:B------:R-:W-:Y:S01]  /*0e60*/  CS2R R118, SRZ ;  /* 0x0000000000767805 */ /* 0x000fe2000001ff00 */
[----:B------:R-:W-:Y:S01]  /*0e70*/  IMAD.U32 R17, RZ, RZ, UR5 ;  /* 0x00000005ff117e24 */ /* 0x000fe2000f8e00ff */
[----:B------:R-:W-:Y:S02]  /*0e80*/  CS2R R116, SRZ ;  /* 0x0000000000747805 */ /* 0x000fe4000001ff00 */
[----:B------:R-:W-:-:S02]  /*0e90*/  VIADDMNMX R0, R3, UR5, R0, PT ;  /* 0x0000000503007c46 */ /* 0x000fc4000b800100 */
[----:B------:R-:W-:Y:S02]  /*0ea0*/  CS2R R114, SRZ ;  /* 0x0000000000727805 */ /* 0x000fe4000001ff00 */
[----:B------:R-:W-:Y:S02]  /*0eb0*/  CS2R R112, SRZ ;  /* 0x0000000000707805 */ /* 0x000fe4000001ff00 */
[----:B------:R-:W-:Y:S02]  /*0ec0*/  CS2R R110, SRZ ;  /* 0x00000000006e7805 */ /* 0x000fe4000001ff00 */
[----:B------:R-:W-:Y:S01]  /*0ed0*/  R2UR UR38, R0 ;  /* 0x00000000002672ca */ /* 0x000fe200000e0000 */
[----:B------:R-:W-:Y:S01]  /*0ee0*/  IMAD.MOV.U32 R0, RZ, RZ, RZ ;  /* 0x000000ffff007224 */ /* 0x000fe200078e00ff */
[----:B------:R-:W-:Y:S02]  /*0ef0*/  CS2R R108, SRZ ;  /* 0x00000000006c7805 */ /* 0x000fe4000001ff00 */
[----:B------:R-:W-:-:S02]  /*0f00*/  CS2R R106, SRZ ;  /* 0x00000000006a7805 */ /* 0x000fc4000001ff00 */
[----:B------:R-:W-:Y:S02]  /*0f10*/  CS2R R104, SRZ ;  /* 0x0000000000687805 */ /* 0x000fe4000001ff00 */
[----:B------:R-:W-:Y:S02]  /*0f20*/  CS2R R102, SRZ ;  /* 0x0000000000667805 */ /* 0x000fe4000001ff00 */
[----:B------:R-:W-:Y:S02]  /*0f30*/  CS2R R100, SRZ ;  /* 0x0000000000647805 */ /* 0x000fe4000001ff00 */
[----:B------:R-:W-:Y:S02]  /*0f40*/  CS2R R98, SRZ ;  /* 0x0000000000627805 */ /* 0x000fe4000001ff00 */
[----:B------:R-:W-:Y:S02]  /*0f50*/  CS2R R96, SRZ ;  /* 0x0000000000607805 */ /* 0x000fe4000001ff00 */
[----:B------:R-:W-:-:S02]  /*0f60*/  CS2R R94, SRZ ;  /* 0x00000000005e7805 */ /* 0x000fc4000001ff00 */
[----:B------:R-:W-:Y:S02]  /*0f70*/  CS2R R92, SRZ ;  /* 0x00000000005c7805 */ /* 0x000fe4000001ff00 */
[----:B------:R-:W-:Y:S02]  /*0f80*/  CS2R R90, SRZ ;  /* 0x00000000005a7805 */ /* 0x000fe4000001ff00 */
[----:B------:R-:W-:Y:S01]  /*0f90*/  CS2R R88, SRZ ;  /* 0x0000000000587805 */ /* 0x000fe2000001ff00 */
[----:B------:R-:W-:Y:S01]  /*0fa0*/  UISETP.GT.AND UP0, UPT, UR38, UR5, UPT ;  /* 0x000000052600728c */ /* 0x000fe2000bf04270 */
[----:B------:R-:W-:Y:S02]  /*0fb0*/  CS2R R86, SRZ ;  /* 0x0000000000567805 */ /* 0x000fe4000001ff00 */
[----:B------:R-:W-:Y:S02]  /*0fc0*/  CS2R R84, SRZ ;  /* 0x0000000000547805 */ /* 0x000fe4000001ff00 */
[----:B------:R-:W-:-:S02]  /*0fd0*/  CS2R R82, SRZ ;  /* 0x0000000000527805 */ /* 0x000fc4000001ff00 */
[----:B------:R-:W-:Y:S02]  /*0fe0*/  CS2R R80, SRZ ;  /* 0x0000000000507805 */ /* 0x000fe4000001ff00 */
[----:B------:R-:W-:Y:S02]  /*0ff0*/  CS2R R78, SRZ ;  /* 0x00000000004e7805 */ /* 0x000fe4000001ff00 */
[----:B------:R-:W-:Y:S02]  /*1000*/  PLOP3.LUT P1, PT, PT, PT, UP0, 0x80, 0x0 ;  /* 0x000000000000781c */ /* 0x000fe40003f2f008 */
[----:B------:R-:W-:Y:S02]  /*1010*/  CS2R R76, SRZ ;  /* 0x00000000004c7805 */ /* 0x000fe4000001ff00 */
[----:B------:R-:W-:Y:S02]  /*1020*/  CS2R R74, SRZ ;  /* 0x00000000004a7805 */ /* 0x000fe4000001ff00 */
[----:B0-----:R-:W-:Y:S01]  /*1030*/  IADD3 R19, R2, -0x80, RZ ;  /* 0xffffff8002137810 */ /* 0x001fe20007ffe0ff */
[----:B------:R-:W-:Y:S01]  /*1040*/  IMAD.MOV.U32 R2, RZ, RZ, RZ ;  /* 0x000000ffff027224 */ /* 0x000fe200078e00ff */
        /* <DEDUP_REMOVED lines=24> */
[----:B------:R-:W-:Y:S01]  /*11d0*/  CS2R R24, SRZ ;  /* 0x0000000000187805 */ /* 0x000fe2000001ff00 */
[----:B------:R-:W-:Y:S06]  /*11e0*/  @!P1 BRA `(.L_x_12) ;  /* 0x000000ac00ac9947 */ /* 0x000fec0003800000 */
[----:B------:R-:W-:Y:S01]  /*11f0*/  SHF.R.S32.HI R0, RZ, 0x1f, R19 ;  /* 0x0000001fff007819 */ /* 0x000fe20000011413 */
[----:B------:R-:W0:Y:S01]  /*1200*/  S2UR UR7, SR_CgaCtaId ;  /* 0x00000000000779c3 */ /* 0x000e220000008800 */
[----:B------:R-:W-:Y:S02]  /*1210*/  UMOV UR6, 0x400 ;  /* 0x0000040000067882 */ /* 0x000fe40000000000 */
[----:B------:R-:W-:-:S04]  /*1220*/  LEA.HI R22, R0, R19, RZ, 0x7 ;  /* 0x0000001300167211 */ /* 0x000fc800078f38ff */
[----:B------:R-:W-:-:S06]  /*1230*/  SHF.R.S32.HI R0, RZ, 0x7, R22 ;  /* 0x00000007ff007819 */ /* 0x000fcc0000011416 */
[----:B------:R-:W1:Y:S01]  /*1240*/  SHFL.IDX PT, R0, R0, RZ, 0x1f ;  /* 0x00001fff00007589 */ /* 0x000e6200000e0000 */
[----:B0-----:R-:W-:-:S04]  /*1250*/  ULEA UR8, UR7, UR6, 0x18 ;  /* 0x0000000607087291 */ /* 0x001fc8000f8ec03f */
[----:B------:R-:W-:Y:S02]  /*1260*/  UIADD3 UR6, UR8, 0x15400, URZ ;  /* 0x0001540008067890 */ /* 0x000fe4000fffe03f */
[----:B------:R-:W-:Y:S02]  /*1270*/  IMAD.U32 R16, RZ, RZ, UR8 ;  /* 0x00000008ff107e24 */ /* 0x000fe4000f8e00ff */
[----:B------:R-:W-:Y:S01]  /*1280*/  ULOP3.LUT UP0, URZ, UR6, 0x9f, URZ, 0xc0, !UPT ;  /* 0x0000009f063f7892 */ /* 0x000fe2000f80c03f */
[----:B-1----:R-:W-:-:S05]  /*1290*/  R2UR UR4, R0 ;  /* 0x00000000000472ca */ /* 0x002fca00000e0000 */
[----:B------:R-:W-:-:S08]  /*12a0*/  PLOP3.LUT P0, PT, PT, PT, UP0, 0x80, 0x0 ;  /* 0x000000000000781c */ /* 0x000fd00003f0f008 */
[----:B------:R-:W-:-:S04]  /*12b0*/  ULEA.HI UR5, UR4, UR4, URZ, 0x1 ;  /* 0x0000000404057291 */ /* 0x000fc8000f8f083f */
[----:B------:R-:W-:-:S04]  /*12c0*/  ULOP3.LUT UR5, UR5, 0x1e, URZ, 0xc0, !UPT ;  /* 0x0000001e05057892 */ /* 0x000fc8000f8ec03f */
[----:B------:R-:W-:-:S04]  /*12d0*/  UIADD3 UR5, UR4, -UR5, URZ ;  /* 0x8000000504057290 */ /* 0x000fc8000fffe03f */
[----:B------:R-:W-:-:S04]  /*12e0*/  ULEA UR5, UR5, UR6, 0xd ;  /* 0x0000000605057291 */ /* 0x000fc8000f8e683f */
[----:B------:R-:W-:-:S04]  /*12f0*/  USHF.R.U32.HI UR5, URZ, 0x4, UR5 ;  /* 0x000000043f057899 */ /* 0x000fc80008011605 */
[----:B------:R-:W-:Y:S01]  /*1300*/  ULOP3.LUT UR36, UR5, 0x3fff, URZ, 0xc0, !UPT ;  /* 0x00003fff05247892 */ /* 0x000fe2000f8ec03f */
[----:B------:R-:W-:Y:S11]  /*1310*/  @!P0 BRA `(.L_x_13) ;  /* 0x0000000000408947 */ /* 0x000ff60003800000 */
[----:B------:R-:W-:Y:S01]  /*1320*/  MOV R0, 0x0 ;  /* 0x0000000000007802 */ /* 0x000fe20000000f00 */
[----:B------:R-:W-:Y:S01]  /*1330*/  ULDC.64 UR4, c[0x4][0xa8] ;  /* 0x01002a0000047ab9 */ /* 0x000fe20000000a00 */
[----:B------:R-:W-:Y:S01]  /*1340*/  ULDC.64 UR6, c[0x4][0x28] ;  /* 0x01000a0000067ab9 */ /* 0x000fe20000000a00 */
[----:B------:R-:W-:Y:S01]  /*1350*/  MOV R4, UR4 ;  /* 0x0000000400047c02 */ /* 0x000fe20008000f00 */
[----:B------:R0:W1:Y:S01]  /*1360*/  LDC.64 R2, c[0x4][R0] ;  /* 0x0100000000027b82 */ /* 0x0000620000000a00 */
[----:B------:R-:W-:Y:S01]  /*1370*/  IMAD.U32 R5, RZ, RZ, UR5 ;  /* 0x00000005ff057e24 */ /* 0x000fe2000f8e00ff */
[----:B------:R-:W-:Y:S01]  /*1380*/  ULDC.64 UR4, c[0x4][0xb0] ;  /* 0x01002c0000047ab9 */ /* 0x000fe20000000a00 */
[----:B------:R-:W-:Y:S01]  /*1390*/  MOV R10, UR6 ;  /* 0x00000006000a7c02 */ /* 0x000fe20008000f00 */
[----:B------:R-:W-:Y:S01]  /*13a0*/  IMAD.U32 R6, RZ, RZ, UR4 ;  /* 0x00000004ff067e24 */ /* 0x000fe2000f8e00ff */
[----:B------:R-:W-:Y:S01]  /*13b0*/  MOV R13, RZ ;  /* 0x000000ff000d7202 */ /* 0x000fe20000000f00 */
[----:B------:R-:W-:-:S02]  /*13c0*/  IMAD.U32 R7, RZ, RZ, UR5 ;  /* 0x00000005ff077e24 */ /* 0x000fc4000f8e00ff */
[----:B------:R-:W-:Y:S02]  /*13d0*/  IMAD.U32 R11, RZ, RZ, UR7 ;  /* 0x00000007ff0b7e24 */ /* 0x000fe4000f8e00ff */
[----:B------:R-:W-:Y:S02]  /*13e0*/  IMAD.MOV.U32 R8, RZ, RZ, 0x70 ;  /* 0x00000070ff087424 */ /* 0x000fe400078e00ff */
[----:B0-----:R-:W-:-:S07]  /*13f0*/  IMAD.MOV.U32 R12, RZ, RZ, 0x1 ;  /* 0x00000001ff0c7424 */ /* 0x001fce00078e00ff */
[----:B------:R-:W-:-:S07]  /*1400*/  LEPC R20, `(.L_x_13) ;  /* 0x000000001014794e */ /* 0x000fce0000000000 */
[----:B-1----:R-:W-:Y:S05]  /*1410*/  CALL.ABS.NOINC R2 ;  /* 0x0000000002007343 */ /* 0x002fea0003c00000 */
.L_x_13:
[----:B------:R-:W-:Y:S02]  /*1420*/  R2UR UR4, R16 ;  /* 0x00000000100472ca */ /* 0x000fe400000e0000 */
[----:B------:R-:W-:-:S11]  /*1430*/  SHF.L.U32 R0, RZ, 0x1f, RZ ;  /* 0x0000001fff007819 */ /* 0x000fd600000006ff */
[----:B------:R-:W0:Y:S02]  /*1440*/  SYNCS.PHASECHK.TRANS64.TRYWAIT P0, [UR4+0x36800], R0 ;  /* 0x03680000ff0075a7 */ /* 0x000e240008000144 */
[----:B0-----:R-:W-:Y:S05]  /*1450*/  @!P0 BRA `(.L_x_14) ;  /* 0x0000010c00808947 */ /* 0x001fea0003800000 */
.L_x_125:
[----:B------:R-:W2:Y:S02]  /*1460*/  LDL R2, [R1+0xc] ;  /* 0x00000c0001027983 */ /* 0x000ea40000100800 */
[----:B--2---:R-:W-:-:S13]  /*1470*/  R2UR UR4, R2 ;  /* 0x00000000020472ca */ /* 0x004fda00000e0000 */
[----:B------:R-:W-:-:S06]  /*1480*/  ULOP3.LUT UR4, UR4, 0x1, URZ, 0xfc, !UPT ;  /* 0x0000000104047892 */ /* 0x000fcc000f8efc3f */
[----:B------:R-:W-:-:S05]  /*1490*/  IMAD.U32 R2, RZ, RZ, UR4 ;  /* 0x00000004ff027e24 */ /* 0x000fca000f8e00ff */
[----:B------:R-:W-:-:S13]  /*14a0*/  ISETP.NE.AND P0, PT, R2, 0x3, PT ;  /* 0x000000030200780c */ /* 0x000fda0003f05270 */
[----:B------:R-:W-:Y:S05]  /*14b0*/  @!P0 BRA `(.L_x_15) ;  /* 0x0000000000048947 */ /* 0x000fea0003800000 */
[----:B------:R-:W-:Y:S01]  /*14c0*/  BPT.TRAP 0x1 ;  /* 0x000000040000795c */ /* 0x000fe20000300000 */
.L_x_15:
[----:B------:R-:W-:-:S13]  /*14d0*/  R2UR UR4, R16 ;  /* 0x00000000100472ca */ /* 0x000fda00000e0000 */
[----:B------:R1:W2:Y:S01]  /*14e0*/  SYNCS.PHASECHK.TRANS64.TRYWAIT P2, [UR4+0x36830], R0 ;  /* 0x03683000ff0075a7 */ /* 0x0002a20008040144 */
[----:B------:R-:W-:Y:S05]  /*14f0*/  @!P0 BRA `(.L_x_16) ;  /* 0x0000000000048947 */ /* 0x000fea0003800000 */
[----:B------:R-:W-:Y:S01]  /*1500*/  BPT.TRAP 0x1 ;  /* 0x000000040000795c */ /* 0x000fe20000300000 */
.L_x_16:
[----:B------:R-:W3:Y:S02]  /*1510*/  S2R R2, SR_TID.X ;  /* 0x0000000000027919 */ /* 0x000ee40000002100 */
[----:B---3--:R-:W-:-:S04]  /*1520*/  LOP3.LUT R2, R2, 0x7f, RZ, 0xc0, !PT ;  /* 0x0000007f02027812 */ /* 0x008fc800078ec0ff */
[----:B------:R-:W-:Y:S01]  /*1530*/  ISETP.NE.AND P1, PT, R2, RZ, PT ;  /* 0x000000ff0200720c */ /* 0x000fe20003f25270 */
[----:B------:R-:W-:Y:S01]  /*1540*/  IMAD.U32 R2, RZ, RZ, UR36 ;  /* 0x00000024ff027e24 */ /* 0x000fe2000f8e00ff */
[----:B--2---:R-:W-:Y:S11]  /*1550*/  @P2 BRA `(.L_x_17) ;  /* 0x00000000000c2947 */ /* 0x004ff60003800000 */
[----:B------:R-:W-:-:S13]  /*1560*/  R2UR UR4, R16 ;  /* 0x00000000100472ca */ /* 0x000fda00000e0000 */
[----:B------:R-:W2:Y:S02]  /*1570*/  SYNCS.PHASECHK.TRANS64.TRYWAIT P2, [UR4+0x36830], R0 ;  /* 0x03683000ff0075a7 */ /* 0x000ea40008040144 */
[----:B--2---:R-:W-:Y:S05]  /*1580*/  @!P2 BRA `(.L_x_18) ;  /* 0x0000010c0050a947 */ /* 0x004fea0003800000 */
.L_x_17:
[----:B------:R-:W-:Y:S05]  /*1590*/  WARPSYNC.ALL ;  /* 0x0000000000007948 */ /* 0x000fea0003800000 */
[----:B------:R-:W-:Y:S01]  /*15a0*/  IMAD.MOV.U32 R5, RZ, RZ, RZ ;  /* 0x000000ffff057224 */ /* 0x000fe200078e00ff */
[----:B------:R-:W-:Y:S01]  /*15b0*/  MOV R119, RZ ;  /* 0x000000ff00777202 */ /* 0x000fe20000000f00 */
[----:B0-----:R-:W-:Y:S01]  /*15c0*/  IMAD.MOV.U32 R3, RZ, RZ, 0x40000040 ;  /* 0x40000040ff037424 */ /* 0x001fe200078e00ff */
[----:B------:R-:W-:Y:S02]  /*15d0*/  LOP3.LUT R2, R2, 0x10000, RZ, 0xfc, !PT ;  /* 0x0001000002027812 */ /* 0x000fe400078efcff */
[----:B------:R-:W-:Y:S01]  /*15e0*/  R2UR UR42, R16 ;  /* 0x00000000102a72ca */ /* 0x000fe200000e0000 */
[----:B------:R-:W-:Y:S01]  /*15f0*/  WARPGROUP.ARRIVE ;  /* 0x00000000000079c5 */ /* 0x000fe20000000000 */
[C---:B------:R-:W-:Y:S01]  /*1600*/  R2UR UR8, R2.reuse ;  /* 0x00000000020872ca */ /* 0x040fe200000e0000 */
[----:B------:R-:W-:Y:S01]  /*1610*/  UMOV UR11, 0x40000040 ;  /* 0x40000040000b7882 */ /* 0x000fe20000000000 */
        /* <DEDUP_REMOVED lines=9> */
[----:B------:R-:W-:Y:S01]  /*16b0*/  UIADD3 UR4, UR42, 0x21400, URZ ;  /* 0x000214002a047890 */ /* 0x000fe2000fffe03f */
[C---:B------:R-:W-:Y:S01]  /*16c0*/  R2UR UR12, R2.reuse ;  /* 0x00000000020c72ca */ /* 0x040fe200000e0000 */
[----:B------:R-:W-:Y:S01]  /*16d0*/  UMOV UR7, 0x40000040 ;  /* 0x4000004000077882 */ /* 0x000fe20000000000 */
[C---:B------:R-:W-:Y:S01]  /*16e0*/  R2UR UR13, R3.reuse ;  /* 0x00000000030d72ca */ /* 0x040fe200000e0000 */
[----:B------:R-:W-:Y:S01]  /*16f0*/  USHF.R.U32.HI UR4, URZ, 0x4, UR4 ;  /* 0x000000043f047899 */ /* 0x000fe20008011604 */
[----:B------:R-:W-:Y:S01]  /*1700*/  R2UR UR20, R2 ;  /* 0x00000000021472ca */ /* 0x000fe200000e0000 */
[----:B------:R-:W-:Y:S01]  /*1710*/  UMOV UR29, 0x40000040 ;  /* 0x40000040001d7882 */ /* 0x000fe20000000000 */
[C---:B------:R-:W-:Y:S01]  /*1720*/  R2UR UR21, R3.reuse ;  /* 0x00000000031572ca */ /* 0x040fe200000e0000 */
[----:B------:R-:W-:Y:S01]  /*1730*/  ULOP3.LUT UR4, UR4, 0x3fff, URZ, 0xc0, !UPT ;  /* 0x00003fff04047892 */ /* 0x000fe2000f8ec03f */
[----:B------:R-:W-:Y:S01]  /*1740*/  R2UR UR5, R3 ;  /* 0x00000000030572ca */ /* 0x000fe200000e0000 */
[----:B------:R-:W-:Y:S01]  /*1750*/  UMOV UR31, 0x40000040 ;  /* 0x40000040001f7882 */ /* 0x000fe20000000000 */
[----:B------:R-:W-:Y:S01]  /*1760*/  UMOV UR33, 0x40000040 ;  /* 0x4000004000217882 */ /* 0x000fe20000000000 */
[----:B------:R-:W-:Y:S01]  /*1770*/  ULOP3.LUT UR43, UR4, 0x10000, URZ, 0xfc, !UPT ;  /* 0x00010000042b7892 */ /* 0x000fe2000f8efc3f */
[----:B------:R-:W-:Y:S01]  /*1780*/  LOP3.LUT R22, R22, 0xffffff80, RZ, 0xc0, !PT ;  /* 0xffffff8016167812 */ /* 0x000fe200078ec0ff */
[----:B------:R-:W-:Y:S01]  /*1790*/  UMOV UR35, 0x40000040 ;  /* 0x4000004000237882 */ /* 0x000fe20000000000 */
[----:B------:R-:W-:Y:S01]  /*17a0*/  UMOV UR37, 0x40000040 ;  /* 0x4000004000257882 */ /* 0x000fe20000000000 */
[----:B------:R-:W-:Y:S01]  /*17b0*/  UIADD3 UR4, UR43, 0x80, URZ ;  /* 0x000000802b047890 */ /* 0x000fe2000fffe03f */
[----:B------:R-:W-:Y:S01]  /*17c0*/  IMAD.MOV.U32 R4, RZ, RZ, -0x2 ;  /* 0xfffffffeff047424 */ /* 0x000fe200078e00ff */
[----:B------:R-:W-:Y:S01]  /*17d0*/  UIADD3 UR18, UR43, 0x100, URZ ;  /* 0x000001002b127890 */ /* 0x000fe2000fffe03f */
[----:B------:R-:W-:Y:S01]  /*17e0*/  IMAD.IADD R22, R19, 0x1, -R22 ;  /* 0x0000000113167824 */ /* 0x000fe200078e0a16 */
[----:B------:R-:W-:Y:S01]  /*17f0*/  UMOV UR10, UR43 ;  /* 0x0000002b000a7c82 */ /* 0x000fe20008000000 */
[----:B------:R-:W-:Y:S01]  /*1800*/  UIADD3 UR14, UR43, 0x180, URZ ;  /* 0x000001802b0e7890 */ /* 0x000fe2000fffe03f */
[----:B------:R-:W-:Y:S01]  /*1810*/  HGMMA.64x16x16.F32.BF16 R72, gdesc[UR8], RZ, !UPT, gsb0 ;  /* 0x00200000084879f0 */ /* 0x000fe2000c0018ff */
[----:B------:R-:W-:Y:S01]  /*1820*/  UMOV UR26, UR4 ;  /* 0x00000004001a7c82 */ /* 0x000fe20008000000 */
[----:B------:R-:W-:Y:S01]  /*1830*/  UIADD3 UR22, UR43, 0x200, URZ ;  /* 0x000002002b167890 */ /* 0x000fe2000fffe03f */
[C---:B------:R-:W-:Y:S01]  /*1840*/  R2UR UR4, R2.reuse ;  /* 0x00000000020472ca */ /* 0x040fe200000e0000 */
[----:B------:R-:W-:Y:S01]  /*1850*/  UIADD3 UR6, UR43, 0x280, URZ ;  /* 0x000002802b067890 */ /* 0x000fe2000fffe03f */
[----:B------:R-:W-:Y:S01]  /*1860*/  R2UR UR8, R2 ;  /* 0x00000000020872ca */ /* 0x000fe200000e0000 */
[----:B------:R-:W-:Y:S01]  /*1870*/  UIADD3 UR30, UR43, 0x380, URZ ;  /* 0x000003802b1e7890 */ /* 0x000fe2000fffe03f */
[----:B------:R-:W-:Y:S01]  /*1880*/  SHF.R.S32.HI R13, RZ, 0x1f, R22 ;  /* 0x0000001fff0d7819 */ /* 0x000fe20000011416 */
[----:B------:R-:W-:Y:S01]  /*1890*/  UIADD3 UR34, UR43, 0x382, URZ ;  /* 0x000003822b227890 */ /* 0x000fe2000fffe03f */
[----:B------:R-:W-:Y:S01]  /*18a0*/  IMAD.U32 R20, RZ, RZ, UR38 ;  /* 0x00000026ff147e24 */ /* 0x000fe2000f8e00ff */
[----:B------:R-:W-:Y:S01]  /*18b0*/  UIADD3 UR10, UR43, 0x504, URZ ;  /* 0x000005042b0a7890 */ /* 0x000fe2000fffe03f */
[----:B------:R-:W-:Y:S01]  /*18c0*/  LEA.HI R13, R13, R22, RZ, 0x2 ;  /* 0x000000160d0d7211 */ /* 0x000fe200078f10ff */
[----:B------:R-:W-:Y:S01]  /*18d0*/  UMOV UR41, 0x40000040 ;  /* 0x4000004000297882 */ /* 0x000fe20000000000 */
[----:B------:R-:W-:Y:S01]  /*18e0*/  UMOV UR45, 0x40000040 ;  /* 0x40000040002d7882 */ /* 0x000fe20000000000 */
[----:B------:R-:W-:Y:S01]  /*18f0*/  UMOV UR49, 0x40000040 ;  /* 0x4000004000317882 */ /* 0x000fe20000000000 */
[----:B------:R-:W-:Y:S01]  /*1900*/  UMOV UR53, 0x40000040 ;  /* 0x4000004000357882 */ /* 0x000fe20000000000 */
[----:B------:R-:W-:Y:S01]  /*1910*/  UMOV UR57, 0x40000040 ;  /* 0x4000004000397882 */ /* 0x000fe20000000000 */
[----:B------:R-:W-:Y:S01]  /*1920*/  LOP3.LUT R13, R13, 0x7ffffffc, RZ, 0xc0, !PT ;  /* 0x7ffffffc0d0d7812 */ /* 0x000fe200078ec0ff */
[----:B------:R-:W-:Y:S01]  /*1930*/  UIADD3 UR9, UR8, 0x2, URZ ;  /* 0x0000000208097890 */ /* 0x000fe2000fffe03f */
[----:B------:R-:W-:Y:S01]  /*1940*/  P2R R80, PR, RZ, 0x1 ;  /* 0x00000001ff507803 */ /* 0x000fe20000000000 */
[----:B------:R-:W-:Y:S01]  /*1950*/  UIADD3 UR28, UR8, 0x400, URZ ;  /* 0x00000400081c7890 */ /* 0x000fe2000fffe03f */
[----:B------:R-:W-:Y:S01]  /*1960*/  IADD3 R13, R22, -R13, RZ ;  /* 0x8000000d160d7210 */ /* 0x000fe20007ffe0ff */
[----:B------:R-:W-:Y:S01]  /*1970*/  UIADD3 UR32, UR8, 0x402, URZ ;  /* 0x0000040208207890 */ /* 0x000fe2000fffe03f */
[----:B------:R-:W-:Y:S01]  /*1980*/  IMAD.U32 R11, RZ, RZ, UR43 ;  /* 0x0000002bff0b7e24 */ /* 0x000fe2000f8e00ff */
[----:B------:R-:W-:Y:S01]  /*1990*/  UIADD3 UR36, UR8, 0x404, URZ ;  /* 0x0000040408247890 */ /* 0x000fe2000fffe03f */
[--C-:B------:R-:W-:Y:S01]  /*19a0*/  IMAD.MOV.U32 R118, RZ, RZ, R119.reuse ;  /* 0x000000ffff767224 */ /* 0x100fe200078e0077 */
[----:B------:R-:W-:Y:S01]  /*19b0*/  UIADD3 UR40, UR8, 0x406, URZ ;  /* 0x0000040608287890 */ /* 0x000fe2000fffe03f */
[----:B------:R-:W-:Y:S01]  /*19c0*/  IMAD R13, R13, R4, 0x70 ;  /* 0x000000700d0d7424 */ /* 0x000fe200078e0204 */
[----:B------:R-:W-:Y:S01]  /*19d0*/  UIADD3 UR44, UR8, 0x800, URZ ;  /* 0x00000800082c7890 */ /* 0x000fe2000fffe03f */
[--C-:B------:R-:W-:Y:S01]  /*19e0*/  IMAD.MOV.U32 R116, RZ, RZ, R119.reuse ;  /* 0x000000ffff747224 */ /* 0x100fe200078e0077 */
[----:B------:R-:W-:Y:S01]  /*19f0*/  UIADD3 UR48, UR8, 0x802, URZ ;  /* 0x0000080208307890 */ /* 0x000fe2000fffe03f */
[----:B------:R-:W-:Y:S01]  /*1a00*/  VIADD R13, R13, UR39 ;  /* 0x000000270d0d7c36 */ /* 0x000fe20008000000 */
[----:B------:R-:W-:Y:S01]  /*1a10*/  UIADD3 UR52, UR8, 0x804, URZ ;  /* 0x0000080408347890 */ /* 0x000fe2000fffe03f */
[----:B------:R-:W-:Y:S01]  /*1a20*/  IMAD.MOV.U32 R114, RZ, RZ, R119 ;  /* 0x000000ffff727224 */ /* 0x000fe200078e0077 */
[----:B------:R-:W-:Y:S01]  /*1a30*/  UIADD3 UR56, UR8, 0x806, URZ ;  /* 0x0000080608387890 */ /* 0x000fe2000fffe03f */
[----:B------:R-:W-:Y:S01]  /*1a40*/  IMAD R20, R20, -0x70, R13 ;  /* 0xffffff9014147824 */ /* 0x000fe200078e020d */
[----:B------:R-:W-:Y:S01]  /*1a50*/  UIADD3 UR38, UR38, -0x2, URZ ;  /* 0xfffffffe26267890 */ /* 0x000fe2000fffe03f */
[----:B------:R-:W-:-:S02]  /*1a60*/  IMAD.MOV.U32 R112, RZ, RZ, R119 ;  /* 0x000000ffff707224 */ /* 0x000fc400078e0077 */
[--C-:B------:R-:W-:Y:S01]  /*1a70*/  IMAD.MOV.U32 R110, RZ, RZ, R119.reuse ;  /* 0x000000ffff6e7224 */ /* 0x100fe200078e0077 */
[C---:B------:R-:W-:Y:S01]  /*1a80*/  ISETP.GT.AND P4, PT, R20.reuse, RZ, PT ;  /* 0x000000ff1400720c */ /* 0x040fe20003f84270 */
[--C-:B------:R-:W-:Y:S01]  /*1a90*/  IMAD.MOV.U32 R108, RZ, RZ, R119.reuse ;  /* 0x000000ffff6c7224 */ /* 0x100fe200078e0077 */
[C---:B------:R-:W-:Y:S01]  /*1aa0*/  ISETP.GT.AND P2, PT, R20.reuse, 0x1, PT ;  /* 0x000000011400780c */ /* 0x040fe20003f44270 */
[--C-:B------:R-:W-:Y:S01]  /*1ab0*/  IMAD.MOV.U32 R106, RZ, RZ, R119.reuse ;  /* 0x000000ffff6a7224 */ /* 0x100fe200078e0077 */
[C---:B------:R-:W-:Y:S01]  /*1ac0*/  ISETP.GT.AND P3, PT, R20.reuse, 0x8, PT ;  /* 0x000000081400780c */ /* 0x040fe20003f64270 */
[--C-:B------:R-:W-:Y:S01]  /*1ad0*/  IMAD.MOV.U32 R104, RZ, RZ, R119.reuse ;  /* 0x000000ffff687224 */ /* 0x100fe200078e0077 */
[C---:B------:R-:W-:Y:S01]  /*1ae0*/  ISETP.GT.AND P6, PT, R20.reuse, 0x9, PT ;  /* 0x000000091400780c */ /* 0x040fe20003fc4270 */
[--C-:B------:R-:W-:Y:S01]  /*1af0*/  IMAD.MOV.U32 R102, RZ, RZ, R119.reuse ;  /* 0x000000ffff667224 */ /* 0x100fe200078e0077 */
[----:B------:R-:W-:Y:S01]  /*1b00*/  ISETP.GT.AND P5, PT, R20, 0x10, PT ;  /* 0x000000101400780c */ /* 0x000fe20003fa4270 */
[----:B------:R-:W-:-:S02]  /*1b10*/  IMAD.MOV.U32 R100, RZ, RZ, R119 ;  /* 0x000000ffff647224 */ /* 0x000fc400078e0077 */
[--C-:B------:R-:W-:Y:S01]  /*1b20*/  IMAD.MOV.U32 R98, RZ, RZ, R119.reuse ;  /* 0x000000ffff627224 */ /* 0x100fe200078e0077 */
[----:B------:R-:W-:Y:S02]  /*1b30*/  WARPGROUP.DEPBAR.LE gsb0, 0x0 ;  /* 0x00008000000079c5 */ /* 0x000fe40000010000 */
[----:B------:R-:W-:Y:S01]  /*1b40*/  WARPGROUP.ARRIVE ;  /* 0x00000000000079c5 */ /* 0x000fe20000000000 */
[--C-:B------:R-:W-:Y:S02]  /*1b50*/  IMAD.MOV.U32 R96, RZ, RZ, R119.reuse ;  /* 0x000000ffff607224 */ /* 0x100fe400078e0077 */
[--C-:B------:R-:W-:Y:S02]  /*1b60*/  IMAD.MOV.U32 R94, RZ, RZ, R119.reuse ;  /* 0x000000ffff5e7224 */ /* 0x100fe400078e0077 */
[--C-:B------:R-:W-:Y:S01]  /*1b70*/  IMAD.MOV.U32 R92, RZ, RZ, R119.reuse ;  /* 0x000000ffff5c7224 */ /* 0x100fe200078e0077 */
[----:B------:R-:W-:Y:S01]  /*1b80*/  HGMMA.64x16x16.F32.BF16 R64, gdesc[UR24], RZ, !UPT, gsb0 ;  /* 0x00200000184079f0 */ /* 0x000fe2000c0018ff */
[----:B------:R-:W-:Y:S01]  /*1b90*/  UIADD3 UR24, UR8, 0x6, URZ ;  /* 0x0000000608187890 */ /* 0x000fe2000fffe03f */
[--C-:B------:R-:W-:Y:S01]  /*1ba0*/  IMAD.MOV.U32 R90, RZ, RZ, R119.reuse ;  /* 0x000000ffff5a7224 */ /* 0x100fe200078e0077 */
[----:B------:R-:W-:Y:S01]  /*1bb0*/  UIADD3 UR26, UR43, 0x6, URZ ;  /* 0x000000062b1a7890 */ /* 0x000fe2000fffe03f */
[--C-:B------:R-:W-:Y:S01]  /*1bc0*/  IMAD.MOV.U32 R88, RZ, RZ, R119.reuse ;  /* 0x000000ffff587224 */ /* 0x100fe200078e0077 */
[----:B------:R-:W-:Y:S01]  /*1bd0*/  UMOV UR25, 0x40000040 ;  /* 0x4000004000197882 */ /* 0x000fe20000000000 */
[----:B------:R-:W-:Y:S01]  /*1be0*/  UMOV UR27, 0x40000040 ;  /* 0x40000040001b7882 */ /* 0x000fe20000000000 */
[----:B------:R-:W-:-:S02]  /*1bf0*/  IMAD.MOV.U32 R86, RZ, RZ, R119 ;  /* 0x000000ffff567224 */ /* 0x000fc400078e0077 */
[--C-:B------:R-:W-:Y:S02]  /*1c00*/  IMAD.MOV.U32 R84, RZ, RZ, R119.reuse ;  /* 0x000000ffff547224 */ /* 0x100fe400078e0077 */
[----:B------:R-:W-:Y:S01]  /*1c10*/  IMAD.MOV.U32 R82, RZ, RZ, R119 ;  /* 0x000000ffff527224 */ /* 0x000fe200078e0077 */
[----:B------:R-:W-:Y:S02]  /*1c20*/  WARPGROUP.DEPBAR.LE gsb0, 0x0 ;  /* 0x00008000000079c5 */ /* 0x000fe40000010000 */
[----:B------:R-:W-:-:S06]  /*1c30*/  WARPGROUP.ARRIVE ;  /* 0x00000000000079c5 */ /* 0x000fcc0000000000 */
[----:B------:R-:W-:Y:S01]  /*1c40*/  HGMMA.64x16x16.F32.BF16 R56, gdesc[UR16], RZ, !UPT, gsb0 ;  /* 0x00200000103879f0 */ /* 0x000fe2000c0018ff */
[----:B------:R-:W-:Y:S01]  /*1c50*/  R2UR UR16, R2 ;  /* 0x00000000021072ca */ /* 0x000fe200000e0000 */
[----:B------:R-:W-:Y:S01]  /*1c60*/  UIADD3 UR18, UR43, 0x300, URZ ;  /* 0x000003002b127890 */ /* 0x000fe2000fffe03f */
[----:B------:R-:W-:Y:S01]  /*1c70*/  R2UR UR17, R3 ;  /* 0x00000000031172ca */ /* 0x000fe200000e0000 */
[----:B------:R-:W-:Y:S01]  /*1c80*/  UMOV UR19, 0x40000040 ;  /* 0x4000004000137882 */ /* 0x000fe20000000000 */
[----:B------:R-:W-:Y:S02]  /*1c90*/  WARPGROUP.DEPBAR.LE gsb0, 0x0 ;  /* 0x00008000000079c5 */ /* 0x000fe40000010000 */
[----:B------:R-:W-:-:S06]  /*1ca0*/  WARPGROUP.ARRIVE ;  /* 0x00000000000079c5 */ /* 0x000fcc0000000000 */
[----:B------:R-:W-:Y:S03]  /*1cb0*/  HGMMA.64x16x16.F32.BF16 R48, gdesc[UR12], RZ, !UPT, gsb0 ;  /* 0x002000000c3079f0 */ /* 0x000fe6000c0018ff */
[----:B------:R-:W-:Y:S02]  /*1cc0*/  WARPGROUP.DEPBAR.LE gsb0, 0x0 ;  /* 0x00008000000079c5 */ /* 0x000fe40000010000 */
[----:B------:R-:W-:-:S06]  /*1cd0*/  WARPGROUP.ARRIVE ;  /* 0x00000000000079c5 */ /* 0x000fcc0000000000 */
[----:B------:R-:W-:Y:S01]  /*1ce0*/  HGMMA.64x16x16.F32.BF16 R40, gdesc[UR20], RZ, !UPT, gsb0 ;  /* 0x00200000142879f0 */ /* 0x000fe2000c0018ff */
[----:B------:R-:W-:Y:S02]  /*1cf0*/  UIADD3 UR20, UR8, 0x4, URZ ;  /* 0x0000000408147890 */ /* 0x000fe4000fffe03f */
[----:B------:R-:W-:Y:S01]  /*1d00*/  UIADD3 UR22, UR43, 0x4, URZ ;  /* 0x000000042b167890 */ /* 0x000fe2000fffe03f */
[----:B------:R-:W-:Y:S01]  /*1d10*/  UMOV UR21, 0x40000040 ;  /* 0x4000004000157882 */ /* 0x000fe20000000000 */
[----:B------:R-:W-:Y:S01]  /*1d20*/  UMOV UR23, 0x40000040 ;  /* 0x4000004000177882 */ /* 0x000fe20000000000 */
[----:B------:R-:W-:Y:S01]  /*1d30*/  UIADD3 UR8, UR43, 0x804, URZ ;  /* 0x000008042b087890 */ /* 0x000fe2000fffe03f */
[----:B------:R-:W-:Y:S02]  /*1d40*/  WARPGROUP.DEPBAR.LE gsb0, 0x0 ;  /* 0x00008000000079c5 */ /* 0x000fe40000010000 */
[----:B------:R-:W-:-:S06]  /*1d50*/  WARPGROUP.ARRIVE ;  /* 0x00000000000079c5 */ /* 0x000fcc0000000000 */
[----:B------:R-:W-:Y:S01]  /*1d60*/  HGMMA.64x16x16.F32.BF16 R32, gdesc[UR4], RZ, !UPT, gsb0 ;  /* 0x00200000042079f0 */ /* 0x000fe2000c0018ff */
[----:B------:R-:W-:Y:S02]  /*1d70*/  UIADD3 UR4, UR43, 0x2, URZ ;  /* 0x000000022b047890 */ /* 0x000fe4000fffe03f */
[----:B------:R-:W-:Y:S02]  /*1d80*/  UIADD3 UR5, UR43, 0x182, URZ ;  /* 0x000001822b057890 */ /* 0x000fe4000fffe03f */
[----:B------:R-:W-:Y:S01]  /*1d90*/  UIADD3 UR6, UR43, 0x384, URZ ;  /* 0x000003842b067890 */ /* 0x000fe2000fffe03f */
[----:B------:R-:W-:Y:S01]  /*1da0*/  UMOV UR7, 0x40000040 ;  /* 0x4000004000077882 */ /* 0x000fe20000000000 */
[----:B------:R-:W-:Y:S02]  /*1db0*/  WARPGROUP.DEPBAR.LE gsb0, 0x0 ;  /* 0x00008000000079c5 */ /* 0x000fe40000010000 */
[----:B------:R-:W-:-:S06]  /*1dc0*/  WARPGROUP.ARRIVE ;  /* 0x00000000000079c5 */ /* 0x000fcc0000000000 */
[----:B------:R-:W-:Y:S01]  /*1dd0*/  HGMMA.64x16x16.F32.BF16 R24, gdesc[UR16], RZ, !UPT, gsb0 ;  /* 0x00200000101879f0 */ /* 0x000fe2000c0018ff */
[----:B------:R-:W-:Y:S01]  /*1de0*/  UMOV UR16, UR9 ;  /* 0x0000000900107c82 */ /* 0x000fe20008000000 */
[----:B------:R-:W-:Y:S01]  /*1df0*/  UMOV UR17, 0x40000040 ;  /* 0x4000004000117882 */ /* 0x000fe20000000000 */
[----:B------:R-:W-:Y:S01]  /*1e00*/  UMOV UR18, UR4 ;  /* 0x0000000400127c82 */ /* 0x000fe20008000000 */
[----:B------:R-:W-:Y:S01]  /*1e10*/  UMOV UR19, 0x40000040 ;  /* 0x4000004000137882 */ /* 0x000fe20000000000 */
[----:B------:R-:W-:Y:S02]  /*1e20*/  UIADD3 UR4, UR43, 0x102, URZ ;  /* 0x000001022b047890 */ /* 0x000fe4000fffe03f */
[----:B------:R-:W-:Y:S01]  /*1e30*/  UIADD3 UR9, UR43, 0x484, URZ ;  /* 0x000004842b097890 */ /* 0x000fe2000fffe03f */
[----:B------:R-:W-:Y:S02]  /*1e40*/  WARPGROUP.DEPBAR.LE gsb0, 0x0 ;  /* 0x00008000000079c5 */ /* 0x000fe40000010000 */
[----:B------:R-:W-:-:S06]  /*1e50*/  WARPGROUP.ARRIVE ;  /* 0x00000000000079c5 */ /* 0x000fcc0000000000 */
[----:B------:R-:W-:Y:S01]  /*1e60*/  HGMMA.64x16x16.F32.BF16 R72, gdesc[UR16], R72, gsb0 ;  /* 0x00200000104879f0 */ /* 0x000fe20008001848 */
[----:B------:R-:W-:Y:S01]  /*1e70*/  UIADD3 UR18, UR43, 0x82, URZ ;  /* 0x000000822b127890 */ /* 0x000fe2000fffe03f */
[----:B------:R-:W-:Y:S01]  /*1e80*/  UMOV UR19, 0x40000040 ;  /* 0x4000004000137882 */ /* 0x000fe20000000000 */
[----:B------:R-:W-:Y:S02]  /*1e90*/  WARPGROUP.DEPBAR.LE gsb0, 0x0 ;  /* 0x00008000000079c5 */ /* 0x000fe40000010000 */
[----:B------:R-:W-:-:S06]  /*1ea0*/  WARPGROUP.ARRIVE ;  /* 0x00000000000079c5 */ /* 0x000fcc0000000000 */
[----:B------:R-:W-:Y:S01]  /*1eb0*/  HGMMA.64x16x16.F32.BF16 R64, gdesc[UR16], R64, gsb0 ;  /* 0x00200000104079f0 */ /* 0x000fe20008001840 */
[----:B------:R-:W-:Y:S01]  /*1ec0*/  UMOV UR18, UR4 ;  /* 0x0000000400127c82 */ /* 0x000fe20008000000 */
[----:B------:R-:W-:Y:S01]  /*1ed0*/  UMOV UR19, 0x40000040 ;  /* 0x4000004000137882 */ /* 0x000fe20000000000 */
[----:B------:R-:W-:Y:S01]  /*1ee0*/  UIADD3 UR4, UR43, 0x202, URZ ;  /* 0x000002022b047890 */ /* 0x000fe2000fffe03f */
        /* <DEDUP_REMOVED lines=26> */
[----:B------:R-:W-:Y:S03]  /*2090*/  HGMMA.64x16x16.F32.BF16 R24, gdesc[UR16], R24, gsb0 ;  /* 0x00200000101879f0 */ /* 0x000fe60008001818 */
        /* <DEDUP_REMOVED lines=142> */
[----:B------:R-:W-:Y:S01]  /*2980*/  UMOV UR5, UR37 ;  /* 0x0000002500057c82 */ /* 0x000fe20008000000 */
        /* <DEDUP_REMOVED lines=8> */
[----:B------:R-:W-:Y:S03]  /*2a10*/  HGMMA.64x16x16.F32.BF16 R24, gdesc[UR32], R24, gsb0 ;  /* 0x00200000201879f0 */ /* 0x000fe60008001818 */
[----:B------:R-:W-:Y:S02]  /*2a20*/  WARPGROUP.DEPBAR.LE gsb0, 0x0 ;  /* 0x00008000000079c5 */ /* 0x000fe40000010000 */
[----:B------:R-:W-:-:S06]  /*2a30*/  WARPGROUP.ARRIVE ;  /* 0x00000000000079c5 */ /* 0x000fcc0000000000 */
[----:B------:R-:W-:Y:S01]  /*2a40*/  HGMMA.64x16x16.F32.BF16 R72, gdesc[UR4], R72, gsb0 ;  /* 0x00200000044879f0 */ /* 0x000fe20008001848 */
[----:B------:R-:W-:Y:S01]  /*2a50*/  UIADD3 UR6, UR43, 0x404, URZ ;  /* 0x000004042b067890 */ /* 0x000fe2000fffe03f */
[----:B------:R-:W-:Y:S01]  /*2a60*/  UMOV UR4, UR36 ;  /* 0x0000002400047c82 */ /* 0x000fe20008000000 */
[----:B------:R-:W-:Y:S01]  /*2a70*/  UMOV UR5, UR37 ;  /* 0x0000002500057c82 */ /* 0x000fe20008000000 */
[----:B------:R-:W-:Y:S01]  /*2a80*/  UMOV UR7, 0x40000040 ;  /* 0x4000004000077882 */ /* 0x000fe20000000000 */
[----:B------:R-:W-:Y:S02]  /*2a90*/  WARPGROUP.DEPBAR.LE gsb0, 0x0 ;  /* 0x00008000000079c5 */ /* 0x000fe40000010000 */
[----:B------:R-:W-:-:S06]  /*2aa0*/  WARPGROUP.ARRIVE ;  /* 0x00000000000079c5 */ /* 0x000fcc0000000000 */
[----:B------:R-:W-:Y:S01]  /*2ab0*/  HGMMA.64x16x16.F32.BF16 R64, gdesc[UR4], R64, gsb0 ;  /* 0x00200000044079f0 */ /* 0x000fe20008001840 */
[----:B------:R-:W-:Y:S01]  /*2ac0*/  UMOV UR4, UR36 ;  /* 0x0000002400047c82 */ /* 0x000fe20008000000 */
[----:B------:R-:W-:Y:S01]  /*2ad0*/  UMOV UR5, UR37 ;  /* 0x0000002500057c82 */ /* 0x000fe20008000000 */
[----:B------:R-:W-:Y:S01]  /*2ae0*/  UMOV UR6, UR9 ;  /* 0x0000000900067c82 */ /* 0x000fe20008000000 */
[----:B------:R-:W-:Y:S01]  /*2af0*/  UMOV UR7, 0x40000040 ;  /* 0x4000004000077882 */ /* 0x000fe20000000000 */
[----:B------:R-:W-:Y:S01]  /*2b00*/  UIADD3 UR9, UR43, 0x584, URZ ;  /* 0x000005842b097890 */ /* 0x000fe2000fffe03f */
        /* <DEDUP_REMOVED lines=250> */
[----:B------:R-:W-:Y:S01]  /*3ab0*/  ULDC UR8, c[0x0][0x9d8] ;  /* 0x0002760000087ab9 */ /* 0x000fe20000000800 */
        /* <DEDUP_REMOVED lines=15> */
[----:B------:R-:W-:Y:S01]  /*3bb0*/  WARPGROUP.ARRIVE ;  /* 0x00000000000079c5 */ /* 0x000fe20000000000 */
[----:B------:R-:W-:Y:S01]  /*3bc0*/  FMUL.FTZ R74, R74, UR8 ;  /* 0x000000084a4a7c20 */ /* 0x000fe20008410000 */
[----:B------:R-:W-:Y:S01]  /*3bd0*/  FMUL.FTZ R75, R75, UR8 ;  /* 0x000000084b4b7c20 */ /* 0x000fe20008410000 */
[----:B------:R-:W-:Y:S01]  /*3be0*/  FMUL.FTZ R78, R78, UR8 ;  /* 0x000000084e4e7c20 */ /* 0x000fe20008410000 */
[----:B------:R-:W-:Y:S01]  /*3bf0*/  FMUL.FTZ R79, R79, UR8 ;  /* 0x000000084f4f7c20 */ /* 0x000fe20008410000 */
[----:B------:R-:W-:Y:S01]  /*3c00*/  FMUL.FTZ R72, R72, UR8 ;  /* 0x0000000848487c20 */ /* 0x000fe20008410000 */
[----:B------:R-:W-:Y:S01]  /*3c10*/  HGMMA.64x16x16.F32.BF16 R64, gdesc[UR4], R64, gsb0 ;  /* 0x00200000044079f0 */ /* 0x000fe20008001840 */
[----:B------:R-:W-:Y:S01]  /*3c20*/  UIADD3 UR6, UR43, 0x806, URZ ;  /* 0x000008062b067890 */ /* 0x000fe2000fffe03f */
[----:B------:R-:W-:Y:S01]  /*3c30*/  MUFU.TANH R74, R74 ;  /* 0x0000004a004a7308 */ /* 0x000fe20000002400 */
[----:B------:R-:W-:Y:S01]  /*3c40*/  UMOV UR4, UR56 ;  /* 0x0000003800047c82 */ /* 0x000fe20008000000 */
[----:B------:R-:W-:Y:S01]  /*3c50*/  UMOV UR5, UR57 ;  /* 0x0000003900057c82 */ /* 0x000fe20008000000 */
[----:B------:R-:W-:Y:S01]  /*3c60*/  UMOV UR7, 0x40000040 ;  /* 0x4000004000077882 */ /* 0x000fe20000000000 */
[----:B------:R-:W-:Y:S01]  /*3c70*/  FMUL.FTZ R73, R73, UR8 ;  /* 0x0000000849497c20 */ /* 0x000fe20008410000 */
[----:B------:R-:W-:Y:S01]  /*3c80*/  FMUL.FTZ R76, R76, UR8 ;  /* 0x000000084c4c7c20 */ /* 0x000fe20008410000 */
[----:B------:R-:W-:-:S02]  /*3c90*/  FMUL.FTZ R77, R77, UR8 ;  /* 0x000000084d4d7c20 */ /* 0x000fc40008410000 */
[----:B------:R-:W0:Y:S08]  /*3ca0*/  MUFU.TANH R75, R75 ;  /* 0x0000004b004b7308 */ /* 0x000e300000002400 */
[----:B------:R-:W-:Y:S08]  /*3cb0*/  MUFU.TANH R78, R78 ;  /* 0x0000004e004e7308 */ /* 0x000ff00000002400 */
[----:B------:R-:W2:Y:S01]  /*3cc0*/  MUFU.TANH R79, R79 ;  /* 0x0000004f004f7308 */ /* 0x000ea20000002400 */
[----:B0-----:R-:W-:-:S07]  /*3cd0*/  FSEL R75, R75, -INF , P2 ;  /* 0xff8000004b4b7808 */ /* 0x001fce0001000000 */
[----:B------:R0:W3:Y:S08]  /*3ce0*/  MUFU.TANH R7, R72 ;  /* 0x0000004800077308 */ /* 0x0000f00000002400 */
[----:B-1----:R1:W4:Y:S01]  /*3cf0*/  MUFU.TANH R0, R73 ;  /* 0x0000004900007308 */ /* 0x0023220000002400 */
[----:B--2---:R-:W-:Y:S01]  /*3d00*/  FSEL R79, R79, -INF , P6 ;  /* 0xff8000004f4f7808 */ /* 0x004fe20003000000 */
[----:B0-----:R-:W-:-:S06]  /*3d10*/  IMAD.MOV.U32 R72, RZ, RZ, R119 ;  /* 0x000000ffff487224 */ /* 0x001fcc00078e0077 */
[----:B------:R0:W2:Y:S01]  /*3d20*/  MUFU.TANH R9, R76 ;  /* 0x0000004c00097308 */ /* 0x0000a20000002400 */
[----:B-1----:R-:W-:Y:S01]  /*3d30*/  FSEL R73, R74, -INF , P4 ;  /* 0xff8000004a497808 */ /* 0x002fe20002000000 */
        /* <DEDUP_REMOVED lines=9> */
[----:B------:R-:W1:Y:S01]  /*3dd0*/  MUFU.TANH R66, R66 ;  /* 0x0000004200427308 */ /* 0x000e620000002400 */
[----:B------:R-:W-:Y:S01]  /*3de0*/  UMOV UR4, UR56 ;  /* 0x0000003800047c82 */ /* 0x000fe20008000000 */
[----:B------:R-:W-:Y:S01]  /*3df0*/  UMOV UR5, UR57 ;  /* 0x0000003900057c82 */ /* 0x000fe20008000000 */
[----:B------:R-:W-:Y:S01]  /*3e00*/  UMOV UR7, 0x40000040 ;  /* 0x4000004000077882 */ /* 0x000fe20000000000 */
[----:B------:R-:W-:Y:S01]  /*3e10*/  FMUL.FTZ R69, R69, UR8 ;  /* 0x0000000845457c20 */ /* 0x000fe20008410000 */
[----:B------:R-:W-:Y:S01]  /*3e20*/  FMNMX.FTZ R12, R73, R75, !PT ;  /* 0x0000004b490c7209 */ /* 0x000fe20007810000 */
[----:B------:R-:W-:Y:S01]  /*3e30*/  FMUL.FTZ R64, R64, UR8 ;  /* 0x0000000840407c20 */ /* 0x000fe20008410000 */
[----:B---3--:R-:W-:Y:S01]  /*3e40*/  FSEL R7, R7, -INF , P4 ;  /* 0xff80000007077808 */ /* 0x008fe20002000000 */
[----:B------:R-:W3:Y:S01]  /*3e50*/  MUFU.TANH R67, R67 ;  /* 0x0000004300437308 */ /* 0x000ee20000002400 */
[----:B------:R-:W-:Y:S01]  /*3e60*/  ISETP.GT.AND P4, PT, R20, 0x11, PT ;  /* 0x000000111400780c */ /* 0x000fe20003f84270 */
[----:B------:R-:W-:Y:S01]  /*3e70*/  FMUL.FTZ R68, R68, UR8 ;  /* 0x0000000844447c20 */ /* 0x000fe20008410000 */
[----:B----4-:R-:W-:Y:S01]  /*3e80*/  FSEL R0, R0, -INF , P2 ;  /* 0xff80000000007808 */ /* 0x010fe20001000000 */
[--C-:B0-----:R-:W-:Y:S01]  /*3e90*/  IMAD.MOV.U32 R76, RZ, RZ, R119.reuse ;  /* 0x000000ffff4c7224 */ /* 0x101fe200078e0077 */
[----:B------:R-:W-:Y:S01]  /*3ea0*/  ISETP.GT.AND P2, PT, R20, 0x18, PT ;  /* 0x000000181400780c */ /* 0x000fe20003f44270 */
[--C-:B------:R-:W-:Y:S01]  /*3eb0*/  IMAD.MOV.U32 R74, RZ, RZ, R119.reuse ;  /* 0x000000ffff4a7224 */ /* 0x100fe200078e0077 */
[----:B--2---:R-:W-:Y:S01]  /*3ec0*/  FSEL R9, R9, -INF , P3 ;  /* 0xff80000009097808 */ /* 0x004fe20001800000 */
[----:B------:R-:W0:Y:S01]  /*3ed0*/  MUFU.TANH R65, R65 ;  /* 0x0000004100417308 */ /* 0x000e220000002400 */
[----:B-1----:R-:W-:Y:S01]  /*3ee0*/  FSEL R81, R66, -INF , P5 ;  /* 0xff80000042517808 */ /* 0x002fe20002800000 */
[----:B------:R-:W-:-:S06]  /*3ef0*/  IMAD.MOV.U32 R66, RZ, RZ, R119 ;  /* 0x000000ffff427224 */ /* 0x000fcc00078e0077 */
[----:B------:R1:W2:Y:S01]  /*3f00*/  MUFU.TANH R21, R77 ;  /* 0x0000004d00157308 */ /* 0x0002a20000002400 */
[----:B---3--:R-:W-:-:S07]  /*3f10*/  FSEL R67, R67, -INF , P4 ;  /* 0xff80000043437808 */ /* 0x008fce0002000000 */
[----:B------:R-:W3:Y:S01]  /*3f20*/  MUFU.TANH R70, R70 ;  /* 0x0000004600467308 */ /* 0x000ee20000002400 */
[----:B-1----:R-:W-:Y:S01]  /*3f30*/  FSEL R77, R78, -INF , P3 ;  /* 0xff8000004e4d7808 */ /* 0x002fe20001800000 */
[----:B------:R-:W-:Y:S01]  /*3f40*/  IMAD.MOV.U32 R78, RZ, RZ, R119 ;  /* 0x000000ffff4e7224 */ /* 0x000fe200078e0077 */
[----:B0-----:R-:W-:Y:S02]  /*3f50*/  FSEL R19, R65, -INF , P4 ;  /* 0xff80000041137808 */ /* 0x001fe40002000000 */
[----:B------:R-:W-:Y:S02]  /*3f60*/  FMNMX.FTZ R14, R77, R12, !PT ;  /* 0x0000000c4d0e7209 */ /* 0x000fe40007810000 */
[----:B------:R-:W-:Y:S01]  /*3f70*/  ISETP.GT.AND P3, PT, R20, 0x19, PT ;  /* 0x000000191400780c */ /* 0x000fe20003f64270 */
[----:B------:R-:W0:Y:S01]  /*3f80*/  MUFU.TANH R71, R71 ;  /* 0x0000004700477308 */ /* 0x000e220000002400 */
[----:B------:R-:W-:Y:S02]  /*3f90*/  FMNMX.FTZ R14, R79, R14, !PT ;  /* 0x0000000e4f0e7209 */ /* 0x000fe40007810000 */
[----:B--2---:R-:W-:-:S02]  /*3fa0*/  FSEL R21, R21, -INF , P6 ;  /* 0xff80000015157808 */ /* 0x004fc40003000000 */
[----:B------:R-:W-:Y:S02]  /*3fb0*/  FMNMX.FTZ R14, R81, R14, !PT ;  /* 0x0000000e510e7209 */ /* 0x000fe40007810000 */
[----:B------:R-:W-:Y:S01]  /*3fc0*/  ISETP.GT.AND P6, PT, R20, 0x20, PT ;  /* 0x000000201400780c */ /* 0x000fe20003fc4270 */
[----:B------:R-:W1:Y:S01]  /*3fd0*/  MUFU.TANH R23, R64 ;  /* 0x0000004000177308 */ /* 0x000e620000002400 */
[----:B---3--:R-:W-:Y:S01]  /*3fe0*/  FSEL R65, R70, -INF , P2 ;  /* 0xff80000046417808 */ /* 0x008fe20001000000 */
[----:B------:R-:W-:Y:S02]  /*3ff0*/  WARPGROUP.DEPBAR.LE gsb0, 0x0 ;  /* 0x00008000000079c5 */ /* 0x000fe40000010000 */
[----:B------:R-:W-:Y:S01]  /*4000*/  WARPGROUP.ARRIVE ;  /* 0x00000000000079c5 */ /* 0x000fe20000000000 */
[----:B------:R-:W-:Y:S01]  /*4010*/  FMUL.FTZ R58, R58, UR8 ;  /* 0x000000083a3a7c20 */ /* 0x000fe20008410000 */
[----:B------:R-:W-:Y:S01]  /*4020*/  FMUL.FTZ R59, R59, UR8 ;  /* 0x000000083b3b7c20 */ /* 0x000fe20008410000 */
[----:B------:R-:W-:Y:S01]  /*4030*/  FMUL.FTZ R62, R62, UR8 ;  /* 0x000000083e3e7c20 */ /* 0x000fe20008410000 */
[----:B------:R-:W-:Y:S01]  /*4040*/  MUFU.TANH R69, R69 ;  /* 0x0000004500457308 */ /* 0x000fe20000002400 */
[----:B------:R-:W-:Y:S01]  /*4050*/  FMUL.FTZ R63, R63, UR8 ;  /* 0x000000083f3f7c20 */ /* 0x000fe20008410000 */
[----:B------:R-:W-:Y:S01]  /*4060*/  HGMMA.64x16x16.F32.BF16 R48, gdesc[UR4], R48, gsb0 ;  /* 0x00200000043079f0 */ /* 0x000fe20008001830 */
[----:B------:R-:W-:Y:S01]  /*4070*/  UIADD3 UR6, UR43, 0x906, URZ ;  /* 0x000009062b067890 */ /* 0x000fe2000fffe03f */
[----:B------:R-:W-:Y:S01]  /*4080*/  FMUL.FTZ R56, R56, UR8 ;  /* 0x0000000838387c20 */ /* 0x000fe20008410000 */
[----:B------:R-:W-:Y:S01]  /*4090*/  UMOV UR4, UR56 ;  /* 0x0000003800047c82 */ /* 0x000fe20008000000 */
[----:B------:R-:W-:Y:S01]  /*40a0*/  UMOV UR5, UR57 ;  /* 0x0000003900057c82 */ /* 0x000fe20008000000 */
[----:B------:R-:W-:Y:S01]  /*40b0*/  UMOV UR7, 0x40000040 ;  /* 0x4000004000077882 */ /* 0x000fe20000000000 */
[----:B------:R-:W-:Y:S01]  /*40c0*/  MUFU.TANH R58, R58 ;  /* 0x0000003a003a7308 */ /* 0x000fe20000002400 */
[----:B------:R-:W-:Y:S01]  /*40d0*/  FMNMX.FTZ R14, R67, R14, !PT ;  /* 0x0000000e430e7209 */ /* 0x000fe20007810000 */
[----:B------:R-:W-:Y:S01]  /*40e0*/  FMUL.FTZ R57, R57, UR8 ;  /* 0x0000000839397c20 */ /* 0x000fe20008410000 */
[----:B0-----:R-:W-:Y:S01]  /*40f0*/  FSEL R71, R71, -INF , P3 ;  /* 0xff80000047477808 */ /* 0x001fe20001800000 */
[----:B------:R-:W-:Y:S01]  /*4100*/  FMUL.FTZ R60, R60, UR8 ;  /* 0x000000083c3c7c20 */ /* 0x000fe20008410000 */
[----:B------:R-:W-:Y:S01]  /*4110*/  FMNMX.FTZ R14, R65, R14, !PT ;  /* 0x0000000e410e7209 */ /* 0x000fe20007810000 */
[----:B------:R-:W-:Y:S01]  /*4120*/  FMUL.FTZ R61, R61, UR8 ;  /* 0x000000083d3d7c20 */ /* 0x000fe20008410000 */
[----:B-1----:R-:W-:Y:S01]  /*4130*/  FSEL R23, R23, -INF , P5 ;  /* 0xff80000017177808 */ /* 0x002fe20002800000 */
[----:B------:R-:W0:Y:S01]  /*4140*/  MUFU.TANH R59, R59 ;  /* 0x0000003b003b7308 */ /* 0x000e220000002400 */
[C---:B------:R-:W-:Y:S01]  /*4150*/  ISETP.GT.AND P5, PT, R20.reuse, 0x21, PT ;  /* 0x000000211400780c */ /* 0x040fe20003fa4270 */
[--C-:B------:R-:W-:Y:S01]  /*4160*/  IMAD.MOV.U32 R70, RZ, RZ, R119.reuse ;  /* 0x000000ffff467224 */ /* 0x100fe200078e0077 */
[----:B------:R-:W-:Y:S01]  /*4170*/  FMNMX.FTZ R14, R71, R14, !PT ;  /* 0x0000000e470e7209 */ /* 0x000fe20007810000 */
[----:B------:R-:W-:Y:S01]  /*4180*/  IMAD.MOV.U32 R64, RZ, RZ, R119 ;  /* 0x000000ffff407224 */ /* 0x000fe200078e0077 */
[----:B------:R-:W-:-:S03]  /*4190*/  ISETP.GT.AND P4, PT, R20, 0x28, PT ;  /* 0x000000281400780c */ /* 0x000fc60003f84270 */
[----:B------:R1:W2:Y:S08]  /*41a0*/  MUFU.TANH R15, R68 ;  /* 0x00000044000f7308 */ /* 0x0002b00000002400 */
[----:B------:R-:W3:Y:S01]  /*41b0*/  MUFU.TANH R62, R62 ;  /* 0x0000003e003e7308 */ /* 0x000ee20000002400 */
[----:B0-----:R-:W-:Y:S01]  /*41c0*/  FSEL R83, R59, -INF , P5 ;  /* 0xff8000003b537808 */ /* 0x001fe20002800000 */
[----:B-1----:R-:W-:-:S06]  /*41d0*/  IMAD.MOV.U32 R68, RZ, RZ, R119 ;  /* 0x000000ffff447224 */ /* 0x002fcc00078e0077 */
[----:B------:R-:W0:Y:S01]  /*41e0*/  MUFU.TANH R63, R63 ;  /* 0x0000003f003f7308 */ /* 0x000e220000002400 */
[----:B--2---:R-:W-:Y:S02]  /*41f0*/  FSEL R15, R15, -INF , P2 ;  /* 0xff8000000f0f7808 */ /* 0x004fe40001000000 */
[----:B------:R-:W-:-:S05]  /*4200*/  ISETP.GT.AND P2, PT, R20, 0x29, PT ;  /* 0x000000291400780c */ /* 0x000fca0003f44270 */
[----:B------:R-:W1:Y:S01]  /*4210*/  MUFU.TANH R56, R56 ;  /* 0x0000003800387308 */ /* 0x000e620000002400 */
[----:B---3--:R-:W-:Y:S01]  /*4220*/  FSEL R85, R62, -INF , P4 ;  /* 0xff8000003e557808 */ /* 0x008fe20002000000 */
[----:B------:R-:W-:Y:S01]  /*4230*/  IMAD.MOV.U32 R62, RZ, RZ, R119 ;  /* 0x000000ffff3e7224 */ /* 0x000fe200078e0077 */
        /* <DEDUP_REMOVED lines=13> */
[----:B------:R-:W2:Y:S01]  /*4310*/  MUFU.TANH R50, R50 ;  /* 0x0000003200327308 */ /* 0x000ea20000002400 */
[----:B------:R-:W-:Y:S01]  /*4320*/  FMUL.FTZ R49, R49, UR8 ;  /* 0x0000000831317c20 */ /* 0x000fe20008410000 */
[----:B0-----:R-:W-:Y:S01]  /*4330*/  FSEL R63, R63, -INF , P2 ;  /* 0xff8000003f3f7808 */ /* 0x001fe20001000000 */
[----:B------:R-:W-:Y:S01]  /*4340*/  FMUL.FTZ R52, R52, UR8 ;  /* 0x0000000834347c20 */ /* 0x000fe20008410000 */
[----:B------:R-:W-:-:S04]  /*4350*/  FMUL.FTZ R53, R53, UR8 ;  /* 0x0000000835357c20 */ /* 0x000fc80008410000 */
[----:B------:R-:W0:Y:S08]  /*4360*/  MUFU.TANH R51, R51 ;  /* 0x0000003300337308 */ /* 0x000e300000002400 */
[----:B------:R-:W-:Y:S08]  /*4370*/  MUFU.TANH R60, R60 ;  /* 0x0000003c003c7308 */ /* 0x000ff00000002400 */
[----:B------:R-:W-:Y:S08]  /*4380*/  MUFU.TANH R54, R54 ;  /* 0x0000003600367308 */ /* 0x000ff00000002400 */
[----:B------:R-:W-:Y:S08]  /*4390*/  MUFU.TANH R61, R61 ;  /* 0x0000003d003d7308 */ /* 0x000ff00000002400 */
[----:B------:R-:W-:Y:S01]  /*43a0*/  MUFU.TANH R55, R55 ;  /* 0x0000003700377308 */ /* 0x000fe20000002400 */
[----:B------:R-:W-:-:S02]  /*43b0*/  WARPGROUP.DEPBAR.LE gsb0, 0x0 ;  /* 0x00008000000079c5 */ /* 0x000fc40000010000 */
[----:B------:R-:W-:Y:S01]  /*43c0*/  WARPGROUP.ARRIVE ;  /* 0x00000000000079c5 */ /* 0x000fe20000000000 */
[----:B------:R-:W-:Y:S01]  /*43d0*/  FMUL.FTZ R41, R41, UR8 ;  /* 0x0000000829297c20 */ /* 0x000fe20008410000 */
[----:B------:R-:W-:Y:S01]  /*43e0*/  FMUL.FTZ R42, R42, UR8 ;  /* 0x000000082a2a7c20 */ /* 0x000fe20008410000 */
[----:B------:R-:W-:Y:S02]  /*43f0*/  FMUL.FTZ R43, R43, UR8 ;  /* 0x000000082b2b7c20 */ /* 0x000fe40008410000 */
        /* <DEDUP_REMOVED lines=8> */
[----:B------:R3:W-:Y:S01]  /*4480*/  MUFU.TANH R4, R41 ;  /* 0x0000002900047308 */ /* 0x0007e20000002400 */
[----:B------:R-:W-:Y:S01]  /*4490*/  FMUL.FTZ R47, R47, UR8 ;  /* 0x000000082f2f7c20 */ /* 0x000fe20008410000 */
[----:B------:R-:W-:Y:S01]  /*44a0*/  FMUL.FTZ R40, R40, UR8 ;  /* 0x0000000828287c20 */ /* 0x000fe20008410000 */
[----:B------:R-:W-:-:S05]  /*44b0*/  FMUL.FTZ R44, R44, UR8 ;  /* 0x000000082c2c7c20 */ /* 0x000fca0008410000 */
[----:B------:R1:W-:Y:S01]  /*44c0*/  MUFU.TANH R6, R43 ;  /* 0x0000002b00067308 */ /* 0x0003e20000002400 */
[----:B---3--:R-:W-:Y:S02]  /*44d0*/  FSEL R41, R69, -INF , P3 ;  /* 0xff80000045297808 */ /* 0x008fe40001800000 */
[----:B------:R-:W-:Y:S01]  /*44e0*/  FSEL R69, R58, -INF , P6 ;  /* 0xff8000003a457808 */ /* 0x000fe20003000000 */
[--C-:B------:R-:W-:Y:S01]  /*44f0*/  IMAD.MOV.U32 R58, RZ, RZ, R119.reuse ;  /* 0x000000ffff3a7224 */ /* 0x100fe200078e0077 */
[----:B------:R-:W-:Y:S02]  /*4500*/  ISETP.GT.AND P3, PT, R20, 0x30, PT ;  /* 0x000000301400780c */ /* 0x000fe40003f64270 */
[----:B------:R-:W-:Y:S01]  /*4510*/  FMNMX.FTZ R14, R69, R14, !PT ;  /* 0x0000000e450e7209 */ /* 0x000fe20007810000 */
[----:B------:R-:W-:Y:S01]  /*4520*/  MUFU.TANH R42, R42 ;  /* 0x0000002a002a7308 */ /* 0x000fe20000002400 */
[----:B-1----:R-:W-:Y:S01]  /*4530*/  FSEL R43, R56, -INF , P6 ;  /* 0xff800000382b7808 */ /* 0x002fe20003000000 */
[----:B------:R-:W-:Y:S01]  /*4540*/  IMAD.MOV.U32 R56, RZ, RZ, R119 ;  /* 0x000000ffff387224 */ /* 0x000fe200078e0077 */
[----:B------:R-:W-:-:S02]  /*4550*/  FMNMX.FTZ R14, R83, R14, !PT ;  /* 0x0000000e530e7209 */ /* 0x000fc40007810000 */
[----:B------:R-:W-:Y:S02]  /*4560*/  ISETP.GT.AND P6, PT, R20, 0x31, PT ;  /* 0x000000311400780c */ /* 0x000fe40003fc4270 */
[----:B------:R-:W-:Y:S01]  /*4570*/  FMNMX.FTZ R14, R85, R14, !PT ;  /* 0x0000000e550e7209 */ /* 0x000fe20007810000 */
[----:B------:R-:W1:Y:S01]  /*4580*/  MUFU.TANH R49, R49 ;  /* 0x0000003100317308 */ /* 0x000e620000002400 */
[----:B--2---:R-:W-:Y:S01]  /*4590*/  FSEL R87, R50, -INF , P3 ;  /* 0xff80000032577808 */ /* 0x004fe20001800000 */
[----:B------:R-:W-:Y:S01]  /*45a0*/  IMAD.MOV.U32 R50, RZ, RZ, R119 ;  /* 0x000000ffff327224 */ /* 0x000fe200078e0077 */
[----:B------:R-:W-:Y:S02]  /*45b0*/  FMNMX.FTZ R14, R63, R14, !PT ;  /* 0x0000000e3f0e7209 */ /* 0x000fe40007810000 */
[----:B0-----:R-:W-:Y:S02]  /*45c0*/  FSEL R89, R51, -INF , P6 ;  /* 0xff80000033597808 */ /* 0x001fe40003000000 */
[----:B------:R-:W-:Y:S01]  /*45d0*/  FMNMX.FTZ R22, R87, R14, !PT ;  /* 0x0000000e57167209 */ /* 0x000fe20007810000 */
[----:B------:R-:W0:Y:S03]  /*45e0*/  MUFU.TANH R52, R52 ;  /* 0x0000003400347308 */ /* 0x000e260000002400 */
[----:B------:R-:W-:-:S05]  /*45f0*/  FMNMX.FTZ R22, R89, R22, !PT ;  /* 0x0000001659167209 */ /* 0x000fca0007810000 */
[----:B------:R2:W-:Y:S01]  /*4600*/  MUFU.TANH R8, R45 ;  /* 0x0000002d00087308 */ /* 0x0005e20000002400 */
[----:B-1----:R-:W-:Y:S02]  /*4610*/  FSEL R49, R49, -INF , P6 ;  /* 0xff80000031317808 */ /* 0x002fe40003000000 */
[C---:B------:R-:W-:Y:S01]  /*4620*/  ISETP.GT.AND P6, PT, R20.reuse, 0x48, PT ;  /* 0x000000481400780c */ /* 0x040fe20003fc4270 */
[----:B------:R-:W-:Y:S02]  /*4630*/  WARPGROUP.DEPBAR.LE gsb0, 0x0 ;  /* 0x00008000000079c5 */ /* 0x000fe40000010000 */
[----:B------:R-:W-:Y:S01]  /*4640*/  WARPGROUP.ARRIVE ;  /* 0x00000000000079c5 */ /* 0x000fe20000000000 */
[----:B------:R-:W-:Y:S01]  /*4650*/  FMUL.FTZ R12, R33, UR8 ;  /* 0x00000008210c7c20 */ /* 0x000fe20008410000 */
[----:B------:R-:W-:Y:S01]  /*4660*/  FSEL R33, R57, -INF , P5 ;  /* 0xff80000039217808 */ /* 0x000fe20002800000 */
[----:B------:R-:W1:Y:S01]  /*4670*/  MUFU.TANH R46, R46 ;  /* 0x0000002e002e7308 */ /* 0x000e620000002400 */
[----:B------:R-:W-:Y:S01]  /*4680*/  ISETP.GT.AND P5, PT, R20, 0x38, PT ;  /* 0x000000381400780c */ /* 0x000fe20003fa4270 */
[----:B------:R-:W-:Y:S01]  /*4690*/  FMUL.FTZ R34, R34, UR8 ;  /* 0x0000000822227c20 */ /* 0x000fe20008410000 */
[----:B------:R-:W-:Y:S01]  /*46a0*/  HGMMA.64x16x16.F32.BF16 R24, gdesc[UR4], R24, gsb0 ;  /* 0x00200000041879f0 */ /* 0x000fe20008001818 */
[----:B--2---:R-:W-:Y:S01]  /*46b0*/  FSEL R45, R60, -INF , P4 ;  /* 0xff8000003c2d7808 */ /* 0x004fe20002000000 */
[----:B------:R-:W-:Y:S01]  /*46c0*/  FMUL.FTZ R13, R35, UR8 ;  /* 0x00000008230d7c20 */ /* 0x000fe20008410000 */
[----:B------:R-:W-:Y:S01]  /*46d0*/  ISETP.GT.AND P4, PT, R20, 0x39, PT ;  /* 0x000000391400780c */ /* 0x000fe20003f84270 */
[----:B------:R-:W-:Y:S01]  /*46e0*/  FMUL.FTZ R38, R38, UR8 ;  /* 0x0000000826267c20 */ /* 0x000fe20008410000 */
[----:B------:R-:W-:Y:S01]  /*46f0*/  FSEL R91, R54, -INF , P5 ;  /* 0xff800000365b7808 */ /* 0x000fe20002800000 */
[----:B------:R-:W2:Y:S01]  /*4700*/  MUFU.TANH R53, R53 ;  /* 0x0000003500357308 */ /* 0x000ea20000002400 */
[----:B------:R-:W-:Y:S01]  /*4710*/  FSEL R35, R61, -INF , P2 ;  /* 0xff8000003d237808 */ /* 0x000fe20001000000 */
[----:B------:R-:W-:Y:S01]  /*4720*/  FMUL.FTZ R36, R36, UR8 ;  /* 0x0000000824247c20 */ /* 0x000fe20008410000 */
[----:B------:R-:W-:Y:S01]  /*4730*/  ISETP.GT.AND P2, PT, R20, 0x40, PT ;  /* 0x000000401400780c */ /* 0x000fe20003f44270 */
[----:B------:R-:W-:Y:S01]  /*4740*/  FMUL.FTZ R14, R39, UR8 ;  /* 0x00000008270e7c20 */ /* 0x000fe20008410000 */
[----:B------:R-:W-:Y:S01]  /*4750*/  FSEL R93, R55, -INF , P4 ;  /* 0xff800000375d7808 */ /* 0x000fe20002000000 */
[----:B------:R-:W-:Y:S01]  /*4760*/  FMUL.FTZ R32, R32, UR8 ;  /* 0x0000000820207c20 */ /* 0x000fe20008410000 */
[----:B------:R-:W-:Y:S01]  /*4770*/  FMNMX.FTZ R22, R91, R22, !PT ;  /* 0x000000165b167209 */ /* 0x000fe20007810000 */
[----:B------:R3:W4:Y:S01]  /*4780*/  MUFU.TANH R10, R47 ;  /* 0x0000002f000a7308 */ /* 0x0007220000002400 */
[----:B------:R-:W-:Y:S01]  /*4790*/  FSEL R95, R42, -INF , P2 ;  /* 0xff8000002a5f7808 */ /* 0x000fe20001000000 */
[----:B------:R-:W-:Y:S01]  /*47a0*/  FMUL.FTZ R37, R37, UR8 ;  /* 0x0000000825257c20 */ /* 0x000fe20008410000 */
[----:B------:R-:W-:Y:S01]  /*47b0*/  FMNMX.FTZ R22, R93, R22, !PT ;  /* 0x000000165d167209 */ /* 0x000fe20007810000 */
[----:B------:R-:W-:Y:S01]  /*47c0*/  ULDC UR4, c[0x0][0x988] ;  /* 0x0002620000047ab9 */ /* 0x000fe20000000800 */
[----:B0-----:R-:W-:Y:S01]  /*47d0*/  FSEL R51, R52, -INF , P5 ;  /* 0xff80000034337808 */ /* 0x001fe20002800000 */
[--C-:B------:R-:W-:Y:S01]  /*47e0*/  IMAD.MOV.U32 R60, RZ, RZ, R119.reuse ;  /* 0x000000ffff3c7224 */ /* 0x100fe200078e0077 */
[----:B------:R-:W-:Y:S01]  /*47f0*/  FMNMX.FTZ R22, R95, R22, !PT ;  /* 0x000000165f167209 */ /* 0x000fe20007810000 */
[----:B------:R-:W0:Y:S01]  /*4800*/  MUFU.TANH R34, R34 ;  /* 0x0000002200227308 */ /* 0x000e220000002400 */
[----:B---3--:R-:W-:Y:S01]  /*4810*/  FSEL R47, R48, -INF , P3 ;  /* 0xff800000302f7808 */ /* 0x008fe20001800000 */
[--C-:B------:R-:W-:Y:S01]  /*4820*/  IMAD.MOV.U32 R54, RZ, RZ, R119.reuse ;  /* 0x000000ffff367224 */ /* 0x100fe200078e0077 */
[C---:B------:R-:W-:Y:S01]  /*4830*/  ISETP.GT.AND P3, PT, R20.reuse, 0x41, PT ;  /* 0x000000411400780c */ /* 0x040fe20003f64270 */
[--C-:B------:R-:W-:Y:S01]  /*4840*/  IMAD.MOV.U32 R52, RZ, RZ, R119.reuse ;  /* 0x000000ffff347224 */ /* 0x100fe200078e0077 */
[----:B------:R-:W-:Y:S01]  /*4850*/  ISETP.GT.AND P5, PT, R20, 0x49, PT ;  /* 0x000000491400780c */ /* 0x000fe20003fa4270 */
[--C-:B------:R-:W-:Y:S01]  /*4860*/  IMAD.MOV.U32 R48, RZ, RZ, R119.reuse ;  /* 0x000000ffff307224 */ /* 0x100fe200078e0077 */
[----:B------:R-:W-:Y:S01]  /*4870*/  FSEL R97, R6, -INF , P3 ;  /* 0xff80000006617808 */ /* 0x000fe20001800000 */
[----:B------:R-:W3:Y:S01]  /*4880*/  MUFU.TANH R40, R40 ;  /* 0x0000002800287308 */ /* 0x000ee20000002400 */
[----:B-1----:R-:W-:Y:S01]  /*4890*/  FSEL R99, R46, -INF , P6 ;  /* 0xff8000002e637808 */ /* 0x002fe20003000000 */
[----:B------:R-:W-:Y:S01]  /*48a0*/  IMAD.MOV.U32 R46, RZ, RZ, R119 ;  /* 0x000000ffff2e7224 */ /* 0x000fe200078e0077 */
[----:B------:R-:W-:-:S02]  /*48b0*/  FMNMX.FTZ R22, R97, R22, !PT ;  /* 0x0000001661167209 */ /* 0x000fc40007810000 */
[----:B--2---:R-:W-:Y:S02]  /*48c0*/  FSEL R39, R53, -INF , P4 ;  /* 0xff80000035277808 */ /* 0x004fe40002000000 */
[----:B------:R-:W-:Y:S01]  /*48d0*/  ISETP.GT.AND P4, PT, R20, 0x50, PT ;  /* 0x000000501400780c */ /* 0x000fe20003f84270 */
[----:B------:R-:W1:Y:S01]  /*48e0*/  MUFU.TANH R13, R13 ;  /* 0x0000000d000d7308 */ /* 0x000e620000002400 */
[----:B------:R-:W-:Y:S02]  /*48f0*/  FSEL R55, R4, -INF , P3 ;  /* 0xff80000004377808 */ /* 0x000fe40001800000 */
[----:B----4-:R-:W-:Y:S02]  /*4900*/  FSEL R101, R10, -INF , P5 ;  /* 0xff8000000a657808 */ /* 0x010fe40002800000 */
[----:B------:R-:W-:Y:S02]  /*4910*/  FMNMX.FTZ R22, R99, R22, !PT ;  /* 0x0000001663167209 */ /* 0x000fe40007810000 */
[----:B------:R-:W-:Y:S01]  /*4920*/  ISETP.GT.AND P3, PT, R20, 0x51, PT ;  /* 0x000000511400780c */ /* 0x000fe20003f64270 */
[----:B------:R-:W2:Y:S01]  /*4930*/  MUFU.TANH R44, R44 ;  /* 0x0000002c002c7308 */ /* 0x000ea20000002400 */
[----:B0-----:R-:W-:-:S02]  /*4940*/  FSEL R103, R34, -INF , P4 ;  /* 0xff80000022677808 */ /* 0x001fc40002000000 */
[----:B------:R-:W-:Y:S02]  /*4950*/  FMNMX.FTZ R22, R101, R22, !PT ;  /* 0x0000001665167209 */ /* 0x000fe40007810000 */
[----:B---3--:R-:W-:Y:S01]  /*4960*/  FSEL R53, R40, -INF , P2 ;  /* 0xff80000028357808 */ /* 0x008fe20001000000 */
[----:B------:R-:W-:Y:S02]  /*4970*/  WARPGROUP.DEPBAR.LE gsb0, 0x0 ;  /* 0x00008000000079c5 */ /* 0x000fe40000010000 */
[----:B------:R-:W0:Y:S01]  /*4980*/  MUFU.TANH R38, R38 ;  /* 0x0000002600267308 */ /* 0x000e220000002400 */
[----:B------:R-:W-:Y:S01]  /*4990*/  FMUL.FTZ R26, R26, UR8 ;  /* 0x000000081a1a7c20 */ /* 0x000fe20008410000 */
[----:B------:R-:W-:Y:S01]  /*49a0*/  FMUL.FTZ R6, R31, UR8 ;  /* 0x000000081f067c20 */ /* 0x000fe20008410000 */
[----:B------:R-:W-:Y:S01]  /*49b0*/  FMUL.FTZ R4, R27, UR8 ;  /* 0x000000081b047c20 */ /* 0x000fe20008410000 */
[----:B------:R-:W-:Y:S01]  /*49c0*/  FMUL.FTZ R30, R30, UR8 ;  /* 0x000000081e1e7c20 */ /* 0x000fe20008410000 */
[----:B------:R-:W-:Y:S01]  /*49d0*/  ISETP.GT.AND P2, PT, R20, 0x58, PT ;  /* 0x000000581400780c */ /* 0x000fe20003f44270 */
[----:B------:R-:W-:Y:S01]  /*49e0*/  FMUL.FTZ R24, R24, UR8 ;  /* 0x0000000818187c20 */ /* 0x000fe20008410000 */
[----:B-1----:R-:W-:Y:S01]  /*49f0*/  FSEL R13, R13, -INF , P3 ;  /* 0xff8000000d0d7808 */ /* 0x002fe20001800000 */
[----:B------:R-:W1:Y:S01]  /*4a00*/  MUFU.TANH R36, R36 ;  /* 0x0000002400247308 */ /* 0x000e620000002400 */
[----:B------:R-:W-:Y:S01]  /*4a10*/  FMNMX.FTZ R22, R103, R22, !PT ;  /* 0x0000001667167209 */ /* 0x000fe20007810000 */
[----:B------:R-:W-:Y:S01]  /*4a20*/  FMUL.FTZ R25, R25, UR8 ;  /* 0x0000000819197c20 */ /* 0x000fe20008410000 */
[----:B--2---:R-:W-:Y:S01]  /*4a30*/  FSEL R27, R44, -INF , P6 ;  /* 0xff8000002c1b7808 */ /* 0x004fe20003000000 */
[----:B------:R-:W-:Y:S01]  /*4a40*/  FMUL.FTZ R28, R28, UR8 ;  /* 0x000000081c1c7c20 */ /* 0x000fe20008410000 */
[----:B------:R-:W-:Y:S01]  /*4a50*/  ISETP.GT.AND P6, PT, R20, 0x59, PT ;  /* 0x000000591400780c */ /* 0x000fe20003fc4270 */
[----:B------:R-:W-:Y:S01]  /*4a60*/  FMUL.FTZ R29, R29, UR8 ;  /* 0x000000081d1d7c20 */ /* 0x000fe20008410000 */
[----:B------:R-:W-:Y:S01]  /*4a70*/  FMNMX.FTZ R22, R13, R22, !PT ;  /* 0x000000160d167209 */ /* 0x000fe20007810000 */
[----:B------:R-:W2:Y:S01]  /*4a80*/  MUFU.TANH R14, R14 ;  /* 0x0000000e000e7308 */ /* 0x000ea20000002400 */
[----:B0-----:R-:W-:-:S02]  /*4a90*/  FSEL R105, R38, -INF , P2 ;  /* 0xff80000026697808 */ /* 0x001fc40001000000 */
[----:B------:R-:W-:Y:S02]  /*4aa0*/  FSEL R31, R8, -INF , P5 ;  /* 0xff800000081f7808 */ /* 0x000fe40002800000 */
[----:B------:R-:W-:Y:S02]  /*4ab0*/  ISETP.GT.AND P5, PT, R20, 0x60, PT ;  /* 0x000000601400780c */ /* 0x000fe40003fa4270 */
[----:B------:R-:W-:Y:S01]  /*4ac0*/  FMNMX.FTZ R22, R105, R22, !PT ;  /* 0x0000001669167209 */ /* 0x000fe20007810000 */
[----:B------:R-:W0:Y:S01]  /*4ad0*/  MUFU.TANH R32, R32 ;  /* 0x0000002000207308 */ /* 0x000e220000002400 */
[----:B-1----:R-:W-:Y:S02]  /*4ae0*/  FSEL R61, R36, -INF , P2 ;  /* 0xff800000243d7808 */ /* 0x002fe40001000000 */
[----:B------:R-:W-:Y:S02]  /*4af0*/  ISETP.GT.AND P2, PT, R20, 0x69, PT ;  /* 0x000000691400780c */ /* 0x000fe40003f44270 */
[----:B------:R-:W-:-:S02]  /*4b00*/  MOV R8, UR4 ;  /* 0x0000000400087c02 */ /* 0x000fc40008000f00 */
[----:B------:R-:W-:Y:S01]  /*4b10*/  R2UR UR4, R17 ;  /* 0x00000000110472ca */ /* 0x000fe200000e0000 */
[----:B------:R-:W1:Y:S01]  /*4b20*/  MUFU.TANH R26, R26 ;  /* 0x0000001a001a7308 */ /* 0x000e620000002400 */
[----:B--2---:R-:W-:-:S04]  /*4b30*/  FSEL R107, R14, -INF , P6 ;  /* 0xff8000000e6b7808 */ /* 0x004fc80003000000 */
[----:B------:R-:W-:-:S03]  /*4b40*/  FMNMX.FTZ R22, R107, R22, !PT ;  /* 0x000000166b167209 */ /* 0x000fc60007810000 */
[----:B------:R-:W2:Y:S01]  /*4b50*/  MUFU.TANH R6, R6 ;  /* 0x0000000600067308 */ /* 0x000ea20000002400 */
[----:B0-----:R-:W-:Y:S02]  /*4b60*/  FSEL R57, R32, -INF , P4 ;  /* 0xff80000020397808 */ /* 0x001fe40002000000 */
[----:B------:R-:W-:Y:S01]  /*4b70*/  ISETP.GT.AND P4, PT, R20, 0x61, PT ;  /* 0x000000611400780c */ /* 0x000fe20003f84270 */
[----:B------:R-:W-:-:S03]  /*4b80*/  UISETP.GE.AND UP0, UPT, UR38, UR4, UPT ;  /* 0x000000042600728c */ /* 0x000fc6000bf06270 */
[----:B------:R-:W-:Y:S01]  /*4b90*/  UMOV UR4, URZ ;  /* 0x0000003f00047c82 */ /* 0x000fe20008000000 */
[----:B------:R-:W0:Y:S01]  /*4ba0*/  MUFU.TANH R12, R12 ;  /* 0x0000000c000c7308 */ /* 0x000e220000002400 */
[----:B-1----:R-:W-:-:S04]  /*4bb0*/  FSEL R109, R26, -INF , P5 ;  /* 0xff8000001a6d7808 */ /* 0x002fc80002800000 */
[----:B------:R-:W-:-:S03]  /*4bc0*/  FMNMX.FTZ R22, R109, R22, !PT ;  /* 0x000000166d167209 */ /* 0x000fc60007810000 */
[----:B------:R-:W1:Y:S01]  /*4bd0*/  MUFU.TANH R4, R4 ;  /* 0x0000000400047308 */ /* 0x000e620000002400 */
[----:B--2---:R-:W-:Y:S02]  /*4be0*/  FSEL R115, R6, -INF , P2 ;  /* 0xff80000006737808 */ /* 0x004fe40001000000 */
[----:B------:R-:W-:-:S04]  /*4bf0*/  FMNMX.FTZ R6, R7, R0, !PT ;  /* 0x0000000007067209 */ /* 0x000fc80007810000 */
[----:B------:R-:W-:Y:S01]  /*4c00*/  FMNMX.FTZ R6, R9, R6, !PT ;  /* 0x0000000609067209 */ /* 0x000fe20007810000 */
[----:B------:R-:W2:Y:S01]  /*4c10*/  MUFU.TANH R30, R30 ;  /* 0x0000001e001e7308 */ /* 0x000ea20000002400 */
[----:B0-----:R-:W-:Y:S02]  /*4c20*/  FSEL R59, R12, -INF , P3 ;  /* 0xff8000000c3b7808 */ /* 0x001fe40001800000 */
[----:B------:R-:W-:Y:S02]  /*4c30*/  ISETP.GT.AND P3, PT, R20, 0x68, PT ;  /* 0x000000681400780c */ /* 0x000fe40003f64270 */
[----:B------:R-:W-:-:S03]  /*4c40*/  FMNMX.FTZ R6, R21, R6, !PT ;  /* 0x0000000615067209 */ /* 0x000fc60007810000 */
[----:B------:R-:W0:Y:S01]  /*4c50*/  MUFU.TANH R37, R37 ;  /* 0x0000002500257308 */ /* 0x000e220000002400 */
[----:B-1----:R-:W-:Y:S02]  /*4c60*/  FSEL R111, R4, -INF , P4 ;  /* 0xff800000046f7808 */ /* 0x002fe40002000000 */
[----:B------:R-:W-:Y:S02]  /*4c70*/  FMNMX.FTZ R6, R23, R6, !PT ;  /* 0x0000000617067209 */ /* 0x000fe40007810000 */
[----:B------:R-:W-:Y:S02]  /*4c80*/  FMNMX.FTZ R22, R111, R22, !PT ;  /* 0x000000166f167209 */ /* 0x000fe40007810000 */
[----:B------:R-:W-:Y:S01]  /*4c90*/  FMNMX.FTZ R12, R19, R6, !PT ;  /* 0x00000006130c7209 */ /* 0x000fe20007810000 */
[----:B------:R-:W-:Y:S01]  /*4ca0*/  MUFU.TANH R24, R24 ;  /* 0x0000001800187308 */ /* 0x000fe20000002400 */
[----:B--2---:R-:W-:Y:S02]  /*4cb0*/  FSEL R113, R30, -INF , P3 ;  /* 0xff8000001e717808 */ /* 0x004fe40001800000 */
[----:B------:R-:W-:-:S02]  /*4cc0*/  FMNMX.FTZ R12, R15, R12, !PT ;  /* 0x0000000c0f0c7209 */ /* 0x000fc40007810000 */
[----:B------:R-:W-:Y:S02]  /*4cd0*/  FMNMX.FTZ R22, R113, R22, !PT ;  /* 0x0000001671167209 */ /* 0x000fe40007810000 */
[----:B------:R-:W-:Y:S01]  /*4ce0*/  FMNMX.FTZ R12, R41, R12, !PT ;  /* 0x0000000c290c7209 */ /* 0x000fe20007810000 */
[----:B------:R-:W1:Y:S01]  /*4cf0*/  MUFU.TANH R25, R25 ;  /* 0x0000001900197308 */ /* 0x000e620000002400 */
[----:B------:R-:W-:Y:S02]  /*4d00*/  FMNMX.FTZ R22, R115, R22, !PT ;  /* 0x0000001673167209 */ /* 0x000fe40007810000 */
[----:B------:R-:W-:Y:S02]  /*4d10*/  FMNMX.FTZ R12, R43, R12, !PT ;  /* 0x0000000c2b0c7209 */ /* 0x000fe40007810000 */
[----:B0-----:R-:W-:Y:S01]  /*4d20*/  FSEL R37, R37, -INF , P6 ;  /* 0xff80000025257808 */ /* 0x001fe20003000000 */
[----:B------:R-:W0:Y:S01]  /*4d30*/  SHFL.BFLY PT, R117, R22, 0x2, 0x1f ;  /* 0x0c401f0016757f89 */ /* 0x000e2200000e0000 */
[----:B------:R-:W-:Y:S01]  /*4d40*/  FMNMX.FTZ R12, R33, R12, !PT ;  /* 0x0000000c210c7209 */ /* 0x000fe20007810000 */
[----:B------:R-:W-:Y:S03]  /*4d50*/  MUFU.TANH R28, R28 ;  /* 0x0000001c001c7308 */ /* 0x000fe60000002400 */
[----:B------:R-:W-:-:S04]  /*4d60*/  FMNMX.FTZ R12, R45, R12, !PT ;  /* 0x0000000c2d0c7209 */ /* 0x000fc80007810000 */
[----:B------:R-:W-:Y:S01]  /*4d70*/  FMNMX.FTZ R12, R35, R12, !PT ;  /* 0x0000000c230c7209 */ /* 0x000fe20007810000 */
[----:B------:R-:W2:Y:S01]  /*4d80*/  MUFU.TANH R29, R29 ;  /* 0x0000001d001d7308 */ /* 0x000ea20000002400 */
[----:B-1----:R-:W-:Y:S02]  /*4d90*/  FSEL R25, R25, -INF , P4 ;  /* 0xff80000019197808 */ /* 0x002fe40002000000 */
[----:B------:R-:W-:-:S04]  /*4da0*/  FMNMX.FTZ R12, R47, R12, !PT ;  /* 0x0000000c2f0c7209 */ /* 0x000fc80007810000 */
[----:B------:R-:W-:-:S04]  /*4db0*/  FMNMX.FTZ R12, R49, R12, !PT ;  /* 0x0000000c310c7209 */ /* 0x000fc80007810000 */
[----:B------:R-:W-:Y:S02]  /*4dc0*/  FMNMX.FTZ R12, R51, R12, !PT ;  /* 0x0000000c330c7209 */ /* 0x000fe40007810000 */
[----:B0-----:R-:W-:Y:S02]  /*4dd0*/  FMNMX.FTZ R117, R22, R117, !PT ;  /* 0x0000007516757209 */ /* 0x001fe40007810000 */
[----:B------:R-:W-:Y:S02]  /*4de0*/  FMNMX.FTZ R12, R39, R12, !PT ;  /* 0x0000000c270c7209 */ /* 0x000fe40007810000 */
[----:B--2---:R-:W-:Y:S01]  /*4df0*/  FSEL R29, R29, -INF , P2 ;  /* 0xff8000001d1d7808 */ /* 0x004fe20001000000 */
[----:B------:R-:W0:Y:S01]  /*4e00*/  SHFL.BFLY PT, R10, R117, 0x1, 0x1f ;  /* 0x0c201f00750a7f89 */ /* 0x000e2200000e0000 */
[----:B------:R-:W-:-:S04]  /*4e10*/  FMNMX.FTZ R12, R53, R12, !PT ;  /* 0x0000000c350c7209 */ /* 0x000fc80007810000 */
[----:B------:R-:W-:-:S04]  /*4e20*/  FMNMX.FTZ R12, R55, R12, !PT ;  /* 0x0000000c370c7209 */ /* 0x000fc80007810000 */
[----:B------:R-:W-:-:S04]  /*4e30*/  FMNMX.FTZ R12, R27, R12, !PT ;  /* 0x0000000c1b0c7209 */ /* 0x000fc80007810000 */
[----:B------:R-:W-:-:S04]  /*4e40*/  FMNMX.FTZ R12, R31, R12, !PT ;  /* 0x0000000c1f0c7209 */ /* 0x000fc80007810000 */
[----:B------:R-:W-:-:S04]  /*4e50*/  FMNMX.FTZ R12, R57, R12, !PT ;  /* 0x0000000c390c7209 */ /* 0x000fc80007810000 */
[----:B------:R-:W-:Y:S02]  /*4e60*/  FMNMX.FTZ R12, R59, R12, !PT ;  /* 0x0000000c3b0c7209 */ /* 0x000fe40007810000 */
[----:B0-----:R-:W-:Y:S01]  /*4e70*/  FMNMX.FTZ R10, R117, R10, !PT ;  /* 0x0000000a750a7209 */ /* 0x001fe20007810000 */
[----:B------:R-:W-:Y:S01]  /*4e80*/  IMAD.MOV.U32 R117, RZ, RZ, R119 ;  /* 0x000000ffff757224 */ /* 0x000fe200078e0077 */
[----:B------:R-:W-:Y:S02]  /*4e90*/  FMNMX.FTZ R12, R61, R12, !PT ;  /* 0x0000000c3d0c7209 */ /* 0x000fe40007810000 */
[C---:B------:R-:W-:Y:S01]  /*4ea0*/  FSETP.NEU.FTZ.AND P0, PT, R10.reuse, -INF , PT ;  /* 0xff8000000a00780b */ /* 0x040fe20003f1d000 */
[----:B------:R-:W-:Y:S01]  /*4eb0*/  FMUL.FTZ R4, R10, R8 ;  /* 0x000000080a047220 */ /* 0x000fe20000410000 */
[----:B------:R-:W-:-:S04]  /*4ec0*/  FMNMX.FTZ R12, R37, R12, !PT ;  /* 0x0000000c250c7209 */ /* 0x000fc80007810000 */
[----:B------:R-:W-:Y:S02]  /*4ed0*/  FSEL R14, R4, RZ, P0 ;  /* 0x000000ff040e7208 */ /* 0x000fe40000000000 */
[----:B------:R-:W-:Y:S01]  /*4ee0*/  ISETP.NE.AND P0, PT, R80, RZ, PT ;  /* 0x000000ff5000720c */ /* 0x000fe20003f05270 */
[--C-:B------:R-:W-:Y:S02]  /*4ef0*/  IMAD.MOV.U32 R80, RZ, RZ, R119.reuse ;  /* 0x000000ffff507224 */ /* 0x100fe400078e0077 */
[-CC-:B------:R-:W-:Y:S01]  /*4f00*/  FFMA.FTZ R30, R63, R8.reuse, -R14.reuse ;  /* 0x000000083f1e7223 */ /* 0x180fe2000001080e */
[----:B------:R-:W-:Y:S01]  /*4f10*/  FSEL R63, R24, -INF , P5 ;  /* 0xff800000183f7808 */ /* 0x000fe20002800000 */
[-CC-:B------:R-:W-:Y:S01]  /*4f20*/  FFMA.FTZ R65, R65, R8.reuse, -R14.reuse ;  /* 0x0000000841417223 */ /* 0x180fe2000001080e */
[-CC-:B------:R-:W-:Y:S01]  /*4f30*/  FFMA.FTZ R67, R67, R8.reuse, -R14.reuse ;  /* 0x0000000843437223 */ /* 0x180fe2000001080e */
[--C-:B------:R-:W-:Y:S01]  /*4f40*/  FFMA.FTZ R36, R13, R8, -R14.reuse ;  /* 0x000000080d247223 */ /* 0x100fe2000001080e */
[----:B------:R-:W-:Y:S01]  /*4f50*/  FMNMX.FTZ R12, R63, R12, !PT ;  /* 0x0000000c3f0c7209 */ /* 0x000fe20007810000 */
[----:B------:R0:W-:Y:S01]  /*4f60*/  MUFU.EX2 R199, R65 ;  /* 0x0000004100c77308 */ /* 0x0001e20000000800 */
[-CC-:B------:R-:W-:Y:S01]  /*4f70*/  FFMA.FTZ R201, R73, R8.reuse, -R14.reuse ;  /* 0x0000000849c97223 */ /* 0x180fe2000001080e */
[--C-:B------:R-:W-:Y:S01]  /*4f80*/  FFMA.FTZ R4, R75, R8, -R14.reuse ;  /* 0x000000084b047223 */ /* 0x100fe2000001080e */
[----:B------:R-:W-:Y:S01]  /*4f90*/  FMNMX.FTZ R12, R25, R12, !PT ;  /* 0x0000000c190c7209 */ /* 0x000fe20007810000 */
[-CC-:B------:R-:W-:Y:S01]  /*4fa0*/  FFMA.FTZ R203, R77, R8.reuse, -R14.reuse ;  /* 0x000000084dcb7223 */ /* 0x180fe2000001080e */
[-CC-:B------:R-:W-:Y:S01]  /*4fb0*/  FFMA.FTZ R79, R79, R8.reuse, -R14.reuse ;  /* 0x000000084f4f7223 */ /* 0x180fe2000001080e */
[-CC-:B------:R-:W-:Y:S01]  /*4fc0*/  FFMA.FTZ R197, R81, R8.reuse, -R14.reuse ;  /* 0x0000000851c57223 */ /* 0x180fe2000001080e */
[-CC-:B------:R-:W-:Y:S01]  /*4fd0*/  FFMA.FTZ R71, R71, R8.reuse, -R14.reuse ;  /* 0x0000000847477223 */ /* 0x180fe2000001080e */
[----:B------:R1:W-:Y:S01]  /*4fe0*/  MUFU.EX2 R20, R67 ;  /* 0x0000004300147308 */ /* 0x0003e20000000800 */
[----:B0-----:R-:W-:Y:S01]  /*4ff0*/  FSEL R65, R28, -INF , P3 ;  /* 0xff8000001c417808 */ /* 0x001fe20001800000 */
[-CC-:B------:R-:W-:Y:S01]  /*5000*/  FFMA.FTZ R69, R69, R8.reuse, -R14.reuse ;  /* 0x0000000845457223 */ /* 0x180fe2000001080e */
[-CC-:B------:R-:W-:Y:S01]  /*5010*/  FFMA.FTZ R83, R83, R8.reuse, -R14.reuse ;  /* 0x0000000853537223 */ /* 0x180fe2000001080e */
[--C-:B------:R-:W-:Y:S01]  /*5020*/  FFMA.FTZ R85, R85, R8, -R14.reuse ;  /* 0x0000000855557223 */ /* 0x100fe2000001080e */
[----:B------:R-:W-:Y:S01]  /*5030*/  FMNMX.FTZ R12, R65, R12, !PT ;  /* 0x0000000c410c7209 */ /* 0x000fe20007810000 */
[-CC-:B------:R-:W-:Y:S01]  /*5040*/  FFMA.FTZ R87, R87, R8.reuse, -R14.reuse ;  /* 0x0000000857577223 */ /* 0x180fe2000001080e */
[--C-:B------:R-:W-:Y:S01]  /*5050*/  FFMA.FTZ R89, R89, R8, -R14.reuse ;  /* 0x0000000859597223 */ /* 0x100fe2000001080e */
[----:B------:R-:W-:Y:S01]  /*5060*/  MUFU.EX2 R201, R201 ;  /* 0x000000c900c97308 */ /* 0x000fe20000000800 */
[----:B------:R-:W-:Y:S01]  /*5070*/  FMNMX.FTZ R12, R29, R12, !PT ;  /* 0x0000000c1d0c7209 */ /* 0x000fe20007810000 */
[-CC-:B------:R-:W-:Y:S01]  /*5080*/  FFMA.FTZ R91, R91, R8.reuse, -R14.reuse ;  /* 0x000000085b5b7223 */ /* 0x180fe2000001080e */
[-CC-:B------:R-:W-:Y:S01]  /*5090*/  FFMA.FTZ R93, R93, R8.reuse, -R14.reuse ;  /* 0x000000085d5d7223 */ /* 0x180fe2000001080e */
[-CC-:B------:R-:W-:Y:S01]  /*50a0*/  FFMA.FTZ R95, R95, R8.reuse, -R14.reuse ;  /* 0x000000085f5f7223 */ /* 0x180fe2000001080e */
[-CC-:B------:R-:W-:Y:S01]  /*50b0*/  FFMA.FTZ R97, R97, R8.reuse, -R14.reuse ;  /* 0x0000000861617223 */ /* 0x180fe2000001080e */
[----:B-1----:R-:W0:Y:S01]  /*50c0*/  SHFL.BFLY PT, R67, R12, 0x2, 0x1f ;  /* 0x0c401f000c437f89 */ /* 0x002e2200000e0000 */
[-CC-:B------:R-:W-:Y:S01]  /*50d0*/  FFMA.FTZ R99, R99, R8.reuse, -R14.reuse ;  /* 0x0000000863637223 */ /* 0x180fe2000001080e */
[----:B------:R-:W1:Y:S01]  /*50e0*/  MUFU.EX2 R4, R4 ;  /* 0x0000000400047308 */ /* 0x000e620000000800 */
[-CC-:B------:R-:W-:Y:S01]  /*50f0*/  FFMA.FTZ R101, R101, R8.reuse, -R14.reuse ;  /* 0x0000000865657223 */ /* 0x180fe2000001080e */
[-CC-:B------:R-:W-:Y:S01]  /*5100*/  FFMA.FTZ R103, R103, R8.reuse, -R14.reuse ;  /* 0x0000000867677223 */ /* 0x180fe2000001080e */
[-CC-:B------:R-:W-:Y:S01]  /*5110*/  FFMA.FTZ R105, R105, R8.reuse, -R14.reuse ;  /* 0x0000000869697223 */ /* 0x180fe2000001080e */
[-CC-:B------:R-:W-:Y:S01]  /*5120*/  FFMA.FTZ R107, R107, R8.reuse, -R14.reuse ;  /* 0x000000086b6b7223 */ /* 0x180fe2000001080e */
[-CC-:B------:R-:W-:Y:S01]  /*5130*/  FFMA.FTZ R109, R109, R8.reuse, -R14.reuse ;  /* 0x000000086d6d7223 */ /* 0x180fe2000001080e */
[-CC-:B------:R-:W-:Y:S01]  /*5140*/  FFMA.FTZ R111, R111, R8.reuse, -R14.reuse ;  /* 0x000000086f6f7223 */ /* 0x180fe2000001080e */
[-CC-:B------:R-:W-:Y:S01]  /*5150*/  FFMA.FTZ R113, R113, R8.reuse, -R14.reuse ;  /* 0x0000000871717223 */ /* 0x180fe2000001080e */
[----:B------:R-:W-:Y:S01]  /*5160*/  MUFU.EX2 R203, R203 ;  /* 0x000000cb00cb7308 */ /* 0x000fe20000000800 */
[----:B------:R-:W-:Y:S01]  /*5170*/  FFMA.FTZ R14, R115, R8, -R14 ;  /* 0x00000008730e7223 */ /* 0x000fe2000001080e */
[-C--:B------:R-:W-:Y:S01]  /*5180*/  MOV R115, R119.reuse ;  /* 0x0000007700737202 */ /* 0x080fe20000000f00 */
[--C-:B------:R-:W-:Y:S01]  /*5190*/  IMAD.MOV.U32 R81, RZ, RZ, R119.reuse ;  /* 0x000000ffff517224 */ /* 0x100fe200078e0077 */
[----:B------:R-:W-:Y:S01]  /*51a0*/  MOV R75, R119 ;  /* 0x00000077004b7202 */ /* 0x000fe20000000f00 */
[----:B------:R-:W-:-:S02]  /*51b0*/  IMAD.MOV.U32 R77, RZ, RZ, R119 ;  /* 0x000000ffff4d7224 */ /* 0x000fc400078e0077 */
[----:B------:R-:W-:Y:S01]  /*51c0*/  IMAD.MOV.U32 R73, RZ, RZ, R119 ;  /* 0x000000ffff497224 */ /* 0x000fe200078e0077 */
[----:B------:R2:W-:Y:S01]  /*51d0*/  MUFU.EX2 R6, R79 ;  /* 0x0000004f00067308 */ /* 0x0005e20000000800 */
[----:B0-----:R-:W-:-:S07]  /*51e0*/  FMNMX.FTZ R67, R12, R67, !PT ;  /* 0x000000430c437209 */ /* 0x001fce0007810000 */
[----:B------:R-:W-:Y:S01]  /*51f0*/  MUFU.EX2 R197, R197 ;  /* 0x000000c500c57308 */ /* 0x000fe20000000800 */
[-C--:B--2---:R-:W-:Y:S01]  /*5200*/  MOV R79, R119.reuse ;  /* 0x00000077004f7202 */ /* 0x084fe20000000f00 */
[----:B------:R-:W0:Y:S06]  /*5210*/  SHFL.BFLY PT, R12, R67, 0x1, 0x1f ;  /* 0x0c201f00430c7f89 */ /* 0x000e2c00000e0000 */
[----:B------:R2:W-:Y:S08]  /*5220*/  MUFU.EX2 R22, R71 ;  /* 0x0000004700167308 */ /* 0x0005f00000000800 */
[----:B------:R-:W-:Y:S01]  /*5230*/  MUFU.EX2 R69, R69 ;  /* 0x0000004500457308 */ /* 0x000fe20000000800 */
[----:B--2---:R-:W-:-:S07]  /*5240*/  MOV R71, R119 ;  /* 0x0000007700477202 */ /* 0x004fce0000000f00 */
[----:B------:R2:W3:Y:S01]  /*5250*/  MUFU.EX2 R26, R83 ;  /* 0x00000053001a7308 */ /* 0x0004e20000000800 */
[----:B0-----:R-:W-:Y:S02]  /*5260*/  FMNMX.FTZ R13, R67, R12, !PT ;  /* 0x0000000c430d7209 */ /* 0x001fe40007810000 */
[-C--:B------:R-:W-:Y:S02]  /*5270*/  MOV R67, R119.reuse ;  /* 0x0000007700437202 */ /* 0x080fe40000000f00 */
[C---:B------:R-:W-:Y:S01]  /*5280*/  FSETP.NEU.FTZ.AND P2, PT, R13.reuse, -INF , PT ;  /* 0xff8000000d00780b */ /* 0x040fe20003f5d000 */
[----:B------:R-:W-:Y:S02]  /*5290*/  FMUL.FTZ R12, R13, R8 ;  /* 0x000000080d0c7220 */ /* 0x000fe40000410000 */
[----:B------:R-:W-:Y:S01]  /*52a0*/  MUFU.EX2 R85, R85 ;  /* 0x0000005500557308 */ /* 0x000fe20000000800 */
[----:B--2---:R-:W-:Y:S02]  /*52b0*/  MOV R83, R119 ;  /* 0x0000007700537202 */ /* 0x004fe40000000f00 */
[----:B------:R-:W-:-:S02]  /*52c0*/  FSEL R12, R12, RZ, P2 ;  /* 0x000000ff0c0c7208 */ /* 0x000fc40001000000 */
[----:B------:R-:W-:-:S03]  /*52d0*/  PLOP3.LUT P2, PT, PT, PT, UP0, 0x80, 0x0 ;  /* 0x000000000000781c */ /* 0x000fc60003f4f008 */
[----:B------:R-:W0:Y:S01]  /*52e0*/  MUFU.EX2 R30, R30 ;  /* 0x0000001e001e7308 */ /* 0x000e220000000800 */
        /* <DEDUP_REMOVED lines=8> */
[-CC-:B------:R-:W-:Y:S01]  /*5370*/  FFMA.FTZ R41, R41, R8.reuse, -R12.reuse ;  /* 0x0000000829297223 */ /* 0x180fe2000001080c */
[-CC-:B------:R-:W-:Y:S01]  /*5380*/  FFMA.FTZ R43, R43, R8.reuse, -R12.reuse ;  /* 0x000000082b2b7223 */ /* 0x180fe2000001080c */
[-CC-:B------:R-:W-:Y:S01]  /*5390*/  FFMA.FTZ R33, R33, R8.reuse, -R12.reuse ;  /* 0x0000000821217223 */ /* 0x180fe2000001080c */
[-CC-:B------:R-:W-:Y:S01]  /*53a0*/  FFMA.FTZ R45, R45, R8.reuse, -R12.reuse ;  /* 0x000000082d2d7223 */ /* 0x180fe2000001080c */
[-CC-:B------:R-:W-:Y:S01]  /*53b0*/  FFMA.FTZ R35, R35, R8.reuse, -R12.reuse ;  /* 0x0000000823237223 */ /* 0x180fe2000001080c */
[-CC-:B------:R-:W-:Y:S01]  /*53c0*/  FFMA.FTZ R47, R47, R8.reuse, -R12.reuse ;  /* 0x000000082f2f7223 */ /* 0x180fe2000001080c */
[-CC-:B------:R-:W-:Y:S01]  /*53d0*/  FFMA.FTZ R49, R49, R8.reuse, -R12.reuse ;  /* 0x0000000831317223 */ /* 0x180fe2000001080c */
[----:B------:R1:W2:Y:S01]  /*53e0*/  MUFU.EX2 R200, R0 ;  /* 0x0000000000c87308 */ /* 0x0002a20000000800 */
[-CC-:B------:R-:W-:Y:S01]  /*53f0*/  FFMA.FTZ R51, R51, R8.reuse, -R12.reuse ;  /* 0x0000000833337223 */ /* 0x180fe2000001080c */
[-CC-:B------:R-:W-:Y:S01]  /*5400*/  FFMA.FTZ R39, R39, R8.reuse, -R12.reuse ;  /* 0x0000000827277223 */ /* 0x180fe2000001080c */
[-CC-:B------:R-:W-:Y:S01]  /*5410*/  FFMA.FTZ R53, R53, R8.reuse, -R12.reuse ;  /* 0x0000000835357223 */ /* 0x180fe2000001080c */
[-CC-:B------:R-:W-:Y:S01]  /*5420*/  FFMA.FTZ R55, R55, R8.reuse, -R12.reuse ;  /* 0x0000000837377223 */ /* 0x180fe2000001080c */
[-CC-:B------:R-:W-:Y:S01]  /*5430*/  FFMA.FTZ R27, R27, R8.reuse, -R12.reuse ;  /* 0x000000081b1b7223 */ /* 0x180fe2000001080c */
[-CC-:B------:R-:W-:Y:S01]  /*5440*/  FFMA.FTZ R31, R31, R8.reuse, -R12.reuse ;  /* 0x000000081f1f7223 */ /* 0x180fe2000001080c */
[-C--:B------:R-:W-:Y:S01]  /*5450*/  FFMA.FTZ R57, R57, R8.reuse, -R12 ;  /* 0x0000000839397223 */ /* 0x080fe2000001080c */
[----:B------:R-:W4:Y:S01]  /*5460*/  MUFU.EX2 R9, R9 ;  /* 0x0000000900097308 */ /* 0x000f220000000800 */
[----:B-1----:R-:W-:Y:S01]  /*5470*/  FADD.FTZ R0, R201, R4 ;  /* 0x00000004c9007221 */ /* 0x002fe20000010000 */
[-CC-:B------:R-:W-:Y:S01]  /*5480*/  FFMA.FTZ R59, R59, R8.reuse, -R12.reuse ;  /* 0x000000083b3b7223 */ /* 0x180fe2000001080c */
[-CC-:B------:R-:W-:Y:S01]  /*5490*/  FFMA.FTZ R61, R61, R8.reuse, -R12.reuse ;  /* 0x000000083d3d7223 */ /* 0x180fe2000001080c */
[-CC-:B------:R-:W-:Y:S01]  /*54a0*/  FFMA.FTZ R37, R37, R8.reuse, -R12.reuse ;  /* 0x0000000825257223 */ /* 0x180fe2000001080c */
[-CC-:B------:R-:W-:Y:S01]  /*54b0*/  FFMA.FTZ R63, R63, R8.reuse, -R12.reuse ;  /* 0x000000083f3f7223 */ /* 0x180fe2000001080c */
[----:B------:R-:W-:Y:S01]  /*54c0*/  F2FP.BF16.F32.PACK_AB R201, R4, R201 ;  /* 0x000000c904c9723e */ /* 0x000fe200000010ff */
[-CC-:B------:R-:W-:Y:S01]  /*54d0*/  FFMA.FTZ R25, R25, R8.reuse, -R12.reuse ;  /* 0x0000000819197223 */ /* 0x180fe2000001080c */
[----:B------:R1:W-:Y:S01]  /*54e0*/  MUFU.EX2 R196, R19 ;  /* 0x0000001300c47308 */ /* 0x0003e20000000800 */
[-CC-:B------:R-:W-:Y:S01]  /*54f0*/  FFMA.FTZ R65, R65, R8.reuse, -R12.reuse ;  /* 0x0000000841417223 */ /* 0x180fe2000001080c */
[----:B------:R-:W-:Y:S01]  /*5500*/  FFMA.FTZ R12, R29, R8, -R12 ;  /* 0x000000081d0c7223 */ /* 0x000fe2000001080c */
[----:B---3--:R-:W-:Y:S01]  /*5510*/  F2FP.BF16.F32.PACK_AB R193, R26, R69 ;  /* 0x000000451ac1723e */ /* 0x008fe200000010ff */
[----:B------:R-:W-:Y:S01]  /*5520*/  IMAD.MOV.U32 R29, RZ, RZ, R119 ;  /* 0x000000ffff1d7224 */ /* 0x000fe200078e0077 */
[----:B0-----:R-:W-:-:S03]  /*5530*/  F2FP.BF16.F32.PACK_AB R195, R30, R85 ;  /* 0x000000551ec3723e */ /* 0x001fc600000010ff */
[----:B------:R0:W3:Y:S01]  /*5540*/  MUFU.EX2 R202, R21 ;  /* 0x0000001500ca7308 */ /* 0x0000e20000000800 */
[----:B-1----:R-:W-:Y:S01]  /*5550*/  FADD.FTZ R19, R203, R0 ;  /* 0x00000000cb137221 */ /* 0x002fe20000010000 */
[----:B------:R-:W-:-:S03]  /*5560*/  F2FP.BF16.F32.PACK_AB R203, R6, R203 ;  /* 0x000000cb06cb723e */ /* 0x000fc600000010ff */
[----:B------:R-:W-:-:S03]  /*5570*/  FADD.FTZ R0, R6, R19 ;  /* 0x0000001306007221 */ /* 0x000fc60000010000 */
[----:B------:R-:W1:Y:S01]  /*5580*/  MUFU.EX2 R23, R23 ;  /* 0x0000001700177308 */ /* 0x000e620000000800 */
[----:B------:R-:W-:Y:S01]  /*5590*/  FADD.FTZ R19, R197, R0 ;  /* 0x00000000c5137221 */ /* 0x000fe20000010000 */
[----:B--2---:R-:W-:Y:S01]  /*55a0*/  FADD.FTZ R0, R7, R200 ;  /* 0x000000c807007221 */ /* 0x004fe20000010000 */
[----:B------:R-:W-:Y:S02]  /*55b0*/  F2FP.BF16.F32.PACK_AB R200, R200, R7 ;  /* 0x00000007c8c8723e */ /* 0x000fe400000010ff */
[C---:B------:R-:W-:Y:S01]  /*55c0*/  FADD.FTZ R42, R20.reuse, R19 ;  /* 0x00000013142a7221 */ /* 0x040fe20000010000 */
[----:B----4-:R-:W-:Y:S01]  /*55d0*/  FADD.FTZ R19, R9, R0 ;  /* 0x0000000009137221 */ /* 0x010fe20000010000 */
[----:B------:R-:W-:Y:S01]  /*55e0*/  F2FP.BF16.F32.PACK_AB R197, R20, R197 ;  /* 0x000000c514c5723e */ /* 0x000fe200000010ff */
[----:B------:R-:W2:Y:S01]  /*55f0*/  MUFU.EX2 R15, R15 ;  /* 0x0000000f000f7308 */ /* 0x000ea20000000800 */
[----:B0-----:R-:W-:Y:S01]  /*5600*/  FADD.FTZ R21, R199, R42 ;  /* 0x0000002ac7157221 */ /* 0x001fe20000010000 */
[C---:B---3--:R-:W-:Y:S01]  /*5610*/  FADD.FTZ R0, R202.reuse, R19 ;  /* 0x00000013ca007221 */ /* 0x048fe20000010000 */
[----:B------:R-:W-:-:S02]  /*5620*/  F2FP.BF16.F32.PACK_AB R202, R202, R9 ;  /* 0x00000009caca723e */ /* 0x000fc400000010ff */
[C---:B------:R-:W-:Y:S01]  /*5630*/  FADD.FTZ R42, R22.reuse, R21 ;  /* 0x00000015162a7221 */ /* 0x040fe20000010000 */
[----:B------:R-:W-:Y:S02]  /*5640*/  F2FP.BF16.F32.PACK_AB R199, R22, R199 ;  /* 0x000000c716c7723e */ /* 0x000fe400000010ff */
[----:B------:R0:W3:Y:S01]  /*5650*/  MUFU.EX2 R198, R41 ;  /* 0x0000002900c67308 */ /* 0x0000e20000000800 */
[----:B-1----:R-:W-:Y:S01]  /*5660*/  FADD.FTZ R19, R23, R0 ;  /* 0x0000000017137221 */ /* 0x002fe20000010000 */
[----:B------:R-:W-:Y:S01]  /*5670*/  FADD.FTZ R21, R69, R42 ;  /* 0x0000002a45157221 */ /* 0x000fe20000010000 */
[----:B------:R-:W-:Y:S01]  /*5680*/  MOV R9, 0x3f800000 ;  /* 0x3f80000000097802 */ /* 0x000fe20000000f00 */
[----:B------:R-:W-:Y:S02]  /*5690*/  IMAD.MOV.U32 R69, RZ, RZ, R119 ;  /* 0x000000ffff457224 */ /* 0x000fe400078e0077 */
[----:B------:R-:W-:Y:S01]  /*56a0*/  FADD.FTZ R0, R196, R19 ;  /* 0x00000013c4007221 */ /* 0x000fe20000010000 */
[----:B------:R-:W-:Y:S01]  /*56b0*/  FADD.FTZ R42, R26, R21 ;  /* 0x000000151a2a7221 */ /* 0x000fe20000010000 */
[----:B------:R-:W-:Y:S01]  /*56c0*/  F2FP.BF16.F32.PACK_AB R196, R196, R23 ;  /* 0x00000017c4c4723e */ /* 0x000fe200000010ff */
[----:B------:R-:W1:Y:S01]  /*56d0*/  MUFU.EX2 R43, R43 ;  /* 0x0000002b002b7308 */ /* 0x000e620000000800 */
[----:B--2---:R-:W-:Y:S01]  /*56e0*/  FADD.FTZ R19, R15, R0 ;  /* 0x000000000f137221 */ /* 0x004fe20000010000 */
[----:B------:R-:W-:Y:S01]  /*56f0*/  FADD.FTZ R21, R85, R42 ;  /* 0x0000002a55157221 */ /* 0x000fe20000010000 */
[----:B------:R-:W-:-:S02]  /*5700*/  IMAD.MOV.U32 R85, RZ, RZ, R119 ;  /* 0x000000ffff557224 */ /* 0x000fc400078e0077 */
[----:B0-----:R-:W-:Y:S02]  /*5710*/  IMAD.MOV.U32 R41, RZ, RZ, R119 ;  /* 0x000000ffff297224 */ /* 0x001fe400078e0077 */
[----:B------:R-:W-:Y:S01]  /*5720*/  FADD.FTZ R44, R30, R21 ;  /* 0x000000151e2c7221 */ /* 0x000fe20000010000 */
[----:B------:R-:W-:Y:S01]  /*5730*/  IMAD.MOV.U32 R30, RZ, RZ, R119 ;  /* 0x000000ffff1e7224 */ /* 0x000fe200078e0077 */
[----:B------:R0:W2:Y:S01]  /*5740*/  MUFU.EX2 R192, R33 ;  /* 0x0000002100c07308 */ /* 0x0000a20000000800 */
[C---:B---3--:R-:W-:Y:S01]  /*5750*/  FADD.FTZ R42, R198.reuse, R19 ;  /* 0x00000013c62a7221 */ /* 0x048fe20000010000 */
[----:B------:R-:W-:Y:S01]  /*5760*/  F2FP.BF16.F32.PACK_AB R198, R198, R15 ;  /* 0x0000000fc6c6723e */ /* 0x000fe200000010ff */
[----:B------:R-:W-:-:S05]  /*5770*/  IMAD.MOV.U32 R26, RZ, RZ, R119 ;  /* 0x000000ffff1a7224 */ /* 0x000fca00078e0077 */
[----:B------:R-:W3:Y:S01]  /*5780*/  MUFU.EX2 R45, R45 ;  /* 0x0000002d002d7308 */ /* 0x000ee20000000800 */
[----:B0-----:R-:W-:Y:S02]  /*5790*/  IMAD.U32 R33, RZ, RZ, UR42 ;  /* 0x0000002aff217e24 */ /* 0x001fe4000f8e00ff */
[----:B-1----:R-:W-:Y:S02]  /*57a0*/  FADD.FTZ R19, R43, R42 ;  /* 0x0000002a2b137221 */ /* 0x002fe40000010000 */
[----:B------:R-:W-:Y:S02]  /*57b0*/  @!P1 VIADD R0, R33, 0x36840 ;  /* 0x0003684021009836 */ /* 0x000fe40000000000 */
[----:B------:R-:W-:Y:S01]  /*57c0*/  IMAD.MOV.U32 R33, RZ, RZ, R119 ;  /* 0x000000ffff217224 */ /* 0x000fe200078e0077 */
[----:B------:R0:W1:Y:S02]  /*57d0*/  MUFU.EX2 R194, R35 ;  /* 0x0000002300c27308 */ /* 0x0000640000000800 */
[----:B------:R-:W-:-:S04]  /*57e0*/  @!P1 PRMT R0, RZ, 0x654, R0 ;  /* 0x00000654ff009816 */ /* 0x000fc80000000000 */
[----:B------:R2:W-:Y:S02]  /*57f0*/  @!P1 SYNCS.ARRIVE.TRANS64.RED.A1T0 RZ, [R0+URZ], RZ ;  /* 0x000000ff00ff99a7 */ /* 0x0005e4000810043f */
[----:B------:R-:W4:Y:S01]  /*5800*/  MUFU.EX2 R87, R87 ;  /* 0x0000005700577308 */ /* 0x000f220000000800 */
[----:B0-----:R-:W-:Y:S01]  /*5810*/  MOV R35, R119 ;  /* 0x0000007700237202 */ /* 0x001fe20000000f00 */
[C---:B--2---:R-:W-:Y:S01]  /*5820*/  FADD.FTZ R0, R192.reuse, R19 ;  /* 0x00000013c0007221 */ /* 0x044fe20000010000 */
[----:B------:R-:W-:-:S05]  /*5830*/  F2FP.BF16.F32.PACK_AB R192, R192, R43 ;  /* 0x0000002bc0c0723e */ /* 0x000fca00000010ff */
[----:B------:R-:W0:Y:S01]  /*5840*/  MUFU.EX2 R47, R47 ;  /* 0x0000002f002f7308 */ /* 0x000e220000000800 */
[----:B------:R-:W-:Y:S01]  /*5850*/  MOV R43, R119 ;  /* 0x00000077002b7202 */ /* 0x000fe20000000f00 */
[----:B---3--:R-:W-:-:S04]  /*5860*/  FADD.FTZ R19, R45, R0 ;  /* 0x000000002d137221 */ /* 0x008fc80000010000 */
[C---:B-1----:R-:W-:Y:S01]  /*5870*/  FADD.FTZ R0, R194.reuse, R19 ;  /* 0x00000013c2007221 */ /* 0x042fe20000010000 */
[----:B------:R-:W-:Y:S01]  /*5880*/  F2FP.BF16.F32.PACK_AB R194, R194, R45 ;  /* 0x0000002dc2c2723e */ /* 0x000fe200000010ff */
[----:B------:R1:W2:Y:S01]  /*5890*/  MUFU.EX2 R24, R89 ;  /* 0x0000005900187308 */ /* 0x0002a20000000800 */
[----:B----4-:R-:W-:Y:S01]  /*58a0*/  FADD.FTZ R21, R87, R44 ;  /* 0x0000002c57157221 */ /* 0x010fe20000010000 */
[--C-:B------:R-:W-:Y:S02]  /*58b0*/  IMAD.MOV.U32 R45, RZ, RZ, R119.reuse ;  /* 0x000000ffff2d7224 */ /* 0x100fe400078e0077 */
[----:B------:R-:W-:-:S04]  /*58c0*/  IMAD.MOV.U32 R44, RZ, RZ, R119 ;  /* 0x000000ffff2c7224 */ /* 0x000fc800078e0077 */
[----:B------:R3:W4:Y:S01]  /*58d0*/  MUFU.EX2 R188, R49 ;  /* 0x0000003100bc7308 */ /* 0x0007220000000800 */
[----:B0-----:R-:W-:Y:S01]  /*58e0*/  FADD.FTZ R19, R47, R0 ;  /* 0x000000002f137221 */ /* 0x001fe20000010000 */
[----:B-1----:R-:W-:-:S06]  /*58f0*/  IMAD.MOV.U32 R89, RZ, RZ, R119 ;  /* 0x000000ffff597224 */ /* 0x002fcc00078e0077 */
[----:B------:R-:W0:Y:S01]  /*5900*/  MUFU.EX2 R91, R91 ;  /* 0x0000005b005b7308 */ /* 0x000e220000000800 */
[C---:B--2---:R-:W-:Y:S01]  /*5910*/  FADD.FTZ R42, R24.reuse, R21 ;  /* 0x00000015182a7221 */ /* 0x044fe20000010000 */
[----:B------:R-:W-:Y:S01]  /*5920*/  F2FP.BF16.F32.PACK_AB R189, R24, R87 ;  /* 0x0000005718bd723e */ /* 0x000fe200000010ff */
[--C-:B---3--:R-:W-:Y:S01]  /*5930*/  IMAD.MOV.U32 R49, RZ, RZ, R119.reuse ;  /* 0x000000ffff317224 */ /* 0x108fe200078e0077 */
[----:B------:R-:W-:Y:S01]  /*5940*/  MOV R87, R119 ;  /* 0x0000007700577202 */ /* 0x000fe20000000f00 */
[----:B------:R-:W-:-:S03]  /*5950*/  IMAD.MOV.U32 R24, RZ, RZ, R119 ;  /* 0x000000ffff187224 */ /* 0x000fc600078e0077 */
[----:B------:R-:W1:Y:S01]  /*5960*/  MUFU.EX2 R51, R51 ;  /* 0x0000003300337308 */ /* 0x000e620000000800 */
[C---:B----4-:R-:W-:Y:S01]  /*5970*/  FADD.FTZ R0, R188.reuse, R19 ;  /* 0x00000013bc007221 */ /* 0x050fe20000010000 */
[----:B------:R-:W-:Y:S02]  /*5980*/  F2FP.BF16.F32.PACK_AB R188, R188, R47 ;  /* 0x0000002fbcbc723e */ /* 0x000fe400000010ff */
[----:B------:R-:W-:-:S04]  /*5990*/  MOV R47, R119 ;  /* 0x00000077002f7202 */ /* 0x000fc80000000f00 */
[----:B------:R2:W3:Y:S01]  /*59a0*/  MUFU.EX2 R28, R93 ;  /* 0x0000005d001c7308 */ /* 0x0004e20000000800 */
[----:B0-----:R-:W-:-:S07]  /*59b0*/  FADD.FTZ R21, R91, R42 ;  /* 0x0000002a5b157221 */ /* 0x001fce0000010000 */
[----:B------:R0:W4:Y:S01]  /*59c0*/  MUFU.EX2 R190, R39 ;  /* 0x0000002700be7308 */ /* 0x0001220000000800 */
[----:B-1----:R-:W-:Y:S01]  /*59d0*/  FADD.FTZ R19, R51, R0 ;  /* 0x0000000033137221 */ /* 0x002fe20000010000 */
[----:B--2---:R-:W-:-:S06]  /*59e0*/  IMAD.MOV.U32 R93, RZ, RZ, R119 ;  /* 0x000000ffff5d7224 */ /* 0x004fcc00078e0077 */
[----:B------:R-:W1:Y:S01]  /*59f0*/  MUFU.EX2 R95, R95 ;  /* 0x0000005f005f7308 */ /* 0x000e620000000800 */
[C---:B---3--:R-:W-:Y:S01]  /*5a00*/  FADD.FTZ R42, R28.reuse, R21 ;  /* 0x000000151c2a7221 */ /* 0x048fe20000010000 */
[----:B------:R-:W-:Y:S01]  /*5a10*/  F2FP.BF16.F32.PACK_AB R191, R28, R91 ;  /* 0x0000005b1cbf723e */ /* 0x000fe200000010ff */
[----:B------:R-:W-:Y:S01]  /*5a20*/  IMAD.MOV.U32 R28, RZ, RZ, R119 ;  /* 0x000000ffff1c7224 */ /* 0x000fe200078e0077 */
[-C--:B------:R-:W-:Y:S02]  /*5a30*/  MOV R91, R119.reuse ;  /* 0x00000077005b7202 */ /* 0x080fe40000000f00 */
[----:B0-----:R-:W-:Y:S02]  /*5a40*/  MOV R39, R119 ;  /* 0x0000007700277202 */ /* 0x001fe40000000f00 */
[----:B------:R-:W0:Y:S01]  /*5a50*/  MUFU.EX2 R53, R53 ;  /* 0x0000003500357308 */ /* 0x000e220000000800 */
[C---:B----4-:R-:W-:Y:S01]  /*5a60*/  FADD.FTZ R0, R190.reuse, R19 ;  /* 0x00000013be007221 */ /* 0x050fe20000010000 */
[----:B------:R-:W-:-:S02]  /*5a70*/  F2FP.BF16.F32.PACK_AB R190, R190, R51 ;  /* 0x00000033bebe723e */ /* 0x000fc400000010ff */
[----:B------:R-:W-:-:S04]  /*5a80*/  MOV R51, R119 ;  /* 0x0000007700337202 */ /* 0x000fc80000000f00 */
[----:B------:R2:W3:Y:S01]  /*5a90*/  MUFU.EX2 R32, R97 ;  /* 0x0000006100207308 */ /* 0x0004e20000000800 */
[----:B-1----:R-:W-:-:S07]  /*5aa0*/  FADD.FTZ R21, R95, R42 ;  /* 0x0000002a5f157221 */ /* 0x002fce0000010000 */
[----:B------:R1:W4:Y:S01]  /*5ab0*/  MUFU.EX2 R184, R55 ;  /* 0x0000003700b87308 */ /* 0x0003220000000800 */
[----:B0-----:R-:W-:Y:S01]  /*5ac0*/  FADD.FTZ R19, R53, R0 ;  /* 0x0000000035137221 */ /* 0x001fe20000010000 */
[----:B--2---:R-:W-:-:S06]  /*5ad0*/  IMAD.MOV.U32 R97, RZ, RZ, R119 ;  /* 0x000000ffff617224 */ /* 0x004fcc00078e0077 */
[----:B------:R-:W0:Y:S01]  /*5ae0*/  MUFU.EX2 R99, R99 ;  /* 0x0000006300637308 */ /* 0x000e220000000800 */
[C---:B---3--:R-:W-:Y:S01]  /*5af0*/  FADD.FTZ R42, R32.reuse, R21 ;  /* 0x00000015202a7221 */ /* 0x048fe20000010000 */
[----:B------:R-:W-:Y:S01]  /*5b00*/  F2FP.BF16.F32.PACK_AB R185, R32, R95 ;  /* 0x0000005f20b9723e */ /* 0x000fe200000010ff */
[----:B------:R-:W-:Y:S01]  /*5b10*/  IMAD.MOV.U32 R32, RZ, RZ, R119 ;  /* 0x000000ffff207224 */ /* 0x000fe200078e0077 */
[-C--:B------:R-:W-:Y:S02]  /*5b20*/  MOV R95, R119.reuse ;  /* 0x00000077005f7202 */ /* 0x080fe40000000f00 */
[----:B-1----:R-:W-:Y:S02]  /*5b30*/  MOV R55, R119 ;  /* 0x0000007700377202 */ /* 0x002fe40000000f00 */
[----:B------:R-:W1:Y:S01]  /*5b40*/  MUFU.EX2 R27, R27 ;  /* 0x0000001b001b7308 */ /* 0x000e620000000800 */
[C---:B----4-:R-:W-:Y:S01]  /*5b50*/  FADD.FTZ R0, R184.reuse, R19 ;  /* 0x00000013b8007221 */ /* 0x050fe20000010000 */
[----:B------:R-:W-:Y:S01]  /*5b60*/  F2FP.BF16.F32.PACK_AB R184, R184, R53 ;  /* 0x00000035b8b8723e */ /* 0x000fe200000010ff */
[----:B------:R-:W-:-:S05]  /*5b70*/  IMAD.MOV.U32 R53, RZ, RZ, R119 ;  /* 0x000000ffff357224 */ /* 0x000fca00078e0077 */
[----:B------:R2:W3:Y:S01]  /*5b80*/  MUFU.EX2 R34, R101 ;  /* 0x0000006500227308 */ /* 0x0004e20000000800 */
[----:B0-----:R-:W-:Y:S01]  /*5b90*/  FADD.FTZ R21, R99, R42 ;  /* 0x0000002a63157221 */ /* 0x001fe20000010000 */
[----:B------:R-:W-:-:S06]  /*5ba0*/  IMAD.MOV.U32 R42, RZ, RZ, R119 ;  /* 0x000000ffff2a7224 */ /* 0x000fcc00078e0077 */
        /* <DEDUP_REMOVED lines=13> */
[----:B------:R-:W2:Y:S01]  /*5c80*/  MUFU.EX2 R36, R36 ;  /* 0x0000002400247308 */ /* 0x000ea20000000800 */
[----:B-1----:R-:W-:-:S07]  /*5c90*/  FADD.FTZ R21, R103, R4 ;  /* 0x0000000467157221 */ /* 0x002fce0000010000 */
[----:B------:R1:W3:Y:S01]  /*5ca0*/  MUFU.EX2 R180, R59 ;  /* 0x0000003b00b47308 */ /* 0x0002e20000000800 */
[----:B0-----:R-:W-:-:S07]  /*5cb0*/  FADD.FTZ R19, R57, R0 ;  /* 0x0000000039137221 */ /* 0x001fce0000010000 */
[----:B------:R-:W0:Y:S01]  /*5cc0*/  MUFU.EX2 R105, R105 ;  /* 0x0000006900697308 */ /* 0x000e220000000800 */
[C---:B--2---:R-:W-:Y:S01]  /*5cd0*/  FADD.FTZ R4, R36.reuse, R21 ;  /* 0x0000001524047221 */ /* 0x044fe20000010000 */
[----:B------:R-:W-:Y:S01]  /*5ce0*/  F2FP.BF16.F32.PACK_AB R181, R36, R103 ;  /* 0x0000006724b5723e */ /* 0x000fe200000010ff */
[----:B------:R-:W-:Y:S01]  /*5cf0*/  IMAD.MOV.U32 R36, RZ, RZ, R119 ;  /* 0x000000ffff247224 */ /* 0x000fe200078e0077 */
[-C--:B------:R-:W-:Y:S02]  /*5d00*/  MOV R103, R119.reuse ;  /* 0x0000007700677202 */ /* 0x080fe40000000f00 */
[----:B-1----:R-:W-:Y:S02]  /*5d10*/  MOV R59, R119 ;  /* 0x00000077003b7202 */ /* 0x002fe40000000f00 */
[----:B------:R-:W1:Y:S01]  /*5d20*/  MUFU.EX2 R61, R61 ;  /* 0x0000003d003d7308 */ /* 0x000e620000000800 */
[C---:B---3--:R-:W-:Y:S01]  /*5d30*/  FADD.FTZ R0, R180.reuse, R19 ;  /* 0x00000013b4007221 */ /* 0x048fe20000010000 */
[----:B------:R-:W-:Y:S01]  /*5d40*/  F2FP.BF16.F32.PACK_AB R180, R180, R57 ;  /* 0x00000039b4b4723e */ /* 0x000fe200000010ff */
[----:B------:R-:W-:-:S05]  /*5d50*/  IMAD.MOV.U32 R57, RZ, RZ, R119 ;  /* 0x000000ffff397224 */ /* 0x000fca00078e0077 */
[----:B------:R2:W3:Y:S01]  /*5d60*/  MUFU.EX2 R38, R107 ;  /* 0x0000006b00267308 */ /* 0x0004e20000000800 */
[----:B0-----:R-:W-:-:S07]  /*5d70*/  FADD.FTZ R21, R105, R4 ;  /* 0x0000000469157221 */ /* 0x001fce0000010000 */
[----:B------:R0:W4:Y:S01]  /*5d80*/  MUFU.EX2 R182, R37 ;  /* 0x0000002500b67308 */ /* 0x0001220000000800 */
[----:B-1----:R-:W-:Y:S01]  /*5d90*/  FADD.FTZ R19, R61, R0 ;  /* 0x000000003d137221 */ /* 0x002fe20000010000 */
[----:B--2---:R-:W-:-:S06]  /*5da0*/  MOV R107, R119 ;  /* 0x00000077006b7202 */ /* 0x004fcc0000000f00 */
[----:B------:R-:W1:Y:S01]  /*5db0*/  MUFU.EX2 R109, R109 ;  /* 0x0000006d006d7308 */ /* 0x000e620000000800 */
[C---:B---3--:R-:W-:Y:S01]  /*5dc0*/  FADD.FTZ R4, R38.reuse, R21 ;  /* 0x0000001526047221 */ /* 0x048fe20000010000 */
[----:B------:R-:W-:Y:S01]  /*5dd0*/  F2FP.BF16.F32.PACK_AB R183, R38, R105 ;  /* 0x0000006926b7723e */ /* 0x000fe200000010ff */
[--C-:B------:R-:W-:Y:S02]  /*5de0*/  IMAD.MOV.U32 R105, RZ, RZ, R119.reuse ;  /* 0x000000ffff697224 */ /* 0x100fe400078e0077 */
[--C-:B------:R-:W-:Y:S02]  /*5df0*/  IMAD.MOV.U32 R38, RZ, RZ, R119.reuse ;  /* 0x000000ffff267224 */ /* 0x100fe400078e0077 */
[----:B0-----:R-:W-:Y:S01]  /*5e00*/  IMAD.MOV.U32 R37, RZ, RZ, R119 ;  /* 0x000000ffff257224 */ /* 0x001fe200078e0077 */
[----:B------:R-:W0:Y:S01]  /*5e10*/  MUFU.EX2 R63, R63 ;  /* 0x0000003f003f7308 */ /* 0x000e220000000800 */
[C---:B----4-:R-:W-:Y:S01]  /*5e20*/  FADD.FTZ R0, R182.reuse, R19 ;  /* 0x00000013b6007221 */ /* 0x050fe20000010000 */
[----:B------:R-:W-:Y:S01]  /*5e30*/  F2FP.BF16.F32.PACK_AB R182, R182, R61 ;  /* 0x0000003db6b6723e */ /* 0x000fe200000010ff */
[----:B------:R-:W-:-:S05]  /*5e40*/  IMAD.MOV.U32 R61, RZ, RZ, R119 ;  /* 0x000000ffff3d7224 */ /* 0x000fca00078e0077 */
[----:B------:R2:W3:Y:S01]  /*5e50*/  MUFU.EX2 R40, R111 ;  /* 0x0000006f00287308 */ /* 0x0004e20000000800 */
[----:B-1----:R-:W-:-:S07]  /*5e60*/  FADD.FTZ R21, R109, R4 ;  /* 0x000000046d157221 */ /* 0x002fce0000010000 */
[----:B------:R1:W4:Y:S01]  /*5e70*/  MUFU.EX2 R176, R25 ;  /* 0x0000001900b07308 */ /* 0x0003220000000800 */
[----:B0-----:R-:W-:Y:S01]  /*5e80*/  FADD.FTZ R7, R63, R0 ;  /* 0x000000003f077221 */ /* 0x001fe20000010000 */
[----:B--2---:R-:W-:-:S06]  /*5e90*/  MOV R111, R119 ;  /* 0x00000077006f7202 */ /* 0x004fcc0000000f00 */
[----:B------:R-:W0:Y:S01]  /*5ea0*/  MUFU.EX2 R113, R113 ;  /* 0x0000007100717308 */ /* 0x000e220000000800 */
[C---:B---3--:R-:W-:Y:S01]  /*5eb0*/  FADD.FTZ R4, R40.reuse, R21 ;  /* 0x0000001528047221 */ /* 0x048fe20000010000 */
[----:B------:R-:W-:Y:S01]  /*5ec0*/  F2FP.BF16.F32.PACK_AB R177, R40, R109 ;  /* 0x0000006d28b1723e */ /* 0x000fe200000010ff */
[--C-:B------:R-:W-:Y:S02]  /*5ed0*/  IMAD.MOV.U32 R109, RZ, RZ, R119.reuse ;  /* 0x000000ffff6d7224 */ /* 0x100fe400078e0077 */
[--C-:B------:R-:W-:Y:S02]  /*5ee0*/  IMAD.MOV.U32 R40, RZ, RZ, R119.reuse ;  /* 0x000000ffff287224 */ /* 0x100fe400078e0077 */
[----:B-1----:R-:W-:Y:S01]  /*5ef0*/  IMAD.MOV.U32 R25, RZ, RZ, R119 ;  /* 0x000000ffff197224 */ /* 0x002fe200078e0077 */
[----:B------:R-:W1:Y:S01]  /*5f00*/  MUFU.EX2 R65, R65 ;  /* 0x0000004100417308 */ /* 0x000e620000000800 */
[C---:B----4-:R-:W-:Y:S01]  /*5f10*/  FADD.FTZ R0, R176.reuse, R7 ;  /* 0x00000007b0007221 */ /* 0x050fe20000010000 */
[----:B------:R-:W-:-:S02]  /*5f20*/  F2FP.BF16.F32.PACK_AB R176, R176, R63 ;  /* 0x0000003fb0b0723e */ /* 0x000fc400000010ff */
[----:B------:R-:W-:-:S04]  /*5f30*/  MOV R63, R119 ;  /* 0x00000077003f7202 */ /* 0x000fc80000000f00 */
[----:B------:R-:W2:Y:S01]  /*5f40*/  MUFU.EX2 R14, R14 ;  /* 0x0000000e000e7308 */ /* 0x000ea20000000800 */
[----:B0-----:R-:W-:Y:S01]  /*5f50*/  FADD.FTZ R21, R113, R4 ;  /* 0x0000000471157221 */ /* 0x001fe20000010000 */
[----:B------:R-:W-:-:S06]  /*5f60*/  MOV R4, UR4 ;  /* 0x0000000400047c02 */ /* 0x000fcc0008000f00 */
[----:B------:R-:W0:Y:S01]  /*5f70*/  MUFU.EX2 R12, R12 ;  /* 0x0000000c000c7308 */ /* 0x000e220000000800 */
[----:B-1----:R-:W-:Y:S01]  /*5f80*/  FADD.FTZ R7, R65, R0 ;  /* 0x0000000041077221 */ /* 0x002fe20000010000 */
[----:B------:R-:W-:Y:S01]  /*5f90*/  IMAD.MOV.U32 R0, RZ, RZ, 0x3f800000 ;  /* 0x3f800000ff007424 */ /* 0x000fe200078e00ff */
[C---:B--2---:R-:W-:Y:S01]  /*5fa0*/  F2FP.BF16.F32.PACK_AB R179, R14.reuse, R113 ;  /* 0x000000710eb3723e */ /* 0x044fe200000010ff */
[----:B------:R-:W-:Y:S01]  /*5fb0*/  FADD.FTZ R6, R14, R21 ;  /* 0x000000150e067221 */ /* 0x000fe20000010000 */
[----:B------:R-:W-:Y:S01]  /*5fc0*/  IMAD.MOV.U32 R113, RZ, RZ, R119 ;  /* 0x000000ffff717224 */ /* 0x000fe200078e0077 */
[C---:B0-----:R-:W-:Y:S01]  /*5fd0*/  F2FP.BF16.F32.PACK_AB R178, R12.reuse, R65 ;  /* 0x000000410cb2723e */ /* 0x041fe200000010ff */
[----:B------:R-:W-:Y:S01]  /*5fe0*/  FADD.FTZ R7, R12, R7 ;  /* 0x000000070c077221 */ /* 0x000fe20000010000 */
[----:B------:R-:W-:Y:S01]  /*5ff0*/  IMAD.MOV.U32 R65, RZ, RZ, R119 ;  /* 0x000000ffff417224 */ /* 0x000fe200078e0077 */
[----:B------:R-:W-:Y:S06]  /*6000*/  @!P2 BRA `(.L_x_19) ;  /* 0x0000004c00d0a947 */ /* 0x000fec0003800000 */
[----:B------:R-:W-:Y:S01]  /*6010*/  UMOV UR4, URZ ;  /* 0x0000003f00047c82 */ /* 0x000fe20008000000 */
[----:B------:R-:W-:Y:S01]  /*6020*/  IMAD.U32 R20, RZ, RZ, UR38 ;  /* 0x00000026ff147e24 */ /* 0x000fe2000f8e00ff */
[----:B------:R-:W-:Y:S01]  /*6030*/  MOV R14, UR4 ;  /* 0x00000004000e7c02 */ /* 0x000fe20008000f00 */
[----:B------:R-:W-:Y:S01]  /*6040*/  IMAD.MOV.U32 R15, RZ, RZ, R10 ;  /* 0x000000ffff0f7224 */ /* 0x000fe200078e000a */
[----:B------:R-:W-:Y:S01]  /*6050*/  CS2R R118, SRZ ;  /* 0x0000000000767805 */ /* 0x000fe2000001ff00 */
[----:B------:R-:W-:Y:S01]  /*6060*/  IMAD.MOV.U32 R12, RZ, RZ, R13 ;  /* 0x000000ffff0c7224 */ /* 0x000fe200078e000d */
[----:B------:R-:W-:Y:S01]  /*6070*/  CS2R R114, SRZ ;  /* 0x0000000000727805 */ /* 0x000fe2000001ff00 */
[----:B------:R-:W-:Y:S01]  /*6080*/  IMAD.MOV.U32 R0, RZ, RZ, 0x3f800000 ;  /* 0x3f800000ff007424 */ /* 0x000fe200078e00ff */
        /* <DEDUP_REMOVED lines=45> */
[----:B------:R-:W-:Y:S01]  /*6360*/  CS2R R24, SRZ ;  /* 0x0000000000187805 */ /* 0x000fe2000001ff00 */
[----:B------:R-:W-:Y:S01]  /*6370*/  IMAD.U32 R19, RZ, RZ, UR4 ;  /* 0x00000004ff137e24 */ /* 0x000fe2000f8e00ff */
[----:B------:R-:W-:-:S06]  /*6380*/  ULDC UR61, c[0x0][0x9d8] ;  /* 0x00027600003d7ab9 */ /* 0x000fcc0000000800 */
.L_x_28:
[----:B------:R-:W-:Y:S02]  /*6390*/  R2UR UR4, R19 ;  /* 0x00000000130472ca */ /* 0x000fe400000e0000 */
[----:B------:R-:W-:-:S11]  /*63a0*/  R2UR UR6, R14 ;  /* 0x000000000e0672ca */ /* 0x000fd600000e0000 */
[----:B------:R-:W-:-:S04]  /*63b0*/  UIADD3 UR4, UR4, 0x1, URZ ;  /* 0x0000000104047890 */ /* 0x000fc8000fffe03f */
[----:B------:R-:W-:-:S04]  /*63c0*/  UISETP.NE.AND UP0, UPT, UR4, 0x2, UPT ;  /* 0x000000020400788c */ /* 0x000fc8000bf05270 */
[----:B------:R-:W-:Y:S02]  /*63d0*/  USEL UR5, URZ, 0x1, UP0 ;  /* 0x000000013f057887 */ /* 0x000fe40008000000 */
[----:B------:R-:W-:Y:S02]  /*63e0*/  USEL UR4, UR4, URZ, UP0 ;  /* 0x0000003f04047287 */ /* 0x000fe40008000000 */
[----:B------:R-:W-:-:S04]  /*63f0*/  ULOP3.LUT UR5, UR6, UR5, URZ, 0x3c, !UPT ;  /* 0x0000000506057292 */ /* 0x000fc8000f8e3c3f */
[----:B------:R-:W-:Y:S02]  /*6400*/  IMAD.U32 R5, RZ, RZ, UR4 ;  /* 0x00000004ff057e24 */ /* 0x000fe4000f8e00ff */
[----:B------:R-:W-:Y:S01]  /*6410*/  MOV R4, UR5 ;  /* 0x0000000500047c02 */ /* 0x000fe20008000f00 */
[----:B------:R-:W-:Y:S06]  /*6420*/  @!P0 BRA `(.L_x_20) ;  /* 0x0000000000048947 */ /* 0x000fec0003800000 */
[----:B------:R-:W-:Y:S01]  /*6430*/  BPT.TRAP 0x1 ;  /* 0x000000040000795c */ /* 0x000fe20000300000 */
.L_x_20:
[----:B------:R-:W-:Y:S02]  /*6440*/  R2UR UR6, R16 ;  /* 0x00000000100672ca */ /* 0x000fe400000e0000 */
[----:B------:R-:W-:-:S11]  /*6450*/  R2UR UR5, R4 ;  /* 0x00000000040572ca */ /* 0x000fd600000e0000 */
[----:B------:R-:W-:Y:S02]  /*6460*/  ULEA UR4, UR4, UR6, 0x3 ;  /* 0x0000000604047291 */ /* 0x000fe4000f8e183f */
[----:B------:R-:W-:-:S04]  /*6470*/  IMAD.U32 R8, RZ, RZ, UR5 ;  /* 0x00000005ff087e24 */ /* 0x000fc8000f8e00ff */
[----:B------:R-:W-:Y:S01]  /*6480*/  IMAD.U32 R21, RZ, RZ, UR4 ;  /* 0x00000004ff157e24 */ /* 0x000fe2000f8e00ff */
[----:B------:R-:W-:-:S04]  /*6490*/  SHF.L.U32 R8, R8, 0x1f, RZ ;  /* 0x0000001f08087819 */ /* 0x000fc800000006ff */
[----:B------:R0:W1:Y:S01]  /*64a0*/  SYNCS.PHASECHK.TRANS64.TRYWAIT P2, [UR4+0x36830], R8 ;  /* 0x03683008ff0075a7 */ /* 0x0000620008040144 */
[----:B------:R-:W-:Y:S05]  /*64b0*/  @!P0 BRA `(.L_x_21) ;  /* 0x0000000000048947 */ /* 0x000fea0003800000 */
[----:B------:R-:W-:Y:S01]  /*64c0*/  BPT.TRAP 0x1 ;  /* 0x000000040000795c */ /* 0x000fe20000300000 */
.L_x_21:
[----:B-1----:R-:W-:Y:S05]  /*64d0*/  @P2 BRA `(.L_x_22) ;  /* 0x00000000000c2947 */ /* 0x002fea0003800000 */
[----:B------:R-:W-:-:S13]  /*64e0*/  R2UR UR4, R21 ;  /* 0x00000000150472ca */ /* 0x000fda00000e0000 */
[----:B------:R-:W1:Y:S02]  /*64f0*/  SYNCS.PHASECHK.TRANS64.TRYWAIT P2, [UR4+0x36830], R8 ;  /* 0x03683008ff0075a7 */ /* 0x000e640008040144 */
[----:B-1----:R-:W-:Y:S05]  /*6500*/  @!P2 BRA `(.L_x_23) ;  /* 0x000000bc008ca947 */ /* 0x002fea0003800000 */
.L_x_22:
[----:B------:R-:W-:Y:S01]  /*6510*/  R2UR UR6, R11 ;  /* 0x000000000b0672ca */ /* 0x000fe200000e0000 */
[----:B------:R-:W-:Y:S01]  /*6520*/  WARPGROUP.ARRIVE ;  /* 0x00000000000079c5 */ /* 0x000fe20000000000 */
[----:B------:R-:W-:Y:S01]  /*6530*/  R2UR UR60, R5 ;  /* 0x00000000053c72ca */ /* 0x000fe200000e0000 */
        /* <DEDUP_REMOVED lines=12> */
[----:B------:R-:W-:Y:S01]  /*6600*/  UIMAD UR60, UR60, 0xa80, UR6 ;  /* 0x00000a803c3c78a4 */ /* 0x000fe2000f8e0206 */
[----:B01----:R-:W-:Y:S01]  /*6610*/  MOV R8, UR57 ;  /* 0x0000003900087c02 */ /* 0x003fe20008000f00 */
[----:B------:R-:W-:Y:S01]  /*6620*/  UMOV UR27, 0x40000040 ;  /* 0x40000040001b7882 */ /* 0x000fe20000000000 */
[----:B------:R-:W-:Y:S01]  /*6630*/  MOV R10, UR56 ;  /* 0x00000038000a7c02 */ /* 0x000fe20008000f00 */
[----:B------:R-:W-:Y:S01]  /*6640*/  UIADD3 UR10, UR60, 0x80, URZ ;  /* 0x000000803c0a7890 */ /* 0x000fe2000fffe03f */
[C---:B------:R-:W-:Y:S01]  /*6650*/  R2UR UR56, R2.reuse ;  /* 0x00000000023872ca */ /* 0x040fe200000e0000 */
[----:B------:R-:W-:Y:S01]  /*6660*/  UIADD3 UR14, UR60, 0x100, URZ ;  /* 0x000001003c0e7890 */ /* 0x000fe2000fffe03f */
[C---:B------:R-:W-:Y:S01]  /*6670*/  R2UR UR57, R3.reuse ;  /* 0x00000000033972ca */ /* 0x040fe200000e0000 */
[----:B------:R-:W-:Y:S01]  /*6680*/  UMOV UR6, UR60 ;  /* 0x0000003c00067c82 */ /* 0x000fe20008000000 */
[----:B------:R-:W-:Y:S01]  /*6690*/  UIADD3 UR18, UR60, 0x2, URZ ;  /* 0x000000023c127890 */ /* 0x000fe2000fffe03f */
[----:B------:R-:W-:Y:S01]  /*66a0*/  HGMMA.64x16x16.F32.BF16 R168, gdesc[UR4], RZ, !UPT, gsb0 ;  /* 0x0020000004a879f0 */ /* 0x000fe2000c0018ff */
[----:B------:R-:W-:Y:S01]  /*66b0*/  UIADD3 UR6, UR60, 0x180, URZ ;  /* 0x000001803c067890 */ /* 0x000fe2000fffe03f */
[----:B------:R-:W-:Y:S01]  /*66c0*/  R2UR UR4, R2 ;  /* 0x00000000020472ca */ /* 0x000fe200000e0000 */
[----:B------:R-:W-:Y:S01]  /*66d0*/  UMOV UR7, 0x40000040 ;  /* 0x4000004000077882 */ /* 0x000fe20000000000 */
[----:B------:R-:W-:Y:S01]  /*66e0*/  R2UR UR5, R3 ;  /* 0x00000000030572ca */ /* 0x000fe200000e0000 */
[----:B------:R-:W-:Y:S01]  /*66f0*/  UIADD3 UR22, UR60, 0x4, URZ ;  /* 0x000000043c167890 */ /* 0x000fe2000fffe03f */
[-C--:B------:R-:W-:Y:S01]  /*6700*/  FMUL.FTZ R24, R24, R9.reuse ;  /* 0x0000000918187220 */ /* 0x080fe20000410000 */
[----:B------:R-:W-:Y:S01]  /*6710*/  UIADD3 UR26, UR60, 0x6, URZ ;  /* 0x000000063c1a7890 */ /* 0x000fe2000fffe03f */
[-C--:B------:R-:W-:Y:S01]  /*6720*/  FMUL.FTZ R25, R25, R9.reuse ;  /* 0x0000000919197220 */ /* 0x080fe20000410000 */
[----:B------:R-:W-:Y:S01]  /*6730*/  UMOV UR58, UR6 ;  /* 0x00000006003a7c82 */ /* 0x000fe20008000000 */
[----:B------:R-:W-:Y:S01]  /*6740*/  UIADD3 UR30, UR60, 0x380, URZ ;  /* 0x000003803c1e7890 */ /* 0x000fe2000fffe03f */
[-C--:B------:R-:W-:Y:S01]  /*6750*/  FMUL.FTZ R28, R28, R9.reuse ;  /* 0x000000091c1c7220 */ /* 0x080fe20000410000 */
[----:B------:R-:W-:Y:S01]  /*6760*/  UMOV UR31, 0x40000040 ;  /* 0x40000040001f7882 */ /* 0x000fe20000000000 */
        /* <DEDUP_REMOVED lines=18> */
[-C--:B------:R-:W-:Y:S01]  /*6890*/  FMUL.FTZ R41, R41, R9.reuse ;  /* 0x0000000929297220 */ /* 0x080fe20000410000 */
        /* <DEDUP_REMOVED lines=19> */
[----:B------:R-:W-:Y:S01]  /*69d0*/  FMUL.FTZ R81, R81, R9 ;  /* 0x0000000951517220 */ /* 0x000fe20000410000 */
[----:B------:R-:W-:-:S02]  /*69e0*/  WARPGROUP.DEPBAR.LE gsb0, 0x0 ;  /* 0x00008000000079c5 */ /* 0x000fc40000010000 */
[----:B------:R-:W-:Y:S01]  /*69f0*/  WARPGROUP.ARRIVE ;  /* 0x00000000000079c5 */ /* 0x000fe20000000000 */
[-C--:B------:R-:W-:Y:S01]  /*6a00*/  FMUL.FTZ R84, R84, R9.reuse ;  /* 0x0000000954547220 */ /* 0x080fe20000410000 */
[-C--:B------:R-:W-:Y:S01]  /*6a10*/  FMUL.FTZ R85, R85, R9.reuse ;  /* 0x0000000955557220 */ /* 0x080fe20000410000 */
[-C--:B------:R-:W-:Y:S01]  /*6a20*/  FMUL.FTZ R88, R88, R9.reuse ;  /* 0x0000000958587220 */ /* 0x080fe20000410000 */
[-C--:B------:R-:W-:Y:S01]  /*6a30*/  FMUL.FTZ R89, R89, R9.reuse ;  /* 0x0000000959597220 */ /* 0x080fe20000410000 */
[-C--:B------:R-:W-:Y:S01]  /*6a40*/  FMUL.FTZ R92, R92, R9.reuse ;  /* 0x000000095c5c7220 */ /* 0x080fe20000410000 */
[----:B------:R-:W-:Y:S01]  /*6a50*/  HGMMA.64x16x16.F32.BF16 R160, gdesc[UR8], RZ, !UPT, gsb0 ;  /* 0x0020000008a079f0 */ /* 0x000fe2000c0018ff */
[----:B------:R-:W-:Y:S01]  /*6a60*/  UIADD3 UR10, UR60, 0x200, URZ ;  /* 0x000002003c0a7890 */ /* 0x000fe2000fffe03f */
[----:B------:R-:W-:Y:S01]  /*6a70*/  R2UR UR8, R2 ;  /* 0x00000000020872ca */ /* 0x000fe200000e0000 */
[----:B------:R-:W-:Y:S01]  /*6a80*/  UMOV UR11, 0x40000040 ;  /* 0x40000040000b7882 */ /* 0x000fe20000000000 */
[----:B------:R-:W-:Y:S01]  /*6a90*/  R2UR UR9, R3 ;  /* 0x00000000030972ca */ /* 0x000fe200000e0000 */
[-C--:B------:R-:W-:Y:S01]  /*6aa0*/  FMUL.FTZ R93, R93, R9.reuse ;  /* 0x000000095d5d7220 */ /* 0x080fe20000410000 */
[-C--:B------:R-:W-:Y:S01]  /*6ab0*/  FMUL.FTZ R96, R96, R9.reuse ;  /* 0x0000000960607220 */ /* 0x080fe20000410000 */
[-C--:B------:R-:W-:Y:S01]  /*6ac0*/  FMUL.FTZ R97, R97, R9.reuse ;  /* 0x0000000961617220 */ /* 0x080fe20000410000 */
[----:B------:R-:W-:Y:S01]  /*6ad0*/  UMOV UR6, UR10 ;  /* 0x0000000a00067c82 */ /* 0x000fe20008000000 */
        /* <DEDUP_REMOVED lines=75> */
[----:B------:R-:W-:Y:S01]  /*6f90*/  HGMMA.64x16x16.F32.BF16 R136, gdesc[UR4], RZ, !UPT, gsb0 ;  /* 0x00200000048879f0 */ /* 0x000fe2000c0018ff */
[----:B------:R-:W-:Y:S02]  /*6fa0*/  UIADD3 UR4, UR60, 0x300, URZ ;  /* 0x000003003c047890 */ /* 0x000fe4000fffe03f */
[----:B------:R-:W-:Y:S01]  /*6fb0*/  UIADD3 UR6, UR60, 0x82, URZ ;  /* 0x000000823c067890 */ /* 0x000fe2000fffe03f */
[----:B------:R-:W-:Y:S01]  /*6fc0*/  UMOV UR5, UR17 ;  /* 0x0000001100057c82 */ /* 0x000fe20008000000 */
[----:B------:R-:W-:-:S03]  /*6fd0*/  UMOV UR7, 0x40000040 ;  /* 0x4000004000077882 */ /* 0x000fc60000000000 */
[----:B------:R-:W-:Y:S01]  /*6fe0*/  UMOV UR14, UR4 ;  /* 0x00000004000e7c82 */ /* 0x000fe20008000000 */
[----:B------:R-:W-:Y:S01]  /*6ff0*/  UMOV UR4, UR16 ;  /* 0x0000001000047c82 */ /* 0x000fe20008000000 */
[----:B------:R-:W-:Y:S02]  /*7000*/  WARPGROUP.DEPBAR.LE gsb0, 0x0 ;  /* 0x00008000000079c5 */ /* 0x000fe40000010000 */
[----:B------:R-:W-:-:S06]  /*7010*/  WARPGROUP.ARRIVE ;  /* 0x00000000000079c5 */ /* 0x000fcc0000000000 */
[----:B------:R-:W-:Y:S01]  /*7020*/  HGMMA.64x16x16.F32.BF16 R128, gdesc[UR8], RZ, !UPT, gsb0 ;  /* 0x00200000088079f0 */ /* 0x000fe2000c0018ff */
[----:B------:R-:W-:Y:S02]  /*7030*/  UIADD3 UR8, UR60, 0x102, URZ ;  /* 0x000001023c087890 */ /* 0x000fe4000fffe03f */
[----:B------:R-:W-:Y:S01]  /*7040*/  UIADD3 UR9, UR60, 0x182, URZ ;  /* 0x000001823c097890 */ /* 0x000fe2000fffe03f */
[----:B------:R-:W-:Y:S02]  /*7050*/  WARPGROUP.DEPBAR.LE gsb0, 0x0 ;  /* 0x00008000000079c5 */ /* 0x000fe40000010000 */
[----:B------:R-:W-:-:S06]  /*7060*/  WARPGROUP.ARRIVE ;  /* 0x00000000000079c5 */ /* 0x000fcc0000000000 */
[----:B------:R-:W-:Y:S03]  /*7070*/  HGMMA.64x16x16.F32.BF16 R120, gdesc[UR12], RZ, !UPT, gsb0 ;  /* 0x002000000c7879f0 */ /* 0x000fe6000c0018ff */
[----:B------:R-:W-:Y:S02]  /*7080*/  WARPGROUP.DEPBAR.LE gsb0, 0x0 ;  /* 0x00008000000079c5 */ /* 0x000fe40000010000 */
[----:B------:R-:W-:-:S06]  /*7090*/  WARPGROUP.ARRIVE ;  /* 0x00000000000079c5 */ /* 0x000fcc0000000000 */
[----:B------:R-:W-:Y:S03]  /*70a0*/  HGMMA.64x16x16.F32.BF16 R168, gdesc[UR16], R168, gsb0 ;  /* 0x0020000010a879f0 */ /* 0x000fe600080018a8 */
        /* <DEDUP_REMOVED lines=515> */
[----:B------:R-:W-:Y:S02]  /*90e0*/  UIADD3 UR9, UR60, 0x986, URZ ;  /* 0x000009863c097890 */ /* 0x000fe4000fffe03f */
        /* <DEDUP_REMOVED lines=24> */
[----:B------:R-:W-:Y:S03]  /*9270*/  HGMMA.64x16x16.F32.BF16 R120, gdesc[UR4], R120, gsb0 ;  /* 0x00200000047879f0 */ /* 0x000fe60008001878 */
[----:B------:R-:W-:Y:S02]  /*9280*/  WARPGROUP.DEPBAR.LE gsb0, 0x0 ;  /* 0x00008000000079c5 */ /* 0x000fe40000010000 */
[----:B------:R-:W-:Y:S05]  /*9290*/  @!P0 BRA `(.L_x_24) ;  /* 0x0000000000048947 */ /* 0x000fea0003800000 */
[----:B------:R-:W-:Y:S01]  /*92a0*/  BPT.TRAP 0x1 ;  /* 0x000000040000795c */ /* 0x000fe20000300000 */
.L_x_24:
[----:B------:R-:W-:Y:S02]  /*92b0*/  R2UR UR6, R16 ;  /* 0x00000000100672ca */ /* 0x000fe400000e0000 */
[----:B------:R-:W-:Y:S02]  /*92c0*/  R2UR UR5, R19 ;  /* 0x00000000130572ca */ /* 0x000fe400000e0000 */
[----:B------:R-:W-:-:S11]  /*92d0*/  R2UR UR4, R14 ;  /* 0x000000000e0472ca */ /* 0x000fd600000e0000 */
[----:B------:R-:W-:Y:S02]  /*92e0*/  ULEA UR5, UR5, UR6, 0x3 ;  /* 0x0000000605057291 */ /* 0x000fe4000f8e183f */
[----:B------:R-:W-:-:S05]  /*92f0*/  IMAD.U32 R0, RZ, RZ, UR4 ;  /* 0x00000004ff007e24 */ /* 0x000fca000f8e00ff */
[----:B------:R-:W-:-:S04]  /*9300*/  SHF.L.U32 R0, R0, 0x1f, RZ ;  /* 0x0000001f00007819 */ /* 0x000fc800000006ff */
[----:B------:R0:W1:Y:S01]  /*9310*/  SYNCS.PHASECHK.TRANS64.TRYWAIT P2, [UR5+0x36850], R0 ;  /* 0x03685000ff0075a7 */ /* 0x0000620008040145 */
[----:B------:R-:W-:Y:S05]  /*9320*/  @!P0 BRA `(.L_x_25) ;  /* 0x0000000000048947 */ /* 0x000fea0003800000 */
[----:B------:R-:W-:Y:S01]  /*9330*/  BPT.TRAP 0x1 ;  /* 0x000000040000795c */ /* 0x000fe20000300000 */
.L_x_25:
[----:B-1----:R-:W-:Y:S05]  /*9340*/  @P2 BRA `(.L_x_26) ;  /* 0x0000000000082947 */ /* 0x002fea0003800000 */
[----:B------:R-:W1:Y:S02]  /*9350*/  SYNCS.PHASECHK.TRANS64.TRYWAIT P2, [UR5+0x36850], R0 ;  /* 0x03685000ff0075a7 */ /* 0x000e640008040145 */
[----:B-1----:R-:W-:Y:S05]  /*9360*/  @!P2 BRA `(.L_x_27) ;  /* 0x000000900010a947 */ /* 0x002fea0003800000 */
.L_x_26:
[----:B------:R-:W-:Y:S01]  /*9370*/  R2UR UR4, R16 ;  /* 0x00000000100472ca */ /* 0x000fe200000e0000 */
[----:B------:R-:W-:Y:S01]  /*9380*/  WARPGROUP.ARRIVE ;  /* 0x00000000000079c5 */ /* 0x000fe20000000000 */
[----:B------:R-:W-:Y:S01]  /*9390*/  R2UR UR6, R19 ;  /* 0x00000000130672ca */ /* 0x000fe200000e0000 */
[----:B------:R-:W-:Y:S01]  /*93a0*/  UMOV UR7, 0x40000040 ;  /* 0x4000004000077882 */ /* 0x000fe20000000000 */
[----:B------:R-:W-:Y:S01]  /*93b0*/  FMUL.FTZ R19, R168, UR61 ;  /* 0x0000003da8137c20 */ /* 0x000fe20008410000 */
[----:B------:R-:W-:Y:S01]  /*93c0*/  FMUL.FTZ R23, R169, UR61 ;  /* 0x0000003da9177c20 */ /* 0x000fe20008410000 */
[----:B------:R-:W-:Y:S01]  /*93d0*/  R2UR UR8, R21 ;  /* 0x00000000150872ca */ /* 0x000fe200000e0000 */
[----:B------:R-:W-:Y:S01]  /*93e0*/  FMUL.FTZ R21, R171, UR61 ;  /* 0x0000003dab157c20 */ /* 0x000fe20008410000 */
[----:B------:R-:W-:Y:S01]  /*93f0*/  FMUL.FTZ R171, R172, UR61 ;  /* 0x0000003dacab7c20 */ /* 0x000fe20008410000 */
[----:B------:R-:W-:Y:S01]  /*9400*/  FMUL.FTZ R173, R173, UR61 ;  /* 0x0000003dadad7c20 */ /* 0x000fe20008410000 */
[----:B------:R-:W0:Y:S01]  /*9410*/  MUFU.TANH R19, R19 ;  /* 0x0000001300137308 */ /* 0x000e220000002400 */
[----:B------:R-:W-:Y:S01]  /*9420*/  FMUL.FTZ R205, R152, UR61 ;  /* 0x0000003d98cd7c20 */ /* 0x000fe20008410000 */
[----:B------:R-:W-:Y:S01]  /*9430*/  FMUL.FTZ R207, R153, UR61 ;  /* 0x0000003d99cf7c20 */ /* 0x000fe20008410000 */
[----:B------:R-:W-:Y:S01]  /*9440*/  UIADD3 UR4, UR4, 0x400, URZ ;  /* 0x0000040004047890 */ /* 0x000fe2000fffe03f */
[----:B------:R-:W-:Y:S01]  /*9450*/  FMUL.FTZ R209, R144, UR61 ;  /* 0x0000003d90d17c20 */ /* 0x000fe20008410000 */
[----:B------:R-:W-:Y:S01]  /*9460*/  FMUL.FTZ R211, R145, UR61 ;  /* 0x0000003d91d37c20 */ /* 0x000fe20008410000 */
[----:B------:R-:W-:Y:S01]  /*9470*/  FMUL.FTZ R213, R148, UR61 ;  /* 0x0000003d94d57c20 */ /* 0x000fe20008410000 */
[----:B------:R-:W-:Y:S01]  /*9480*/  USHF.R.U32.HI UR4, URZ, 0x4, UR4 ;  /* 0x000000043f047899 */ /* 0x000fe20008011604 */
[----:B------:R-:W2:Y:S01]  /*9490*/  MUFU.TANH R23, R23 ;  /* 0x0000001700177308 */ /* 0x000ea20000002400 */
[----:B------:R-:W-:Y:S01]  /*94a0*/  FMUL.FTZ R215, R149, UR61 ;  /* 0x0000003d95d77c20 */ /* 0x000fe20008410000 */
[----:B------:R-:W-:Y:S01]  /*94b0*/  FMUL.FTZ R14, R170, UR61 ;  /* 0x0000003daa0e7c20 */ /* 0x000fe20008410000 */
[----:B------:R-:W-:Y:S01]  /*94c0*/  ULOP3.LUT UR4, UR4, 0x3fff, URZ, 0xc0, !UPT ;  /* 0x00003fff04047892 */ /* 0x000fe2000f8ec03f */
[----:B------:R-:W-:Y:S01]  /*94d0*/  FMUL.FTZ R217, R136, UR61 ;  /* 0x0000003d88d97c20 */ /* 0x000fe20008410000 */
[----:B------:R-:W-:Y:S01]  /*94e0*/  FMUL.FTZ R219, R137, UR61 ;  /* 0x0000003d89db7c20 */ /* 0x000fe20008410000 */
[----:B------:R-:W-:Y:S01]  /*94f0*/  FMUL.FTZ R169, R174, UR61 ;  /* 0x0000003daea97c20 */ /* 0x000fe20008410000 */
[----:B------:R-:W-:Y:S01]  /*9500*/  ULOP3.LUT UR4, UR4, 0x3800000, URZ, 0xfc, !UPT ;  /* 0x0380000004047892 */ /* 0x000fe2000f8efc3f */
[----:B------:R-:W3:Y:S01]  /*9510*/  MUFU.TANH R171, R171 ;  /* 0x000000ab00ab7308 */ /* 0x000ee20000002400 */
[----:B01----:R-:W-:Y:S01]  /*9520*/  FMNMX.FTZ R0, R19, R12, !PT ;  /* 0x0000000c13007209 */ /* 0x003fe20007810000 */
[----:B------:R-:W-:Y:S01]  /*9530*/  FMUL.FTZ R221, R140, UR61 ;  /* 0x0000003d8cdd7c20 */ /* 0x000fe20008410000 */
[----:B------:R-:W-:Y:S01]  /*9540*/  UIMAD UR4, UR6, 0xa80, UR4 ;  /* 0x00000a80060478a4 */ /* 0x000fe2000f8e0204 */
[----:B------:R-:W-:Y:S01]  /*9550*/  FMUL.FTZ R175, R175, UR61 ;  /* 0x0000003dafaf7c20 */ /* 0x000fe20008410000 */
[----:B------:R-:W-:Y:S01]  /*9560*/  FMUL.FTZ R141, R141, UR61 ;  /* 0x0000003d8d8d7c20 */ /* 0x000fe20008410000 */
[----:B------:R-:W-:Y:S01]  /*9570*/  FMUL.FTZ R223, R128, UR61 ;  /* 0x0000003d80df7c20 */ /* 0x000fe20008410000 */
[----:B------:R-:W-:Y:S01]  /*9580*/  FMUL.FTZ R163, R163, UR61 ;  /* 0x0000003da3a37c20 */ /* 0x000fe20008410000 */
[----:B------:R-:W0:Y:S01]  /*9590*/  MUFU.TANH R173, R173 ;  /* 0x000000ad00ad7308 */ /* 0x000e220000002400 */
[----:B--2---:R-:W-:Y:S01]  /*95a0*/  FMNMX.FTZ R0, R23, R0, !PT ;  /* 0x0000000017007209 */ /* 0x004fe20007810000 */
[----:B------:R-:W-:Y:S01]  /*95b0*/  UMOV UR6, UR4 ;  /* 0x0000000400067c82 */ /* 0x000fe20008000000 */
[----:B------:R-:W-:Y:S01]  /*95c0*/  FMUL.FTZ R225, R129, UR61 ;  /* 0x0000003d81e17c20 */ /* 0x000fe20008410000 */
[----:B------:R-:W-:Y:S01]  /*95d0*/  HGMMA.64x192x16.F32.BF16 R24, R200, gdesc[UR4].tnspB, R24, gsb0 ;  /* 0x42e00004c8187df0 */ /* 0x000fe20008001818 */
[----:B------:R-:W-:Y:S01]  /*95e0*/  UIADD3 UR6, UR4, 0x80, URZ ;  /* 0x0000008004067890 */ /* 0x000fe2000fffe03f */
[----:B------:R-:W-:Y:S01]  /*95f0*/  FMUL.FTZ R227, R132, UR61 ;  /* 0x0000003d84e37c20 */ /* 0x000fe20008410000 */
[----:B------:R-:W-:Y:S01]  /*9600*/  UMOV UR7, 0x40000040 ;  /* 0x4000004000077882 */ /* 0x000fe20000000000 */
[----:B------:R-:W-:Y:S01]  /*9610*/  MUFU.TANH R205, R205 ;  /* 0x000000cd00cd7308 */ /* 0x000fe20000002400 */
[----:B---3--:R-:W-:Y:S01]  /*9620*/  FMNMX.FTZ R0, R171, R0, !PT ;  /* 0x00000000ab007209 */ /* 0x008fe20007810000 */
[----:B------:R-:W-:Y:S01]  /*9630*/  FMUL.FTZ R167, R167, UR61 ;  /* 0x0000003da7a77c20 */ /* 0x000fe20008410000 */
[----:B------:R-:W-:Y:S01]  /*9640*/  FMUL.FTZ R229, R133, UR61 ;  /* 0x0000003d85e57c20 */ /* 0x000fe20008410000 */
[----:B------:R-:W-:Y:S01]  /*9650*/  FMUL.FTZ R153, R154, UR61 ;  /* 0x0000003d9a997c20 */ /* 0x000fe20008410000 */
[----:B------:R-:W-:Y:S01]  /*9660*/  FMUL.FTZ R231, R120, UR61 ;  /* 0x0000003d78e77c20 */ /* 0x000fe20008410000 */
[----:B------:R-:W-:Y:S01]  /*9670*/  FMUL.FTZ R155, R155, UR61 ;  /* 0x0000003d9b9b7c20 */ /* 0x000fe20008410000 */
[----:B------:R-:W-:Y:S01]  /*9680*/  FMUL.FTZ R159, R159, UR61 ;  /* 0x0000003d9f9f7c20 */ /* 0x000fe20008410000 */
[----:B------:R-:W-:Y:S01]  /*9690*/  MUFU.TANH R207, R207 ;  /* 0x000000cf00cf7308 */ /* 0x000fe20000002400 */
[----:B0-----:R-:W-:Y:S01]  /*96a0*/  FMNMX.FTZ R0, R173, R0, !PT ;  /* 0x00000000ad007209 */ /* 0x001fe20007810000 */
[----:B------:R-:W-:Y:S01]  /*96b0*/  FMUL.FTZ R233, R125, UR61 ;  /* 0x0000003d7de97c20 */ /* 0x000fe20008410000 */
[----:B------:R-:W-:Y:S01]  /*96c0*/  FMUL.FTZ R145, R146, UR61 ;  /* 0x0000003d92917c20 */ /* 0x000fe20008410000 */
[----:B------:R-:W-:Y:S01]  /*96d0*/  FMUL.FTZ R147, R147, UR61 ;  /* 0x0000003d93937c20 */ /* 0x000fe20008410000 */
[----:B------:R-:W-:Y:S01]  /*96e0*/  FMUL.FTZ R149, R150, UR61 ;  /* 0x0000003d96957c20 */ /* 0x000fe20008410000 */
[----:B------:R-:W-:Y:S01]  /*96f0*/  FMUL.FTZ R125, R138, UR61 ;  /* 0x0000003d8a7d7c20 */ /* 0x000fe20008410000 */
[----:B------:R-:W-:Y:S01]  /*9700*/  FMUL.FTZ R129, R139, UR61 ;  /* 0x0000003d8b817c20 */ /* 0x000fe20008410000 */
[----:B------:R-:W-:Y:S01]  /*9710*/  MUFU.TANH R209, R209 ;  /* 0x000000d100d17308 */ /* 0x000fe20000002400 */
[----:B------:R-:W-:Y:S01]  /*9720*/  FMUL.FTZ R133, R142, UR61 ;  /* 0x0000003d8e857c20 */ /* 0x000fe20008410000 */
        /* <DEDUP_REMOVED lines=8> */
[----:B------:R-:W0:Y:S01]  /*97b0*/  LDC R8, c[0x0][0x988] ;  /* 0x00026200ff087b82 */ /* 0x000e220000000800 */
[----:B------:R-:W-:Y:S01]  /*97c0*/  FMUL.FTZ R127, R127, UR61 ;  /* 0x0000003d7f7f7c20 */ /* 0x000fe20008410000 */
[----:B------:R-:W-:Y:S01]  /*97d0*/  IMAD.U32 R136, RZ, RZ, UR5 ;  /* 0x00000005ff887e24 */ /* 0x000fe2000f8e00ff */
[----:B------:R-:W-:-:S02]  /*97e0*/  R2UR UR9, R17 ;  /* 0x00000000110972ca */ /* 0x000fc400000e0000 */
[----:B------:R-:W-:Y:S01]  /*97f0*/  R2UR UR5, R5 ;  /* 0x00000000050572ca */ /* 0x000fe200000e0000 */
[----:B------:R-:W-:Y:S01]  /*9800*/  MUFU.TANH R213, R213 ;  /* 0x000000d500d57308 */ /* 0x000fe20000002400 */
[----:B------:R-:W-:-:S05]  /*9810*/  @!P1 VIADD R136, R136, 0x36860 ;  /* 0x0003686088889836 */ /* 0x000fca0000000000 */
[----:B------:R-:W-:Y:S02]  /*9820*/  @!P1 PRMT R136, RZ, 0x654, R136 ;  /* 0x00000654ff889816 */ /* 0x000fe40000000088 */
[----:B------:R-:W-:Y:S08]  /*9830*/  MUFU.TANH R215, R215 ;  /* 0x000000d700d77308 */ /* 0x000ff00000002400 */
[----:B------:R-:W1:Y:S08]  /*9840*/  MUFU.TANH R14, R14 ;  /* 0x0000000e000e7308 */ /* 0x000e700000002400 */
[----:B------:R-:W-:Y:S08]  /*9850*/  MUFU.TANH R217, R217 ;  /* 0x000000d900d97308 */ /* 0x000ff00000002400 */
[----:B------:R-:W2:Y:S01]  /*9860*/  MUFU.TANH R21, R21 ;  /* 0x0000001500157308 */ /* 0x000ea20000002400 */
[----:B-1----:R-:W-:-:S07]  /*9870*/  FMNMX.FTZ R10, R14, R15, !PT ;  /* 0x0000000f0e0a7209 */ /* 0x002fce0007810000 */
[----:B------:R-:W-:Y:S08]  /*9880*/  MUFU.TANH R219, R219 ;  /* 0x000000db00db7308 */ /* 0x000ff00000002400 */
[----:B------:R-:W1:Y:S01]  /*9890*/  MUFU.TANH R169, R169 ;  /* 0x000000a900a97308 */ /* 0x000e620000002400 */
[----:B--2---:R-:W-:-:S07]  /*98a0*/  FMNMX.FTZ R10, R21, R10, !PT ;  /* 0x0000000a150a7209 */ /* 0x004fce0007810000 */
[----:B------:R-:W-:Y:S08]  /*98b0*/  MUFU.TANH R221, R221 ;  /* 0x000000dd00dd7308 */ /* 0x000ff00000002400 */
[----:B------:R-:W2:Y:S01]  /*98c0*/  MUFU.TANH R175, R175 ;  /* 0x000000af00af7308 */ /* 0x000ea20000002400 */
[----:B-1----:R-:W-:-:S07]  /*98d0*/  FMNMX.FTZ R10, R169, R10, !PT ;  /* 0x0000000aa90a7209 */ /* 0x002fce0007810000 */
[----:B------:R-:W-:Y:S08]  /*98e0*/  MUFU.TANH R141, R141 ;  /* 0x0000008d008d7308 */ /* 0x000ff00000002400 */
[----:B------:R-:W-:Y:S01]  /*98f0*/  MUFU.TANH R223, R223 ;  /* 0x000000df00df7308 */ /* 0x000fe20000002400 */
[----:B--2---:R-:W-:-:S07]  /*9900*/  FMNMX.FTZ R10, R175, R10, !PT ;  /* 0x0000000aaf0a7209 */ /* 0x004fce0007810000 */
[----:B------:R-:W-:Y:S08]  /*9910*/  MUFU.TANH R163, R163 ;  /* 0x000000a300a37308 */ /* 0x000ff00000002400 */
        /* <DEDUP_REMOVED lines=16> */
[----:B------:R-:W-:Y:S01]  /*9a20*/  HGMMA.64x192x16.F32.BF16 R24, R196, gdesc[UR4].tnspB, R24, gsb0 ;  /* 0x42e00004c4187df0 */ /* 0x000fe20008001818 */
[----:B------:R-:W-:Y:S01]  /*9a30*/  UIADD3 UR6, UR4, 0x100, URZ ;  /* 0x0000010004067890 */ /* 0x000fe2000fffe03f */
[----:B------:R-:W-:-:S05]  /*9a40*/  UMOV UR7, 0x40000040 ;  /* 0x4000004000077882 */ /* 0x000fca0000000000 */
        /* <DEDUP_REMOVED lines=19> */
[----:B------:R-:W-:-:S03]  /*9b80*/  FMUL.FTZ R161, R162, UR61 ;  /* 0x0000003da2a17c20 */ /* 0x000fc60008410000 */
[----:B------:R-:W-:Y:S01]  /*9b90*/  HGMMA.64x192x16.F32.BF16 R24, R192, gdesc[UR4].tnspB, R24, gsb0 ;  /* 0x42e00004c0187df0 */ /* 0x000fe20008001818 */
[----:B------:R-:W-:Y:S01]  /*9ba0*/  UIADD3 UR6, UR4, 0x180, URZ ;  /* 0x0000018004067890 */ /* 0x000fe2000fffe03f */
[----:B------:R-:W1:Y:S01]  /*9bb0*/  MUFU.TANH R197, R197 ;  /* 0x000000c500c57308 */ /* 0x000e620000002400 */
[----:B------:R-:W-:-:S07]  /*9bc0*/  UMOV UR7, 0x40000040 ;  /* 0x4000004000077882 */ /* 0x000fce0000000000 */
[----:B------:R-:W2:Y:S08]  /*9bd0*/  MUFU.TANH R199, R199 ;  /* 0x000000c700c77308 */ /* 0x000eb00000002400 */
[----:B------:R-:W3:Y:S01]  /*9be0*/  MUFU.TANH R161, R161 ;  /* 0x000000a100a17308 */ /* 0x000ee20000002400 */
[----:B-1----:R-:W-:-:S04]  /*9bf0*/  FMNMX.FTZ R0, R197, R0, !PT ;  /* 0x00000000c5007209 */ /* 0x002fc80007810000 */
[----:B--2---:R-:W-:-:S04]  /*9c00*/  FMNMX.FTZ R0, R199, R0, !PT ;  /* 0x00000000c7007209 */ /* 0x004fc80007810000 */
[----:B------:R-:W-:-:S04]  /*9c10*/  FMNMX.FTZ R0, R203, R0, !PT ;  /* 0x00000000cb007209 */ /* 0x000fc80007810000 */
[----:B------:R-:W-:Y:S02]  /*9c20*/  FMNMX.FTZ R0, R201, R0, !PT ;  /* 0x00000000c9007209 */ /* 0x000fe40007810000 */
[----:B---3--:R-:W-:Y:S02]  /*9c30*/  FMNMX.FTZ R10, R161, R10, !PT ;  /* 0x0000000aa10a7209 */ /* 0x008fe40007810000 */
[----:B------:R-:W-:Y:S02]  /*9c40*/  FMNMX.FTZ R0, R205, R0, !PT ;  /* 0x00000000cd007209 */ /* 0x000fe40007810000 */
[----:B------:R-:W-:Y:S02]  /*9c50*/  FMNMX.FTZ R10, R163, R10, !PT ;  /* 0x0000000aa30a7209 */ /* 0x000fe40007810000 */
[----:B------:R-:W-:Y:S02]  /*9c60*/  FMNMX.FTZ R0, R207, R0, !PT ;  /* 0x00000000cf007209 */ /* 0x000fe40007810000 */
[----:B------:R-:W-:-:S04]  /*9c70*/  FMNMX.FTZ R10, R165, R10, !PT ;  /* 0x0000000aa50a7209 */ /* 0x000fc80007810000 */
[----:B------:R-:W-:-:S04]  /*9c80*/  FMNMX.FTZ R10, R167, R10, !PT ;  /* 0x0000000aa70a7209 */ /* 0x000fc80007810000 */
[----:B------:R-:W-:-:S04]  /*9c90*/  FMNMX.FTZ R10, R153, R10, !PT ;  /* 0x0000000a990a7209 */ /* 0x000fc80007810000 */
[----:B------:R-:W-:Y:S01]  /*9ca0*/  FMNMX.FTZ R10, R155, R10, !PT ;  /* 0x0000000a9b0a7209 */ /* 0x000fe20007810000 */
[----:B------:R-:W-:Y:S02]  /*9cb0*/  WARPGROUP.DEPBAR.LE gsb0, 0x0 ;  /* 0x00008000000079c5 */ /* 0x000fe40000010000 */
        /* <DEDUP_REMOVED lines=18> */
[----:B------:R-:W-:-:S02]  /*9de0*/  FMNMX.FTZ R10, R145, R10, !PT ;  /* 0x0000000a910a7209 */ /* 0x000fc40007810000 */
[----:B------:R-:W-:Y:S02]  /*9df0*/  FMNMX.FTZ R0, R217, R0, !PT ;  /* 0x00000000d9007209 */ /* 0x000fe40007810000 */
[----:B------:R-:W-:Y:S02]  /*9e00*/  FMNMX.FTZ R10, R147, R10, !PT ;  /* 0x0000000a930a7209 */ /* 0x000fe40007810000 */
[----:B------:R-:W-:Y:S02]  /*9e10*/  FMNMX.FTZ R0, R219, R0, !PT ;  /* 0x00000000db007209 */ /* 0x000fe40007810000 */
[----:B------:R-:W-:Y:S02]  /*9e20*/  FMNMX.FTZ R10, R149, R10, !PT ;  /* 0x0000000a950a7209 */ /* 0x000fe40007810000 */
[----:B------:R-:W-:-:S04]  /*9e30*/  FMNMX.FTZ R0, R221, R0, !PT ;  /* 0x00000000dd007209 */ /* 0x000fc80007810000 */
[----:B------:R-:W-:-:S04]  /*9e40*/  FMNMX.FTZ R0, R141, R0, !PT ;  /* 0x000000008d007209 */ /* 0x000fc80007810000 */
[----:B------:R-:W-:-:S04]  /*9e50*/  FMNMX.FTZ R0, R223, R0, !PT ;  /* 0x00000000df007209 */ /* 0x000fc80007810000 */
        /* <DEDUP_REMOVED lines=8> */
[----:B------:R-:W-:Y:S01]  /*9ee0*/  FMUL.FTZ R121, R151, UR61 ;  /* 0x0000003d97797c20 */ /* 0x000fe20008410000 */
[----:B------:R-:W-:Y:S02]  /*9ef0*/  FMUL.FTZ R151, R122, UR61 ;  /* 0x0000003d7a977c20 */ /* 0x000fe40008410000 */
[----:B------:R-:W-:Y:S01]  /*9f00*/  HGMMA.64x192x16.F32.BF16 R24, R184, gdesc[UR4].tnspB, R24, gsb0 ;  /* 0x42e00004b8187df0 */ /* 0x000fe20008001818 */
[----:B------:R-:W-:Y:S01]  /*9f10*/  UIADD3 UR6, UR4, 0x280, URZ ;  /* 0x0000028004067890 */ /* 0x000fe2000fffe03f */
[----:B------:R-:W1:Y:S01]  /*9f20*/  MUFU.TANH R189, R189 ;  /* 0x000000bd00bd7308 */ /* 0x000e620000002400 */
[----:B------:R-:W-:Y:S01]  /*9f30*/  UMOV UR7, 0x40000040 ;  /* 0x4000004000077882 */ /* 0x000fe20000000000 */
[----:B------:R-:W-:-:S06]  /*9f40*/  UIADD3 UR4, UR4, 0x300, URZ ;  /* 0x0000030004047890 */ /* 0x000fcc000fffe03f */
[----:B------:R-:W2:Y:S08]  /*9f50*/  MUFU.TANH R191, R191 ;  /* 0x000000bf00bf7308 */ /* 0x000eb00000002400 */
[----:B------:R-:W3:Y:S01]  /*9f60*/  MUFU.TANH R121, R121 ;  /* 0x0000007900797308 */ /* 0x000ee20000002400 */
[----:B-1----:R-:W-:-:S07]  /*9f70*/  FMNMX.FTZ R0, R189, R0, !PT ;  /* 0x00000000bd007209 */ /* 0x002fce0007810000 */
[----:B------:R-:W1:Y:S01]  /*9f80*/  MUFU.TANH R151, R151 ;  /* 0x0000009700977308 */ /* 0x000e620000002400 */
[----:B--2---:R-:W-:-:S04]  /*9f90*/  FMNMX.FTZ R0, R191, R0, !PT ;  /* 0x00000000bf007209 */ /* 0x004fc80007810000 */
[----:B------:R-:W-:Y:S02]  /*9fa0*/  FMNMX.FTZ R0, R233, R0, !PT ;  /* 0x00000000e9007209 */ /* 0x000fe40007810000 */
[----:B---3--:R-:W-:-:S03]  /*9fb0*/  FMNMX.FTZ R10, R121, R10, !PT ;  /* 0x0000000a790a7209 */ /* 0x008fc60007810000 */
[----:B------:R-:W2:Y:S01]  /*9fc0*/  SHFL.BFLY PT, R9, R0, 0x2, 0x1f ;  /* 0x0c401f0000097f89 */ /* 0x000ea200000e0000 */
[----:B------:R-:W-:-:S04]  /*9fd0*/  FMNMX.FTZ R10, R125, R10, !PT ;  /* 0x0000000a7d0a7209 */ /* 0x000fc80007810000 */
[----:B------:R-:W-:-:S04]  /*9fe0*/  FMNMX.FTZ R10, R129, R10, !PT ;  /* 0x0000000a810a7209 */ /* 0x000fc80007810000 */
[----:B------:R-:W-:-:S04]  /*9ff0*/  FMNMX.FTZ R10, R133, R10, !PT ;  /* 0x0000000a850a7209 */ /* 0x000fc80007810000 */
[----:B------:R-:W-:-:S04]  /*a000*/  FMNMX.FTZ R10, R137, R10, !PT ;  /* 0x0000000a890a7209 */ /* 0x000fc80007810000 */
[----:B------:R-:W-:-:S04]  /*a010*/  FMNMX.FTZ R10, R139, R10, !PT ;  /* 0x0000000a8b0a7209 */ /* 0x000fc80007810000 */
[----:B------:R-:W-:Y:S02]  /*a020*/  FMNMX.FTZ R10, R131, R10, !PT ;  /* 0x0000000a830a7209 */ /* 0x000fe40007810000 */
[----:B--2---:R-:W-:Y:S02]  /*a030*/  FMNMX.FTZ R9, R0, R9, !PT ;  /* 0x0000000900097209 */ /* 0x004fe40007810000 */
[----:B------:R-:W-:-:S03]  /*a040*/  FMNMX.FTZ R10, R143, R10, !PT ;  /* 0x0000000a8f0a7209 */ /* 0x000fc60007810000 */
[----:B------:R-:W2:Y:S01]  /*a050*/  SHFL.BFLY PT, R0, R9, 0x1, 0x1f ;  /* 0x0c201f0009007f89 */ /* 0x000ea200000e0000 */
[----:B------:R-:W-:-:S04]  /*a060*/  FMNMX.FTZ R10, R135, R10, !PT ;  /* 0x0000000a870a7209 */ /* 0x000fc80007810000 */
[----:B-1----:R-:W-:-:S04]  /*a070*/  FMNMX.FTZ R10, R151, R10, !PT ;  /* 0x0000000a970a7209 */ /* 0x002fc80007810000 */
[----:B------:R-:W-:-:S04]  /*a080*/  FMNMX.FTZ R10, R123, R10, !PT ;  /* 0x0000000a7b0a7209 */ /* 0x000fc80007810000 */
[----:B------:R-:W-:-:S04]  /*a090*/  FMNMX.FTZ R10, R235, R10, !PT ;  /* 0x0000000aeb0a7209 */ /* 0x000fc80007810000 */
[----:B------:R-:W-:Y:S02]  /*a0a0*/  FMNMX.FTZ R10, R127, R10, !PT ;  /* 0x0000000a7f0a7209 */ /* 0x000fe40007810000 */
[----:B--2---:R-:W-:-:S05]  /*a0b0*/  FMNMX.FTZ R13, R9, R0, !PT ;  /* 0x00000000090d7209 */ /* 0x004fca0007810000 */
[C---:B0-----:R-:W-:Y:S01]  /*a0c0*/  FMUL.FTZ R0, R13.reuse, R8 ;  /* 0x000000080d007220 */ /* 0x041fe20000410000 */
[----:B------:R-:W-:-:S03]  /*a0d0*/  FADD.FTZ R9, -R13, R12 ;  /* 0x0000000c0d097221 */ /* 0x000fc60000010100 */
[-CC-:B------:R-:W-:Y:S01]  /*a0e0*/  FFMA.FTZ R194, R193, R8.reuse, -R0.reuse ;  /* 0x00000008c1c27223 */ /* 0x180fe20000010800 */
[-C--:B------:R-:W-:Y:S01]  /*a0f0*/  FMUL.FTZ R9, R9, R8.reuse ;  /* 0x0000000809097220 */ /* 0x080fe20000410000 */
[----:B------:R-:W0:Y:S01]  /*a100*/  SHFL.BFLY PT, R193, R10, 0x2, 0x1f ;  /* 0x0c401f000ac17f89 */ /* 0x000e2200000e0000 */
        /* <DEDUP_REMOVED lines=14> */
[----:B------:R-:W1:Y:S01]  /*a1f0*/  MUFU.EX2 R200, R200 ;  /* 0x000000c800c87308 */ /* 0x000e620000000800 */
[-CC-:B------:R-:W-:Y:S01]  /*a200*/  FFMA.FTZ R209, R219, R8.reuse, -R0.reuse ;  /* 0x00000008dbd17223 */ /* 0x180fe20000010800 */
[-CC-:B------:R-:W-:Y:S01]  /*a210*/  FFMA.FTZ R141, R141, R8.reuse, -R0.reuse ;  /* 0x000000088d8d7223 */ /* 0x180fe20000010800 */
[-CC-:B------:R-:W-:Y:S01]  /*a220*/  FFMA.FTZ R12, R231, R8.reuse, -R0.reuse ;  /* 0x00000008e70c7223 */ /* 0x180fe20000010800 */
[-CC-:B------:R-:W-:Y:S01]  /*a230*/  FFMA.FTZ R22, R191, R8.reuse, -R0.reuse ;  /* 0x00000008bf167223 */ /* 0x180fe20000010800 */
[----:B------:R-:W-:-:S03]  /*a240*/  FFMA.FTZ R233, R233, R8, -R0 ;  /* 0x00000008e9e97223 */ /* 0x000fc60000010800 */
[----:B------:R-:W2:Y:S01]  /*a250*/  MUFU.EX2 R19, R19 ;  /* 0x0000001300137308 */ /* 0x000ea20000000800 */
[----:B0-----:R-:W-:-:S05]  /*a260*/  FMNMX.FTZ R193, R10, R193, !PT ;  /* 0x000000c10ac17209 */ /* 0x001fca0007810000 */
[----:B------:R-:W0:Y:S02]  /*a270*/  SHFL.BFLY PT, R10, R193, 0x1, 0x1f ;  /* 0x0c201f00c10a7f89 */ /* 0x000e2400000e0000 */
[----:B------:R-:W-:Y:S01]  /*a280*/  MUFU.EX2 R202, R202 ;  /* 0x000000ca00ca7308 */ /* 0x000fe20000000800 */
[----:B-1----:R-:W-:-:S07]  /*a290*/  FFMA.FTZ R134, R9, R7, R200 ;  /* 0x0000000709867223 */ /* 0x002fce00000100c8 */
[----:B------:R-:W-:Y:S01]  /*a2a0*/  MUFU.EX2 R23, R23 ;  /* 0x0000001700177308 */ /* 0x000fe20000000800 */
[----:B--2---:R-:W-:-:S07]  /*a2b0*/  F2FP.BF16.F32.PACK_AB R200, R19, R200 ;  /* 0x000000c813c8723e */ /* 0x004fce00000010ff */
[----:B------:R-:W-:Y:S01]  /*a2c0*/  MUFU.EX2 R196, R196 ;  /* 0x000000c400c47308 */ /* 0x000fe20000000800 */
[----:B0-----:R-:W-:-:S07]  /*a2d0*/  FMNMX.FTZ R10, R193, R10, !PT ;  /* 0x0000000ac10a7209 */ /* 0x001fce0007810000 */
[----:B------:R-:W-:Y:S01]  /*a2e0*/  MUFU.EX2 R171, R171 ;  /* 0x000000ab00ab7308 */ /* 0x000fe20000000800 */
[C---:B------:R-:W-:Y:S01]  /*a2f0*/  FMUL.FTZ R120, R10.reuse, R8 ;  /* 0x000000080a787220 */ /* 0x040fe20000410000 */
[----:B------:R-:W-:-:S03]  /*a300*/  FADD.FTZ R189, -R10, R15 ;  /* 0x0000000f0abd7221 */ /* 0x000fc60000010100 */
[-CC-:B------:R-:W-:Y:S01]  /*a310*/  FFMA.FTZ R201, R14, R8.reuse, -R120.reuse ;  /* 0x000000080ec97223 */ /* 0x180fe20000010878 */
[-C--:B------:R-:W-:Y:S01]  /*a320*/  FMUL.FTZ R189, R189, R8.reuse ;  /* 0x00000008bdbd7220 */ /* 0x080fe20000410000 */
[-CC-:B------:R-:W-:Y:S01]  /*a330*/  FFMA.FTZ R14, R21, R8.reuse, -R120.reuse ;  /* 0x00000008150e7223 */ /* 0x180fe20000010878 */
[----:B------:R-:W-:Y:S01]  /*a340*/  MOV R21, UR8 ;  /* 0x0000000800157c02 */ /* 0x000fe20008000f00 */
[-CC-:B------:R-:W-:Y:S01]  /*a350*/  FFMA.FTZ R203, R169, R8.reuse, -R120.reuse ;  /* 0x00000008a9cb7223 */ /* 0x180fe20000010878 */
[----:B------:R-:W-:Y:S01]  /*a360*/  R2UR UR8, R20 ;  /* 0x00000000140872ca */ /* 0x000fe200000e0000 */
[----:B------:R-:W-:Y:S01]  /*a370*/  MUFU.EX2 R201, R201 ;  /* 0x000000c900c97308 */ /* 0x000fe20000000800 */
[-CC-:B------:R-:W-:Y:S01]  /*a380*/  FFMA.FTZ R122, R175, R8.reuse, -R120.reuse ;  /* 0x00000008af7a7223 */ /* 0x180fe20000010878 */
[----:B------:R-:W-:Y:S02]  /*a390*/  @!P1 VIADD R20, R21, 0x36840 ;  /* 0x0003684015149836 */ /* 0x000fe40000000000 */
[-CC-:B------:R-:W-:Y:S01]  /*a3a0*/  FFMA.FTZ R197, R161, R8.reuse, -R120.reuse ;  /* 0x00000008a1c57223 */ /* 0x180fe20000010878 */
[-CC-:B------:R-:W-:Y:S01]  /*a3b0*/  FFMA.FTZ R124, R163, R8.reuse, -R120.reuse ;  /* 0x00000008a37c7223 */ /* 0x180fe20000010878 */
[-CC-:B------:R-:W-:Y:S01]  /*a3c0*/  FFMA.FTZ R199, R165, R8.reuse, -R120.reuse ;  /* 0x00000008a5c77223 */ /* 0x180fe20000010878 */
[-C--:B------:R-:W-:Y:S01]  /*a3d0*/  FFMA.FTZ R126, R167, R8.reuse, -R120 ;  /* 0x00000008a77e7223 */ /* 0x080fe20000010878 */
[----:B------:R-:W-:Y:S01]  /*a3e0*/  @!P1 PRMT R21, RZ, 0x654, R20 ;  /* 0x00000654ff159816 */ /* 0x000fe20000000014 */
        /* <DEDUP_REMOVED lines=19> */
[----:B------:R-:W-:Y:S01]  /*a520*/  FFMA.FTZ R235, R235, R8, -R120 ;  /* 0x00000008ebeb7223 */ /* 0x000fe20000010878 */
[----:B------:R-:W-:-:S04]  /*a530*/  UISETP.GT.AND UP0, UPT, UR8, UR9, UPT ;  /* 0x000000090800728c */ /* 0x000fc8000bf04270 */
[----:B------:R-:W-:Y:S02]  /*a540*/  MUFU.EX2 R197, R197 ;  /* 0x000000c500c57308 */ /* 0x000fe40000000800 */
[----:B------:R-:W-:Y:S01]  /*a550*/  PLOP3.LUT P2, PT, PT, PT, UP0, 0x80, 0x0 ;  /* 0x000000000000781c */ /* 0x000fe20003f4f008 */
[----:B------:R-:W-:Y:S02]  /*a560*/  WARPGROUP.DEPBAR.LE gsb0, 0x0 ;  /* 0x00008000000079c5 */ /* 0x000fe40000010000 */
[----:B------:R-:W-:Y:S01]  /*a570*/  WARPGROUP.ARRIVE ;  /* 0x00000000000079c5 */ /* 0x000fe20000000000 */
[-CC-:B------:R-:W-:Y:S01]  /*a580*/  FFMA.FTZ R185, R207, R8.reuse, -R0.reuse ;  /* 0x00000008cfb97223 */ /* 0x180fe20000010800 */
[-CC-:B------:R-:W-:Y:S01]  /*a590*/  FFMA.FTZ R187, R195, R8.reuse, -R0.reuse ;  /* 0x00000008c3bb7223 */ /* 0x180fe20000010800 */
[-CC-:B------:R-:W-:Y:S01]  /*a5a0*/  FFMA.FTZ R207, R215, R8.reuse, -R0.reuse ;  /* 0x00000008d7cf7223 */ /* 0x180fe20000010800 */
[-CC-:B------:R-:W-:Y:S01]  /*a5b0*/  FFMA.FTZ R184, R217, R8.reuse, -R0.reuse ;  /* 0x00000008d9b87223 */ /* 0x180fe20000010800 */
[-C--:B------:R-:W-:Y:S01]  /*a5c0*/  FFMA.FTZ R186, R221, R8.reuse, -R0 ;  /* 0x00000008ddba7223 */ /* 0x080fe20000010800 */
[----:B------:R-:W-:Y:S01]  /*a5d0*/  HGMMA.64x192x16.F32.BF16 R24, R180, gdesc[UR4].tnspB, R24, gsb0 ;  /* 0x42e00004b4187df0 */ /* 0x000fe20008001818 */
[----:B------:R-:W-:Y:S01]  /*a5e0*/  UMOV UR6, UR4 ;  /* 0x0000000400067c82 */ /* 0x000fe20008000000 */
[----:B------:R-:W-:Y:S01]  /*a5f0*/  UMOV UR7, 0x40000040 ;  /* 0x4000004000077882 */ /* 0x000fe20000000000 */
[----:B------:R-:W-:Y:S01]  /*a600*/  MUFU.EX2 R198, R198 ;  /* 0x000000c600c67308 */ /* 0x000fe20000000800 */
[----:B------:R-:W-:Y:S01]  /*a610*/  FFMA.FTZ R195, R157, R8, -R120 ;  /* 0x000000089dc37223 */ /* 0x000fe20000010878 */
[----:B------:R-:W-:-:S06]  /*a620*/  UIADD3 UR4, UR8, -0x1, URZ ;  /* 0xffffffff08047890 */ /* 0x000fcc000fffe03f */
[----:B------:R-:W-:Y:S08]  /*a630*/  MUFU.EX2 R124, R124 ;  /* 0x0000007c007c7308 */ /* 0x000ff00000000800 */
        /* <DEDUP_REMOVED lines=23> */
[----:B------:R-:W-:Y:S01]  /*a7b0*/  MUFU.EX2 R138, R133 ;  /* 0x00000085008a7308 */ /* 0x000fe20000000800 */
[----:B------:R-:W-:-:S02]  /*a7c0*/  WARPGROUP.DEPBAR.LE gsb0, 0x0 ;  /* 0x00008000000079c5 */ /* 0x000fc40000010000 */
[----:B------:R-:W-:Y:S01]  /*a7d0*/  WARPGROUP.ARRIVE ;  /* 0x00000000000079c5 */ /* 0x000fe20000000000 */
[-CC-:B------:R-:W-:Y:S01]  /*a7e0*/  FFMA.FTZ R180, R223, R8.reuse, -R0.reuse ;  /* 0x00000008dfb47223 */ /* 0x180fe20000010800 */
[-CC-:B------:R-:W-:Y:S01]  /*a7f0*/  FFMA.FTZ R181, R225, R8.reuse, -R0.reuse ;  /* 0x00000008e1b57223 */ /* 0x180fe20000010800 */
[-CC-:B------:R-:W-:Y:S01]  /*a800*/  FFMA.FTZ R182, R227, R8.reuse, -R0.reuse ;  /* 0x00000008e3b67223 */ /* 0x180fe20000010800 */
[-C--:B------:R-:W-:Y:S01]  /*a810*/  FFMA.FTZ R183, R229, R8.reuse, -R0 ;  /* 0x00000008e5b77223 */ /* 0x080fe20000010800 */
[----:B------:R-:W-:Y:S01]  /*a820*/  MUFU.EX2 R137, R137 ;  /* 0x0000008900897308 */ /* 0x000fe20000000800 */
[----:B------:R-:W-:Y:S07]  /*a830*/  HGMMA.64x192x16.F32.BF16 R24, R176, gdesc[UR4].tnspB, R24, gsb0 ;  /* 0x42e00004b0187df0 */ /* 0x000fee0008001818 */
[----:B------:R0:W1:Y:S08]  /*a840*/  MUFU.EX2 R0, R189 ;  /* 0x000000bd00007308 */ /* 0x0000700000000800 */
[----:B------:R-:W-:Y:S01]  /*a850*/  MUFU.EX2 R180, R180 ;  /* 0x000000b400b47308 */ /* 0x000fe20000000800 */
[-CC-:B0-----:R-:W-:Y:S01]  /*a860*/  FFMA.FTZ R189, R145, R8.reuse, -R120.reuse ;  /* 0x0000000891bd7223 */ /* 0x181fe20000010878 */
[----:B------:R-:W-:-:S06]  /*a870*/  FFMA.FTZ R120, R127, R8, -R120 ;  /* 0x000000087f787223 */ /* 0x000fcc0000010878 */
[----:B------:R-:W-:Y:S01]  /*a880*/  MUFU.EX2 R189, R189 ;  /* 0x000000bd00bd7308 */ /* 0x000fe20000000800 */
[----:B-1----:R-:W-:Y:S01]  /*a890*/  FFMA.FTZ R7, R0, R6, R201 ;  /* 0x0000000600077223 */ /* 0x002fe200000100c9 */
[----:B------:R-:W-:-:S06]  /*a8a0*/  F2FP.BF16.F32.PACK_AB R201, R14, R201 ;  /* 0x000000c90ec9723e */ /* 0x000fcc00000010ff */
[----:B------:R-:W-:Y:S08]  /*a8b0*/  MUFU.EX2 R6, R125 ;  /* 0x0000007d00067308 */ /* 0x000ff00000000800 */
[----:B------:R-:W-:Y:S08]  /*a8c0*/  MUFU.EX2 R181, R181 ;  /* 0x000000b500b57308 */ /* 0x000ff00000000800 */
[----:B------:R-:W-:Y:S08]  /*a8d0*/  MUFU.EX2 R182, R182 ;  /* 0x000000b600b67308 */ /* 0x000ff00000000800 */
[----:B------:R-:W-:Y:S08]  /*a8e0*/  MUFU.EX2 R140, R139 ;  /* 0x0000008b008c7308 */ /* 0x000ff00000000800 */
[----:B------:R-:W-:Y:S08]  /*a8f0*/  MUFU.EX2 R183, R183 ;  /* 0x000000b700b77308 */ /* 0x000ff00000000800 */
[----:B------:R-:W-:Y:S08]  /*a900*/  MUFU.EX2 R131, R131 ;  /* 0x0000008300837308 */ /* 0x000ff00000000800 */
[----:B------:R-:W-:Y:S08]  /*a910*/  MUFU.EX2 R12, R12 ;  /* 0x0000000c000c7308 */ /* 0x000ff00000000800 */
[----:B------:R-:W0:Y:S08]  /*a920*/  MUFU.EX2 R211, R211 ;  /* 0x000000d300d37308 */ /* 0x000e300000000800 */
[----:B------:R-:W-:Y:S08]  /*a930*/  MUFU.EX2 R135, R135 ;  /* 0x0000008700877308 */ /* 0x000ff00000000800 */
[----:B------:R-:W-:Y:S08]  /*a940*/  MUFU.EX2 R22, R22 ;  /* 0x0000001600167308 */ /* 0x000ff00000000800 */
[----:B------:R-:W-:Y:S08]  /*a950*/  MUFU.EX2 R123, R123 ;  /* 0x0000007b007b7308 */ /* 0x000ff00000000800 */
[----:B------:R-:W1:Y:S01]  /*a960*/  MUFU.EX2 R15, R233 ;  /* 0x000000e9000f7308 */ /* 0x000e620000000800 */
[----:B------:R-:W-:-:S02]  /*a970*/  WARPGROUP.DEPBAR.LE gsb0, 0x0 ;  /* 0x00008000000079c5 */ /* 0x000fc40000010000 */
[----:B------:R2:W-:Y:S05]  /*a980*/  @!P1 SYNCS.ARRIVE.TRANS64.RED.A1T0 RZ, [R21+URZ], RZ ;  /* 0x000000ff15ff99a7 */ /* 0x0005ea000810043f */
[----:B------:R-:W-:Y:S01]  /*a990*/  MUFU.EX2 R179, R120 ;  /* 0x0000007800b37308 */ /* 0x000fe20000000800 */
[----:B0-----:R-:W-:Y:S02]  /*a9a0*/  F2FP.BF16.F32.PACK_AB R176, R211, R12 ;  /* 0x0000000cd3b0723e */ /* 0x001fe400000010ff */
[----:B-1----:R-:W-:Y:S01]  /*a9b0*/  F2FP.BF16.F32.PACK_AB R178, R15, R22 ;  /* 0x000000160fb2723e */ /* 0x002fe200000010ff */
[----:B--2---:R-:W-:Y:S01]  /*a9c0*/  FADD.FTZ R21, R19, R134 ;  /* 0x0000008613157221 */ /* 0x004fe20000010000 */
[----:B------:R0:W-:Y:S01]  /*a9d0*/  @!P1 SYNCS.ARRIVE.TRANS64.RED.A1T0 RZ, [R136+URZ], RZ ;  /* 0x000000ff88ff99a7 */ /* 0x0001e2000810043f */
[----:B------:R-:W-:-:S04]  /*a9e0*/  FADD.FTZ R134, R14, R7 ;  /* 0x000000070e867221 */ /* 0x000fc80000010000 */
[----:B------:R-:W-:Y:S01]  /*a9f0*/  FADD.FTZ R7, R203, R134 ;  /* 0x00000086cb077221 */ /* 0x000fe20000010000 */
[----:B------:R-:W-:Y:S01]  /*aa00*/  F2FP.BF16.F32.PACK_AB R203, R122, R203 ;  /* 0x000000cb7acb723e */ /* 0x000fe200000010ff */
[----:B0-----:R-:W-:Y:S02]  /*aa10*/  FADD.FTZ R136, R202, R21 ;  /* 0x00000015ca887221 */ /* 0x001fe40000010000 */
[----:B------:R-:W-:Y:S01]  /*aa20*/  FADD.FTZ R134, R122, R7 ;  /* 0x000000077a867221 */ /* 0x000fe20000010000 */
[C---:B------:R-:W-:Y:S01]  /*aa30*/  F2FP.BF16.F32.PACK_AB R202, R23.reuse, R202 ;  /* 0x000000ca17ca723e */ /* 0x040fe200000010ff */
[----:B------:R-:W-:Y:S02]  /*aa40*/  FADD.FTZ R21, R23, R136 ;  /* 0x0000008817157221 */ /* 0x000fe40000010000 */
[----:B------:R-:W-:Y:S01]  /*aa50*/  FADD.FTZ R7, R197, R134 ;  /* 0x00000086c5077221 */ /* 0x000fe20000010000 */
[----:B------:R-:W-:Y:S01]  /*aa60*/  F2FP.BF16.F32.PACK_AB R197, R124, R197 ;  /* 0x000000c57cc5723e */ /* 0x000fe200000010ff */
[----:B------:R-:W-:-:S02]  /*aa70*/  FADD.FTZ R136, R196, R21 ;  /* 0x00000015c4887221 */ /* 0x000fc40000010000 */
[----:B------:R-:W-:Y:S01]  /*aa80*/  FADD.FTZ R134, R124, R7 ;  /* 0x000000077c867221 */ /* 0x000fe20000010000 */
[C---:B------:R-:W-:Y:S01]  /*aa90*/  F2FP.BF16.F32.PACK_AB R196, R171.reuse, R196 ;  /* 0x000000c4abc4723e */ /* 0x040fe200000010ff */
[----:B------:R-:W-:Y:S01]  /*aaa0*/  MUFU.EX2 R124, R143 ;  /* 0x0000008f007c7308 */ /* 0x000fe20000000800 */
[----:B------:R-:W-:Y:S01]  /*aab0*/  FADD.FTZ R21, R171, R136 ;  /* 0x00000088ab157221 */ /* 0x000fe20000010000 */
[----:B------:R-:W-:Y:S01]  /*aac0*/  FADD.FTZ R7, R199, R134 ;  /* 0x00000086c7077221 */ /* 0x000fe20000010000 */
[----:B------:R-:W-:Y:S02]  /*aad0*/  F2FP.BF16.F32.PACK_AB R199, R126, R199 ;  /* 0x000000c77ec7723e */ /* 0x000fe400000010ff */
[----:B------:R-:W-:Y:S01]  /*aae0*/  FADD.FTZ R136, R198, R21 ;  /* 0x00000015c6887221 */ /* 0x000fe20000010000 */
[----:B------:R-:W-:Y:S01]  /*aaf0*/  FADD.FTZ R134, R126, R7 ;  /* 0x000000077e867221 */ /* 0x000fe20000010000 */
[C---:B------:R-:W-:Y:S02]  /*ab00*/  F2FP.BF16.F32.PACK_AB R198, R173.reuse, R198 ;  /* 0x000000c6adc6723e */ /* 0x040fe400000010ff */
[----:B------:R-:W-:Y:S01]  /*ab10*/  FADD.FTZ R21, R173, R136 ;  /* 0x00000088ad157221 */ /* 0x000fe20000010000 */
[----:B------:R-:W-:Y:S01]  /*ab20*/  FADD.FTZ R7, R193, R134 ;  /* 0x00000086c1077221 */ /* 0x000fe20000010000 */
[----:B------:R-:W-:-:S02]  /*ab30*/  F2FP.BF16.F32.PACK_AB R193, R128, R193 ;  /* 0x000000c180c1723e */ /* 0x000fc400000010ff */
[----:B------:R-:W-:Y:S01]  /*ab40*/  FADD.FTZ R136, R192, R21 ;  /* 0x00000015c0887221 */ /* 0x000fe20000010000 */
[----:B------:R-:W-:Y:S01]  /*ab50*/  FADD.FTZ R134, R128, R7 ;  /* 0x0000000780867221 */ /* 0x000fe20000010000 */
[C---:B------:R-:W-:Y:S02]  /*ab60*/  F2FP.BF16.F32.PACK_AB R192, R185.reuse, R192 ;  /* 0x000000c0b9c0723e */ /* 0x040fe400000010ff */
[----:B------:R-:W-:Y:S01]  /*ab70*/  FADD.FTZ R21, R185, R136 ;  /* 0x00000088b9157221 */ /* 0x000fe20000010000 */
[----:B------:R-:W-:Y:S01]  /*ab80*/  FADD.FTZ R7, R195, R134 ;  /* 0x00000086c3077221 */ /* 0x000fe20000010000 */
[----:B------:R-:W-:Y:S02]  /*ab90*/  F2FP.BF16.F32.PACK_AB R185, R129, R6 ;  /* 0x0000000681b9723e */ /* 0x000fe400000010ff */
[----:B------:R-:W-:Y:S01]  /*aba0*/  FADD.FTZ R136, R194, R21 ;  /* 0x00000015c2887221 */ /* 0x000fe20000010000 */
[----:B------:R-:W-:Y:S01]  /*abb0*/  FADD.FTZ R14, R130, R7 ;  /* 0x00000007820e7221 */ /* 0x000fe20000010000 */
[----:B------:R-:W-:-:S02]  /*abc0*/  F2FP.BF16.F32.PACK_AB R194, R187, R194 ;  /* 0x000000c2bbc2723e */ /* 0x000fc400000010ff */
        /* <DEDUP_REMOVED lines=11> */
[----:B------:R-:W-:Y:S01]  /*ac80*/  IMAD.U32 R20, RZ, RZ, UR4 ;  /* 0x00000004ff147e24 */ /* 0x000fe2000f8e00ff */
[----:B------:R-:W-:Y:S01]  /*ac90*/  F2FP.BF16.F32.PACK_AB R189, R132, R189 ;  /* 0x000000bd84bd723e */ /* 0x000fe200000010ff */
[C---:B------:R-:W-:Y:S01]  /*aca0*/  FADD.FTZ R19, R207.reuse, R122 ;  /* 0x0000007acf137221 */ /* 0x040fe20000010000 */
[----:B------:R-:W-:Y:S01]  /*acb0*/  FADD.FTZ R7, R6, R7 ;  /* 0x0000000706077221 */ /* 0x000fe20000010000 */
[----:B------:R-:W0:Y:S01]  /*acc0*/  MUFU.EX2 R122, R151 ;  /* 0x00000097007a7308 */ /* 0x000e220000000800 */
[----:B------:R-:W-:Y:S01]  /*acd0*/  F2FP.BF16.F32.PACK_AB R190, R207, R190 ;  /* 0x000000becfbe723e */ /* 0x000fe200000010ff */
        /* <DEDUP_REMOVED lines=8> */
[C---:B------:R-:W-:Y:S02]  /*ad60*/  F2FP.BF16.F32.PACK_AB R186, R141.reuse, R186 ;  /* 0x000000ba8dba723e */ /* 0x040fe400000010ff */
[----:B------:R-:W-:Y:S01]  /*ad70*/  FADD.FTZ R19, R141, R14 ;  /* 0x0000000e8d137221 */ /* 0x000fe20000010000 */
[----:B------:R-:W-:Y:S01]  /*ad80*/  FADD.FTZ R7, R140, R7 ;  /* 0x000000078c077221 */ /* 0x000fe20000010000 */
[----:B0-----:R-:W-:-:S02]  /*ad90*/  F2FP.BF16.F32.PACK_AB R177, R123, R122 ;  /* 0x0000007a7bb1723e */ /* 0x001fc400000010ff */
[----:B------:R-:W-:Y:S01]  /*ada0*/  FADD.FTZ R14, R180, R19 ;  /* 0x00000013b40e7221 */ /* 0x000fe20000010000 */
[----:B------:R-:W-:Y:S01]  /*adb0*/  FADD.FTZ R7, R131, R7 ;  /* 0x0000000783077221 */ /* 0x000fe20000010000 */
[C---:B------:R-:W-:Y:S02]  /*adc0*/  F2FP.BF16.F32.PACK_AB R180, R181.reuse, R180 ;  /* 0x000000b4b5b4723e */ /* 0x040fe400000010ff */
[----:B------:R-:W-:Y:S01]  /*add0*/  FADD.FTZ R19, R181, R14 ;  /* 0x0000000eb5137221 */ /* 0x000fe20000010000 */
        /* <DEDUP_REMOVED lines=8> */
[----:B------:R-:W-:Y:S02]  /*ae60*/  F2FP.BF16.F32.PACK_AB R183, R135, R124 ;  /* 0x0000007c87b7723e */ /* 0x000fe400000010ff */
[----:B------:R-:W-:Y:S01]  /*ae70*/  FADD.FTZ R6, R12, R19 ;  /* 0x000000130c067221 */ /* 0x000fe20000010000 */
[----:B------:R-:W-:-:S03]  /*ae80*/  FADD.FTZ R7, R123, R7 ;  /* 0x000000077b077221 */ /* 0x000fc60000010000 */
[----:B------:R-:W-:Y:S01]  /*ae90*/  FADD.FTZ R19, R211, R6 ;  /* 0x00000006d3137221 */ /* 0x000fe20000010000 */
[----:B0-----:R-:W-:-:S03]  /*aea0*/  FADD.FTZ R12, R14, R7 ;  /* 0x000000070e0c7221 */ /* 0x001fc60000010000 */
[----:B------:R-:W-:Y:S01]  /*aeb0*/  FADD.FTZ R6, R22, R19 ;  /* 0x0000001316067221 */ /* 0x000fe20000010000 */
[----:B------:R-:W-:Y:S02]  /*aec0*/  MOV R19, UR5 ;  /* 0x0000000500137c02 */ /* 0x000fe40008000f00 */
[----:B------:R-:W-:Y:S01]  /*aed0*/  R2UR UR5, R4 ;  /* 0x00000000040572ca */ /* 0x000fe200000e0000 */
[----:B------:R-:W-:Y:S01]  /*aee0*/  FADD.FTZ R7, R15, R6 ;  /* 0x000000060f077221 */ /* 0x000fe20000010000 */
[C---:B------:R-:W-:Y:S01]  /*aef0*/  FADD.FTZ R6, R179.reuse, R12 ;  /* 0x0000000cb3067221 */ /* 0x040fe20000010000 */
[----:B------:R-:W-:Y:S01]  /*af00*/  F2FP.BF16.F32.PACK_AB R179, R179, R14 ;  /* 0x0000000eb3b3723e */ /* 0x000fe200000010ff */
[----:B------:R-:W-:Y:S02]  /*af10*/  IMAD.MOV.U32 R15, RZ, RZ, R10 ;  /* 0x000000ffff0f7224 */ /* 0x000fe400078e000a */
[----:B------:R-:W-:-:S07]  /*af20*/  IMAD.MOV.U32 R12, RZ, RZ, R13 ;  /* 0x000000ffff0c7224 */ /* 0x000fce00078e000d */
[----:B------:R-:W-:Y:S01]  /*af30*/  MOV R14, UR5 ;  /* 0x00000005000e7c02 */ /* 0x000fe20008000f00 */
[----:B------:R-:W-:Y:S06]  /*af40*/  @P2 BRA `(.L_x_28) ;  /* 0xffffffb400102947 */ /* 0x000fec000383ffff */
.L_x_19:
[----:B------:R-:W-:Y:S06]  /*af50*/  BAR.ARV 0x8, 0x180 ;  /* 0x0206000000007b1d */ /* 0x000fec0000002000 */
        /* <DEDUP_REMOVED lines=96> */
[----:B------:R-:W-:Y:S06]  /*b560*/  @!P0 BRA `(.L_x_29) ;  /* 0x0000000000048947 */ /* 0x000fec0003800000 */
[----:B------:R-:W-:Y:S01]  /*b570*/  BPT.TRAP 0x1 ;  /* 0x000000040000795c */ /* 0x000fe20000300000 */
.L_x_29:
[----:B------:R-:W-:Y:S02]  /*b580*/  R2UR UR5, R4 ;  /* 0x00000000040572ca */ /* 0x000fe400000e0000 */
[----:B------:R-:W-:-:S11]  /*b590*/  R2UR UR4, R16 ;  /* 0x00000000100472ca */ /* 0x000fd600000e0000 */
[----:B------:R-:W-:Y:S02]  /*b5a0*/  IMAD.U32 R0, RZ, RZ, UR5 ;  /* 0x00000005ff007e24 */ /* 0x000fe4000f8e00ff */
[----:B------:R-:W-:-:S03]  /*b5b0*/  LEA R9, R5, UR4, 0x3 ;  /* 0x0000000405097c11 */ /* 0x000fc6000f8e18ff */
[----:B------:R-:W-:-:S04]  /*b5c0*/  SHF.L.U32 R0, R0, 0x1f, RZ ;  /* 0x0000001f00007819 */ /* 0x000fc800000006ff */
[----:B------:R0:W1:Y:S01]  /*b5d0*/  SYNCS.PHASECHK.TRANS64.TRYWAIT P2, [R9+URZ+0x36850], R0 ;  /* 0x03685000090075a7 */ /* 0x000062000804017f */
[----:B------:R-:W-:Y:S05]  /*b5e0*/  @!P0 BRA `(.L_x_30) ;  /* 0x0000000000048947 */ /* 0x000fea0003800000 */
[----:B------:R-:W-:Y:S01]  /*b5f0*/  BPT.TRAP 0x1 ;  /* 0x000000040000795c */ /* 0x000fe20000300000 */
.L_x_30:
[----:B-1----:R-:W-:Y:S05]  /*b600*/  @P2 BRA `(.L_x_31) ;  /* 0x0000000000082947 */ /* 0x002fea0003800000 */
[----:B------:R-:W1:Y:S02]  /*b610*/  SYNCS.PHASECHK.TRANS64.TRYWAIT P0, [R9+URZ+0x36850], R0 ;  /* 0x03685000090075a7 */ /* 0x000e64000800017f */
[----:B-1----:R-:W-:Y:S05]  /*b620*/  @!P0 BRA `(.L_x_32) ;  /* 0x0000006c00788947 */ /* 0x002fea0003800000 */
.L_x_31:
[----:B------:R-:W-:Y:S01]  /*b630*/  R2UR UR4, R16 ;  /* 0x00000000100472ca */ /* 0x000fe200000e0000 */
[----:B------:R-:W-:Y:S01]  /*b640*/  WARPGROUP.ARRIVE ;  /* 0x00000000000079c5 */ /* 0x000fe20000000000 */
[----:B------:R-:W-:Y:S01]  /*b650*/  R2UR UR5, R5 ;  /* 0x00000000050572ca */ /* 0x000fe200000e0000 */
[----:B------:R-:W-:Y:S01]  /*b660*/  UMOV UR7, 0x40000040 ;  /* 0x4000004000077882 */ /* 0x000fe20000000000 */
[----:B01----:R-:W0:Y:S01]  /*b670*/  SHFL.BFLY PT, R0, R7, 0x2, 0x1f ;  /* 0x0c401f0007007f89 */ /* 0x003e2200000e0000 */
[----:B------:R-:W-:Y:S01]  /*b680*/  @!P1 VIADD R9, R9, 0x36860 ;  /* 0x0003686009099836 */ /* 0x000fe20000000000 */
[----:B------:R-:W-:Y:S02]  /*b690*/  MOV R2, 0xff800000 ;  /* 0xff80000000027802 */ /* 0x000fe40000000f00 */
[----:B------:R-:W1:Y:S02]  /*b6a0*/  SHFL.BFLY PT, R3, R6, 0x2, 0x1f ;  /* 0x0c401f0006037f89 */ /* 0x000e6400000e0000 */
[----:B------:R-:W-:-:S03]  /*b6b0*/  @!P1 PRMT R9, RZ, 0x654, R9 ;  /* 0x00000654ff099816 */ /* 0x000fc60000000009 */
[----:B------:R-:W-:-:S04]  /*b6c0*/  UIADD3 UR4, UR4, 0x400, URZ ;  /* 0x0000040004047890 */ /* 0x000fc8000fffe03f */
[----:B------:R-:W-:-:S04]  /*b6d0*/  USHF.R.U32.HI UR4, URZ, 0x4, UR4 ;  /* 0x000000043f047899 */ /* 0x000fc80008011604 */
[----:B------:R-:W-:-:S04]  /*b6e0*/  ULOP3.LUT UR4, UR4, 0x3fff, URZ, 0xc0, !UPT ;  /* 0x00003fff04047892 */ /* 0x000fc8000f8ec03f */
[----:B------:R-:W-:Y:S01]  /*b6f0*/  ULOP3.LUT UR4, UR4, 0x3800000, URZ, 0xfc, !UPT ;  /* 0x0380000004047892 */ /* 0x000fe2000f8efc3f */
[----:B0-----:R-:W-:-:S03]  /*b700*/  FADD.FTZ R0, R0, R7 ;  /* 0x0000000700007221 */ /* 0x001fc60000010000 */
[----:B------:R-:W-:Y:S01]  /*b710*/  UIMAD UR4, UR5, 0xa80, UR4 ;  /* 0x00000a80050478a4 */ /* 0x000fe2000f8e0204 */
[----:B-1----:R-:W-:Y:S01]  /*b720*/  FADD.FTZ R4, R3, R6 ;  /* 0x0000000603047221 */ /* 0x002fe20000010000 */
[----:B------:R-:W-:Y:S01]  /*b730*/  IMAD.MOV.U32 R6, RZ, RZ, RZ ;  /* 0x000000ffff067224 */ /* 0x000fe200078e00ff */
[----:B------:R-:W0:Y:S04]  /*b740*/  SHFL.BFLY PT, R3, R0, 0x1, 0x1f ;  /* 0x0c201f0000037f89 */ /* 0x000e2800000e0000 */
[----:B------:R-:W-:Y:S02]  /*b750*/  UMOV UR6, UR4 ;  /* 0x0000000400067c82 */ /* 0x000fe40008000000 */
[----:B------:R-:W-:Y:S01]  /*b760*/  HGMMA.64x192x16.F32.BF16 R24, R200, gdesc[UR4].tnspB, R24, gsb0 ;  /* 0x42e00004c8187df0 */ /* 0x000fe20008001818 */
[----:B------:R-:W-:Y:S01]  /*b770*/  UIADD3 UR6, UR4, 0x80, URZ ;  /* 0x0000008004067890 */ /* 0x000fe2000fffe03f */
[----:B------:R-:W1:Y:S01]  /*b780*/  SHFL.BFLY PT, R5, R4, 0x1, 0x1f ;  /* 0x0c201f0004057f89 */ /* 0x000e6200000e0000 */
[----:B------:R-:W-:Y:S01]  /*b790*/  UMOV UR7, 0x40000040 ;  /* 0x4000004000077882 */ /* 0x000fe20000000000 */
[----:B0-----:R-:W-:Y:S01]  /*b7a0*/  FADD.FTZ R11, R0, R3 ;  /* 0x00000003000b7221 */ /* 0x001fe20000010000 */
[----:B------:R-:W-:-:S02]  /*b7b0*/  IMAD.MOV.U32 R3, RZ, RZ, RZ ;  /* 0x000000ffff037224 */ /* 0x000fc400078e00ff */
[----:B------:R-:W-:Y:S02]  /*b7c0*/  IMAD.MOV.U32 R0, RZ, RZ, -0x800000 ;  /* 0xff800000ff007424 */ /* 0x000fe400078e00ff */
[----:B------:R-:W-:Y:S01]  /*b7d0*/  FSETP.NE.FTZ.AND P0, PT, R11, RZ, PT ;  /* 0x000000ff0b00720b */ /* 0x000fe20003f15000 */
[----:B-1----:R-:W-:-:S05]  /*b7e0*/  FADD.FTZ R12, R4, R5 ;  /* 0x00000005040c7221 */ /* 0x002fca0000010000 */
[----:B------:R-:W-:-:S07]  /*b7f0*/  FSETP.NE.FTZ.AND P2, PT, R12, RZ, PT ;  /* 0x000000ff0c00720b */ /* 0x000fce0003f55000 */
[----:B------:R-:W0:Y:S01]  /*b800*/  @P0 MUFU.LG2 R5, R11 ;  /* 0x0000000b00050308 */ /* 0x000e220000000c00 */
[----:B------:R-:W-:-:S05]  /*b810*/  @P0 FMUL.FTZ R4, R8, 0.69314718246459960938 ;  /* 0x3f31721808040820 */ /* 0x000fca0000410000 */
[----:B------:R-:W-:Y:S02]  /*b820*/  @P2 FMUL.FTZ R8, R8, 0.69314718246459960938 ;  /* 0x3f31721808082820 */ /* 0x000fe40000410000 */
[----:B------:R-:W1:Y:S08]  /*b830*/  @P2 MUFU.LG2 R7, R12 ;  /* 0x0000000c00072308 */ /* 0x000e700000000c00 */
[----:B------:R-:W2:Y:S01]  /*b840*/  @P0 MUFU.RCP R3, R11 ;  /* 0x0000000b00030308 */ /* 0x000ea20000001000 */
[----:B0-----:R-:W-:-:S04]  /*b850*/  @P0 FMUL.FTZ R5, R5, 0.69314718246459960938 ;  /* 0x3f31721805050820 */ /* 0x001fc80000410000 */
[----:B------:R-:W-:Y:S01]  /*b860*/  @P0 FFMA.FTZ R2, R4, R13, R5 ;  /* 0x0000000d04020223 */ /* 0x000fe20000010005 */
[----:B------:R-:W-:Y:S02]  /*b870*/  PLOP3.LUT P0, PT, PT, PT, PT, 0x8, 0x0 ;  /* 0x000000000000781c */ /* 0x000fe40003f0e170 */
[----:B------:R-:W0:Y:S01]  /*b880*/  @P2 MUFU.RCP R6, R12 ;  /* 0x0000000c00062308 */ /* 0x000e220000001000 */
[----:B-1----:R-:W-:-:S04]  /*b890*/  @P2 FMUL.FTZ R7, R7, 0.69314718246459960938 ;  /* 0x3f31721807072820 */ /* 0x002fc80000410000 */
[----:B------:R-:W-:Y:S01]  /*b8a0*/  @P2 FFMA.FTZ R0, R8, R10, R7 ;  /* 0x0000000a08002223 */ /* 0x000fe20000010007 */
[----:B------:R-:W-:Y:S02]  /*b8b0*/  WARPGROUP.DEPBAR.LE gsb0, 0x0 ;  /* 0x00008000000079c5 */ /* 0x000fe40000010000 */
[----:B------:R-:W-:-:S06]  /*b8c0*/  WARPGROUP.ARRIVE ;  /* 0x00000000000079c5 */ /* 0x000fcc0000000000 */
[----:B------:R-:W-:Y:S01]  /*b8d0*/  HGMMA.64x192x16.F32.BF16 R24, R196, gdesc[UR4].tnspB, R24, gsb0 ;  /* 0x42e00004c4187df0 */ /* 0x000fe20008001818 */
[----:B------:R-:W-:Y:S01]  /*b8e0*/  UIADD3 UR6, UR4, 0x100, URZ ;  /* 0x0000010004067890 */ /* 0x000fe2000fffe03f */
[----:B------:R-:W-:Y:S01]  /*b8f0*/  UMOV UR7, 0x40000040 ;  /* 0x4000004000077882 */ /* 0x000fe20000000000 */
[----:B------:R-:W-:Y:S02]  /*b900*/  WARPGROUP.DEPBAR.LE gsb0, 0x0 ;  /* 0x00008000000079c5 */ /* 0x000fe40000010000 */
[----:B------:R-:W-:-:S15]  /*b910*/  WARPGROUP.ARRIVE ;  /* 0x00000000000079c5 */ /* 0x000fde0000000000 */
        /* <DEDUP_REMOVED lines=13> */
[----:B------:R-:W-:Y:S01]  /*b9f0*/  UIADD3 UR4, UR4, 0x300, URZ ;  /* 0x0000030004047890 */ /* 0x000fe2000fffe03f */
[----:B------:R-:W-:Y:S02]  /*ba00*/  WARPGROUP.DEPBAR.LE gsb0, 0x0 ;  /* 0x00008000000079c5 */ /* 0x000fe40000010000 */
[----:B------:R-:W-:-:S14]  /*ba10*/  WARPGROUP.ARRIVE ;  /* 0x00000000000079c5 */ /* 0x000fdc0000000000 */
[----:B------:R-:W-:Y:S01]  /*ba20*/  HGMMA.64x192x16.F32.BF16 R24, R180, gdesc[UR4].tnspB, R24, gsb0 ;  /* 0x42e00004b4187df0 */ /* 0x000fe20008001818 */
[----:B------:R-:W-:Y:S01]  /*ba30*/  UMOV UR6, UR4 ;  /* 0x0000000400067c82 */ /* 0x000fe20008000000 */
[----:B------:R-:W-:Y:S01]  /*ba40*/  UMOV UR7, 0x40000040 ;  /* 0x4000004000077882 */ /* 0x000fe20000000000 */
[----:B------:R-:W-:Y:S02]  /*ba50*/  WARPGROUP.DEPBAR.LE gsb0, 0x0 ;  /* 0x00008000000079c5 */ /* 0x000fe40000010000 */
[----:B------:R-:W-:-:S15]  /*ba60*/  WARPGROUP.ARRIVE ;  /* 0x00000000000079c5 */ /* 0x000fde0000000000 */
[----:B------:R-:W-:Y:S03]  /*ba70*/  HGMMA.64x192x16.F32.BF16 R24, R176, gdesc[UR4].tnspB, R24, gsb0 ;  /* 0x42e00004b0187df0 */ /* 0x000fe60008001818 */
[----:B------:R-:W-:Y:S02]  /*ba80*/  WARPGROUP.DEPBAR.LE gsb0, 0x0 ;  /* 0x00008000000079c5 */ /* 0x000fe40000010000 */
[----:B------:R1:W-:Y:S01]  /*ba90*/  @!P1 SYNCS.ARRIVE.TRANS64.RED.A1T0 RZ, [R9+URZ], RZ ;  /* 0x000000ff09ff99a7 */ /* 0x0003e2000810043f */
[-C--:B--2---:R-:W-:Y:S01]  /*baa0*/  FMUL.FTZ R24, R24, R3.reuse ;  /* 0x0000000318187220 */ /* 0x084fe20000410000 */
        /* <DEDUP_REMOVED lines=47> */
[-C--:B0-----:R-:W-:Y:S01]  /*bda0*/  FMUL.FTZ R26, R26, R6.reuse ;  /* 0x000000061a1a7220 */ /* 0x081fe20000410000 */
        /* <DEDUP_REMOVED lines=46> */
[----:B-1----:R-:W-:-:S07]  /*c090*/  FMUL.FTZ R119, R119, R6 ;  /* 0x0000000677777220 */ /* 0x002fce0000410000 */
.L_x_12:
[----:B------:R-:W-:Y:S05]  /*c0a0*/  @P0 BRA `(.L_x_33) ;  /* 0x0000001800e00947 */ /* 0x000fea0003800000 */
[----:B------:R-:W0:Y:S01]  /*c0b0*/  S2R R3, SR_TID.X ;  /* 0x0000000000037919 */ /* 0x000e220000002100 */
[----:B------:R-:W1:Y:S01]  /*c0c0*/  LDC R17, c[0x0][0xbe8] ;  /* 0x0002fa00ff117b82 */ /* 0x000e620000000800 */
[----:B------:R-:W-:Y:S01]  /*c0d0*/  R2UR UR13, R18 ;  /* 0x00000000120d72ca */ /* 0x000fe200000e0000 */
[----:B------:R-:W-:Y:S01]  /*c0e0*/  ULDC.64 UR8, c[0x0][0xbd0] ;  /* 0x0002f40000087ab9 */ /* 0x000fe20000000a00 */
[----:B------:R-:W2:Y:S01]  /*c0f0*/  S2R R12, SR_CTAID.X ;  /* 0x00000000000c7919 */ /* 0x000ea20000002500 */
[----:B------:R-:W-:Y:S01]  /*c100*/  ULDC.64 UR14, c[0x0][0x208] ;  /* 0x00008200000e7ab9 */ /* 0x000fe20000000a00 */
[----:B------:R-:W-:Y:S03]  /*c110*/  BSSY B0, `(.L_x_34) ;  /* 0x000011b000007945 */ /* 0x000fe60003800000 */
[----:B------:R-:W3:Y:S06]  /*c120*/  S2UR UR12, SR_CTAID.Z ;  /* 0x00000000000c79c3 */ /* 0x000eec0000002700 */
[----:B------:R-:W-:-:S02]  /*c130*/  USHF.R.S32.HI UR7, URZ, 0x1f, UR13 ;  /* 0x0000001f3f077899 */ /* 0x000fc4000801140d */
[----:B------:R-:W-:Y:S01]  /*c140*/  IMAD R15, RZ, RZ, -UR13 ;  /* 0x8000000dff0f7e24 */ /* 0x000fe2000f8e02ff */
[----:B------:R-:W4:Y:S01]  /*c150*/  S2UR UR11, SR_CTAID.Y ;  /* 0x00000000000b79c3 */ /* 0x000f220000002600 */
[----:B------:R-:W-:Y:S02]  /*c160*/  UIMAD.WIDE.U32 UR4, UR13, UR8, URZ ;  /* 0x000000080d0472a5 */ /* 0x000fe4000f8e003f */
[----:B------:R-:W-:-:S04]  /*c170*/  UIMAD UR6, UR7, UR8, URZ ;  /* 0x00000008070672a4 */ /* 0x000fc8000f8e023f */
[----:B------:R-:W-:Y:S01]  /*c180*/  UIMAD UR6, UR13, UR9, UR6 ;  /* 0x000000090d0672a4 */ /* 0x000fe2000f8e0206 */
[----:B------:R-:W-:Y:S01]  /*c190*/  BAR.SYNC.DEFER_BLOCKING 0x1, 0x100 ;  /* 0x0044000000007b1d */ /* 0x000fe20000010000 */
[----:B-1----:R-:W-:Y:S02]  /*c1a0*/  ISETP.NE.AND P0, PT, R17, 0x1, PT ;  /* 0x000000011100780c */ /* 0x002fe40003f05270 */
[----:B------:R-:W-:-:S05]  /*c1b0*/  UIADD3 UR6, UR5, UR6, URZ ;  /* 0x0000000605067290 */ /* 0x000fca000fffe03f */
[----:B------:R-:W4:Y:S01]  /*c1c0*/  LDC R16, c[0x0][0xc50] ;  /* 0x00031400ff107b82 */ /* 0x000f220000000800 */
[----:B0-----:R-:W-:Y:S01]  /*c1d0*/  VIADD R7, R3, 0xffffff80 ;  /* 0xffffff8003077836 */ /* 0x001fe20000000000 */
[----:B------:R-:W-:Y:S01]  /*c1e0*/  ULDC.64 UR8, c[0x0][0xb38] ;  /* 0x0002ce0000087ab9 */ /* 0x000fe20000000a00 */
[----:B---3--:R-:W-:Y:S02]  /*c1f0*/  USHF.R.S32.HI UR10, URZ, 0x1f, UR12 ;  /* 0x0000001f3f0a7899 */ /* 0x008fe4000801140c */
[----:B------:R-:W-:Y:S01]  /*c200*/  UIMAD UR7, UR7, UR8, URZ ;  /* 0x00000008070772a4 */ /* 0x000fe2000f8e023f */
[----:B------:R-:W-:Y:S02]  /*c210*/  SHF.R.S32.HI R6, RZ, 0x1f, R7 ;  /* 0x0000001fff067819 */ /* 0x000fe40000011407 */
[----:B------:R-:W0:Y:S02]  /*c220*/  @P0 LDC R9, c[0x0][0xbec] ;  /* 0x0002fb00ff090b82 */ /* 0x000e240000000800 */
[----:B------:R-:W-:-:S02]  /*c230*/  LEA.HI R3, R6, R7, RZ, 0x7 ;  /* 0x0000000706037211 */ /* 0x000fc400078f38ff */
[----:B------:R-:W-:Y:S02]  /*c240*/  LEA.HI R6, R6, R7, RZ, 0x2 ;  /* 0x0000000706067211 */ /* 0x000fe400078f10ff */
[----:B------:R-:W-:Y:S02]  /*c250*/  LOP3.LUT R4, R3, 0xffffff80, RZ, 0xc0, !PT ;  /* 0xffffff8003047812 */ /* 0x000fe400078ec0ff */
[----:B------:R-:W-:Y:S01]  /*c260*/  LOP3.LUT R6, R6, 0xfffffffc, RZ, 0xc0, !PT ;  /* 0xfffffffc06067812 */ /* 0x000fe200078ec0ff */
[----:B------:R-:W1:Y:S01]  /*c270*/  LDC.64 R20, c[0x0][0xb40] ;  /* 0x0002d000ff147b82 */ /* 0x000e620000000a00 */
[C---:B------:R-:W-:Y:S02]  /*c280*/  IADD3 R23, R7.reuse, -R4, RZ ;  /* 0x8000000407177210 */ /* 0x040fe40007ffe0ff */
[----:B------:R-:W-:Y:S01]  /*c290*/  SHF.R.S32.HI R8, RZ, 0x7, R3 ;  /* 0x00000007ff087819 */ /* 0x000fe20000011403 */
[----:B------:R-:W-:Y:S01]  /*c2a0*/  IMAD.IADD R6, R7, 0x1, -R6 ;  /* 0x0000000107067824 */ /* 0x000fe200078e0a06 */
[----:B------:R-:W-:-:S02]  /*c2b0*/  SHF.R.S32.HI R10, RZ, 0x1f, R23 ;  /* 0x0000001fff0a7819 */ /* 0x000fc40000011417 */
[----:B------:R-:W-:Y:S01]  /*c2c0*/  LEA.HI R3, R3, R8, RZ, 0x1 ;  /* 0x0000000803037211 */ /* 0x000fe200078f08ff */
[----:B------:R-:W3:Y:S01]  /*c2d0*/  @P0 LDC R13, c[0x0][0xbf0] ;  /* 0x0002fc00ff0d0b82 */ /* 0x000ee20000000800 */
[----:B------:R-:W-:Y:S01]  /*c2e0*/  LEA.HI R120, R10, R23, RZ, 0x2 ;  /* 0x000000170a787211 */ /* 0x000fe200078f10ff */
[----:B----4-:R-:W-:Y:S01]  /*c2f0*/  IMAD R19, R16, R15, UR11 ;  /* 0x0000000b10137e24 */ /* 0x010fe2000f8e020f */
[----:B------:R-:W-:Y:S02]  /*c300*/  LEA.HI R7, R6, R6, RZ, 0x1 ;  /* 0x0000000606077211 */ /* 0x000fe400078f08ff */
[--C-:B------:R-:W-:Y:S02]  /*c310*/  SHF.R.S32.HI R4, RZ, 0x2, R120.reuse ;  /* 0x00000002ff047819 */ /* 0x100fe40000011478 */
[----:B------:R-:W-:Y:S01]  /*c320*/  SHF.R.S32.HI R5, RZ, 0x1f, R120 ;  /* 0x0000001fff057819 */ /* 0x000fe20000011478 */
[----:B------:R-:W4:Y:S01]  /*c330*/  @P0 LDC R121, c[0x0][0xbec] ;  /* 0x0002fb00ff790b82 */ /* 0x000f220000000800 */
[----:B------:R-:W-:-:S02]  /*c340*/  LOP3.LUT R3, R3, 0x3fffffe, RZ, 0xc0, !PT ;  /* 0x03fffffe03037812 */ /* 0x000fc400078ec0ff */
[----:B------:R-:W-:Y:S02]  /*c350*/  LEA.HI R5, R5, R4, RZ, 0x3 ;  /* 0x0000000405057211 */ /* 0x000fe400078f18ff */
[----:B------:R-:W-:Y:S01]  /*c360*/  LOP3.LUT R7, R7, 0x1ffffffe, RZ, 0xc0, !PT ;  /* 0x1ffffffe07077812 */ /* 0x000fe200078ec0ff */
[----:B------:R-:W-:Y:S01]  /*c370*/  IMAD.IADD R3, R8, 0x1, -R3 ;  /* 0x0000000108037824 */ /* 0x000fe200078e0a03 */
[----:B------:R-:W-:Y:S01]  /*c380*/  LOP3.LUT R5, R5, 0xfffffff8, RZ, 0xc0, !PT ;  /* 0xfffffff805057812 */ /* 0x000fe200078ec0ff */
[----:B------:R-:W5:Y:S01]  /*c390*/  @P0 LDC R22, c[0x0][0xbf0] ;  /* 0x0002fc00ff160b82 */ /* 0x000f620000000800 */
[----:B------:R-:W-:Y:S01]  /*c3a0*/  IADD3 R8, R6, -R7, RZ ;  /* 0x8000000706087210 */ /* 0x000fe20007ffe0ff */
[----:B-1----:R-:W-:Y:S01]  /*c3b0*/  IMAD R14, R20, UR10, RZ ;  /* 0x0000000a140e7c24 */ /* 0x002fe2000f8e02ff */
[----:B------:R-:W-:Y:S01]  /*c3c0*/  LOP3.LUT R120, R120, 0x7ffffffc, RZ, 0xc0, !PT ;  /* 0x7ffffffc78787812 */ /* 0x000fe200078ec0ff */
[----:B------:R-:W-:Y:S01]  /*c3d0*/  IMAD.IADD R5, R4, 0x1, -R5 ;  /* 0x0000000104057824 */ /* 0x000fe200078e0a05 */
[----:B------:R-:W-:-:S02]  /*c3e0*/  LEA.HI R4, R10, R23, RZ, 0x5 ;  /* 0x000000170a047211 */ /* 0x000fc400078f28ff */
[----:B------:R-:W-:Y:S01]  /*c3f0*/  IADD3 R120, R23, -R120, RZ ;  /* 0x8000007817787210 */ /* 0x000fe20007ffe0ff */
[----:B------:R-:W1:Y:S01]  /*c400*/  LDC.64 R10, c[0x0][0xbd8] ;  /* 0x0002f600ff0a7b82 */ /* 0x000e620000000a00 */
[----:B------:R-:W-:-:S05]  /*c410*/  SHF.R.S32.HI R4, RZ, 0x5, R4 ;  /* 0x00000005ff047819 */ /* 0x000fca0000011404 */
[----:B------:R-:W-:Y:S02]  /*c420*/  IMAD R6, R4, 0x10, R5 ;  /* 0x0000001004067824 */ /* 0x000fe400078e0205 */
[----:B------:R-:W-:Y:S01]  /*c430*/  IMAD.U32 R5, RZ, RZ, UR5 ;  /* 0x00000005ff057e24 */ /* 0x000fe2000f8e00ff */
[----:B------:R-:W-:Y:S01]  /*c440*/  MOV R5, UR6 ;  /* 0x0000000600057c02 */ /* 0x000fe20008000f00 */
[----:B------:R-:W-:Y:S01]  /*c450*/  IMAD R3, R3, 0x40, R6 ;  /* 0x0000004003037824 */ /* 0x000fe200078e0206 */
[----:B------:R-:W-:Y:S01]  /*c460*/  UIMAD UR6, UR13, UR9, UR7 ;  /* 0x000000090d0672a4 */ /* 0x000fe2000f8e0207 */
[----:B------:R-:W-:Y:S01]  /*c470*/  IMAD.U32 R4, RZ, RZ, UR4 ;  /* 0x00000004ff047e24 */ /* 0x000fe2000f8e00ff */
[----:B------:R-:W-:Y:S01]  /*c480*/  UIMAD.WIDE.U32 UR4, UR13, UR8, URZ ;  /* 0x000000080d0472a5 */ /* 0x000fe2000f8e003f */
[----:B------:R-:W-:Y:S02]  /*c490*/  IMAD R8, R8, 0x8, R3 ;  /* 0x0000000808087824 */ /* 0x000fe400078e0203 */
[----:B------:R-:W-:Y:S01]  /*c4a0*/  ULDC.64 UR8, c[0x0][0xb28] ;  /* 0x0002ca0000087ab9 */ /* 0x000fe20000000a00 */
[----:B------:R-:W-:Y:S01]  /*c4b0*/  UIADD3 UR6, UR5, UR6, URZ ;  /* 0x0000000605067290 */ /* 0x000fe2000fffe03f */
[----:B--2---:R-:W-:-:S02]  /*c4c0*/  IMAD R8, R12, 0x80, R8 ;  /* 0x000000800c087824 */ /* 0x004fc400078e0208 */
[----:B------:R-:W-:Y:S02]  /*c4d0*/  IMAD.U32 R7, RZ, RZ, UR5 ;  /* 0x00000005ff077e24 */ /* 0x000fe4000f8e00ff */
[----:B----4-:R-:W-:-:S04]  /*c4e0*/  @P0 IMAD.HI.U32 R121, R8, R121, RZ ;  /* 0x0000007908790227 */ /* 0x010fc800078e00ff */
[C---:B-1----:R-:W-:Y:S02]  /*c4f0*/  IMAD R6, R10.reuse, UR10, RZ ;  /* 0x0000000a0a067c24 */ /* 0x042fe4000f8e02ff */
[----:B------:R-:W-:-:S04]  /*c500*/  IMAD.WIDE.U32 R4, R10, UR12, R4 ;  /* 0x0000000c0a047c25 */ /* 0x000fc8000f8e0004 */
[----:B0-----:R-:W-:Y:S01]  /*c510*/  @P0 IMAD.HI.U32 R10, R8, R9, RZ ;  /* 0x00000009080a0227 */ /* 0x001fe200078e00ff */
[----:B------:R-:W-:-:S03]  /*c520*/  MOV R9, R8 ;  /* 0x0000000800097202 */ /* 0x000fc60000000f00 */
[----:B------:R-:W-:Y:S01]  /*c530*/  IMAD R11, R11, UR12, R6 ;  /* 0x0000000c0b0b7c24 */ /* 0x000fe2000f8e0206 */
[----:B------:R-:W-:Y:S01]  /*c540*/  MOV R6, UR4 ;  /* 0x0000000400067c02 */ /* 0x000fe20008000f00 */
[----:B------:R-:W-:Y:S01]  /*c550*/  IMAD.U32 R7, RZ, RZ, UR6 ;  /* 0x00000006ff077e24 */ /* 0x000fe2000f8e00ff */
[----:B---3--:R-:W-:Y:S01]  /*c560*/  @P0 SHF.R.U32.HI R9, RZ, R13, R10 ;  /* 0x0000000dff090219 */ /* 0x008fe2000001160a */
[----:B------:R-:W-:Y:S01]  /*c570*/  IMAD R13, R21, UR12, R14 ;  /* 0x0000000c150d7c24 */ /* 0x000fe2000f8e020e */
[----:B------:R-:W-:Y:S01]  /*c580*/  SHF.R.S32.HI R14, RZ, 0x1f, R19 ;  /* 0x0000001fff0e7819 */ /* 0x000fe20000011413 */
[----:B------:R-:W-:Y:S01]  /*c590*/  IMAD.WIDE.U32 R6, R20, UR12, R6 ;  /* 0x0000000c14067c25 */ /* 0x000fe2000f8e0006 */
[----:B------:R-:W-:Y:S01]  /*c5a0*/  ULDC.64 UR4, c[0x0][0xbe0] ;  /* 0x0002f80000047ab9 */ /* 0x000fe20000000a00 */
[----:B------:R-:W-:Y:S02]  /*c5b0*/  ULDC.64 UR6, c[0x0][0xb48] ;  /* 0x0002d20000067ab9 */ /* 0x000fe40000000a00 */
[----:B------:R-:W-:-:S02]  /*c5c0*/  IMAD.IADD R5, R5, 0x1, R11 ;  /* 0x0000000105057824 */ /* 0x000fc400078e020b */
[----:B------:R-:W-:Y:S02]  /*c5d0*/  IMAD.IADD R7, R7, 0x1, R13 ;  /* 0x0000000107077824 */ /* 0x000fe400078e020d */
[----:B------:R-:W-:Y:S02]  /*c5e0*/  IMAD R13, R14, UR6, RZ ;  /* 0x000000060e0d7c24 */ /* 0x000fe4000f8e02ff */
[----:B------:R-:W-:-:S04]  /*c5f0*/  IMAD.WIDE.U32 R4, R19, UR4, R4 ;  /* 0x0000000413047c25 */ /* 0x000fc8000f8e0004 */
[----:B------:R-:W-:Y:S01]  /*c600*/  IMAD.MOV.U32 R11, RZ, RZ, R8 ;  /* 0x000000ffff0b7224 */ /* 0x000fe200078e0008 */
[----:B-----5:R-:W-:Y:S01]  /*c610*/  @P0 SHF.R.U32.HI R11, RZ, R22, R121 ;  /* 0x00000016ff0b0219 */ /* 0x020fe20000011679 */
[----:B------:R-:W-:Y:S01]  /*c620*/  IMAD R15, R19, UR7, R13 ;  /* 0x00000007130f7c24 */ /* 0x000fe2000f8e020d */
[----:B------:R-:W-:Y:S01]  /*c630*/  SHF.R.S32.HI R13, RZ, 0x1f, R9 ;  /* 0x0000001fff0d7819 */ /* 0x000fe20000011409 */
[----:B------:R-:W-:Y:S01]  /*c640*/  IMAD R10, R14, UR4, RZ ;  /* 0x000000040e0a7c24 */ /* 0x000fe2000f8e02ff */
[C---:B------:R-:W-:Y:S01]  /*c650*/  IADD3 R4, P0, R9.reuse, R4, RZ ;  /* 0x0000000409047210 */ /* 0x040fe20007f1e0ff */
[--C-:B------:R-:W-:Y:S01]  /*c660*/  IMAD.MOV R16, RZ, RZ, -R11.reuse ;  /* 0x000000ffff107224 */ /* 0x100fe200078e0a0b */
[----:B------:R-:W-:Y:S01]  /*c670*/  IADD3 R9, -R9, RZ, RZ ;  /* 0x000000ff09097210 */ /* 0x000fe20007ffe1ff */
[C---:B------:R-:W-:Y:S01]  /*c680*/  IMAD R14, R19.reuse, UR5, R10 ;  /* 0x00000005130e7c24 */ /* 0x040fe2000f8e020a */
[----:B------:R-:W-:Y:S01]  /*c690*/  SHF.R.S32.HI R10, RZ, 0x1f, R11 ;  /* 0x0000001fff0a7819 */ /* 0x000fe2000001140b */
[----:B------:R-:W-:Y:S01]  /*c6a0*/  IMAD.WIDE.U32 R6, R19, UR6, R6 ;  /* 0x0000000613067c25 */ /* 0x000fe2000f8e0006 */
[----:B------:R-:W-:Y:S01]  /*c6b0*/  ULDC.64 UR4, c[0x0][0xb30] ;  /* 0x0002cc0000047ab9 */ /* 0x000fe20000000a00 */
[----:B------:R-:W-:Y:S01]  /*c6c0*/  ULDC.64 UR6, c[0x0][0xbc8] ;  /* 0x0002f20000067ab9 */ /* 0x000fe20000000a00 */
[----:B------:R-:W-:Y:S01]  /*c6d0*/  IADD3.X R5, R13, R5, R14, P0, !PT ;  /* 0x000000050d057210 */ /* 0x000fe200007fe40e */
[----:B------:R-:W-:-:S02]  /*c6e0*/  IMAD R9, R17, R9, R8 ;  /* 0x0000000911097224 */ /* 0x000fc400078e0208 */
[----:B------:R-:W-:Y:S02]  /*c6f0*/  IMAD R10, R10, UR4, RZ ;  /* 0x000000040a0a7c24 */ /* 0x000fe4000f8e02ff */
[----:B------:R-:W-:Y:S01]  /*c700*/  IMAD R13, R17, R16, R8 ;  /* 0x00000010110d7224 */ /* 0x000fe200078e0208 */
[----:B------:R-:W-:Y:S01]  /*c710*/  SHF.R.S32.HI R8, RZ, 0x1f, R9 ;  /* 0x0000001fff087819 */ /* 0x000fe20000011409 */
[----:B------:R-:W-:Y:S02]  /*c720*/  IMAD.IADD R7, R7, 0x1, R15 ;  /* 0x0000000107077824 */ /* 0x000fe400078e020f */
[C---:B------:R-:W-:Y:S01]  /*c730*/  IMAD R15, R11.reuse, UR5, R10 ;  /* 0x000000050b0f7c24 */ /* 0x040fe2000f8e020a */
[----:B------:R-:W-:Y:S01]  /*c740*/  SHF.R.S32.HI R10, RZ, 0x1f, R13 ;  /* 0x0000001fff0a7819 */ /* 0x000fe2000001140d */
[----:B------:R-:W-:Y:S01]  /*c750*/  IMAD.WIDE.U32 R6, R11, UR4, R6 ;  /* 0x000000040b067c25 */ /* 0x000fe2000f8e0006 */
[----:B------:R-:W0:Y:S01]  /*c760*/  S2UR UR5, SR_CgaCtaId ;  /* 0x00000000000579c3 */ /* 0x000e220000008800 */
[----:B------:R-:W-:-:S02]  /*c770*/  UMOV UR4, 0x400 ;  /* 0x0000040000047882 */ /* 0x000fc40000000000 */
[----:B------:R-:W-:Y:S02]  /*c780*/  IMAD R8, R8, UR6, RZ ;  /* 0x0000000608087c24 */ /* 0x000fe4000f8e02ff */
[----:B------:R-:W-:Y:S02]  /*c790*/  IMAD.IADD R7, R7, 0x1, R15 ;  /* 0x0000000107077824 */ /* 0x000fe400078e020f */
[----:B------:R-:W-:Y:S02]  /*c7a0*/  IMAD R10, R10, UR8, RZ ;  /* 0x000000080a0a7c24 */ /* 0x000fe4000f8e02ff */
[C---:B------:R-:W-:Y:S02]  /*c7b0*/  IMAD R11, R9.reuse, UR7, R8 ;  /* 0x00000007090b7c24 */ /* 0x040fe4000f8e0208 */
[----:B------:R-:W-:Y:S01]  /*c7c0*/  IMAD.WIDE.U32 R4, R9, UR6, R4 ;  /* 0x0000000609047c25 */ /* 0x000fe2000f8e0004 */
[----:B------:R-:W-:-:S03]  /*c7d0*/  ULDC.64 UR6, c[0x0][0xba8] ;  /* 0x0002ea0000067ab9 */ /* 0x000fc60000000a00 */
[----:B------:R-:W-:Y:S01]  /*c7e0*/  IMAD R15, R13, UR9, R10 ;  /* 0x000000090d0f7c24 */ /* 0x000fe2000f8e020a */
[----:B------:R-:W-:Y:S01]  /*c7f0*/  IADD3 R5, R5, R11, RZ ;  /* 0x0000000b05057210 */ /* 0x000fe20007ffe0ff */
[----:B------:R-:W-:Y:S01]  /*c800*/  IMAD.WIDE.U32 R8, R13, UR8, R6 ;  /* 0x000000080d087c25 */ /* 0x000fe2000f8e0006 */
[----:B------:R-:W-:Y:S01]  /*c810*/  LEA R13, P0, R4, UR6, 0x2 ;  /* 0x00000006040d7c11 */ /* 0x000fe2000f8010ff */
[----:B------:R-:W-:Y:S01]  /*c820*/  ULDC.64 UR8, c[0x0][0xb00] ;  /* 0x0002c00000087ab9 */ /* 0x000fe20000000a00 */
[----:B------:R-:W-:Y:S01]  /*c830*/  ULDC UR6, c[0x0][0xa88] ;  /* 0x0002a20000067ab9 */ /* 0x000fe20000000800 */
[----:B------:R-:W-:Y:S01]  /*c840*/  IMAD.IADD R7, R9, 0x1, R15 ;  /* 0x0000000109077824 */ /* 0x000fe200078e020f */
[----:B------:R-:W-:Y:S01]  /*c850*/  LEA R6, P1, R8, UR8, 0x2 ;  /* 0x0000000808067c11 */ /* 0x000fe2000f8210ff */
[----:B------:R-:W-:Y:S01]  /*c860*/  SHFL.IDX PT, R10, R13, 0x1, 0x1c1f ;  /* 0x003c1f000d0a7f89 */ /* 0x000fe200000e0000 */
[----:B------:R-:W-:Y:S01]  /*c870*/  LEA.HI.X R14, R4, UR7, R5, 0x2, P0 ;  /* 0x00000007040e7c11 */ /* 0x000fe200080f1405 */
[----:B------:R-:W-:Y:S01]  /*c880*/  IMAD R3, R12, 0x80, R3 ;  /* 0x000000800c037824 */ /* 0x000fe200078e0203 */
[----:B------:R-:W-:Y:S01]  /*c890*/  LEA.HI.X R7, R8, UR9, R7, 0x2, P1 ;  /* 0x0000000908077c11 */ /* 0x000fe200088f1407 */
[----:B0-----:R-:W-:Y:S01]  /*c8a0*/  ULEA UR4, UR5, UR4, 0x18 ;  /* 0x0000000405047291 */ /* 0x001fe2000f8ec03f */
[----:B------:R-:W-:Y:S01]  /*c8b0*/  SHFL.IDX PT, R8, R13, RZ, 0x1c1f ;  /* 0x001c1fff0d087589 */ /* 0x000fe200000e0000 */
[----:B------:R-:W-:Y:S01]  /*c8c0*/  IMAD R22, R17, UR6, RZ ;  /* 0x0000000611167c24 */ /* 0x000fe2000f8e02ff */
[----:B------:R-:W-:Y:S01]  /*c8d0*/  LOP3.LUT P0, RZ, R23, 0x3, RZ, 0xc0, !PT ;  /* 0x0000000317ff7812 */ /* 0x000fe2000780c0ff */
[C---:B------:R-:W-:Y:S01]  /*c8e0*/  VIADD R19, R3.reuse, 0x8 ;  /* 0x0000000803137836 */ /* 0x040fe20000000000 */
[----:B------:R-:W0:Y:S01]  /*c8f0*/  SHFL.IDX PT, R9, R14, RZ, 0x1c1f ;  /* 0x001c1fff0e097589 */ /* 0x000e2200000e0000 */
[----:B------:R-:W-:Y:S01]  /*c900*/  UIADD3 UR4, UR4, 0x36820, URZ ;  /* 0x0003682004047890 */ /* 0x000fe2000fffe03f */
[----:B------:R-:W-:-:S02]  /*c910*/  ISETP.GE.OR P1, PT, R3, R22, P0 ;  /* 0x000000160300720c */ /* 0x000fc40000726670 */
[----:B------:R-:W1:Y:S01]  /*c920*/  SHFL.IDX PT, R11, R14, 0x1, 0x1c1f ;  /* 0x003c1f000e0b7f89 */ /* 0x000e6200000e0000 */
[-C--:B------:R-:W-:Y:S01]  /*c930*/  ISETP.GE.OR P0, PT, R19, R22.reuse, P0 ;  /* 0x000000161300720c */ /* 0x080fe20000706670 */
[----:B------:R-:W-:Y:S01]  /*c940*/  UPRMT UR4, URZ, 0x654, UR4 ;  /* 0x000006543f047896 */ /* 0x000fe20008000004 */
[----:B------:R-:W-:Y:S01]  /*c950*/  ISETP.GE.AND P2, PT, R3, R22, PT ;  /* 0x000000160300720c */ /* 0x000fe20003f46270 */
[----:B------:R2:W3:Y:S01]  /*c960*/  SHFL.IDX PT, R4, R6, RZ, 0x1c1f ;  /* 0x001c1fff06047589 */ /* 0x0004e200000e0000 */
[----:B------:R-:W-:-:S03]  /*c970*/  IMAD.SHL.U32 R3, R120, 0x2, RZ ;  /* 0x0000000278037824 */ /* 0x000fc600078e00ff */
[----:B------:R2:W4:Y:S03]  /*c980*/  SHFL.IDX PT, R5, R7, RZ, 0x1c1f ;  /* 0x001c1fff07057589 */ /* 0x00052600000e0000 */
[----:B------:R-:W-:Y:S01]  /*c990*/  SYNCS.ARRIVE.TRANS64.RED.A1T0 RZ, [UR4], RZ ;  /* 0x000000ffffff79a7 */ /* 0x000fe20008100404 */
[----:B0-----:R2:W-:Y:S04]  /*c9a0*/  @!P1 ST.E desc[UR14][R8.64], R2 ;  /* 0x0000000208009985 */ /* 0x0015e8000c10190e */
[----:B-1----:R2:W-:Y:S01]  /*c9b0*/  @!P0 ST.E desc[UR14][R10.64], R0 ;  /* 0x000000000a008985 */ /* 0x0025e2000c10190e */
[----:B------:R-:W-:Y:S05]  /*c9c0*/  @P2 BRA `(.L_x_35) ;  /* 0x00000008003c2947 */ /* 0x000fea0003800000 */
[C---:B--2---:R-:W-:Y:S01]  /*c9d0*/  VIADD R0, R3.reuse, 0x8 ;  /* 0x0000000803007836 */ /* 0x044fe20000000000 */
[----:B------:R-:W-:Y:S01]  /*c9e0*/  ULDC UR4, c[0x0][0xac8] ;  /* 0x0002b20000047ab9 */ /* 0x000fe20000000800 */
[C---:B------:R-:W-:Y:S01]  /*c9f0*/  VIADD R2, R3.reuse, 0x10 ;  /* 0x0000001003027836 */ /* 0x040fe20000000000 */
[C---:B------:R-:W-:Y:S01]  /*ca00*/  ISETP.GE.AND P0, PT, R3.reuse, UR4, PT ;  /* 0x0000000403007c0c */ /* 0x040fe2000bf06270 */
[C---:B------:R-:W-:Y:S01]  /*ca10*/  VIADD R15, R3.reuse, 0x20 ;  /* 0x00000020030f7836 */ /* 0x040fe20000000000 */
[----:B------:R-:W-:Y:S01]  /*ca20*/  ISETP.GE.AND P1, PT, R0, UR4, PT ;  /* 0x0000000400007c0c */ /* 0x000fe2000bf26270 */
[----:B------:R-:W-:Y:S01]  /*ca30*/  ULDC.64 UR6, c[0x0][0x208] ;  /* 0x0000820000067ab9 */ /* 0x000fe20000000a00 */
[----:B------:R-:W-:Y:S01]  /*ca40*/  ISETP.GE.AND P2, PT, R2, UR4, PT ;  /* 0x0000000402007c0c */ /* 0x000fe2000bf46270 */
[C---:B------:R-:W-:Y:S01]  /*ca50*/  VIADD R17, R3.reuse, 0x40 ;  /* 0x0000004003117836 */ /* 0x040fe20000000000 */
[C---:B------:R-:W-:Y:S01]  /*ca60*/  IADD3 R14, R3.reuse, 0x18, RZ ;  /* 0x00000018030e7810 */ /* 0x040fe20007ffe0ff */
[----:B------:R-:W-:Y:S01]  /*ca70*/  VIADD R20, R3, 0x48 ;  /* 0x0000004803147836 */ /* 0x000fe20000000000 */
[----:B------:R-:W-:-:S02]  /*ca80*/  ISETP.GE.AND P6, PT, R15, UR4, PT ;  /* 0x000000040f007c0c */ /* 0x000fc4000bfc6270 */
[----:B------:R-:W-:Y:S02]  /*ca90*/  ISETP.GE.AND P5, PT, R14, UR4, PT ;  /* 0x000000040e007c0c */ /* 0x000fe4000bfa6270 */
[C---:B------:R-:W-:Y:S01]  /*caa0*/  IADD3 R16, R3.reuse, 0x38, RZ ;  /* 0x0000003803107810 */ /* 0x040fe20007ffe0ff */
[C-C-:B---34-:R-:W-:Y:S02]  /*cab0*/  @!P0 IMAD.WIDE R8, R3.reuse, 0x4, R4.reuse ;  /* 0x0000000403088825 */ /* 0x158fe400078e0204 */
[----:B------:R-:W-:Y:S02]  /*cac0*/  @!P1 LEA.HI R0, R0, R0, RZ, 0x1 ;  /* 0x0000000000009211 */ /* 0x000fe400078f08ff */
[----:B------:R-:W-:Y:S01]  /*cad0*/  @!P2 LEA.HI R2, R2, R2, RZ, 0x1 ;  /* 0x000000020202a211 */ /* 0x000fe200078f08ff */
[----:B------:R0:W-:Y:S01]  /*cae0*/  @!P0 ST.E.64 desc[UR6][R8.64], R24 ;  /* 0x0000001808008985 */ /* 0x0001e2000c101b06 */
[----:B------:R-:W-:Y:S01]  /*caf0*/  @!P1 LOP3.LUT R11, R0, 0xfffffffe, RZ, 0xc0, !PT ;  /* 0xfffffffe000b9812 */ /* 0x000fe200078ec0ff */
[C---:B------:R-:W-:Y:S01]  /*cb00*/  VIADD R0, R3.reuse, 0x28 ;  /* 0x0000002803007836 */ /* 0x040fe20000000000 */
[----:B------:R-:W-:Y:S01]  /*cb10*/  @!P2 LOP3.LUT R13, R2, 0xfffffffe, RZ, 0xc0, !PT ;  /* 0xfffffffe020da812 */ /* 0x000fe200078ec0ff */
[----:B------:R-:W-:Y:S01]  /*cb20*/  VIADD R2, R3, 0x30 ;  /* 0x0000003003027836 */ /* 0x000fe20000000000 */
[----:B------:R-:W-:Y:S01]  /*cb30*/  ISETP.GE.AND P3, PT, R16, UR4, PT ;  /* 0x0000000410007c0c */ /* 0x000fe2000bf66270 */
[----:B------:R-:W-:Y:S01]  /*cb40*/  @!P1 IMAD.WIDE R10, R11, 0x4, R4 ;  /* 0x000000040b0a9825 */ /* 0x000fe200078e0204 */
[----:B------:R-:W-:-:S02]  /*cb50*/  ISETP.GE.AND P0, PT, R0, UR4, PT ;  /* 0x0000000400007c0c */ /* 0x000fc4000bf06270 */
[----:B------:R-:W-:Y:S01]  /*cb60*/  ISETP.GE.AND P4, PT, R2, UR4, PT ;  /* 0x0000000402007c0c */ /* 0x000fe2000bf86270 */
[----:B------:R-:W-:Y:S01]  /*cb70*/  @!P2 IMAD.WIDE R12, R13, 0x4, R4 ;  /* 0x000000040d0ca825 */ /* 0x000fe200078e0204 */
[----:B------:R1:W-:Y:S01]  /*cb80*/  @!P1 ST.E.64 desc[UR6][R10.64], R28 ;  /* 0x0000001c0a009985 */ /* 0x0003e2000c101b06 */
[----:B------:R-:W-:Y:S02]  /*cb90*/  ISETP.GE.AND P1, PT, R20, UR4, PT ;  /* 0x0000000414007c0c */ /* 0x000fe4000bf26270 */
[----:B------:R-:W-:Y:S01]  /*cba0*/  @!P5 LEA.HI R14, R14, R14, RZ, 0x1 ;  /* 0x0000000e0e0ed211 */ /* 0x000fe200078f08ff */
[----:B------:R2:W-:Y:S01]  /*cbb0*/  @!P2 ST.E.64 desc[UR6][R12.64], R32 ;  /* 0x000000200c00a985 */ /* 0x0005e2000c101b06 */
[----:B------:R-:W-:Y:S01]  /*cbc0*/  ISETP.GE.AND P2, PT, R17, UR4, PT ;  /* 0x0000000411007c0c */ /* 0x000fe2000bf46270 */
[----:B0-----:R-:W-:Y:S01]  /*cbd0*/  VIADD R24, R3, 0x50 ;  /* 0x0000005003187836 */ /* 0x001fe20000000000 */
[----:B------:R-:W-:Y:S02]  /*cbe0*/  @!P6 LEA.HI R15, R15, R15, RZ, 0x1 ;  /* 0x0000000f0f0fe211 */ /* 0x000fe400078f08ff */
[----:B------:R-:W-:-:S02]  /*cbf0*/  @!P5 LOP3.LUT R9, R14, 0xfffffffe, RZ, 0xc0, !PT ;  /* 0xfffffffe0e09d812 */ /* 0x000fc400078ec0ff */
[----:B------:R-:W-:Y:S02]  /*cc00*/  @!P0 LEA.HI R0, R0, R0, RZ, 0x1 ;  /* 0x0000000000008211 */ /* 0x000fe400078f08ff */
[----:B------:R-:W-:Y:S01]  /*cc10*/  @!P4 LEA.HI R2, R2, R2, RZ, 0x1 ;  /* 0x000000020202c211 */ /* 0x000fe200078f08ff */
[--C-:B------:R-:W-:Y:S01]  /*cc20*/  @!P5 IMAD.WIDE R8, R9, 0x4, R4.reuse ;  /* 0x000000040908d825 */ /* 0x100fe200078e0204 */
[----:B-1----:R-:W-:Y:S02]  /*cc30*/  @!P6 LOP3.LUT R11, R15, 0xfffffffe, RZ, 0xc0, !PT ;  /* 0xfffffffe0f0be812 */ /* 0x002fe400078ec0ff */
[----:B------:R-:W-:Y:S02]  /*cc40*/  @!P3 LEA.HI R16, R16, R16, RZ, 0x1 ;  /* 0x000000101010b211 */ /* 0x000fe400078f08ff */
[----:B--2---:R-:W-:Y:S01]  /*cc50*/  @!P2 LEA.HI R12, R17, R17, RZ, 0x1 ;  /* 0x00000011110ca211 */ /* 0x004fe200078f08ff */
[----:B------:R-:W-:Y:S01]  /*cc60*/  @!P6 IMAD.WIDE R10, R11, 0x4, R4 ;  /* 0x000000040b0ae825 */ /* 0x000fe200078e0204 */
[----:B------:R-:W-:Y:S01]  /*cc70*/  @!P1 LEA.HI R20, R20, R20, RZ, 0x1 ;  /* 0x0000001414149211 */ /* 0x000fe200078f08ff */
[----:B------:R0:W-:Y:S01]  /*cc80*/  @!P5 ST.E.64 desc[UR6][R8.64], R36 ;  /* 0x000000240800d985 */ /* 0x0001e2000c101b06 */
[----:B------:R-:W-:Y:S01]  /*cc90*/  @!P0 LOP3.LUT R13, R0, 0xfffffffe, RZ, 0xc0, !PT ;  /* 0xfffffffe000d8812 */ /* 0x000fe200078ec0ff */
[C---:B------:R-:W-:Y:S01]  /*cca0*/  VIADD R0, R3.reuse, 0x60 ;  /* 0x0000006003007836 */ /* 0x040fe20000000000 */
[----:B------:R-:W-:Y:S01]  /*ccb0*/  @!P4 LOP3.LUT R15, R2, 0xfffffffe, RZ, 0xc0, !PT ;  /* 0xfffffffe020fc812 */ /* 0x000fe200078ec0ff */
[----:B------:R1:W-:Y:S01]  /*ccc0*/  @!P6 ST.E.64 desc[UR6][R10.64], R40 ;  /* 0x000000280a00e985 */ /* 0x0003e2000c101b06 */
[----:B------:R-:W-:Y:S01]  /*ccd0*/  @!P3 LOP3.LUT R17, R16, 0xfffffffe, RZ, 0xc0, !PT ;  /* 0xfffffffe1011b812 */ /* 0x000fe200078ec0ff */
[----:B------:R-:W-:Y:S01]  /*cce0*/  VIADD R2, R3, 0x68 ;  /* 0x0000006803027836 */ /* 0x000fe20000000000 */
[----:B------:R-:W-:-:S02]  /*ccf0*/  @!P2 LOP3.LUT R21, R12, 0xfffffffe, RZ, 0xc0, !PT ;  /* 0xfffffffe0c15a812 */ /* 0x000fc400078ec0ff */
[----:B------:R-:W-:Y:S01]  /*cd00*/  @!P1 LOP3.LUT R23, R20, 0xfffffffe, RZ, 0xc0, !PT ;  /* 0xfffffffe14179812 */ /* 0x000fe200078ec0ff */
[C---:B------:R-:W-:Y:S01]  /*cd10*/  VIADD R20, R3.reuse, 0x70 ;  /* 0x0000007003147836 */ /* 0x040fe20000000000 */
[----:B------:R-:W-:Y:S02]  /*cd20*/  IADD3 R25, R3, 0x58, RZ ;  /* 0x0000005803197810 */ /* 0x000fe40007ffe0ff */
[----:B------:R-:W-:Y:S01]  /*cd30*/  ISETP.GE.AND P5, PT, R24, UR4, PT ;  /* 0x0000000418007c0c */ /* 0x000fe2000bfa6270 */
[----:B0-----:R-:W-:Y:S01]  /*cd40*/  @!P0 IMAD.WIDE R8, R13, 0x4, R4 ;  /* 0x000000040d088825 */ /* 0x001fe200078e0204 */
[----:B------:R-:W-:-:S03]  /*cd50*/  ISETP.GE.AND P6, PT, R25, UR4, PT ;  /* 0x0000000419007c0c */ /* 0x000fc6000bfc6270 */
[--C-:B-1----:R-:W-:Y:S01]  /*cd60*/  @!P4 IMAD.WIDE R10, R15, 0x4, R4.reuse ;  /* 0x000000040f0ac825 */ /* 0x102fe200078e0204 */
[----:B------:R0:W-:Y:S01]  /*cd70*/  @!P0 ST.E.64 desc[UR6][R8.64], R44 ;  /* 0x0000002c08008985 */ /* 0x0001e2000c101b06 */
[----:B------:R-:W-:Y:S02]  /*cd80*/  ISETP.GE.AND P0, PT, R0, UR4, PT ;  /* 0x0000000400007c0c */ /* 0x000fe4000bf06270 */
[--C-:B------:R-:W-:Y:S01]  /*cd90*/  @!P3 IMAD.WIDE R12, R17, 0x4, R4.reuse ;  /* 0x00000004110cb825 */ /* 0x100fe200078e0204 */
[----:B------:R1:W-:Y:S03]  /*cda0*/  @!P4 ST.E.64 desc[UR6][R10.64], R48 ;  /* 0x000000300a00c985 */ /* 0x0003e6000c101b06 */
[----:B------:R-:W-:Y:S01]  /*cdb0*/  @!P2 IMAD.WIDE R14, R21, 0x4, R4 ;  /* 0x00000004150ea825 */ /* 0x000fe200078e0204 */
[----:B------:R2:W-:Y:S01]  /*cdc0*/  @!P3 ST.E.64 desc[UR6][R12.64], R52 ;  /* 0x000000340c00b985 */ /* 0x0005e2000c101b06 */
[----:B------:R-:W-:-:S02]  /*cdd0*/  IADD3 R21, R3, 0x78, RZ ;  /* 0x0000007803157810 */ /* 0x000fc40007ffe0ff */
[----:B------:R-:W-:Y:S01]  /*cde0*/  @!P1 IMAD.WIDE R16, R23, 0x4, R4 ;  /* 0x0000000417109825 */ /* 0x000fe200078e0204 */
[----:B------:R3:W-:Y:S01]  /*cdf0*/  @!P2 ST.E.64 desc[UR6][R14.64], R56 ;  /* 0x000000380e00a985 */ /* 0x0007e2000c101b06 */
[----:B------:R-:W-:Y:S02]  /*ce00*/  ISETP.GE.AND P2, PT, R20, UR4, PT ;  /* 0x0000000414007c0c */ /* 0x000fe4000bf46270 */
[----:B------:R-:W-:Y:S01]  /*ce10*/  VIADD R23, R3, 0x80 ;  /* 0x0000008003177836 */ /* 0x000fe20000000000 */
[----:B------:R4:W-:Y:S01]  /*ce20*/  @!P1 ST.E.64 desc[UR6][R16.64], R60 ;  /* 0x0000003c10009985 */ /* 0x0009e2000c101b06 */
[----:B------:R-:W-:Y:S02]  /*ce30*/  ISETP.GE.AND P1, PT, R2, UR4, PT ;  /* 0x0000000402007c0c */ /* 0x000fe4000bf26270 */
[----:B------:R-:W-:Y:S02]  /*ce40*/  ISETP.GE.AND P3, PT, R21, UR4, PT ;  /* 0x0000000415007c0c */ /* 0x000fe4000bf66270 */
[----:B------:R-:W-:-:S02]  /*ce50*/  ISETP.GE.AND P4, PT, R23, UR4, PT ;  /* 0x0000000417007c0c */ /* 0x000fc4000bf86270 */
[----:B------:R-:W-:Y:S02]  /*ce60*/  @!P5 LEA.HI R24, R24, R24, RZ, 0x1 ;  /* 0x000000181818d211 */ /* 0x000fe400078f08ff */
[----:B------:R-:W-:Y:S02]  /*ce70*/  @!P6 LEA.HI R25, R25, R25, RZ, 0x1 ;  /* 0x000000191919e211 */ /* 0x000fe400078f08ff */
[----:B0-----:R-:W-:Y:S02]  /*ce80*/  @!P5 LOP3.LUT R9, R24, 0xfffffffe, RZ, 0xc0, !PT ;  /* 0xfffffffe1809d812 */ /* 0x001fe400078ec0ff */
[----:B------:R-:W-:Y:S02]  /*ce90*/  @!P0 LEA.HI R0, R0, R0, RZ, 0x1 ;  /* 0x0000000000008211 */ /* 0x000fe400078f08ff */
[----:B------:R-:W-:Y:S01]  /*cea0*/  @!P1 LEA.HI R2, R2, R2, RZ, 0x1 ;  /* 0x0000000202029211 */ /* 0x000fe200078f08ff */
[----:B------:R-:W-:Y:S01]  /*ceb0*/  @!P5 IMAD.WIDE R8, R9, 0x4, R4 ;  /* 0x000000040908d825 */ /* 0x000fe200078e0204 */
[----:B-1----:R-:W-:-:S02]  /*cec0*/  @!P6 LOP3.LUT R11, R25, 0xfffffffe, RZ, 0xc0, !PT ;  /* 0xfffffffe190be812 */ /* 0x002fc400078ec0ff */
[----:B------:R-:W-:Y:S02]  /*ced0*/  @!P2 LEA.HI R20, R20, R20, RZ, 0x1 ;  /* 0x000000141414a211 */ /* 0x000fe400078f08ff */
[----:B--2---:R-:W-:Y:S01]  /*cee0*/  @!P0 LOP3.LUT R13, R0, 0xfffffffe, RZ, 0xc0, !PT ;  /* 0xfffffffe000d8812 */ /* 0x004fe200078ec0ff */
[--C-:B------:R-:W-:Y:S01]  /*cef0*/  @!P6 IMAD.WIDE R10, R11, 0x4, R4.reuse ;  /* 0x000000040b0ae825 */ /* 0x100fe200078e0204 */
[----:B------:R-:W-:Y:S01]  /*cf00*/  @!P3 LEA.HI R21, R21, R21, RZ, 0x1 ;  /* 0x000000151515b211 */ /* 0x000fe200078f08ff */
[----:B------:R0:W-:Y:S01]  /*cf10*/  @!P5 ST.E.64 desc[UR6][R8.64], R64 ;  /* 0x000000400800d985 */ /* 0x0001e2000c101b06 */
[----:B---3--:R-:W-:Y:S01]  /*cf20*/  @!P1 LOP3.LUT R15, R2, 0xfffffffe, RZ, 0xc0, !PT ;  /* 0xfffffffe020f9812 */ /* 0x008fe200078ec0ff */
[----:B------:R-:W-:Y:S01]  /*cf30*/  @!P0 IMAD.WIDE R12, R13, 0x4, R4 ;  /* 0x000000040d0c8825 */ /* 0x000fe200078e0204 */
[----:B------:R-:W-:Y:S01]  /*cf40*/  @!P4 LEA.HI R23, R23, R23, RZ, 0x1 ;  /* 0x000000171717c211 */ /* 0x000fe200078f08ff */
[----:B------:R1:W-:Y:S01]  /*cf50*/  @!P6 ST.E.64 desc[UR6][R10.64], R68 ;  /* 0x000000440a00e985 */ /* 0x0003e2000c101b06 */
[----:B----4-:R-:W-:Y:S01]  /*cf60*/  @!P2 LOP3.LUT R17, R20, 0xfffffffe, RZ, 0xc0, !PT ;  /* 0xfffffffe1411a812 */ /* 0x010fe200078ec0ff */
[----:B------:R-:W-:Y:S01]  /*cf70*/  VIADD R0, R3, 0x88 ;  /* 0x0000008803007836 */ /* 0x000fe20000000000 */
[----:B------:R-:W-:Y:S01]  /*cf80*/  @!P3 LOP3.LUT R21, R21, 0xfffffffe, RZ, 0xc0, !PT ;  /* 0xfffffffe1515b812 */ /* 0x000fe200078ec0ff */
[----:B------:R-:W-:Y:S01]  /*cf90*/  VIADD R2, R3, 0x90 ;  /* 0x0000009003027836 */ /* 0x000fe20000000000 */
[----:B------:R-:W-:Y:S01]  /*cfa0*/  @!P4 LOP3.LUT R23, R23, 0xfffffffe, RZ, 0xc0, !PT ;  /* 0xfffffffe1717c812 */ /* 0x000fe200078ec0ff */
[----:B------:R2:W-:Y:S01]  /*cfb0*/  @!P0 ST.E.64 desc[UR6][R12.64], R72 ;  /* 0x000000480c008985 */ /* 0x0005e2000c101b06 */
[----:B------:R-:W-:-:S02]  /*cfc0*/  IADD3 R20, R3, 0x98, RZ ;  /* 0x0000009803147810 */ /* 0x000fc40007ffe0ff */
[----:B------:R-:W-:Y:S01]  /*cfd0*/  ISETP.GE.AND P0, PT, R0, UR4, PT ;  /* 0x0000000400007c0c */ /* 0x000fe2000bf06270 */
[----:B0-----:R-:W-:-:S04]  /*cfe0*/  @!P1 IMAD.WIDE R8, R15, 0x4, R4 ;  /* 0x000000040f089825 */ /* 0x001fc800078e0204 */
[--C-:B-1----:R-:W-:Y:S01]  /*cff0*/  @!P2 IMAD.WIDE R10, R17, 0x4, R4.reuse ;  /* 0x00000004110aa825 */ /* 0x102fe200078e0204 */
[----:B------:R0:W-:Y:S01]  /*d000*/  @!P1 ST.E.64 desc[UR6][R8.64], R76 ;  /* 0x0000004c08009985 */ /* 0x0001e2000c101b06 */
[----:B------:R-:W-:Y:S02]  /*d010*/  ISETP.GE.AND P1, PT, R2, UR4, PT ;  /* 0x0000000402007c0c */ /* 0x000fe4000bf26270 */
[--C-:B------:R-:W-:Y:S01]  /*d020*/  @!P3 IMAD.WIDE R14, R21, 0x4, R4.reuse ;  /* 0x00000004150eb825 */ /* 0x100fe200078e0204 */
[----:B------:R1:W-:Y:S01]  /*d030*/  @!P2 ST.E.64 desc[UR6][R10.64], R80 ;  /* 0x000000500a00a985 */ /* 0x0003e2000c101b06 */
[----:B------:R-:W-:Y:S02]  /*d040*/  ISETP.GE.AND P2, PT, R20, UR4, PT ;  /* 0x0000000414007c0c */ /* 0x000fe4000bf46270 */
[----:B------:R-:W-:Y:S01]  /*d050*/  @!P4 IMAD.WIDE R16, R23, 0x4, R4 ;  /* 0x000000041710c825 */ /* 0x000fe200078e0204 */
[----:B------:R3:W-:Y:S01]  /*d060*/  @!P3 ST.E.64 desc[UR6][R14.64], R84 ;  /* 0x000000540e00b985 */ /* 0x0007e2000c101b06 */
[----:B------:R-:W-:-:S02]  /*d070*/  @!P0 LEA.HI R0, R0, R0, RZ, 0x1 ;  /* 0x0000000000008211 */ /* 0x000fc400078f08ff */
[C---:B------:R-:W-:Y:S01]  /*d080*/  VIADD R21, R3.reuse, 0xa0 ;  /* 0x000000a003157836 */ /* 0x040fe20000000000 */
[----:B------:R4:W-:Y:S01]  /*d090*/  @!P4 ST.E.64 desc[UR6][R16.64], R88 ;  /* 0x000000581000c985 */ /* 0x0009e2000c101b06 */
[C---:B--2---:R-:W-:Y:S01]  /*d0a0*/  VIADD R12, R3.reuse, 0xa8 ;  /* 0x000000a8030c7836 */ /* 0x044fe20000000000 */
[C---:B0-----:R-:W-:Y:S01]  /*d0b0*/  IADD3 R9, R3.reuse, 0xb8, RZ ;  /* 0x000000b803097810 */ /* 0x041fe20007ffe0ff */
[----:B------:R-:W-:Y:S01]  /*d0c0*/  VIADD R13, R3, 0xb0 ;  /* 0x000000b0030d7836 */ /* 0x000fe20000000000 */
[----:B------:R-:W-:Y:S02]  /*d0d0*/  ISETP.GE.AND P3, PT, R21, UR4, PT ;  /* 0x0000000415007c0c */ /* 0x000fe4000bf66270 */
[----:B------:R-:W-:Y:S02]  /*d0e0*/  ISETP.GE.AND P6, PT, R9, UR4, PT ;  /* 0x0000000409007c0c */ /* 0x000fe4000bfc6270 */
[----:B------:R-:W-:Y:S02]  /*d0f0*/  ISETP.GE.AND P4, PT, R12, UR4, PT ;  /* 0x000000040c007c0c */ /* 0x000fe4000bf86270 */
[----:B------:R-:W-:-:S02]  /*d100*/  ISETP.GE.AND P5, PT, R13, UR4, PT ;  /* 0x000000040d007c0c */ /* 0x000fc4000bfa6270 */
[----:B------:R-:W-:Y:S02]  /*d110*/  @!P1 LEA.HI R2, R2, R2, RZ, 0x1 ;  /* 0x0000000202029211 */ /* 0x000fe400078f08ff */
[----:B------:R-:W-:Y:S02]  /*d120*/  @!P2 LEA.HI R20, R20, R20, RZ, 0x1 ;  /* 0x000000141414a211 */ /* 0x000fe400078f08ff */
[----:B-1----:R-:W-:Y:S02]  /*d130*/  @!P1 LOP3.LUT R11, R2, 0xfffffffe, RZ, 0xc0, !PT ;  /* 0xfffffffe020b9812 */ /* 0x002fe400078ec0ff */
[----:B------:R-:W-:Y:S02]  /*d140*/  @!P3 LEA.HI R21, R21, R21, RZ, 0x1 ;  /* 0x000000151515b211 */ /* 0x000fe400078f08ff */
[----:B------:R-:W-:Y:S02]  /*d150*/  @!P6 LEA.HI R10, R9, R9, RZ, 0x1 ;  /* 0x00000009090ae211 */ /* 0x000fe400078f08ff */
[----:B------:R-:W-:-:S02]  /*d160*/  @!P4 LEA.HI R12, R12, R12, RZ, 0x1 ;  /* 0x0000000c0c0cc211 */ /* 0x000fc400078f08ff */
[----:B------:R-:W-:Y:S02]  /*d170*/  @!P5 LEA.HI R8, R13, R13, RZ, 0x1 ;  /* 0x0000000d0d08d211 */ /* 0x000fe400078f08ff */
[----:B------:R-:W-:Y:S02]  /*d180*/  @!P0 LOP3.LUT R9, R0, 0xfffffffe, RZ, 0xc0, !PT ;  /* 0xfffffffe00098812 */ /* 0x000fe400078ec0ff */
[----:B------:R-:W-:Y:S02]  /*d190*/  @!P2 LOP3.LUT R13, R20, 0xfffffffe, RZ, 0xc0, !PT ;  /* 0xfffffffe140da812 */ /* 0x000fe400078ec0ff */
[----:B---3--:R-:W-:Y:S02]  /*d1a0*/  @!P3 LOP3.LUT R15, R21, 0xfffffffe, RZ, 0xc0, !PT ;  /* 0xfffffffe150fb812 */ /* 0x008fe400078ec0ff */
[----:B----4-:R-:W-:Y:S01]  /*d1b0*/  @!P4 LOP3.LUT R17, R12, 0xfffffffe, RZ, 0xc0, !PT ;  /* 0xfffffffe0c11c812 */ /* 0x010fe200078ec0ff */
[----:B------:R-:W-:Y:S01]  /*d1c0*/  @!P2 IMAD.WIDE R12, R13, 0x4, R4 ;  /* 0x000000040d0ca825 */ /* 0x000fe200078e0204 */
[----:B------:R-:W-:-:S02]  /*d1d0*/  @!P5 LOP3.LUT R21, R8, 0xfffffffe, RZ, 0xc0, !PT ;  /* 0xfffffffe0815d812 */ /* 0x000fc400078ec0ff */
[----:B------:R-:W-:Y:S01]  /*d1e0*/  @!P6 LOP3.LUT R23, R10, 0xfffffffe, RZ, 0xc0, !PT ;  /* 0xfffffffe0a17e812 */ /* 0x000fe200078ec0ff */
[----:B------:R-:W-:-:S04]  /*d1f0*/  @!P0 IMAD.WIDE R8, R9, 0x4, R4 ;  /* 0x0000000409088825 */ /* 0x000fc800078e0204 */
[--C-:B------:R-:W-:Y:S01]  /*d200*/  @!P1 IMAD.WIDE R10, R11, 0x4, R4.reuse ;  /* 0x000000040b0a9825 */ /* 0x100fe200078e0204 */
[----:B------:R0:W-:Y:S03]  /*d210*/  @!P0 ST.E.64 desc[UR6][R8.64], R92 ;  /* 0x0000005c08008985 */ /* 0x0001e6000c101b06 */
[--C-:B------:R-:W-:Y:S01]  /*d220*/  @!P3 IMAD.WIDE R14, R15, 0x4, R4.reuse ;  /* 0x000000040f0eb825 */ /* 0x100fe200078e0204 */
[----:B------:R0:W-:Y:S03]  /*d230*/  @!P1 ST.E.64 desc[UR6][R10.64], R96 ;  /* 0x000000600a009985 */ /* 0x0001e6000c101b06 */
[--C-:B------:R-:W-:Y:S01]  /*d240*/  @!P4 IMAD.WIDE R16, R17, 0x4, R4.reuse ;  /* 0x000000041110c825 */ /* 0x100fe200078e0204 */
[----:B------:R0:W-:Y:S03]  /*d250*/  @!P2 ST.E.64 desc[UR6][R12.64], R100 ;  /* 0x000000640c00a985 */ /* 0x0001e6000c101b06 */
[--C-:B------:R-:W-:Y:S01]  /*d260*/  @!P5 IMAD.WIDE R20, R21, 0x4, R4.reuse ;  /* 0x000000041514d825 */ /* 0x100fe200078e0204 */
[----:B------:R0:W-:Y:S03]  /*d270*/  @!P3 ST.E.64 desc[UR6][R14.64], R104 ;  /* 0x000000680e00b985 */ /* 0x0001e6000c101b06 */
[----:B------:R-:W-:Y:S01]  /*d280*/  @!P6 IMAD.WIDE R4, R23, 0x4, R4 ;  /* 0x000000041704e825 */ /* 0x000fe200078e0204 */
[----:B------:R0:W-:Y:S04]  /*d290*/  @!P4 ST.E.64 desc[UR6][R16.64], R108 ;  /* 0x0000006c1000c985 */ /* 0x0001e8000c101b06 */
[----:B------:R0:W-:Y:S04]  /*d2a0*/  @!P5 ST.E.64 desc[UR6][R20.64], R112 ;  /* 0x000000701400d985 */ /* 0x0001e8000c101b06 */
[----:B------:R0:W-:Y:S02]  /*d2b0*/  @!P6 ST.E.64 desc[UR6][R4.64], R116 ;  /* 0x000000740400e985 */ /* 0x0001e4000c101b06 */
.L_x_35:
[----:B------:R-:W-:Y:S05]  /*d2c0*/  BSYNC B0 ;  /* 0x0000000000007941 */ /* 0x000fea0003800000 */
.L_x_34:
[----:B------:R-:W-:Y:S01]  /*d2d0*/  ISETP.GE.AND P0, PT, R19, R22, PT ;  /* 0x000000161300720c */ /* 0x000fe20003f06270 */
[----:B0---4-:R0:W1:Y:S04]  /*d2e0*/  SHFL.IDX PT, R5, R7, 0x1, 0x1c1f ;  /* 0x003c1f0007057f89 */ /* 0x01106800000e0000 */
[----:B---3--:R0:W3:Y:S08]  /*d2f0*/  SHFL.IDX PT, R4, R6, 0x1, 0x1c1f ;  /* 0x003c1f0006047f89 */ /* 0x0080f000000e0000 */
[----:B0-----:R-:W-:Y:S05]  /*d300*/  @P0 BRA `(.L_x_10) ;  /* 0x0000004c00cc0947 */ /* 0x001fea0003800000 */
[C---:B--2---:R-:W-:Y:S01]  /*d310*/  VIADD R0, R3.reuse, 0x8 ;  /* 0x0000000803007836 */ /* 0x044fe20000000000 */
[----:B------:R-:W-:Y:S01]  /*d320*/  ULDC UR4, c[0x0][0xac8] ;  /* 0x0002b20000047ab9 */ /* 0x000fe20000000800 */
[C---:B------:R-:W-:Y:S01]  /*d330*/  VIADD R2, R3.reuse, 0x10 ;  /* 0x0000001003027836 */ /* 0x040fe20000000000 */
[C---:B------:R-:W-:Y:S01]  /*d340*/  ISETP.GE.AND P2, PT, R3.reuse, UR4, PT ;  /* 0x0000000403007c0c */ /* 0x040fe2000bf46270 */
[C---:B------:R-:W-:Y:S01]  /*d350*/  VIADD R10, R3.reuse, 0x18 ;  /* 0x00000018030a7836 */ /* 0x040fe20000000000 */
[----:B------:R-:W-:Y:S01]  /*d360*/  ISETP.GE.AND P3, PT, R0, UR4, PT ;  /* 0x0000000400007c0c */ /* 0x000fe2000bf66270 */
[C---:B------:R-:W-:Y:S01]  /*d370*/  VIADD R11, R3.reuse, 0x28 ;  /* 0x00000028030b7836 */ /* 0x040fe20000000000 */
[----:B------:R-:W-:Y:S01]  /*d380*/  ISETP.GE.AND P0, PT, R2, UR4, PT ;  /* 0x0000000402007c0c */ /* 0x000fe2000bf06270 */
[----:B------:R-:W-:Y:S01]  /*d390*/  ULDC.64 UR6, c[0x0][0x208] ;  /* 0x0000820000067ab9 */ /* 0x000fe20000000a00 */
[----:B------:R-:W-:Y:S01]  /*d3a0*/  ISETP.GE.AND P1, PT, R10, UR4, PT ;  /* 0x000000040a007c0c */ /* 0x000fe2000bf26270 */
[C---:B------:R-:W-:Y:S01]  /*d3b0*/  VIADD R12, R3.reuse, 0x30 ;  /* 0x00000030030c7836 */ /* 0x040fe20000000000 */
[C---:B------:R-:W-:Y:S01]  /*d3c0*/  IADD3 R14, R3.reuse, 0x40, RZ ;  /* 0x00000040030e7810 */ /* 0x040fe20007ffe0ff */
[----:B------:R-:W-:-:S02]  /*d3d0*/  VIADD R13, R3, 0x38 ;  /* 0x00000038030d7836 */ /* 0x000fc40000000000 */
[C---:B------:R-:W-:Y:S01]  /*d3e0*/  VIADD R16, R3.reuse, 0x48 ;  /* 0x0000004803107836 */ /* 0x040fe20000000000 */
[----:B------:R-:W-:Y:S01]  /*d3f0*/  ISETP.GE.AND P4, PT, R12, UR4, PT ;  /* 0x000000040c007c0c */ /* 0x000fe2000bf86270 */
[----:B-1-3--:R-:W-:Y:S01]  /*d400*/  @!P2 IMAD.WIDE R6, R3, 0x4, R4 ;  /* 0x000000040306a825 */ /* 0x00afe200078e0204 */
[----:B------:R-:W-:Y:S02]  /*d410*/  ISETP.GE.AND P5, PT, R13, UR4, PT ;  /* 0x000000040d007c0c */ /* 0x000fe4000bfa6270 */
[----:B------:R-:W-:Y:S01]  /*d420*/  @!P3 LEA.HI R0, R0, R0, RZ, 0x1 ;  /* 0x000000000000b211 */ /* 0x000fe200078f08ff */
[C---:B------:R-:W-:Y:S01]  /*d430*/  VIADD R20, R3.reuse, 0x50 ;  /* 0x0000005003147836 */ /* 0x040fe20000000000 */
[----:B------:R0:W-:Y:S01]  /*d440*/  @!P2 ST.E.64 desc[UR6][R6.64], R26 ;  /* 0x0000001a0600a985 */ /* 0x0001e2000c101b06 */
[----:B------:R-:W-:Y:S01]  /*d450*/  ISETP.GE.AND P6, PT, R14, UR4, PT ;  /* 0x000000040e007c0c */ /* 0x000fe2000bfc6270 */
[----:B------:R-:W-:Y:S01]  /*d460*/  VIADD R21, R3, 0x78 ;  /* 0x0000007803157836 */ /* 0x000fe20000000000 */
[----:B------:R-:W-:-:S02]  /*d470*/  @!P3 LOP3.LUT R9, R0, 0xfffffffe, RZ, 0xc0, !PT ;  /* 0xfffffffe0009b812 */ /* 0x000fc400078ec0ff */
[----:B------:R-:W-:Y:S02]  /*d480*/  IADD3 R0, R3, 0x20, RZ ;  /* 0x0000002003007810 */ /* 0x000fe40007ffe0ff */
[----:B------:R-:W-:Y:S01]  /*d490*/  @!P0 LEA.HI R2, R2, R2, RZ, 0x1 ;  /* 0x0000000202028211 */ /* 0x000fe200078f08ff */
[----:B------:R-:W-:Y:S01]  /*d4a0*/  @!P3 IMAD.WIDE R8, R9, 0x4, R4 ;  /* 0x000000040908b825 */ /* 0x000fe200078e0204 */
[----:B------:R-:W-:Y:S02]  /*d4b0*/  ISETP.GE.AND P2, PT, R0, UR4, PT ;  /* 0x0000000400007c0c */ /* 0x000fe4000bf46270 */
[----:B------:R-:W-:Y:S02]  /*d4c0*/  @!P1 LEA.HI R10, R10, R10, RZ, 0x1 ;  /* 0x0000000a0a0a9211 */ /* 0x000fe400078f08ff */
[----:B------:R1:W-:Y:S01]  /*d4d0*/  @!P3 ST.E.64 desc[UR6][R8.64], R30 ;  /* 0x0000001e0800b985 */ /* 0x0003e2000c101b06 */
[----:B------:R-:W-:Y:S02]  /*d4e0*/  ISETP.GE.AND P3, PT, R11, UR4, PT ;  /* 0x000000040b007c0c */ /* 0x000fe4000bf66270 */
[----:B0-----:R-:W-:-:S02]  /*d4f0*/  @!P0 LOP3.LUT R7, R2, 0xfffffffe, RZ, 0xc0, !PT ;  /* 0xfffffffe02078812 */ /* 0x001fc400078ec0ff */
[----:B------:R-:W-:Y:S02]  /*d500*/  @!P4 LEA.HI R12, R12, R12, RZ, 0x1 ;  /* 0x0000000c0c0cc211 */ /* 0x000fe400078f08ff */
[----:B------:R-:W-:Y:S01]  /*d510*/  @!P6 LEA.HI R14, R14, R14, RZ, 0x1 ;  /* 0x0000000e0e0ee211 */ /* 0x000fe200078f08ff */
[----:B------:R-:W-:Y:S01]  /*d520*/  @!P0 IMAD.WIDE R6, R7, 0x4, R4 ;  /* 0x0000000407068825 */ /* 0x000fe200078e0204 */
[----:B------:R-:W-:Y:S02]  /*d530*/  @!P2 LEA.HI R0, R0, R0, RZ, 0x1 ;  /* 0x000000000000a211 */ /* 0x000fe400078f08ff */
[----:B------:R-:W-:Y:S02]  /*d540*/  @!P4 LOP3.LUT R15, R12, 0xfffffffe, RZ, 0xc0, !PT ;  /* 0xfffffffe0c0fc812 */ /* 0x000fe400078ec0ff */
[----:B------:R0:W-:Y:S01]  /*d550*/  @!P0 ST.E.64 desc[UR6][R6.64], R34 ;  /* 0x0000002206008985 */ /* 0x0001e2000c101b06 */
[----:B-1----:R-:W-:Y:S02]  /*d560*/  @!P1 LOP3.LUT R9, R10, 0xfffffffe, RZ, 0xc0, !PT ;  /* 0xfffffffe0a099812 */ /* 0x002fe400078ec0ff */
[----:B------:R-:W-:-:S02]  /*d570*/  @!P3 LEA.HI R2, R11, R11, RZ, 0x1 ;  /* 0x0000000b0b02b211 */ /* 0x000fc400078f08ff */
[----:B------:R-:W-:Y:S01]  /*d580*/  @!P5 LEA.HI R10, R13, R13, RZ, 0x1 ;  /* 0x0000000d0d0ad211 */ /* 0x000fe200078f08ff */
[--C-:B------:R-:W-:Y:S01]  /*d590*/  @!P1 IMAD.WIDE R8, R9, 0x4, R4.reuse ;  /* 0x0000000409089825 */ /* 0x100fe200078e0204 */
[----:B------:R-:W-:Y:S02]  /*d5a0*/  @!P2 LOP3.LUT R11, R0, 0xfffffffe, RZ, 0xc0, !PT ;  /* 0xfffffffe000ba812 */ /* 0x000fe400078ec0ff */
[----:B------:R-:W-:Y:S01]  /*d5b0*/  @!P3 LOP3.LUT R13, R2, 0xfffffffe, RZ, 0xc0, !PT ;  /* 0xfffffffe020db812 */ /* 0x000fe200078ec0ff */
[----:B------:R-:W-:Y:S01]  /*d5c0*/  VIADD R0, R3, 0x58 ;  /* 0x0000005803007836 */ /* 0x000fe20000000000 */
[----:B------:R-:W-:Y:S01]  /*d5d0*/  @!P5 LOP3.LUT R17, R10, 0xfffffffe, RZ, 0xc0, !PT ;  /* 0xfffffffe0a11d812 */ /* 0x000fe200078ec0ff */
[----:B------:R1:W-:Y:S01]  /*d5e0*/  @!P1 ST.E.64 desc[UR6][R8.64], R38 ;  /* 0x0000002608009985 */ /* 0x0003e2000c101b06 */
[----:B------:R-:W-:Y:S01]  /*d5f0*/  @!P6 LOP3.LUT R19, R14, 0xfffffffe, RZ, 0xc0, !PT ;  /* 0xfffffffe0e13e812 */ /* 0x000fe200078ec0ff */
[----:B0-----:R-:W-:Y:S01]  /*d600*/  @!P2 IMAD.WIDE R6, R11, 0x4, R4 ;  /* 0x000000040b06a825 */ /* 0x001fe200078e0204 */
[----:B------:R-:W-:-:S02]  /*d610*/  ISETP.GE.AND P1, PT, R16, UR4, PT ;  /* 0x0000000410007c0c */ /* 0x000fc4000bf26270 */
[----:B------:R-:W-:Y:S01]  /*d620*/  ISETP.GE.AND P0, PT, R20, UR4, PT ;  /* 0x0000000414007c0c */ /* 0x000fe2000bf06270 */
[--C-:B------:R-:W-:Y:S01]  /*d630*/  @!P4 IMAD.WIDE R10, R15, 0x4, R4.reuse ;  /* 0x000000040f0ac825 */ /* 0x100fe200078e0204 */
[----:B------:R0:W-:Y:S01]  /*d640*/  @!P2 ST.E.64 desc[UR6][R6.64], R42 ;  /* 0x0000002a0600a985 */ /* 0x0001e2000c101b06 */
[----:B------:R-:W-:Y:S02]  /*d650*/  IADD3 R2, R3, 0x60, RZ ;  /* 0x0000006003027810 */ /* 0x000fe40007ffe0ff */
[----:B------:R-:W-:Y:S01]  /*d660*/  @!P6 IMAD.WIDE R14, R19, 0x4, R4 ;  /* 0x00000004130ee825 */ /* 0x000fe200078e0204 */
[----:B------:R-:W-:-:S03]  /*d670*/  ISETP.GE.AND P2, PT, R0, UR4, PT ;  /* 0x0000000400007c0c */ /* 0x000fc6000bf46270 */
[--C-:B-1----:R-:W-:Y:S02]  /*d680*/  @!P3 IMAD.WIDE R8, R13, 0x4, R4.reuse ;  /* 0x000000040d08b825 */ /* 0x102fe400078e0204 */
[----:B------:R-:W-:Y:S02]  /*d690*/  @!P1 LEA.HI R16, R16, R16, RZ, 0x1 ;  /* 0x0000001010109211 */ /* 0x000fe400078f08ff */
[----:B------:R-:W-:Y:S01]  /*d6a0*/  @!P5 IMAD.WIDE R12, R17, 0x4, R4 ;  /* 0x00000004110cd825 */ /* 0x000fe200078e0204 */
[----:B------:R1:W-:Y:S01]  /*d6b0*/  @!P3 ST.E.64 desc[UR6][R8.64], R46 ;  /* 0x0000002e0800b985 */ /* 0x0003e2000c101b06 */
[----:B------:R-:W-:Y:S02]  /*d6c0*/  ISETP.GE.AND P3, PT, R21, UR4, PT ;  /* 0x0000000415007c0c */ /* 0x000fe4000bf66270 */
[C---:B------:R-:W-:Y:S01]  /*d6d0*/  VIADD R17, R3.reuse, 0x68 ;  /* 0x0000006803117836 */ /* 0x040fe20000000000 */
[----:B------:R2:W-:Y:S01]  /*d6e0*/  @!P4 ST.E.64 desc[UR6][R10.64], R50 ;  /* 0x000000320a00c985 */ /* 0x0005e2000c101b06 */
[----:B------:R-:W-:Y:S01]  /*d6f0*/  VIADD R19, R3, 0x70 ;  /* 0x0000007003137836 */ /* 0x000fe20000000000 */
[----:B------:R-:W-:-:S02]  /*d700*/  @!P0 LEA.HI R20, R20, R20, RZ, 0x1 ;  /* 0x0000001414148211 */ /* 0x000fc400078f08ff */
[----:B------:R3:W-:Y:S01]  /*d710*/  @!P5 ST.E.64 desc[UR6][R12.64], R54 ;  /* 0x000000360c00d985 */ /* 0x0007e2000c101b06 */
[----:B------:R-:W-:Y:S02]  /*d720*/  ISETP.GE.AND P5, PT, R17, UR4, PT ;  /* 0x0000000411007c0c */ /* 0x000fe4000bfa6270 */
[----:B------:R-:W-:Y:S01]  /*d730*/  ISETP.GE.AND P4, PT, R19, UR4, PT ;  /* 0x0000000413007c0c */ /* 0x000fe2000bf86270 */
[----:B------:R4:W-:Y:S01]  /*d740*/  @!P6 ST.E.64 desc[UR6][R14.64], R58 ;  /* 0x0000003a0e00e985 */ /* 0x0009e2000c101b06 */
[----:B------:R-:W-:Y:S02]  /*d750*/  ISETP.GE.AND P6, PT, R2, UR4, PT ;  /* 0x0000000402007c0c */ /* 0x000fe4000bfc6270 */
[----:B0-----:R-:W-:Y:S02]  /*d760*/  @!P1 LOP3.LUT R7, R16, 0xfffffffe, RZ, 0xc0, !PT ;  /* 0xfffffffe10079812 */ /* 0x001fe400078ec0ff */
[----:B-1----:R-:W-:Y:S01]  /*d770*/  @!P0 LOP3.LUT R9, R20, 0xfffffffe, RZ, 0xc0, !PT ;  /* 0xfffffffe14098812 */ /* 0x002fe200078ec0ff */
[----:B------:R-:W-:Y:S01]  /*d780*/  VIADD R20, R3, 0x88 ;  /* 0x0000008803147836 */ /* 0x000fe20000000000 */
[----:B------:R-:W-:Y:S01]  /*d790*/  @!P2 LEA.HI R0, R0, R0, RZ, 0x1 ;  /* 0x000000000000a211 */ /* 0x000fe200078f08ff */
[----:B------:R-:W-:Y:S01]  /*d7a0*/  @!P1 IMAD.WIDE R6, R7, 0x4, R4 ;  /* 0x0000000407069825 */ /* 0x000fe200078e0204 */
[----:B------:R-:W-:-:S02]  /*d7b0*/  @!P3 LEA.HI R21, R21, R21, RZ, 0x1 ;  /* 0x000000151515b211 */ /* 0x000fc400078f08ff */
[----:B------:R-:W-:Y:S01]  /*d7c0*/  @!P5 LEA.HI R17, R17, R17, RZ, 0x1 ;  /* 0x000000111111d211 */ /* 0x000fe200078f08ff */
[----:B------:R-:W-:Y:S01]  /*d7d0*/  @!P0 IMAD.WIDE R8, R9, 0x4, R4 ;  /* 0x0000000409088825 */ /* 0x000fe200078e0204 */
[----:B------:R-:W-:Y:S01]  /*d7e0*/  @!P4 LEA.HI R19, R19, R19, RZ, 0x1 ;  /* 0x000000131313c211 */ /* 0x000fe200078f08ff */
[----:B------:R0:W-:Y:S01]  /*d7f0*/  @!P1 ST.E.64 desc[UR6][R6.64], R62 ;  /* 0x0000003e06009985 */ /* 0x0001e2000c101b06 */
[----:B------:R-:W-:Y:S02]  /*d800*/  @!P6 LEA.HI R2, R2, R2, RZ, 0x1 ;  /* 0x000000020202e211 */ /* 0x000fe400078f08ff */
[----:B--2---:R-:W-:Y:S01]  /*d810*/  @!P2 LOP3.LUT R11, R0, 0xfffffffe, RZ, 0xc0, !PT ;  /* 0xfffffffe000ba812 */ /* 0x004fe200078ec0ff */
[----:B------:R1:W-:Y:S01]  /*d820*/  @!P0 ST.E.64 desc[UR6][R8.64], R66 ;  /* 0x0000004208008985 */ /* 0x0003e2000c101b06 */
[C---:B------:R-:W-:Y:S01]  /*d830*/  IADD3 R16, R3.reuse, 0x80, RZ ;  /* 0x0000008003107810 */ /* 0x040fe20007ffe0ff */
[C---:B------:R-:W-:Y:S01]  /*d840*/  VIADD R0, R3.reuse, 0x90 ;  /* 0x0000009003007836 */ /* 0x040fe20000000000 */
[----:B---3--:R-:W-:Y:S01]  /*d850*/  @!P6 LOP3.LUT R13, R2, 0xfffffffe, RZ, 0xc0, !PT ;  /* 0xfffffffe020de812 */ /* 0x008fe200078ec0ff */
[----:B------:R-:W-:Y:S01]  /*d860*/  VIADD R2, R3, 0x98 ;  /* 0x0000009803027836 */ /* 0x000fe20000000000 */
[----:B------:R-:W-:-:S02]  /*d870*/  @!P5 LOP3.LUT R17, R17, 0xfffffffe, RZ, 0xc0, !PT ;  /* 0xfffffffe1111d812 */ /* 0x000fc400078ec0ff */
[----:B------:R-:W-:Y:S02]  /*d880*/  @!P4 LOP3.LUT R19, R19, 0xfffffffe, RZ, 0xc0, !PT ;  /* 0xfffffffe1313c812 */ /* 0x000fe400078ec0ff */
[----:B----4-:R-:W-:Y:S01]  /*d890*/  @!P3 LOP3.LUT R15, R21, 0xfffffffe, RZ, 0xc0, !PT ;  /* 0xfffffffe150fb812 */ /* 0x010fe200078ec0ff */
[--C-:B0-----:R-:W-:Y:S01]  /*d8a0*/  @!P2 IMAD.WIDE R6, R11, 0x4, R4.reuse ;  /* 0x000000040b06a825 */ /* 0x101fe200078e0204 */
[----:B------:R-:W-:Y:S02]  /*d8b0*/  ISETP.GE.AND P0, PT, R16, UR4, PT ;  /* 0x0000000410007c0c */ /* 0x000fe4000bf06270 */
[----:B------:R-:W-:Y:S01]  /*d8c0*/  ISETP.GE.AND P1, PT, R20, UR4, PT ;  /* 0x0000000414007c0c */ /* 0x000fe2000bf26270 */
[--C-:B-1----:R-:W-:Y:S01]  /*d8d0*/  @!P6 IMAD.WIDE R8, R13, 0x4, R4.reuse ;  /* 0x000000040d08e825 */ /* 0x102fe200078e0204 */
[----:B------:R0:W-:Y:S01]  /*d8e0*/  @!P2 ST.E.64 desc[UR6][R6.64], R70 ;  /* 0x000000460600a985 */ /* 0x0001e2000c101b06 */
[----:B------:R-:W-:Y:S02]  /*d8f0*/  ISETP.GE.AND P2, PT, R0, UR4, PT ;  /* 0x0000000400007c0c */ /* 0x000fe4000bf46270 */
[----:B------:R-:W-:Y:S01]  /*d900*/  @!P5 IMAD.WIDE R10, R17, 0x4, R4 ;  /* 0x00000004110ad825 */ /* 0x000fe200078e0204 */
[----:B------:R1:W-:Y:S01]  /*d910*/  @!P6 ST.E.64 desc[UR6][R8.64], R74 ;  /* 0x0000004a0800e985 */ /* 0x0003e2000c101b06 */
[----:B------:R-:W-:-:S02]  /*d920*/  IADD3 R17, R3, 0xa0, RZ ;  /* 0x000000a003117810 */ /* 0x000fc40007ffe0ff */
[--C-:B------:R-:W-:Y:S01]  /*d930*/  @!P4 IMAD.WIDE R12, R19, 0x4, R4.reuse ;  /* 0x00000004130cc825 */ /* 0x100fe200078e0204 */
[----:B------:R2:W-:Y:S01]  /*d940*/  @!P5 ST.E.64 desc[UR6][R10.64], R78 ;  /* 0x0000004e0a00d985 */ /* 0x0005e2000c101b06 */
[----:B------:R-:W-:Y:S02]  /*d950*/  @!P0 LEA.HI R16, R16, R16, RZ, 0x1 ;  /* 0x0000001010108211 */ /* 0x000fe400078f08ff */
[----:B------:R-:W-:Y:S01]  /*d960*/  @!P3 IMAD.WIDE R14, R15, 0x4, R4 ;  /* 0x000000040f0eb825 */ /* 0x000fe200078e0204 */
[----:B------:R3:W-:Y:S01]  /*d970*/  @!P4 ST.E.64 desc[UR6][R12.64], R82 ;  /* 0x000000520c00c985 */ /* 0x0007e2000c101b06 */
[----:B------:R-:W-:Y:S02]  /*d980*/  ISETP.GE.AND P4, PT, R17, UR4, PT ;  /* 0x0000000411007c0c */ /* 0x000fe4000bf86270 */
[C---:B------:R-:W-:Y:S01]  /*d990*/  VIADD R19, R3.reuse, 0xa8 ;  /* 0x000000a803137836 */ /* 0x040fe20000000000 */
[----:B------:R4:W-:Y:S01]  /*d9a0*/  @!P3 ST.E.64 desc[UR6][R14.64], R86 ;  /* 0x000000560e00b985 */ /* 0x0009e2000c101b06 */
[C---:B------:R-:W-:Y:S01]  /*d9b0*/  VIADD R21, R3.reuse, 0xb0 ;  /* 0x000000b003157836 */ /* 0x040fe20000000000 */
[----:B------:R-:W-:Y:S01]  /*d9c0*/  ISETP.GE.AND P3, PT, R2, UR4, PT ;  /* 0x0000000402007c0c */ /* 0x000fe2000bf66270 */
[----:B------:R-:W-:Y:S01]  /*d9d0*/  VIADD R3, R3, 0xb8 ;  /* 0x000000b803037836 */ /* 0x000fe20000000000 */
[----:B------:R-:W-:-:S02]  /*d9e0*/  ISETP.GE.AND P5, PT, R19, UR4, PT ;  /* 0x0000000413007c0c */ /* 0x000fc4000bfa6270 */
[----:B------:R-:W-:Y:S02]  /*d9f0*/  ISETP.GE.AND P6, PT, R21, UR4, PT ;  /* 0x0000000415007c0c */ /* 0x000fe4000bfc6270 */
[----:B------:R-:W-:Y:S02]  /*da00*/  @!P1 LEA.HI R20, R20, R20, RZ, 0x1 ;  /* 0x0000001414149211 */ /* 0x000fe400078f08ff */
[----:B0-----:R-:W-:Y:S02]  /*da10*/  @!P0 LOP3.LUT R7, R16, 0xfffffffe, RZ, 0xc0, !PT ;  /* 0xfffffffe10078812 */ /* 0x001fe400078ec0ff */
[----:B-1----:R-:W-:Y:S02]  /*da20*/  @!P1 LOP3.LUT R9, R20, 0xfffffffe, RZ, 0xc0, !PT ;  /* 0xfffffffe14099812 */ /* 0x002fe400078ec0ff */
        /* <DEDUP_REMOVED lines=10> */
[----:B---3--:R-:W-:Y:S02]  /*dad0*/  @!P3 LOP3.LUT R13, R2, 0xfffffffe, RZ, 0xc0, !PT ;  /* 0xfffffffe020db812 */ /* 0x008fe400078ec0ff */
[----:B------:R-:W-:-:S02]  /*dae0*/  @!P4 LOP3.LUT R17, R17, 0xfffffffe, RZ, 0xc0, !PT ;  /* 0xfffffffe1111c812 */ /* 0x000fc400078ec0ff */
[----:B------:R-:W-:Y:S02]  /*daf0*/  ISETP.GE.AND P0, PT, R3, UR4, PT ;  /* 0x0000000403007c0c */ /* 0x000fe4000bf06270 */
[----:B------:R-:W-:Y:S02]  /*db00*/  @!P5 LOP3.LUT R19, R19, 0xfffffffe, RZ, 0xc0, !PT ;  /* 0xfffffffe1313d812 */ /* 0x000fe400078ec0ff */
[----:B----4-:R-:W-:Y:S01]  /*db10*/  @!P6 LOP3.LUT R15, R21, 0xfffffffe, RZ, 0xc0, !PT ;  /* 0xfffffffe150fe812 */ /* 0x010fe200078ec0ff */
[----:B0-----:R-:W-:-:S04]  /*db20*/  @!P2 IMAD.WIDE R6, R11, 0x4, R4 ;  /* 0x000000040b06a825 */ /* 0x001fc800078e0204 */
[--C-:B-1----:R-:W-:Y:S01]  /*db30*/  @!P3 IMAD.WIDE R8, R13, 0x4, R4.reuse ;  /* 0x000000040d08b825 */ /* 0x102fe200078e0204 */
[----:B------:R0:W-:Y:S03]  /*db40*/  @!P2 ST.E.64 desc[UR6][R6.64], R98 ;  /* 0x000000620600a985 */ /* 0x0001e6000c101b06 */
[--C-:B------:R-:W-:Y:S01]  /*db50*/  @!P4 IMAD.WIDE R10, R17, 0x4, R4.reuse ;  /* 0x00000004110ac825 */ /* 0x100fe200078e0204 */
[----:B------:R0:W-:Y:S03]  /*db60*/  @!P3 ST.E.64 desc[UR6][R8.64], R102 ;  /* 0x000000660800b985 */ /* 0x0001e6000c101b06 */
[--C-:B------:R-:W-:Y:S01]  /*db70*/  @!P5 IMAD.WIDE R12, R19, 0x4, R4.reuse ;  /* 0x00000004130cd825 */ /* 0x100fe200078e0204 */
[----:B------:R0:W-:Y:S03]  /*db80*/  @!P4 ST.E.64 desc[UR6][R10.64], R106 ;  /* 0x0000006a0a00c985 */ /* 0x0001e6000c101b06 */
[----:B------:R-:W-:Y:S01]  /*db90*/  @!P6 IMAD.WIDE R14, R15, 0x4, R4 ;  /* 0x000000040f0ee825 */ /* 0x000fe200078e0204 */
[----:B------:R0:W-:Y:S04]  /*dba0*/  @!P5 ST.E.64 desc[UR6][R12.64], R110 ;  /* 0x0000006e0c00d985 */ /* 0x0001e8000c101b06 */
[----:B------:R0:W-:Y:S01]  /*dbb0*/  @!P6 ST.E.64 desc[UR6][R14.64], R114 ;  /* 0x000000720e00e985 */ /* 0x0001e2000c101b06 */
[----:B------:R-:W-:Y:S05]  /*dbc0*/  @P0 BRA `(.L_x_10) ;  /* 0x00000044009c0947 */ /* 0x000fea0003800000 */
[----:B------:R-:W-:Y:S01]  /*dbd0*/  LEA.HI R3, R3, R3, RZ, 0x1 ;  /* 0x0000000303037211 */ /* 0x000fe200078f08ff */
[----:B------:R-:W-:-:S03]  /*dbe0*/  ULDC.64 UR4, c[0x0][0x208] ;  /* 0x0000820000047ab9 */ /* 0x000fc60000000a00 */
[----:B------:R-:W-:-:S05]  /*dbf0*/  LOP3.LUT R3, R3, 0xfffffffe, RZ, 0xc0, !PT ;  /* 0xfffffffe03037812 */ /* 0x000fca00078ec0ff */
[----:B------:R-:W-:-:S05]  /*dc00*/  IMAD.WIDE R4, R3, 0x4, R4 ;  /* 0x0000000403047825 */ /* 0x000fca00078e0204 */
[----:B------:R1:W-:Y:S01]  /*dc10*/  ST.E.64 desc[UR4][R4.64], R118 ;  /* 0x0000007604007985 */ /* 0x0003e2000c101b04 */
[----:B------:R-:W-:Y:S05]  /*dc20*/  BRA `(.L_x_10) ;  /* 0x0000004400847947 */ /* 0x000fea0003800000 */
.L_x_33:
[----:B------:R-:W0:Y:S02]  /*dc30*/  S2R R0, SR_TID.X ;  /* 0x0000000000007919 */ /* 0x000e240000002100 */
[----:B0-----:R-:W-:-:S04]  /*dc40*/  IADD3 R2, R0, -0x80, RZ ;  /* 0xffffff8000027810 */ /* 0x001fc80007ffe0ff */
[----:B------:R-:W-:-:S13]  /*dc50*/  ISETP.GT.AND P0, PT, R2, 0x7f, PT ;  /* 0x0000007f0200780c */ /* 0x000fda0003f04270 */
[----:B------:R-:W-:Y:S05]  /*dc60*/  @P0 BRA `(.L_x_10) ;  /* 0x0000004400740947 */ /* 0x000fea0003800000 */
[----:B------:R-:W0:Y:S01]  /*dc70*/  S2R R3, SR_CTAID.X ;  /* 0x0000000000037919 */ /* 0x000e220000002500 */
[----:B------:R-:W1:Y:S01]  /*dc80*/  LDC R6, c[0x0][0xbe8] ;  /* 0x0002fa00ff067b82 */ /* 0x000e620000000800 */
[----:B------:R-:W-:Y:S01]  /*dc90*/  ULDC UR4, c[0x0][0xa88] ;  /* 0x0002a20000047ab9 */ /* 0x000fe20000000800 */
[----:B0-----:R-:W-:Y:S02]  /*dca0*/  IMAD R0, R3, 0x80, R0 ;  /* 0x0000008003007824 */ /* 0x001fe400078e0200 */
[----:B-1----:R-:W-:Y:S02]  /*dcb0*/  IMAD R3, R6, UR4, RZ ;  /* 0x0000000406037c24 */ /* 0x002fe4000f8e02ff */
[----:B------:R-:W-:-:S05]  /*dcc0*/  VIADD R0, R0, 0xffffff80 ;  /* 0xffffff8000007836 */ /* 0x000fca0000000000 */
[----:B------:R-:W-:-:S13]  /*dcd0*/  ISETP.GE.AND P0, PT, R0, R3, PT ;  /* 0x000000030000720c */ /* 0x000fda0003f06270 */
[----:B------:R-:W-:Y:S05]  /*dce0*/  @P0 BRA `(.L_x_10) ;  /* 0x0000004400540947 */ /* 0x000fea0003800000 */
[----:B------:R-:W-:Y:S01]  /*dcf0*/  ISETP.NE.AND P0, PT, R6, 0x1, PT ;  /* 0x000000010600780c */ /* 0x000fe20003f05270 */
[----:B------:R-:W0:Y:S01]  /*dd00*/  S2UR UR7, SR_CTAID.Z ;  /* 0x00000000000779c3 */ /* 0x000e220000002700 */
[----:B------:R-:W-:Y:S01]  /*dd10*/  R2UR UR11, R18 ;  /* 0x00000000120b72ca */ /* 0x000fe200000e0000 */
[----:B------:R-:W-:Y:S01]  /*dd20*/  ULDC.64 UR8, c[0x0][0xbd0] ;  /* 0x0002f40000087ab9 */ /* 0x000fe20000000a00 */
[----:B------:R-:W-:Y:S01]  /*dd30*/  IMAD.MOV.U32 R5, RZ, RZ, R0 ;  /* 0x000000ffff057224 */ /* 0x000fe200078e0000 */
[----:B------:R-:W-:-:S04]  /*dd40*/  ULDC.64 UR12, c[0x0][0x208] ;  /* 0x00008200000c7ab9 */ /* 0x000fc80000000a00 */
[----:B------:R-:W1:Y:S06]  /*dd50*/  LDC.64 R10, c[0x0][0xbd8] ;  /* 0x0002f600ff0a7b82 */ /* 0x000e6c0000000a00 */
[----:B------:R-:W-:Y:S02]  /*dd60*/  USHF.R.S32.HI UR6, URZ, 0x1f, UR11 ;  /* 0x0000001f3f067899 */ /* 0x000fe4000801140b */
[----:B------:R-:W2:Y:S01]  /*dd70*/  @P0 LDC R7, c[0x0][0xbec] ;  /* 0x0002fb00ff070b82 */ /* 0x000ea20000000800 */
[----:B------:R-:W-:Y:S02]  /*dd80*/  UIMAD.WIDE.U32 UR4, UR11, UR8, URZ ;  /* 0x000000080b0472a5 */ /* 0x000fe4000f8e003f */
[----:B------:R-:W-:-:S04]  /*dd90*/  UIMAD UR6, UR6, UR8, URZ ;  /* 0x00000008060672a4 */ /* 0x000fc8000f8e023f */
[----:B------:R-:W-:Y:S01]  /*dda0*/  UIMAD UR6, UR11, UR9, UR6 ;  /* 0x000000090b0672a4 */ /* 0x000fe2000f8e0206 */
[----:B------:R-:W3:Y:S01]  /*ddb0*/  @P0 LDC R9, c[0x0][0xbf0] ;  /* 0x0002fc00ff090b82 */ /* 0x000ee20000000800 */
[----:B0-----:R-:W-:Y:S01]  /*ddc0*/  USHF.R.S32.HI UR8, URZ, 0x1f, UR7 ;  /* 0x0000001f3f087899 */ /* 0x001fe20008011407 */
[----:B------:R-:W-:Y:S01]  /*ddd0*/  MOV R2, UR4 ;  /* 0x0000000400027c02 */ /* 0x000fe20008000f00 */
[----:B------:R-:W-:Y:S02]  /*dde0*/  UIADD3 UR6, UR5, UR6, URZ ;  /* 0x0000000605067290 */ /* 0x000fe4000fffe03f */
[----:B------:R-:W-:Y:S01]  /*ddf0*/  IMAD.U32 R3, RZ, RZ, UR5 ;  /* 0x00000005ff037e24 */ /* 0x000fe2000f8e00ff */
[----:B------:R-:W-:Y:S02]  /*de00*/  ULDC.64 UR4, c[0x0][0xbe0] ;  /* 0x0002f80000047ab9 */ /* 0x000fe40000000a00 */
[----:B------:R-:W0:Y:S01]  /*de10*/  S2UR UR10, SR_CTAID.Y ;  /* 0x00000000000a79c3 */ /* 0x000e220000002600 */
[----:B------:R-:W-:-:S02]  /*de20*/  IMAD.U32 R3, RZ, RZ, UR6 ;  /* 0x00000006ff037e24 */ /* 0x000fc4000f8e00ff */
[C---:B-1----:R-:W-:Y:S02]  /*de30*/  IMAD R12, R10.reuse, UR8, RZ ;  /* 0x000000080a0c7c24 */ /* 0x042fe4000f8e02ff */
[----:B------:R-:W-:-:S03]  /*de40*/  IMAD.WIDE.U32 R2, R10, UR7, R2 ;  /* 0x000000070a027c25 */ /* 0x000fc6000f8e0002 */
[----:B------:R-:W0:Y:S01]  /*de50*/  LDC R8, c[0x0][0xc50] ;  /* 0x00031400ff087b82 */ /* 0x000e220000000800 */
[----:B--2---:R-:W-:-:S04]  /*de60*/  @P0 IMAD.HI.U32 R4, R0, R7, RZ ;  /* 0x0000000700040227 */ /* 0x004fc800078e00ff */
[----:B------:R-:W-:Y:S02]  /*de70*/  IMAD R7, RZ, RZ, -UR11 ;  /* 0x8000000bff077e24 */ /* 0x000fe4000f8e02ff */
[----:B------:R-:W-:Y:S01]  /*de80*/  IMAD R11, R11, UR7, R12 ;  /* 0x000000070b0b7c24 */ /* 0x000fe2000f8e020c */
[----:B---3--:R-:W-:-:S03]  /*de90*/  @P0 SHF.R.U32.HI R5, RZ, R9, R4 ;  /* 0x00000009ff050219 */ /* 0x008fc60000011604 */
[----:B------:R-:W-:Y:S02]  /*dea0*/  IMAD.IADD R3, R11, 0x1, R3 ;  /* 0x000000010b037824 */ /* 0x000fe400078e0203 */
[----:B0-----:R-:W-:Y:S01]  /*deb0*/  IMAD R9, R8, R7, UR10 ;  /* 0x0000000a08097e24 */ /* 0x001fe2000f8e0207 */
[----:B------:R-:W-:-:S03]  /*dec0*/  IADD3 R7, -R5, RZ, RZ ;  /* 0x000000ff05077210 */ /* 0x000fc60007ffe1ff */
[----:B------:R-:W-:Y:S01]  /*ded0*/  IMAD.WIDE.U32 R2, R9, UR4, R2 ;  /* 0x0000000409027c25 */ /* 0x000fe2000f8e0002 */
[----:B------:R-:W-:-:S03]  /*dee0*/  SHF.R.S32.HI R4, RZ, 0x1f, R9 ;  /* 0x0000001fff047819 */ /* 0x000fc60000011409 */
[----:B------:R-:W-:Y:S01]  /*def0*/  IMAD R7, R6, R7, R0 ;  /* 0x0000000706077224 */ /* 0x000fe200078e0200 */
[----:B------:R-:W-:Y:S01]  /*df00*/  IADD3 R2, P0, R5, R2, RZ ;  /* 0x0000000205027210 */ /* 0x000fe20007f1e0ff */
[----:B------:R-:W-:-:S03]  /*df10*/  IMAD R4, R4, UR4, RZ ;  /* 0x0000000404047c24 */ /* 0x000fc6000f8e02ff */
[----:B------:R-:W-:Y:S01]  /*df20*/  SHF.R.S32.HI R0, RZ, 0x1f, R7 ;  /* 0x0000001fff007819 */ /* 0x000fe20000011407 */
[----:B------:R-:W-:Y:S01]  /*df30*/  IMAD R4, R9, UR5, R4 ;  /* 0x0000000509047c24 */ /* 0x000fe2000f8e0204 */
[----:B------:R-:W-:Y:S01]  /*df40*/  SHF.R.S32.HI R9, RZ, 0x1f, R5 ;  /* 0x0000001fff097819 */ /* 0x000fe20000011405 */
[----:B------:R-:W-:Y:S02]  /*df50*/  ULDC.64 UR4, c[0x0][0xbc8] ;  /* 0x0002f20000047ab9 */ /* 0x000fe40000000a00 */
[----:B------:R-:W-:Y:S01]  /*df60*/  IMAD R0, R0, UR4, RZ ;  /* 0x0000000400007c24 */ /* 0x000fe2000f8e02ff */
[----:B------:R-:W-:-:S03]  /*df70*/  IADD3.X R3, R9, R3, R4, P0, !PT ;  /* 0x0000000309037210 */ /* 0x000fc600007fe404 */
[C---:B------:R-:W-:Y:S02]  /*df80*/  IMAD R5, R7.reuse, UR5, R0 ;  /* 0x0000000507057c24 */ /* 0x040fe4000f8e0200 */
[----:B------:R-:W-:Y:S01]  /*df90*/  IMAD.WIDE.U32 R2, R7, UR4, R2 ;  /* 0x0000000407027c25 */ /* 0x000fe2000f8e0002 */
[----:B------:R-:W-:-:S03]  /*dfa0*/  ULDC.64 UR4, c[0x0][0xba8] ;  /* 0x0002ea0000047ab9 */ /* 0x000fc60000000a00 */
[----:B------:R-:W-:Y:S01]  /*dfb0*/  IMAD.IADD R3, R3, 0x1, R5 ;  /* 0x0000000103037824 */ /* 0x000fe200078e0205 */
[----:B------:R-:W-:-:S04]  /*dfc0*/  LEA R4, P0, R2, UR4, 0x2 ;  /* 0x0000000402047c11 */ /* 0x000fc8000f8010ff */
[----:B------:R-:W-:Y:S01]  /*dfd0*/  LEA.HI.X R5, R2, UR5, R3, 0x2, P0 ;  /* 0x0000000502057c11 */ /* 0x000fe200080f1403 */
[----:B------:R-:W-:-:S05]  /*dfe0*/  IMAD.MOV.U32 R3, RZ, RZ, -0x800000 ;  /* 0xff800000ff037424 */ /* 0x000fca00078e00ff */
[----:B------:R4:W-:Y:S01]  /*dff0*/  STG.E desc[UR12][R4.64], R3 ;  /* 0x0000000304007986 */ /* 0x0009e2000c10190c */
[----:B------:R-:W-:Y:S05]  /*e000*/  BRA `(.L_x_10) ;  /* 0x00000040008c7947 */ /* 0x000fea0003800000 */
.L_x_8:
[----:B------:R-:W-:-:S08]  /*e010*/  NOP ;  /* 0x0000000000007918 */ /* 0x000fd00000000000 */
[----:B0-----:R-:W0:-:S00]  /*e020*/  USETMAXREG.DEALLOC.CTAPOOL 0x18 ;  /* 0x00000018000079c8 */ /* 0x001e0000080e0500 */
[----:B0-----:R-:W-:Y:S01]  /*e030*/  LOP3.LUT R0, R0, 0x3, RZ, 0xc0, !PT ;  /* 0x0000000300007812 */ /* 0x001fe200078ec0ff */
[----:B------:R-:W0:Y:S05]  /*e040*/  S2R R18, SR_CTAID.Z ;  /* 0x0000000000127919 */ /* 0x000e2a0000002700 */
[----:B------:R-:W1:Y:S01]  /*e050*/  S2UR UR6, SR_CTAID.Y ;  /* 0x00000000000679c3 */ /* 0x000e620000002600 */
[----:B------:R-:W2:Y:S02]  /*e060*/  SHFL.IDX PT, R0, R0, RZ, 0x1f ;  /* 0x00001fff00007589 */ /* 0x000ea400000e0000 */
[----:B--2---:R-:W-:-:S13]  /*e070*/  ISETP.NE.AND P0, PT, R0, RZ, PT ;  /* 0x000000ff0000720c */ /* 0x004fda0003f05270 */
[----:B01----:R-:W-:Y:S05]  /*e080*/  @!P0 BRA `(.L_x_36) ;  /* 0x0000000000288947 */ /* 0x003fea0003800000 */
[----:B------:R-:W-:Y:S01]  /*e090*/  ULDC UR7, c[0x0][0xc50] ;  /* 0x0003140000077ab9 */ /* 0x000fe20000000800 */
[----:B------:R-:W-:Y:S01]  /*e0a0*/  UMOV UR36, UR6 ;  /* 0x0000000600247c82 */ /* 0x000fe20008000000 */
[----:B------:R-:W-:-:S06]  /*e0b0*/  UISETP.NE.AND UP0, UPT, UR7, 0x1, UPT ;  /* 0x000000010700788c */ /* 0x000fcc000bf05270 */
[----:B------:R-:W-:-:S13]  /*e0c0*/  PLOP3.LUT P0, PT, PT, PT, UP0, 0x80, 0x0 ;  /* 0x000000000000781c */ /* 0x000fda0003f0f008 */
[----:B------:R-:W-:Y:S05]  /*e0d0*/  @!P0 BRA `(.L_x_37) ;  /* 0x0000000000308947 */ /* 0x000fea0003800000 */
[----:B------:R-:W-:Y:S01]  /*e0e0*/  ULDC UR4, c[0x0][0xc54] ;  /* 0x0003150000047ab9 */ /* 0x000fe20000000800 */
[----:B------:R-:W-:Y:S01]  /*e0f0*/  ULDC UR36, c[0x0][0xc58] ;  /* 0x0003160000247ab9 */ /* 0x000fe20000000800 */
[----:B------:R-:W-:-:S04]  /*e100*/  UIMAD.WIDE.U32 UR4, UR6, UR4, URZ ;  /* 0x00000004060472a5 */ /* 0x000fc8000f8e003f */
[----:B------:R-:W-:Y:S01]  /*e110*/  USHF.R.U32.HI UR36, URZ, UR36, UR5 ;  /* 0x000000243f247299 */ /* 0x000fe20008011605 */
[----:B------:R-:W-:Y:S11]  /*e120*/  BRA `(.L_x_37) ;  /* 0x00000000001c7947 */ /* 0x000ff60003800000 */
.L_x_36:
[----:B------:R-:W-:Y:S01]  /*e130*/  ULDC UR7, c[0x0][0xc50] ;  /* 0x0003140000077ab9 */ /* 0x000fe20000000800 */
[----:B------:R-:W-:Y:S01]  /*e140*/  UMOV UR36, UR6 ;  /* 0x0000000600247c82 */ /* 0x000fe20008000000 */
[----:B------:R-:W-:-:S11]  /*e150*/  UISETP.NE.AND UP0, UPT, UR7, 0x1, UPT ;  /* 0x000000010700788c */ /* 0x000fd6000bf05270 */
[----:B------:R-:W-:Y:S01]  /*e160*/  @UP0 ULDC UR4, c[0x0][0xc54] ;  /* 0x0003150000040ab9 */ /* 0x000fe20000000800 */
[----:B------:R-:W-:Y:S01]  /*e170*/  @UP0 ULDC UR8, c[0x0][0xc58] ;  /* 0x0003160000080ab9 */ /* 0x000fe20000000800 */
[----:B------:R-:W-:-:S04]  /*e180*/  UIMAD.WIDE.U32 UR4, UR6, UR4, URZ ;  /* 0x00000004060472a5 */ /* 0x000fc8000f8e003f */
[----:B------:R-:W-:-:S12]  /*e190*/  @UP0 USHF.R.U32.HI UR36, URZ, UR8, UR5 ;  /* 0x000000083f240299 */ /* 0x000fd80008011605 */
.L_x_37:
[----:B------:R-:W-:Y:S01]  /*e1a0*/  ISETP.GE.AND P0, PT, R18, RZ, PT ;  /* 0x000000ff1200720c */ /* 0x000fe20003f06270 */
[----:B------:R-:W-:Y:S01]  /*e1b0*/  UIADD3 UR4, -UR36, URZ, URZ ;  /* 0x0000003f24047290 */ /* 0x000fe2000fffe13f */
[----:B------:R-:W-:Y:S01]  /*e1c0*/  MOV R9, 0x1 ;  /* 0x0000000100097802 */ /* 0x000fe20000000f00 */
[----:B------:R-:W-:Y:S02]  /*e1d0*/  IMAD.MOV.U32 R0, RZ, RZ, RZ ;  /* 0x000000ffff007224 */ /* 0x000fe400078e00ff */
[----:B------:R-:W-:Y:S01]  /*e1e0*/  UIMAD UR6, UR7, UR4, UR6 ;  /* 0x00000004070672a4 */ /* 0x000fe2000f8e0206 */
[----:B------:R-:W-:-:S07]  /*e1f0*/  IMAD.MOV.U32 R3, RZ, RZ, 0x1 ;  /* 0x00000001ff037424 */ /* 0x000fce00078e00ff */
[----:B------:R-:W-:Y:S05]  /*e200*/  @!P0 BRA `(.L_x_38) ;  /* 0x0000003c00448947 */ /* 0x000fea0003800000 */
[----:B------:R-:W-:Y:S01]  /*e210*/  ULDC.64 UR4, c[0x0][0x418] ;  /* 0x0001060000047ab9 */ /* 0x000fe20000000a00 */
[----:B------:R-:W-:Y:S02]  /*e220*/  ULOP3.LUT UR42, UR6, 0xffff, URZ, 0xc0, !UPT ;  /* 0x0000ffff062a7892 */ /* 0x000fe4000f8ec03f */
[----:B------:R-:W-:Y:S01]  /*e230*/  UISETP.NE.U32.AND UP0, UPT, UR4, URZ, UPT ;  /* 0x0000003f0400728c */ /* 0x000fe2000bf05070 */
[----:B------:R-:W-:Y:S02]  /*e240*/  UMOV UR41, URZ ;  /* 0x0000003f00297c82 */ /* 0x000fe40008000000 */
[----:B------:R-:W-:Y:S01]  /*e250*/  ULDC UR4, c[0x0][0x424] ;  /* 0x0001090000047ab9 */ /* 0x000fe20000000800 */
[----:B------:R-:W-:-:S03]  /*e260*/  UISETP.NE.AND.EX UP0, UPT, UR5, URZ, UPT, UP0 ;  /* 0x0000003f0500728c */ /* 0x000fc6000bf05300 */
[----:B------:R-:W-:Y:S01]  /*e270*/  ULDC UR5, c[0x0][0x2f0] ;  /* 0x0000bc0000057ab9 */ /* 0x000fe20000000800 */
[----:B------:R-:W-:-:S04]  /*e280*/  USEL UR4, UR4, 0x1, UP0 ;  /* 0x0000000104047887 */ /* 0x000fc80008000000 */
[----:B------:R-:W-:-:S04]  /*e290*/  UIMAD UR4, UR4, UR5, URZ ;  /* 0x00000005040472a4 */ /* 0x000fc8000f8e023f */
[----:B------:R-:W-:Y:S02]  /*e2a0*/  UISETP.GE.AND UP0, UPT, UR4, 0x1, UPT ;  /* 0x000000010400788c */ /* 0x000fe4000bf06270 */
[----:B------:R-:W-:-:S03]  /*e2b0*/  UIADD3 UR5, UR4, 0x6f, URZ ;  /* 0x0000006f04057890 */ /* 0x000fc6000fffe03f */
[----:B------:R-:W-:Y:S01]  /*e2c0*/  UMOV UR4, URZ ;  /* 0x0000003f00047c82 */ /* 0x000fe20008000000 */
[----:B------:R-:W-:Y:S01]  /*e2d0*/  PLOP3.LUT P0, PT, PT, PT, UP0, 0x80, 0x0 ;  /* 0x000000000000781c */ /* 0x000fe20003f0f008 */
[----:B------:R-:W-:-:S04]  /*e2e0*/  UIMAD.WIDE UR4, UR5, -0x6db6db6d, UR4 ;  /* 0x92492493050478a5 */ /* 0x000fc8000f8e0204 */
[----:B------:R-:W-:-:S04]  /*e2f0*/  USHF.R.U32.HI UR39, URZ, 0x1f, UR5 ;  /* 0x0000001f3f277899 */ /* 0x000fc80008011605 */
[----:B------:R-:W-:-:S04]  /*e300*/  ULEA.HI.SX32 UR39, UR5, UR39, 0x1a ;  /* 0x0000002705277291 */ /* 0x000fc8000f8fd23f */
[----:B------:R-:W-:Y:S08]  /*e310*/  @!P0 BRA `(.L_x_39) ;  /* 0x0000000000908947 */ /* 0x000ff00003800000 */
[----:B------:R-:W-:Y:S01]  /*e320*/  USHF.R.U32.HI UR6, URZ, 0x10, UR6 ;  /* 0x000000103f067899 */ /* 0x000fe20008011606 */
[----:B------:R-:W-:-:S03]  /*e330*/  UMOV UR4, URZ ;  /* 0x0000003f00047c82 */ /* 0x000fc60008000000 */
[----:B------:R-:W-:-:S11]  /*e340*/  UISETP.NE.AND UP0, UPT, UR6, URZ, UPT ;  /* 0x0000003f0600728c */ /* 0x000fd6000bf05270 */
[----:B------:R-:W-:Y:S02]  /*e350*/  @!UP0 ULDC UR6, c[0x0][0x9f0] ;  /* 0x00027c0000068ab9 */ /* 0x000fe40000000800 */
[----:B------:R-:W-:Y:S01]  /*e360*/  IMAD.U32 R3, RZ, RZ, UR6 ;  /* 0x00000006ff037e24 */ /* 0x000fe2000f8e00ff */
[----:B------:R-:W-:-:S04]  /*e370*/  UIADD3 UR7, UR39, -0x1, UR6 ;  /* 0xffffffff27077890 */ /* 0x000fc8000fffe006 */
[-C--:B------:R-:W-:Y:S02]  /*e380*/  IABS R0, R3.reuse ;  /* 0x0000000300007213 */ /* 0x080fe40000000000 */
[----:B------:R-:W-:Y:S01]  /*e390*/  IABS R4, R3 ;  /* 0x0000000300047213 */ /* 0x000fe20000000000 */
[----:B------:R-:W-:Y:S01]  /*e3a0*/  IMAD.U32 R3, RZ, RZ, UR7 ;  /* 0x00000007ff037e24 */ /* 0x000fe2000f8e00ff */
[----:B------:R-:W-:Y:S01]  /*e3b0*/  R2UR UR11, R0 ;  /* 0x00000000000b72ca */ /* 0x000fe200000e0000 */
[----:B------:R-:W-:Y:S02]  /*e3c0*/  ULOP3.LUT UR7, UR7, UR6, URZ, 0x3c, !UPT ;  /* 0x0000000607077292 */ /* 0x000fe4000f8e3c3f */
[----:B------:R-:W-:-:S10]  /*e3d0*/  IMAD.MOV R4, RZ, RZ, -R4 ;  /* 0x000000ffff047224 */ /* 0x000fd400078e0a04 */
[----:B------:R-:W0:Y:S08]  /*e3e0*/  I2F.RP R0, UR11 ;  /* 0x0000000b00007d06 */ /* 0x000e300008209400 */
[----:B0-----:R-:W0:Y:S02]  /*e3f0*/  MUFU.RCP R0, R0 ;  /* 0x0000000000007308 */ /* 0x001e240000001000 */
[----:B0-----:R-:W-:-:S02]  /*e400*/  IADD3 R2, R0, 0xffffffe, RZ ;  /* 0x0ffffffe00027810 */ /* 0x001fc40007ffe0ff */
[----:B------:R-:W-:Y:S01]  /*e410*/  IABS R0, R3 ;  /* 0x0000000300007213 */ /* 0x000fe20000000000 */
[----:B------:R-:W-:-:S03]  /*e420*/  IMAD.MOV.U32 R3, RZ, RZ, R4 ;  /* 0x000000ffff037224 */ /* 0x000fc600078e0004 */
[----:B------:R-:W0:Y:S01]  /*e430*/  F2I.FTZ.U32.TRUNC.NTZ R2, R2 ;  /* 0x0000000200027305 */ /* 0x000e22000021f000 */
[----:B------:R-:W-:Y:S02]  /*e440*/  R2UR UR9, R0 ;  /* 0x00000000000972ca */ /* 0x000fe400000e0000 */
[----:B------:R-:W-:Y:S02]  /*e450*/  R2UR UR10, R3 ;  /* 0x00000000030a72ca */ /* 0x000fe400000e0000 */
[----:B0-----:R-:W-:-:S13]  /*e460*/  R2UR UR5, R2 ;  /* 0x00000000020572ca */ /* 0x001fda00000e0000 */
[----:B------:R-:W-:-:S04]  /*e470*/  UIADD3 UR8, URZ, -UR5, URZ ;  /* 0x800000053f087290 */ /* 0x000fc8000fffe03f */
[----:B------:R-:W-:-:S04]  /*e480*/  UIMAD UR8, UR8, UR11, URZ ;  /* 0x0000000b080872a4 */ /* 0x000fc8000f8e023f */
[----:B------:R-:W-:-:S04]  /*e490*/  UIMAD.WIDE.U32 UR4, UR5, UR8, UR4 ;  /* 0x00000008050472a5 */ /* 0x000fc8000f8e0004 */
[----:B------:R-:W-:-:S04]  /*e4a0*/  UIMAD.WIDE.U32 UR4, UR5, UR9, URZ ;  /* 0x00000009050472a5 */ /* 0x000fc8000f8e003f */
[----:B------:R-:W-:-:S04]  /*e4b0*/  UIMAD UR4, UR5, UR10, UR9 ;  /* 0x0000000a050472a4 */ /* 0x000fc8000f8e0209 */
[----:B------:R-:W-:-:S11]  /*e4c0*/  UISETP.GT.U32.AND UP1, UPT, UR11, UR4, UPT ;  /* 0x000000040b00728c */ /* 0x000fd6000bf24070 */
[----:B------:R-:W-:Y:S02]  /*e4d0*/  @!UP1 UIADD3 UR4, UR4, -UR11, URZ ;  /* 0x8000000b04049290 */ /* 0x000fe4000fffe03f */
[----:B------:R-:W-:Y:S02]  /*e4e0*/  @!UP1 UIADD3 UR5, UR5, 0x1, URZ ;  /* 0x0000000105059890 */ /* 0x000fe4000fffe03f */
[----:B------:R-:W-:Y:S02]  /*e4f0*/  UISETP.GE.U32.AND UP0, UPT, UR4, UR11, UPT ;  /* 0x0000000b0400728c */ /* 0x000fe4000bf06070 */
[----:B------:R-:W-:-:S09]  /*e500*/  UISETP.GE.AND UP1, UPT, UR7, URZ, UPT ;  /* 0x0000003f0700728c */ /* 0x000fd2000bf26270 */
[----:B------:R-:W-:Y:S02]  /*e510*/  @UP0 UIADD3 UR5, UR5, 0x1, URZ ;  /* 0x0000000105050890 */ /* 0x000fe4000fffe03f */
[----:B------:R-:W-:Y:S02]  /*e520*/  UISETP.NE.AND UP0, UPT, UR6, URZ, UPT ;  /* 0x0000003f0600728c */ /* 0x000fe4000bf05270 */
[----:B------:R-:W-:-:S09]  /*e530*/  @!UP1 UIADD3 UR5, -UR5, URZ, URZ ;  /* 0x0000003f05059290 */ /* 0x000fd2000fffe13f */
[----:B------:R-:W-:-:S07]  /*e540*/  @!UP0 ULOP3.LUT UR5, URZ, UR6, URZ, 0x33, !UPT ;  /* 0x000000063f058292 */ /* 0x000fce000f8e333f */
[----:B------:R-:W-:-:S05]  /*e550*/  UMOV UR41, UR5 ;  /* 0x0000000500297c82 */ /* 0x000fca0008000000 */
.L_x_39:
[----:B------:R-:W-:Y:S01]  /*e560*/  UIMAD UR40, UR42, UR41, URZ ;  /* 0x000000292a2872a4 */ /* 0x000fe2000f8e023f */
[----:B------:R-:W-:-:S05]  /*e570*/  MOV R0, UR39 ;  /* 0x0000002700007c02 */ /* 0x000fca0008000f00 */
[----:B------:R-:W-:-:S05]  /*e580*/  IMAD.U32 R3, RZ, RZ, UR40 ;  /* 0x00000028ff037e24 */ /* 0x000fca000f8e00ff */
[----:B------:R-:W-:Y:S01]  /*e590*/  VIADDMNMX R17, R3, UR41, R0, PT ;  /* 0x0000002903117c46 */ /* 0x000fe2000b800100 */
[----:B------:R-:W-:Y:S02]  /*e5a0*/  IMAD.MOV.U32 R0, RZ, RZ, RZ ;  /* 0x000000ffff007224 */ /* 0x000fe400078e00ff */
[----:B------:R-:W-:Y:S01]  /*e5b0*/  IMAD.MOV.U32 R3, RZ, RZ, 0x1 ;  /* 0x00000001ff037424 */ /* 0x000fe200078e00ff */
[----:B------:R-:W-:Y:S01]  /*e5c0*/  ISETP.GT.AND P0, PT, R17, UR40, PT ;  /* 0x0000002811007c0c */ /* 0x000fe2000bf04270 */
[----:B------:R0:W-:-:S12]  /*e5d0*/  STL [R1+0x8], R17 ;  /* 0x0000081101007387 */ /* 0x0001d80000100800 */
[----:B0-----:R-:W-:Y:S05]  /*e5e0*/  @!P0 BRA `(.L_x_38) ;  /* 0x00000038004c8947 */ /* 0x001fea0003800000 */
[----:B------:R-:W0:Y:S01]  /*e5f0*/  S2UR UR4, SR_CgaCtaId ;  /* 0x00000000000479c3 */ /* 0x000e220000008800 */
[----:B------:R-:W-:Y:S02]  /*e600*/  UMOV UR38, 0x400 ;  /* 0x0000040000267882 */ /* 0x000fe40000000000 */
[----:B0-----:R-:W-:-:S04]  /*e610*/  ULEA UR38, UR4, UR38, 0x18 ;  /* 0x0000002604267291 */ /* 0x001fc8000f8ec03f */
[----:B------:R-:W-:-:S04]  /*e620*/  UIADD3 UR4, UR38, 0x21400, URZ ;  /* 0x0002140026047890 */ /* 0x000fc8000fffe03f */
[----:B------:R-:W-:-:S06]  /*e630*/  ULOP3.LUT UP0, URZ, UR4, 0x3ff, URZ, 0xc0, !UPT ;  /* 0x000003ff043f7892 */ /* 0x000fcc000f80c03f */
[----:B------:R-:W-:-:S13]  /*e640*/  PLOP3.LUT P0, PT, PT, PT, UP0, 0x80, 0x0 ;  /* 0x000000000000781c */ /* 0x000fda0003f0f008 */
[----:B------:R-:W-:Y:S05]  /*e650*/  @!P0 BRA `(.L_x_40) ;  /* 0x0000000000408947 */ /* 0x000fea0003800000 */
[----:B------:R-:W-:Y:S01]  /*e660*/  MOV R2, 0x0 ;  /* 0x0000000000027802 */ /* 0x000fe20000000f00 */
[----:B------:R-:W-:Y:S01]  /*e670*/  ULDC.64 UR6, c[0x4][0xa8] ;  /* 0x01002a0000067ab9 */ /* 0x000fe20000000a00 */
[----:B------:R-:W-:Y:S01]  /*e680*/  ULDC.64 UR8, c[0x4][0xb0] ;  /* 0x01002c0000087ab9 */ /* 0x000fe20000000a00 */
[----:B------:R-:W-:Y:S01]  /*e690*/  ULDC.64 UR4, c[0x4][0x8] ;  /* 0x0100020000047ab9 */ /* 0x000fe20000000a00 */
[----:B------:R-:W-:Y:S01]  /*e6a0*/  MOV R4, UR6 ;  /* 0x0000000600047c02 */ /* 0x000fe20008000f00 */
[----:B------:R-:W-:Y:S01]  /*e6b0*/  IMAD.U32 R5, RZ, RZ, UR7 ;  /* 0x00000007ff057e24 */ /* 0x000fe2000f8e00ff */
[----:B------:R-:W0:Y:S01]  /*e6c0*/  LDC.64 R2, c[0x4][R2] ;  /* 0x0100000002027b82 */ /* 0x000e220000000a00 */
[----:B------:R-:W-:Y:S01]  /*e6d0*/  IMAD.U32 R6, RZ, RZ, UR8 ;  /* 0x00000008ff067e24 */ /* 0x000fe2000f8e00ff */
[----:B------:R-:W-:Y:S01]  /*e6e0*/  MOV R10, UR4 ;  /* 0x00000004000a7c02 */ /* 0x000fe20008000f00 */
[----:B------:R-:W-:Y:S01]  /*e6f0*/  IMAD.U32 R7, RZ, RZ, UR9 ;  /* 0x00000009ff077e24 */ /* 0x000fe2000f8e00ff */
[----:B------:R-:W-:Y:S01]  /*e700*/  MOV R13, RZ ;  /* 0x000000ff000d7202 */ /* 0x000fe20000000f00 */
[----:B------:R-:W-:-:S02]  /*e710*/  IMAD.U32 R11, RZ, RZ, UR5 ;  /* 0x00000005ff0b7e24 */ /* 0x000fc4000f8e00ff */
[----:B------:R-:W-:Y:S02]  /*e720*/  IMAD.MOV.U32 R8, RZ, RZ, 0x70 ;  /* 0x00000070ff087424 */ /* 0x000fe400078e00ff */
[----:B------:R-:W-:-:S07]  /*e730*/  IMAD.MOV.U32 R12, RZ, RZ, 0x1 ;  /* 0x00000001ff0c7424 */ /* 0x000fce00078e00ff */
[----:B------:R-:W-:-:S07]  /*e740*/  LEPC R20, `(.L_x_40) ;  /* 0x000000001014794e */ /* 0x000fce0000000000 */
[----:B0-----:R-:W-:Y:S05]  /*e750*/  CALL.ABS.NOINC R2 ;  /* 0x0000000002007343 */ /* 0x001fea0003c00000 */
.L_x_40:
        /* <DEDUP_REMOVED lines=8> */
[----:B------:R0:W1:Y:S01]  /*e7e0*/  LDC.64 R2, c[0x4][R16] ;  /* 0x0100000010027b82 */ /* 0x0000620000000a00 */
[----:B------:R-:W-:Y:S01]  /*e7f0*/  IMAD.U32 R4, RZ, RZ, UR6 ;  /* 0x00000006ff047e24 */ /* 0x000fe2000f8e00ff */
[----:B------:R-:W-:Y:S01]  /*e800*/  MOV R7, UR9 ;  /* 0x0000000900077c02 */ /* 0x000fe20008000f00 */
[----:B------:R-:W-:Y:S01]  /*e810*/  IMAD.U32 R5, RZ, RZ, UR7 ;  /* 0x00000007ff057e24 */ /* 0x000fe2000f8e00ff */
[----:B------:R-:W-:Y:S01]  /*e820*/  MOV R12, 0x1 ;  /* 0x00000001000c7802 */ /* 0x000fe20000000f00 */
[----:B------:R-:W-:Y:S02]  /*e830*/  IMAD.U32 R6, RZ, RZ, UR8 ;  /* 0x00000008ff067e24 */ /* 0x000fe4000f8e00ff */
[----:B------:R-:W-:-:S02]  /*e840*/  IMAD.U32 R10, RZ, RZ, UR4 ;  /* 0x00000004ff0a7e24 */ /* 0x000fc4000f8e00ff */
[----:B------:R-:W-:Y:S02]  /*e850*/  IMAD.U32 R11, RZ, RZ, UR5 ;  /* 0x00000005ff0b7e24 */ /* 0x000fe4000f8e00ff */
[----:B------:R-:W-:Y:S02]  /*e860*/  IMAD.MOV.U32 R8, RZ, RZ, 0x70 ;  /* 0x00000070ff087424 */ /* 0x000fe400078e00ff */
[----:B0-----:R-:W-:-:S07]  /*e870*/  IMAD.MOV.U32 R13, RZ, RZ, RZ ;  /* 0x000000ffff0d7224 */ /* 0x001fce00078e00ff */
[----:B------:R-:W-:-:S07]  /*e880*/  LEPC R20, `(.L_x_42) ;  /* 0x000000001014794e */ /* 0x000fce0000000000 */
[----:B-1----:R-:W-:Y:S05]  /*e890*/  CALL.ABS.NOINC R2 ;  /* 0x0000000002007343 */ /* 0x002fea0003c00000 */
.L_x_42:
[----:B------:R0:W1:Y:S01]  /*e8a0*/  LDC.64 R2, c[0x4][R16] ;  /* 0x0100000010027b82 */ /* 0x0000620000000a00 */
[----:B------:R-:W-:Y:S01]  /*e8b0*/  ULDC.64 UR6, c[0x4][0xa8] ;  /* 0x01002a0000067ab9 */ /* 0x000fe20000000a00 */
[----:B------:R-:W-:Y:S01]  /*e8c0*/  ULDC.64 UR8, c[0x4][0xb0] ;  /* 0x01002c0000087ab9 */ /* 0x000fe20000000a00 */
[----:B------:R-:W-:Y:S01]  /*e8d0*/  ULDC.64 UR4, c[0x4][0x18] ;  /* 0x0100060000047ab9 */ /* 0x000fe20000000a00 */
        /* <DEDUP_REMOVED lines=11> */
.L_x_41:
[----:B------:R-:W0:Y:S01]  /*e990*/  LDC.64 R2, c[0x0][0x9f8] ;  /* 0x00027e00ff027b82 */ /* 0x000e220000000a00 */
[----:B------:R-:W-:Y:S01]  /*e9a0*/  ULDC.64 UR4, c[0x0][0x208] ;  /* 0x0000820000047ab9 */ /* 0x000fe20000000a00 */
[----:B0-----:R-:W-:-:S04]  /*e9b0*/  ISETP.NE.U32.AND P0, PT, R2, RZ, PT ;  /* 0x000000ff0200720c */ /* 0x001fc80003f05070 */
[----:B------:R-:W-:-:S13]  /*e9c0*/  ISETP.NE.AND.EX P0, PT, R3, RZ, PT, P0 ;  /* 0x000000ff0300720c */ /* 0x000fda0003f05300 */
[----:B------:R-:W0:Y:S02]  /*e9d0*/  @P0 LDC.64 R2, c[0x0][0x9f8] ;  /* 0x00027e00ff020b82 */ /* 0x000e240000000a00 */
[----:B0-----:R-:W-:-:S05]  /*e9e0*/  @P0 IMAD.WIDE R2, R18, 0x4, R2 ;  /* 0x0000000412020825 */ /* 0x001fca00078e0202 */
[----:B------:R0:W2:Y:S01]  /*e9f0*/  @P0 LDG.E R18, desc[UR4][R2.64] ;  /* 0x0000000402120981 */ /* 0x0000a2000c1e1900 */
[----:B------:R-:W-:Y:S01]  /*ea00*/  UMOV UR4, 0xffffffff ;  /* 0xffffffff00047882 */ /* 0x000fe20000000000 */
[----:B------:R-:W-:Y:S01]  /*ea10*/  VIADD R17, R17, 0xffffffff ;  /* 0xffffffff11117836 */ /* 0x000fe20000000000 */
[----:B------:R-:W1:Y:S01]  /*ea20*/  S2R R16, SR_TID.X ;  /* 0x0000000000107919 */ /* 0x000e620000002100 */
[----:B0-----:R-:W0:Y:S02]  /*ea30*/  LDC.64 R2, c[0x0][0x418] ;  /* 0x00010600ff027b82 */ /* 0x001e240000000a00 */
[----:B0-----:R-:W-:Y:S02]  /*ea40*/  ISETP.NE.U32.AND P0, PT, R2, RZ, PT ;  /* 0x000000ff0200720c */ /* 0x001fe40003f05070 */
[----:B-1----:R-:W-:Y:S02]  /*ea50*/  SHF.R.U32.HI R0, RZ, 0x5, R16 ;  /* 0x00000005ff007819 */ /* 0x002fe40000011610 */
[----:B------:R-:W-:-:S02]  /*ea60*/  ISETP.NE.AND.EX P1, PT, R3, RZ, PT, P0 ;  /* 0x000000ff0300720c */ /* 0x000fc40003f25300 */
[----:B------:R-:W-:Y:S02]  /*ea70*/  LOP3.LUT R0, R0, 0x3, RZ, 0xc0, !PT ;  /* 0x0000000300007812 */ /* 0x000fe400078ec0ff */
[----:B------:R-:W-:-:S05]  /*ea80*/  P2R R4, PR, RZ, 0x2 ;  /* 0x00000002ff047803 */ /* 0x000fca0000000000 */
[----:B------:R0:W-:Y:S01]  /*ea90*/  STL [R1+0x4], R4 ;  /* 0x0000040401007387 */ /* 0x0001e20000100800 */
[----:B--2---:R-:W-:Y:S02]  /*eaa0*/  SHF.R.S32.HI R19, RZ, 0x1f, R18 ;  /* 0x0000001fff137819 */ /* 0x004fe40000011412 */
[----:B------:R-:W-:Y:S01]  /*eab0*/  SEL R16, R18, RZ, !P1 ;  /* 0x000000ff12107207 */ /* 0x000fe20004800000 */
[----:B0-----:R-:W-:Y:S06]  /*eac0*/  BRA.DIV UR4, `(.L_x_43) ;  /* 0x0000003a04647947 */ /* 0x001fec000b800000 */
[----:B------:R0:W1:Y:S02]  /*ead0*/  SHFL.IDX PT, R14, R0, RZ, 0x1f ;  /* 0x00001fff000e7589 */ /* 0x00006400000e0000 */
.L_x_127:
[----:B------:R-:W-:Y:S02]  /*eae0*/  PLOP3.LUT P2, PT, PT, PT, PT, 0x8, 0x0 ;  /* 0x000000000000781c */ /* 0x000fe40003f4e170 */
[----:B-1----:R-:W-:Y:S02]  /*eaf0*/  ISETP.NE.AND P0, PT, R14, RZ, PT ;  /* 0x000000ff0e00720c */ /* 0x002fe40003f05270 */
[----:B0-----:R-:W-:-:S05]  /*eb00*/  P2R R0, PR, RZ, 0x4 ;  /* 0x00000004ff007803 */ /* 0x001fca0000000000 */
[----:B------:R0:W-:Y:S06]  /*eb10*/  STL [R1], R0 ;  /* 0x0000000001007387 */ /* 0x0001ec0000100800 */
[----:B------:R-:W-:Y:S05]  /*eb20*/  @P0 BRA `(.L_x_44) ;  /* 0x0000000400180947 */ /* 0x000fea0003800000 */
[----:B------:R-:W-:-:S03]  /*eb30*/  UMOV UR4, 0xffffffff ;  /* 0xffffffff00047882 */ /* 0x000fc60000000000 */
[----:B------:R-:W-:Y:S05]  /*eb40*/  BRA.DIV UR4, `(.L_x_45) ;  /* 0x0000003a04647947 */ /* 0x000fea000b800000 */
[----:B------:R-:W-:-:S13]  /*eb50*/  ELECT P6, URZ, PT ;  /* 0x00000000003f782f */ /* 0x000fda00038c0000 */
.L_x_130:
[----:B------:R-:W-:Y:S05]  /*eb60*/  @!P6 BRA `(.L_x_44) ;  /* 0x000000040008e947 */ /* 0x000fea0003800000 */
[----:B------:R-:W-:Y:S01]  /*eb70*/  MOV R16, R18 ;  /* 0x0000001200107202 */ /* 0x000fe20000000f00 */
[----:B------:R-:W-:Y:S06]  /*eb80*/  @!P1 BRA `(.L_x_46) ;  /* 0x00000000004c9947 */ /* 0x000fec0003800000 */
[----:B------:R-:W1:Y:S01]  /*eb90*/  LDC R6, c[0x0][0x43c] ;  /* 0x00010f00ff067b82 */ /* 0x000e620000000800 */
[----:B0-----:R-:W-:Y:S01]  /*eba0*/  IMAD.MOV.U32 R0, RZ, RZ, R17 ;  /* 0x000000ffff007224 */ /* 0x001fe200078e0011 */
[----:B------:R-:W-:Y:S01]  /*ebb0*/  ULDC.64 UR4, c[0x0][0x428] ;  /* 0x00010a0000047ab9 */ /* 0x000fe20000000a00 */
[----:B------:R-:W-:Y:S01]  /*ebc0*/  ULDC.64 UR6, c[0x0][0x208] ;  /* 0x0000820000067ab9 */ /* 0x000fe20000000a00 */
[----:B------:R-:W-:-:S04]  /*ebd0*/  IMAD R7, R19, UR4, RZ ;  /* 0x0000000413077c24 */ /* 0x000fc8000f8e02ff */
[----:B------:R-:W-:Y:S01]  /*ebe0*/  IMAD R7, R18, UR5, R7 ;  /* 0x0000000512077c24 */ /* 0x000fe2000f8e0207 */
[----:B-1----:R-:W-:-:S13]  /*ebf0*/  ISETP.NE.AND P0, PT, R6, 0x1, PT ;  /* 0x000000010600780c */ /* 0x002fda0003f05270 */
[----:B------:R-:W0:Y:S02]  /*ec00*/  @P0 LDC.64 R4, c[0x0][0x440] ;  /* 0x00011000ff040b82 */ /* 0x000e240000000a00 */
[----:B0-----:R-:W-:-:S05]  /*ec10*/  @P0 IMAD.HI.U32 R4, R17, R4, RZ ;  /* 0x0000000411040227 */ /* 0x001fca00078e00ff */
[----:B------:R-:W-:-:S04]  /*ec20*/  @P0 SHF.R.U32.HI R0, RZ, R5, R4 ;  /* 0x00000005ff000219 */ /* 0x000fc80000011604 */
[--C-:B------:R-:W-:Y:S01]  /*ec30*/  SHF.R.S32.HI R5, RZ, 0x1f, R0.reuse ;  /* 0x0000001fff057819 */ /* 0x100fe20000011400 */
[----:B------:R-:W-:-:S04]  /*ec40*/  IMAD.MOV.U32 R4, RZ, RZ, R0 ;  /* 0x000000ffff047224 */ /* 0x000fc800078e0000 */
[----:B------:R-:W-:-:S04]  /*ec50*/  IMAD.WIDE.U32 R4, R18, UR4, R4 ;  /* 0x0000000412047c25 */ /* 0x000fc8000f8e0004 */
[----:B------:R-:W-:Y:S01]  /*ec60*/  IMAD.IADD R5, R5, 0x1, R7 ;  /* 0x0000000105057824 */ /* 0x000fe200078e0207 */
[----:B------:R-:W-:-:S04]  /*ec70*/  LEA R2, P0, R4, R2, 0x2 ;  /* 0x0000000204027211 */ /* 0x000fc800078010ff */
[----:B------:R-:W-:-:S05]  /*ec80*/  LEA.HI.X R3, R4, R3, R5, 0x2, P0 ;  /* 0x0000000304037211 */ /* 0x000fca00000f1405 */
[----:B------:R1:W5:Y:S01]  /*ec90*/  LDG.E R16, desc[UR6][R2.64] ;  /* 0x0000000602107981 */ /* 0x000362000c1e1900 */
[----:B------:R-:W-:-:S05]  /*eca0*/  IADD3 R0, -R0, RZ, RZ ;  /* 0x000000ff00007210 */ /* 0x000fca0007ffe1ff */
[----:B------:R-:W-:-:S07]  /*ecb0*/  IMAD R17, R6, R0, R17 ;  /* 0x0000000006117224 */ /* 0x000fce00078e0211 */
.L_x_46:
[----:B0-----:R-:W-:Y:S01]  /*ecc0*/  IMAD.MOV.U32 R0, RZ, RZ, 0x1 ;  /* 0x00000001ff007424 */ /* 0x001fe200078e00ff */
[----:B------:R-:W1:Y:S04]  /*ecd0*/  S2R R8, SR_TID.X ;  /* 0x0000000000087919 */ /* 0x000e680000002100 */
[----:B------:R-:W-:-:S04]  /*ece0*/  SHF.L.U32 R0, R0, 0x1f, RZ ;  /* 0x0000001f00007819 */ /* 0x000fc800000006ff */
[----:B------:R-:W0:Y:S01]  /*ecf0*/  SYNCS.PHASECHK.TRANS64.TRYWAIT P0, [UR38+0x36840], R0 ;  /* 0x03684000ff0075a7 */ /* 0x000e220008000166 */
[----:B-1----:R-:W-:-:S04]  /*ed00*/  LOP3.LUT R2, R8, 0x7f, RZ, 0xc0, !PT ;  /* 0x0000007f08027812 */ /* 0x002fc800078ec0ff */
[----:B------:R-:W-:Y:S01]  /*ed10*/  ISETP.NE.AND P1, PT, R2, RZ, PT ;  /* 0x000000ff0200720c */ /* 0x000fe20003f25270 */
[----:B0-----:R-:W-:-:S12]  /*ed20*/  @!P0 BRA `(.L_x_47) ;  /* 0x00000038000c8947 */ /* 0x001fd80003800000 */
.L_x_131:
[----:B------:R-:W-:Y:S05]  /*ed30*/  @P1 BRA `(.L_x_48) ;  /* 0x0000000000181947 */ /* 0x000fea0003800000 */
[----:B------:R-:W1:Y:S01]  /*ed40*/  S2R R2, SR_TID.X ;  /* 0x0000000000027919 */ /* 0x000e620000002100 */
[----:B0-----:R-:W-:-:S04]  /*ed50*/  IMAD.MOV.U32 R0, RZ, RZ, 0xa800 ;  /* 0x0000a800ff007424 */ /* 0x001fc800078e00ff */
[----:B------:R2:W-:Y:S01]  /*ed60*/  SYNCS.ARRIVE.TRANS64 RZ, [UR38+0x36830], R0 ;  /* 0x03683000ffff79a7 */ /* 0x0005e20008000026 */
[----:B-1----:R-:W-:-:S13]  /*ed70*/  LOP3.LUT P0, RZ, R2, 0x1f, RZ, 0xc0, !PT ;  /* 0x0000001f02ff7812 */ /* 0x002fda000780c0ff */
[----:B--2---:R-:W-:Y:S05]  /*ed80*/  @!P0 BRA `(.L_x_48) ;  /* 0x0000000000048947 */ /* 0x004fea0003800000 */
[----:B------:R-:W-:Y:S01]  /*ed90*/  BPT.TRAP 0x1 ;  /* 0x000000040000795c */ /* 0x000fe20000300000 */
.L_x_48:
[----:B------:R-:W-:Y:S01]  /*eda0*/  R2UR UR11, R17 ;  /* 0x00000000110b72ca */ /* 0x000fe200000e0000 */
[----:B------:R-:W-:Y:S01]  /*edb0*/  ULDC.64 UR4, c[0x0][0x198] ;  /* 0x0000660000047ab9 */ /* 0x000fe20000000a00 */
[----:B-----5:R-:W-:Y:S01]  /*edc0*/  R2UR UR13, R16 ;  /* 0x00000000100d72ca */ /* 0x020fe200000e0000 */
[----:B------:R-:W-:Y:S01]  /*edd0*/  UIADD3 UR4, UP0, UR4, 0x370, URZ ;  /* 0x0000037004047890 */ /* 0x000fe2000ff1e03f */
[----:B------:R-:W-:Y:S01]  /*ede0*/  PLOP3.LUT P0, PT, PT, PT, PT, 0x80, 0x0 ;  /* 0x000000000000781c */ /* 0x000fe20003f0f070 */
[----:B------:R-:W-:Y:S02]  /*edf0*/  UIADD3 UR8, UR38, 0x21400, URZ ;  /* 0x0002140026087890 */ /* 0x000fe4000fffe03f */
[----:B------:R-:W-:Y:S01]  /*ee00*/  UIADD3 UR9, UR38, 0x36830, URZ ;  /* 0x0003683026097890 */ /* 0x000fe2000fffe03f */
[----:B0-----:R-:W-:Y:S01]  /*ee10*/  P2R R0, PR, RZ, 0x1 ;  /* 0x00000001ff007803 */ /* 0x001fe20000000000 */
[----:B------:R-:W-:Y:S02]  /*ee20*/  UIADD3.X UR5, URZ, UR5, URZ, UP0, !UPT ;  /* 0x000000053f057290 */ /* 0x000fe400087fe43f */
[----:B------:R-:W-:-:S02]  /*ee30*/  UIADD3 UR24, UR38, 0x24c00, URZ ;  /* 0x00024c0026187890 */ /* 0x000fc4000fffe03f */
[----:B------:R-:W-:Y:S01]  /*ee40*/  UIMAD UR11, UR11, 0x70, URZ ;  /* 0x000000700b0b78a4 */ /* 0x000fe2000f8e023f */
[----:B------:R1:W-:Y:S01]  /*ee50*/  STL [R1], R0 ;  /* 0x0000000001007387 */ /* 0x0003e20000100800 */
[----:B------:R-:W-:Y:S01]  /*ee60*/  UIADD3 UR16, UR38, 0x28400, URZ ;  /* 0x0002840026107890 */ /* 0x000fe2000fffe03f */
[----:B------:R-:W-:Y:S01]  /*ee70*/  UMOV UR6, 0x0 ;  /* 0x0000000000067882 */ /* 0x000fe20000000000 */
[----:B------:R-:W-:Y:S01]  /*ee80*/  UMOV UR7, 0x14f00000 ;  /* 0x14f0000000077882 */ /* 0x000fe20000000000 */
[----:B------:R-:W-:Y:S01]  /*ee90*/  UMOV UR10, URZ ;  /* 0x0000003f000a7c82 */ /* 0x000fe20008000000 */
[----:B------:R-:W-:Y:S01]  /*eea0*/  UMOV UR12, UR36 ;  /* 0x00000024000c7c82 */ /* 0x000fe20008000000 */
[----:B------:R-:W-:Y:S01]  /*eeb0*/  UMOV UR26, 0x40 ;  /* 0x00000040001a7882 */ /* 0x000fe20000000000 */
[----:B------:R-:W-:Y:S01]  /*eec0*/  UMOV UR28, UR36 ;  /* 0x00000024001c7c82 */ /* 0x000fe20008000000 */
[----:B------:R-:W-:Y:S01]  /*eed0*/  UMOV UR25, UR9 ;  /* 0x0000000900197c82 */ /* 0x000fe20008000000 */
[----:B------:R-:W-:Y:S01]  /*eee0*/  UMOV UR29, UR13 ;  /* 0x0000000d001d7c82 */ /* 0x000fe20008000000 */
[----:B------:R-:W-:Y:S01]  /*eef0*/  UMOV UR27, UR11 ;  /* 0x0000000b001b7c82 */ /* 0x000fe20008000000 */
[----:B------:R-:W-:Y:S01]  /*ef00*/  UMOV UR18, 0x80 ;  /* 0x0000008000127882 */ /* 0x000fe20000000000 */
[----:B------:R-:W-:Y:S01]  /*ef10*/  UMOV UR20, UR36 ;  /* 0x0000002400147c82 */ /* 0x000fe20008000000 */
[----:B------:R-:W-:Y:S01]  /*ef20*/  UMOV UR17, UR9 ;  /* 0x0000000900117c82 */ /* 0x000fe20008000000 */
[----:B------:R-:W-:Y:S01]  /*ef30*/  UMOV UR21, UR13 ;  /* 0x0000000d00157c82 */ /* 0x000fe20008000000 */
[----:B------:R1:W-:Y:S01]  /*ef40*/  UTMALDG.4D [UR8], [UR4], desc[UR6] ;  /* 0x00000608040075b4 */ /* 0x0003e20008019000 */
[----:B------:R-:W-:Y:S01]  /*ef50*/  UMOV UR19, UR11 ;  /* 0x0000000b00137c82 */ /* 0x000fe20008000000 */
[----:B------:R1:W-:Y:S01]  /*ef60*/  UTMALDG.4D [UR24], [UR4], desc[UR6] ;  /* 0x00000618040075b4 */ /* 0x0003e20008019000 */
[----:B------:R1:W-:Y:S02]  /*ef70*/  UTMALDG.4D [UR16], [UR4], desc[UR6] ;  /* 0x00000610040075b4 */ /* 0x0003e40008019000 */
[----:B-1----:R-:W-:Y:S01]  /*ef80*/  NOP ;  /* 0x0000000000007918 */ /* 0x002fe20000000000 */
.L_x_44:
[----:B------:R-:W-:Y:S05]  /*ef90*/  WARPSYNC.ALL ;  /* 0x0000000000007948 */ /* 0x000fea0003800000 */
[----:B------:R-:W-:Y:S01]  /*efa0*/  UIADD3 UR4, UR38, 0x15400, URZ ;  /* 0x0001540026047890 */ /* 0x000fe2000fffe03f */
[----:B------:R-:W-:Y:S03]  /*efb0*/  BAR.SYNC.DEFER_BLOCKING 0x8, 0x180 ;  /* 0x0206000000007b1d */ /* 0x000fe60000010000 */
[----:B------:R-:W-:-:S06]  /*efc0*/  ULOP3.LUT UP0, URZ, UR4, 0x3ff, URZ, 0xc0, !UPT ;  /* 0x000003ff043f7892 */ /* 0x000fcc000f80c03f */
[----:B------:R-:W-:-:S13]  /*efd0*/  PLOP3.LUT P0, PT, PT, PT, UP0, 0x80, 0x0 ;  /* 0x000000000000781c */ /* 0x000fda0003f0f008 */
[----:B------:R-:W-:Y:S05]  /*efe0*/  @!P0 BRA `(.L_x_49) ;  /* 0x0000000000408947 */ /* 0x000fea0003800000 */
[----:B------:R-:W-:Y:S01]  /*eff0*/  MOV R2, 0x0 ;  /* 0x0000000000027802 */ /* 0x000fe20000000f00 */
[----:B------:R-:W-:Y:S01]  /*f000*/  ULDC.64 UR6, c[0x4][0xa8] ;  /* 0x01002a0000067ab9 */ /* 0x000fe20000000a00 */
[----:B------:R-:W-:Y:S01]  /*f010*/  ULDC.64 UR8, c[0x4][0xb0] ;  /* 0x01002c0000087ab9 */ /* 0x000fe20000000a00 */
[----:B------:R-:W-:Y:S01]  /*f020*/  ULDC.64 UR4, c[0x4][0x20] ;  /* 0x0100080000047ab9 */ /* 0x000fe20000000a00 */
[----:B------:R-:W-:Y:S01]  /*f030*/  IMAD.U32 R4, RZ, RZ, UR6 ;  /* 0x00000006ff047e24 */ /* 0x000fe2000f8e00ff */
[----:B------:R-:W-:Y:S01]  /*f040*/  MOV R5, UR7 ;  /* 0x0000000700057c02 */ /* 0x000fe20008000f00 */
[----:B------:R-:W1:Y:S01]  /*f050*/  LDC.64 R2, c[0x4][R2] ;  /* 0x0100000002027b82 */ /* 0x000e620000000a00 */
[----:B------:R-:W-:Y:S01]  /*f060*/  IMAD.U32 R6, RZ, RZ, UR8 ;  /* 0x00000008ff067e24 */ /* 0x000fe2000f8e00ff */
[----:B------:R-:W-:Y:S01]  /*f070*/  MOV R11, UR5 ;  /* 0x00000005000b7c02 */ /* 0x000fe20008000f00 */
[----:B------:R-:W-:Y:S02]  /*f080*/  IMAD.U32 R7, RZ, RZ, UR9 ;  /* 0x00000009ff077e24 */ /* 0x000fe4000f8e00ff */
[----:B------:R-:W-:-:S02]  /*f090*/  IMAD.U32 R10, RZ, RZ, UR4 ;  /* 0x00000004ff0a7e24 */ /* 0x000fc4000f8e00ff */
[----:B------:R-:W-:Y:S02]  /*f0a0*/  IMAD.MOV.U32 R8, RZ, RZ, 0x70 ;  /* 0x00000070ff087424 */ /* 0x000fe400078e00ff */
[----:B------:R-:W-:Y:S02]  /*f0b0*/  IMAD.MOV.U32 R12, RZ, RZ, 0x1 ;  /* 0x00000001ff0c7424 */ /* 0x000fe400078e00ff */
[----:B------:R-:W-:-:S07]  /*f0c0*/  IMAD.MOV.U32 R13, RZ, RZ, RZ ;  /* 0x000000ffff0d7224 */ /* 0x000fce00078e00ff */
[----:B------:R-:W-:-:S07]  /*f0d0*/  LEPC R20, `(.L_x_49) ;  /* 0x000000001014794e */ /* 0x000fce0000000000 */
[----:B01----:R-:W-:Y:S05]  /*f0e0*/  CALL.ABS.NOINC R2 ;  /* 0x0000000002007343 */ /* 0x003fea0003c00000 */
.L_x_49:
[----:B------:R-:W1:Y:S01]  /*f0f0*/  LDC R6, c[0x0][0x448] ;  /* 0x00011200ff067b82 */ /* 0x000e620000000800 */
[----:B------:R-:W2:Y:S01]  /*f100*/  S2R R14, SR_TID.X ;  /* 0x00000000000e7919 */ /* 0x000ea20000002100 */
[----:B------:R-:W-:Y:S01]  /*f110*/  USHF.R.S32.HI UR6, URZ, 0x1f, UR36 ;  /* 0x0000001f3f067899 */ /* 0x000fe20008011424 */
[----:B------:R-:W-:Y:S01]  /*f120*/  ULDC.64 UR8, c[0x0][0x2d8] ;  /* 0x0000b60000087ab9 */ /* 0x000fe20000000a00 */
[----:B------:R-:W3:Y:S02]  /*f130*/  S2R R15, SR_CTAID.Z ;  /* 0x00000000000f7919 */ /* 0x000ee40000002700 */
[----:B------:R-:W-:Y:S02]  /*f140*/  UIMAD UR6, UR6, UR8, URZ ;  /* 0x00000008060672a4 */ /* 0x000fe4000f8e023f */
[----:B------:R-:W4:Y:S01]  /*f150*/  LDC.64 R2, c[0x0][0x2e0] ;  /* 0x0000b800ff027b82 */ /* 0x000f220000000a00 */
[----:B------:R-:W5:Y:S01]  /*f160*/  S2R R12, SR_CTAID.X ;  /* 0x00000000000c7919 */ /* 0x000f620000002500 */
[----:B------:R-:W-:-:S02]  /*f170*/  UIMAD.WIDE.U32 UR4, UR36, UR8, URZ ;  /* 0x00000008240472a5 */ /* 0x000fc4000f8e003f */
[----:B------:R-:W-:-:S04]  /*f180*/  UIMAD UR6, UR36, UR9, UR6 ;  /* 0x00000009240672a4 */ /* 0x000fc8000f8e0206 */
[----:B------:R-:W-:Y:S01]  /*f190*/  UIADD3 UR5, UR5, UR6, URZ ;  /* 0x0000000605057290 */ /* 0x000fe2000fffe03f */
[----:B-1----:R-:W-:Y:S02]  /*f1a0*/  ISETP.NE.AND P0, PT, R6, 0x1, PT ;  /* 0x000000010600780c */ /* 0x002fe40003f05270 */
[C---:B--2---:R-:W-:Y:S02]  /*f1b0*/  LOP3.LUT R13, R14.reuse, 0x7f, RZ, 0xc0, !PT ;  /* 0x0000007f0e0d7812 */ /* 0x044fe400078ec0ff */
[----:B------:R-:W-:-:S09]  /*f1c0*/  SHF.L.U32 R11, R14, 0x4, RZ ;  /* 0x000000040e0b7819 */ /* 0x000fd200000006ff */
[----:B------:R-:W1:Y:S01]  /*f1d0*/  @P0 LDC R9, c[0x0][0x44c] ;  /* 0x00011300ff090b82 */ /* 0x000e620000000800 */
[----:B------:R-:W-:Y:S02]  /*f1e0*/  SHF.R.U32.HI R8, RZ, 0x3, R13 ;  /* 0x00000003ff087819 */ /* 0x000fe4000001160d */
[----:B---3--:R-:W-:Y:S02]  /*f1f0*/  SHF.R.S32.HI R5, RZ, 0x1f, R15 ;  /* 0x0000001fff057819 */ /* 0x008fe4000001140f */
[----:B0-----:R-:W-:-:S03]  /*f200*/  LOP3.LUT R0, R8, 0x70, R11, 0xf8, !PT ;  /* 0x0000007008007812 */ /* 0x001fc600078ef80b */
[----:B------:R-:W0:Y:S01]  /*f210*/  @P0 LDC R7, c[0x0][0x450] ;  /* 0x00011400ff070b82 */ /* 0x000e220000000800 */
[-C--:B----4-:R-:W-:Y:S02]  /*f220*/  IMAD R4, R5, R2.reuse, RZ ;  /* 0x0000000205047224 */ /* 0x090fe400078e02ff */
[----:B-----5:R-:W-:Y:S02]  /*f230*/  IMAD R0, R12, 0x80, R0 ;  /* 0x000000800c007824 */ /* 0x020fe400078e0200 */
[C---:B------:R-:W-:Y:S02]  /*f240*/  IMAD R5, R15.reuse, R3, R4 ;  /* 0x000000030f057224 */ /* 0x040fe400078e0204 */
[----:B------:R-:W-:Y:S02]  /*f250*/  IMAD.MOV.U32 R4, RZ, RZ, R0 ;  /* 0x000000ffff047224 */ /* 0x000fe400078e0000 */
[----:B------:R-:W-:Y:S01]  /*f260*/  IMAD.WIDE.U32 R2, R15, R2, UR4 ;  /* 0x000000040f027e25 */ /* 0x000fe2000f8e0002 */
[----:B------:R-:W-:-:S03]  /*f270*/  ULDC.64 UR4, c[0x0][0x2d0] ;  /* 0x0000b40000047ab9 */ /* 0x000fc60000000a00 */
[----:B------:R-:W-:Y:S02]  /*f280*/  IMAD.IADD R3, R3, 0x1, R5 ;  /* 0x0000000103037824 */ /* 0x000fe400078e0205 */
[----:B-1----:R-:W-:Y:S01]  /*f290*/  @P0 IMAD.HI.U32 R10, R0, R9, RZ ;  /* 0x00000009000a0227 */ /* 0x002fe200078e00ff */
[----:B------:R-:W-:-:S04]  /*f2a0*/  SHF.L.U32 R9, R13, 0x3, RZ ;  /* 0x000000030d097819 */ /* 0x000fc800000006ff */
[----:B0-----:R-:W-:-:S04]  /*f2b0*/  @P0 SHF.R.U32.HI R4, RZ, R7, R10 ;  /* 0x00000007ff040219 */ /* 0x001fc8000001160a */
[----:B------:R-:W-:Y:S01]  /*f2c0*/  SHF.R.S32.HI R5, RZ, 0x1f, R4 ;  /* 0x0000001fff057819 */ /* 0x000fe20000011404 */
[C---:B------:R-:W-:Y:S01]  /*f2d0*/  IMAD.WIDE.U32 R2, R4.reuse, UR4, R2 ;  /* 0x0000000404027c25 */ /* 0x040fe2000f8e0002 */
[----:B------:R-:W-:-:S03]  /*f2e0*/  IADD3 R7, -R4, RZ, RZ ;  /* 0x000000ff04077210 */ /* 0x000fc60007ffe1ff */
[----:B------:R-:W-:Y:S02]  /*f2f0*/  IMAD R5, R5, UR4, RZ ;  /* 0x0000000405057c24 */ /* 0x000fe4000f8e02ff */
[----:B------:R-:W-:Y:S02]  /*f300*/  IMAD R0, R6, R7, R0 ;  /* 0x0000000706007224 */ /* 0x000fe400078e0200 */
[----:B------:R-:W-:Y:S01]  /*f310*/  IMAD R5, R4, UR5, R5 ;  /* 0x0000000504057c24 */ /* 0x000fe2000f8e0205 */
[----:B------:R-:W-:Y:S02]  /*f320*/  ULDC.64 UR4, c[0x0][0x2c8] ;  /* 0x0000b20000047ab9 */ /* 0x000fe40000000a00 */
[----:B------:R-:W-:Y:S01]  /*f330*/  SHF.R.S32.HI R4, RZ, 0x1f, R0 ;  /* 0x0000001fff047819 */ /* 0x000fe20000011400 */
[----:B------:R-:W-:-:S04]  /*f340*/  IMAD.IADD R3, R3, 0x1, R5 ;  /* 0x0000000103037824 */ /* 0x000fc800078e0205 */
[----:B------:R-:W-:Y:S02]  /*f350*/  IMAD R5, R4, UR4, RZ ;  /* 0x0000000404057c24 */ /* 0x000fe4000f8e02ff */
[----:B------:R-:W-:-:S04]  /*f360*/  IMAD.WIDE.U32 R2, R0, UR4, R2 ;  /* 0x0000000400027c25 */ /* 0x000fc8000f8e0002 */
[----:B------:R-:W-:Y:S01]  /*f370*/  IMAD R5, R0, UR5, R5 ;  /* 0x0000000500057c24 */ /* 0x000fe2000f8e0205 */
[----:B------:R-:W-:Y:S02]  /*f380*/  ULDC.64 UR4, c[0x0][0x280] ;  /* 0x0000a00000047ab9 */ /* 0x000fe40000000a00 */
[----:B------:R-:W-:Y:S01]  /*f390*/  LEA R0, P0, R2, UR4, 0x1 ;  /* 0x0000000402007c11 */ /* 0x000fe2000f8008ff */
[----:B------:R-:W-:Y:S01]  /*f3a0*/  IMAD.IADD R7, R3, 0x1, R5 ;  /* 0x0000000103077824 */ /* 0x000fe200078e0205 */
[----:B------:R-:W-:-:S04]  /*f3b0*/  ULDC UR4, c[0x0][0x2b8] ;  /* 0x0000ae0000047ab9 */ /* 0x000fc80000000800 */
[----:B------:R-:W-:Y:S01]  /*f3c0*/  LEA.HI.X R7, R2, UR5, R7, 0x1, P0 ;  /* 0x0000000502077c11 */ /* 0x000fe200080f0c07 */
[----:B------:R-:W-:-:S05]  /*f3d0*/  IMAD.SHL.U32 R2, R14, 0x8, RZ ;  /* 0x000000080e027824 */ /* 0x000fca00078e00ff */
[C---:B------:R-:W-:Y:S02]  /*f3e0*/  LOP3.LUT R3, R2.reuse, 0x1c0, RZ, 0xc0, !PT ;  /* 0x000001c002037812 */ /* 0x040fe400078ec0ff */
[----:B------:R-:W-:Y:S02]  /*f3f0*/  LOP3.LUT R10, R2, 0x38, RZ, 0xc0, !PT ;  /* 0x00000038020a7812 */ /* 0x000fe400078ec0ff */
[----:B------:R-:W-:Y:S02]  /*f400*/  LOP3.LUT R3, R3, 0x38, R2, 0xf8, !PT ;  /* 0x0000003803037812 */ /* 0x000fe400078ef802 */
[C---:B------:R-:W-:Y:S02]  /*f410*/  LOP3.LUT R2, R10.reuse, 0x40, RZ, 0xfc, !PT ;  /* 0x000000400a027812 */ /* 0x040fe400078efcff */
[----:B------:R-:W-:Y:S02]  /*f420*/  ISETP.GE.AND P2, PT, R10, UR4, PT ;  /* 0x000000040a007c0c */ /* 0x000fe4000bf46270 */
[----:B------:R-:W-:-:S02]  /*f430*/  ISETP.GE.AND P0, PT, R2, UR4, PT ;  /* 0x0000000402007c0c */ /* 0x000fc4000bf06270 */
[----:B------:R-:W-:-:S04]  /*f440*/  LOP3.LUT R2, R10, 0x80, RZ, 0xfc, !PT ;  /* 0x000000800a027812 */ /* 0x000fc800078efcff */
[----:B------:R-:W-:Y:S01]  /*f450*/  ISETP.GE.AND P1, PT, R2, UR4, PT ;  /* 0x0000000402007c0c */ /* 0x000fe2000bf26270 */
[----:B------:R-:W-:Y:S01]  /*f460*/  UMOV UR4, 0xffffffff ;  /* 0xffffffff00047882 */ /* 0x000fe20000000000 */
[----:B------:R-:W-:-:S04]  /*f470*/  LOP3.LUT R2, R3, 0x38, R14, 0x78, !PT ;  /* 0x0000003803027812 */ /* 0x000fc800078e780e */
[----:B------:R-:W-:Y:S01]  /*f480*/  LOP3.LUT R9, R2, 0x200, R9, 0xf8, !PT ;  /* 0x0000020002097812 */ /* 0x000fe200078ef809 */
[----:B------:R-:W-:Y:S06]  /*f490*/  BRA.DIV UR4, `(.L_x_50) ;  /* 0x0000003204487947 */ /* 0x000fec000b800000 */
[----:B------:R-:W0:Y:S01]  /*f4a0*/  S2R R2, SR_CTAID.X ;  /* 0x0000000000027919 */ /* 0x000e220000002500 */
[----:B------:R-:W-:Y:S01]  /*f4b0*/  ULDC UR4, c[0x0][0x288] ;  /* 0x0000a20000047ab9 */ /* 0x000fe20000000800 */
[----:B------:R-:W-:Y:S01]  /*f4c0*/  ULDC.64 UR6, c[0x0][0x208] ;  /* 0x0000820000067ab9 */ /* 0x000fe20000000a00 */
[----:B------:R-:W-:Y:S01]  /*f4d0*/  IMAD R6, R6, UR4, RZ ;  /* 0x0000000406067c24 */ /* 0x000fe2000f8e02ff */
[----:B------:R-:W-:Y:S04]  /*f4e0*/  SHFL.IDX PT, R14, R0, RZ, 0x181f ;  /* 0x00181fff000e7589 */ /* 0x000fe800000e0000 */
[----:B------:R-:W-:Y:S01]  /*f4f0*/  SHFL.IDX PT, R4, R7, 0x1, 0x181f ;  /* 0x00381f0007047f89 */ /* 0x000fe200000e0000 */
[----:B0-----:R-:W-:-:S03]  /*f500*/  IMAD R8, R2, 0x80, R8 ;  /* 0x0000008002087824 */ /* 0x001fc600078e0208 */
[----:B------:R-:W0:Y:S02]  /*f510*/  SHFL.IDX PT, R2, R7, RZ, 0x181f ;  /* 0x00181fff07027589 */ /* 0x000e2400000e0000 */
[C---:B------:R-:W-:Y:S02]  /*f520*/  ISETP.GE.AND P3, PT, R8.reuse, R6, PT ;  /* 0x000000060800720c */ /* 0x040fe40003f66270 */
[----:B------:R-:W-:-:S11]  /*f530*/  IADD3 R5, R8, 0x10, RZ ;  /* 0x0000001008057810 */ /* 0x000fd60007ffe0ff */
[----:B------:R-:W-:Y:S01]  /*f540*/  @!P3 LEA R21, R9, UR38, 0x1 ;  /* 0x000000260915bc11 */ /* 0x000fe2000f8e08ff */
[----:B0-----:R-:W-:Y:S02]  /*f550*/  IMAD.MOV.U32 R3, RZ, RZ, R2 ;  /* 0x000000ffff037224 */ /* 0x001fe400078e0002 */
[----:B------:R-:W-:Y:S02]  /*f560*/  IMAD.MOV.U32 R2, RZ, RZ, R14 ;  /* 0x000000ffff027224 */ /* 0x000fe400078e000e */
[----:B------:R-:W0:Y:S02]  /*f570*/  SHFL.IDX PT, R14, R0, 0x1, 0x181f ;  /* 0x00381f00000e7f89 */ /* 0x000e2400000e0000 */
[----:B------:R-:W-:-:S05]  /*f580*/  @!P3 IMAD.WIDE.U32 R2, R10, 0x2, R2 ;  /* 0x000000020a02b825 */ /* 0x000fca00078e0002 */
[----:B------:R-:W-:Y:S04]  /*f590*/  @!P3 LDGSTS.E.BYPASS.LTC128B.128 [R21+0x15400], desc[UR6][R2.64], !P2 ;  /* 0x154000000215bfae */ /* 0x000fe8000d101d46 */
[----:B------:R-:W-:Y:S04]  /*f5a0*/  @!P3 LDGSTS.E.BYPASS.LTC128B.128 [R21+0x19400], desc[UR6][R2.64+0x80], !P0 ;  /* 0x194000800215bfae */ /* 0x000fe8000c101d46 */
[----:B------:R1:W-:Y:S01]  /*f5b0*/  @!P3 LDGSTS.E.BYPASS.LTC128B.128 [R21+0x1d400], desc[UR6][R2.64+0x100], !P1 ;  /* 0x1d4001000215bfae */ /* 0x0003e2000c901d46 */
[----:B------:R-:W-:Y:S01]  /*f5c0*/  ISETP.GE.AND P3, PT, R5, R6, PT ;  /* 0x000000060500720c */ /* 0x000fe20003f66270 */
[----:B------:R-:W-:-:S02]  /*f5d0*/  IMAD.MOV.U32 R5, RZ, RZ, R4 ;  /* 0x000000ffff057224 */ /* 0x000fc400078e0004 */
[----:B0-----:R-:W-:Y:S02]  /*f5e0*/  IMAD.MOV.U32 R4, RZ, RZ, R14 ;  /* 0x000000ffff047224 */ /* 0x001fe400078e000e */
[----:B------:R-:W-:Y:S01]  /*f5f0*/  SHFL.IDX PT, R14, R0, 0x2, 0x181f ;  /* 0x00581f00000e7f89 */ /* 0x000fe200000e0000 */
[----:B-1----:R-:W-:-:S07]  /*f600*/  VIADD R3, R8, 0x20 ;  /* 0x0000002008037836 */ /* 0x002fce0000000000 */
[----:B------:R-:W-:Y:S01]  /*f610*/  @!P3 IMAD.WIDE.U32 R4, R10, 0x2, R4 ;  /* 0x000000020a04b825 */ /* 0x000fe200078e0004 */
[----:B------:R-:W0:Y:S01]  /*f620*/  SHFL.IDX PT, R2, R7, 0x2, 0x181f ;  /* 0x00581f0007027f89 */ /* 0x000e2200000e0000 */
[----:B------:R-:W-:-:S05]  /*f630*/  @!P3 LEA R20, R9, UR38, 0x1 ;  /* 0x000000260914bc11 */ /* 0x000fca000f8e08ff */
[----:B------:R-:W-:Y:S04]  /*f640*/  @!P3 LDGSTS.E.BYPASS.LTC128B.128 [R20+0x15c00], desc[UR6][R4.64], !P2 ;  /* 0x15c000000414bfae */ /* 0x000fe8000d101d46 */
[----:B------:R-:W-:Y:S04]  /*f650*/  @!P3 LDGSTS.E.BYPASS.LTC128B.128 [R20+0x19c00], desc[UR6][R4.64+0x80], !P0 ;  /* 0x19c000800414bfae */ /* 0x000fe8000c101d46 */
[----:B------:R1:W-:Y:S01]  /*f660*/  @!P3 LDGSTS.E.BYPASS.LTC128B.128 [R20+0x1dc00], desc[UR6][R4.64+0x100], !P1 ;  /* 0x1dc001000414bfae */ /* 0x0003e2000c901d46 */
[----:B------:R-:W-:Y:S02]  /*f670*/  ISETP.GE.AND P3, PT, R3, R6, PT ;  /* 0x000000060300720c */ /* 0x000fe40003f66270 */
[----:B0-----:R-:W-:Y:S01]  /*f680*/  MOV R3, R2 ;  /* 0x0000000200037202 */ /* 0x001fe20000000f00 */
[----:B------:R-:W-:Y:S01]  /*f690*/  IMAD.MOV.U32 R2, RZ, RZ, R14 ;  /* 0x000000ffff027224 */ /* 0x000fe200078e000e */
[----:B-1----:R-:W0:Y:S01]  /*f6a0*/  SHFL.IDX PT, R4, R7, 0x3, 0x181f ;  /* 0x00781f0007047f89 */ /* 0x002e2200000e0000 */
[----:B------:R-:W-:-:S08]  /*f6b0*/  VIADD R5, R8, 0x30 ;  /* 0x0000003008057836 */ /* 0x000fd00000000000 */
[----:B------:R-:W-:Y:S01]  /*f6c0*/  @!P3 LEA R21, R9, UR38, 0x1 ;  /* 0x000000260915bc11 */ /* 0x000fe2000f8e08ff */
[----:B------:R-:W-:Y:S01]  /*f6d0*/  @!P3 IMAD.WIDE.U32 R2, R10, 0x2, R2 ;  /* 0x000000020a02b825 */ /* 0x000fe200078e0002 */
[----:B------:R-:W1:Y:S04]  /*f6e0*/  SHFL.IDX PT, R14, R0, 0x3, 0x181f ;  /* 0x00781f00000e7f89 */ /* 0x000e6800000e0000 */
[----:B------:R-:W-:Y:S04]  /*f6f0*/  @!P3 LDGSTS.E.BYPASS.LTC128B.128 [R21+0x16400], desc[UR6][R2.64], !P2 ;  /* 0x164000000215bfae */ /* 0x000fe8000d101d46 */
[----:B------:R-:W-:Y:S04]  /*f700*/  @!P3 LDGSTS.E.BYPASS.LTC128B.128 [R21+0x1a400], desc[UR6][R2.64+0x80], !P0 ;  /* 0x1a4000800215bfae */ /* 0x000fe8000c101d46 */
[----:B------:R2:W-:Y:S01]  /*f710*/  @!P3 LDGSTS.E.BYPASS.LTC128B.128 [R21+0x1e400], desc[UR6][R2.64+0x100], !P1 ;  /* 0x1e4001000215bfae */ /* 0x0005e2000c901d46 */
[----:B------:R-:W-:Y:S01]  /*f720*/  ISETP.GE.AND P3, PT, R5, R6, PT ;  /* 0x000000060500720c */ /* 0x000fe20003f66270 */
[----:B0-----:R-:W-:Y:S01]  /*f730*/  IMAD.MOV.U32 R5, RZ, RZ, R4 ;  /* 0x000000ffff057224 */ /* 0x001fe200078e0004 */
[----:B-1----:R-:W-:Y:S01]  /*f740*/  MOV R4, R14 ;  /* 0x0000000e00047202 */ /* 0x002fe20000000f00 */
[----:B--2---:R-:W0:Y:S10]  /*f750*/  SHFL.IDX PT, R2, R7, 0x4, 0x181f ;  /* 0x00981f0007027f89 */ /* 0x004e3400000e0000 */
[----:B------:R-:W-:Y:S01]  /*f760*/  @!P3 LEA R20, R9, UR38, 0x1 ;  /* 0x000000260914bc11 */ /* 0x000fe2000f8e08ff */
[----:B------:R-:W-:Y:S01]  /*f770*/  VIADD R3, R8, 0x40 ;  /* 0x0000004008037836 */ /* 0x000fe20000000000 */
[----:B------:R-:W1:Y:S01]  /*f780*/  SHFL.IDX PT, R14, R0, 0x4, 0x181f ;  /* 0x00981f00000e7f89 */ /* 0x000e6200000e0000 */
[----:B------:R-:W-:-:S05]  /*f790*/  @!P3 IMAD.WIDE.U32 R4, R10, 0x2, R4 ;  /* 0x000000020a04b825 */ /* 0x000fca00078e0004 */
[----:B------:R-:W-:Y:S04]  /*f7a0*/  @!P3 LDGSTS.E.BYPASS.LTC128B.128 [R20+0x16c00], desc[UR6][R4.64], !P2 ;  /* 0x16c000000414bfae */ /* 0x000fe8000d101d46 */
[----:B------:R-:W-:Y:S04]  /*f7b0*/  @!P3 LDGSTS.E.BYPASS.LTC128B.128 [R20+0x1ac00], desc[UR6][R4.64+0x80], !P0 ;  /* 0x1ac000800414bfae */ /* 0x000fe8000c101d46 */
[----:B------:R2:W-:Y:S01]  /*f7c0*/  @!P3 LDGSTS.E.BYPASS.LTC128B.128 [R20+0x1ec00], desc[UR6][R4.64+0x100], !P1 ;  /* 0x1ec001000414bfae */ /* 0x0005e2000c901d46 */
[----:B------:R-:W-:Y:S01]  /*f7d0*/  ISETP.GE.AND P3, PT, R3, R6, PT ;  /* 0x000000060300720c */ /* 0x000fe20003f66270 */
[----:B0-----:R-:W-:-:S02]  /*f7e0*/  IMAD.MOV.U32 R3, RZ, RZ, R2 ;  /* 0x000000ffff037224 */ /* 0x001fc400078e0002 */
[----:B-1----:R-:W-:Y:S01]  /*f7f0*/  IMAD.MOV.U32 R2, RZ, RZ, R14 ;  /* 0x000000ffff027224 */ /* 0x002fe200078e000e */
[----:B--2---:R-:W0:Y:S01]  /*f800*/  SHFL.IDX PT, R4, R7, 0x5, 0x181f ;  /* 0x00b81f0007047f89 */ /* 0x004e2200000e0000 */
[----:B------:R-:W-:-:S08]  /*f810*/  IADD3 R5, R8, 0x50, RZ ;  /* 0x0000005008057810 */ /* 0x000fd00007ffe0ff */
[----:B------:R-:W-:Y:S01]  /*f820*/  @!P3 IMAD.WIDE.U32 R2, R10, 0x2, R2 ;  /* 0x000000020a02b825 */ /* 0x000fe200078e0002 */
[----:B------:R-:W-:Y:S01]  /*f830*/  @!P3 LEA R21, R9, UR38, 0x1 ;  /* 0x000000260915bc11 */ /* 0x000fe2000f8e08ff */
[----:B------:R-:W1:Y:S04]  /*f840*/  SHFL.IDX PT, R14, R0, 0x5, 0x181f ;  /* 0x00b81f00000e7f89 */ /* 0x000e6800000e0000 */
[----:B------:R-:W-:Y:S04]  /*f850*/  @!P3 LDGSTS.E.BYPASS.LTC128B.128 [R21+0x17400], desc[UR6][R2.64], !P2 ;  /* 0x174000000215bfae */ /* 0x000fe8000d101d46 */
[----:B------:R-:W-:Y:S04]  /*f860*/  @!P3 LDGSTS.E.BYPASS.LTC128B.128 [R21+0x1b400], desc[UR6][R2.64+0x80], !P0 ;  /* 0x1b4000800215bfae */ /* 0x000fe8000c101d46 */
[----:B------:R2:W-:Y:S01]  /*f870*/  @!P3 LDGSTS.E.BYPASS.LTC128B.128 [R21+0x1f400], desc[UR6][R2.64+0x100], !P1 ;  /* 0x1f4001000215bfae */ /* 0x0005e2000c901d46 */
[----:B------:R-:W-:Y:S01]  /*f880*/  ISETP.GE.AND P3, PT, R5, R6, PT ;  /* 0x000000060500720c */ /* 0x000fe20003f66270 */
[----:B0-----:R-:W-:-:S02]  /*f890*/  IMAD.MOV.U32 R5, RZ, RZ, R4 ;  /* 0x000000ffff057224 */ /* 0x001fc400078e0004 */
[----:B-1----:R-:W-:Y:S01]  /*f8a0*/  IMAD.MOV.U32 R4, RZ, RZ, R14 ;  /* 0x000000ffff047224 */ /* 0x002fe200078e000e */
[----:B--2---:R-:W0:Y:S09]  /*f8b0*/  SHFL.IDX PT, R2, R7, 0x6, 0x181f ;  /* 0x00d81f0007027f89 */ /* 0x004e3200000e0000 */
[----:B------:R-:W-:Y:S01]  /*f8c0*/  @!P3 LEA R20, R9, UR38, 0x1 ;  /* 0x000000260914bc11 */ /* 0x000fe2000f8e08ff */
[----:B------:R-:W-:Y:S01]  /*f8d0*/  VIADD R3, R8, 0x60 ;  /* 0x0000006008037836 */ /* 0x000fe20000000000 */
[----:B------:R-:W1:Y:S01]  /*f8e0*/  SHFL.IDX PT, R14, R0, 0x6, 0x181f ;  /* 0x00d81f00000e7f89 */ /* 0x000e6200000e0000 */
[----:B------:R-:W-:-:S05]  /*f8f0*/  @!P3 IMAD.WIDE.U32 R4, R10, 0x2, R4 ;  /* 0x000000020a04b825 */ /* 0x000fca00078e0004 */
[----:B------:R-:W-:Y:S04]  /*f900*/  @!P3 LDGSTS.E.BYPASS.LTC128B.128 [R20+0x17c00], desc[UR6][R4.64], !P2 ;  /* 0x17c000000414bfae */ /* 0x000fe8000d101d46 */
[----:B------:R-:W-:Y:S04]  /*f910*/  @!P3 LDGSTS.E.BYPASS.LTC128B.128 [R20+0x1bc00], desc[UR6][R4.64+0x80], !P0 ;  /* 0x1bc000800414bfae */ /* 0x000fe8000c101d46 */
[----:B------:R2:W-:Y:S01]  /*f920*/  @!P3 LDGSTS.E.BYPASS.LTC128B.128 [R20+0x1fc00], desc[UR6][R4.64+0x100], !P1 ;  /* 0x1fc001000414bfae */ /* 0x0005e2000c901d46 */
[----:B------:R-:W-:Y:S02]  /*f930*/  ISETP.GE.AND P3, PT, R3, R6, PT ;  /* 0x000000060300720c */ /* 0x000fe40003f66270 */
[----:B0-----:R-:W-:Y:S01]  /*f940*/  MOV R3, R2 ;  /* 0x0000000200037202 */ /* 0x001fe20000000f00 */
[----:B-1----:R-:W-:Y:S01]  /*f950*/  IMAD.MOV.U32 R2, RZ, RZ, R14 ;  /* 0x000000ffff027224 */ /* 0x002fe200078e000e */
[----:B--2---:R0:W1:Y:S09]  /*f960*/  SHFL.IDX PT, R4, R7, 0x7, 0x181f ;  /* 0x00f81f0007047f89 */ /* 0x00407200000e0000 */
[----:B------:R-:W-:Y:S01]  /*f970*/  @!P3 IMAD.WIDE.U32 R2, R10, 0x2, R2 ;  /* 0x000000020a02b825 */ /* 0x000fe200078e0002 */
[----:B------:R-:W-:Y:S01]  /*f980*/  @!P3 LEA R21, R9, UR38, 0x1 ;  /* 0x000000260915bc11 */ /* 0x000fe2000f8e08ff */
[----:B------:R0:W2:Y:S04]  /*f990*/  SHFL.IDX PT, R14, R0, 0x7, 0x181f ;  /* 0x00f81f00000e7f89 */ /* 0x0000a800000e0000 */
[----:B------:R0:W-:Y:S04]  /*f9a0*/  @!P3 LDGSTS.E.BYPASS.LTC128B.128 [R21+0x18400], desc[UR6][R2.64], !P2 ;  /* 0x184000000215bfae */ /* 0x0001e8000d101d46 */
[----:B------:R0:W-:Y:S04]  /*f9b0*/  @!P3 LDGSTS.E.BYPASS.LTC128B.128 [R21+0x1c400], desc[UR6][R2.64+0x80], !P0 ;  /* 0x1c4000800215bfae */ /* 0x0001e8000c101d46 */
[----:B------:R0:W-:Y:S02]  /*f9c0*/  @!P3 LDGSTS.E.BYPASS.LTC128B.128 [R21+0x20400], desc[UR6][R2.64+0x100], !P1 ;  /* 0x204001000215bfae */ /* 0x0001e4000c901d46 */
.L_x_148:
[----:B0-----:R-:W-:Y:S01]  /*f9d0*/  VIADD R3, R8, 0x70 ;  /* 0x0000007008037836 */ /* 0x001fe20000000000 */
[----:B------:R-:W-:Y:S01]  /*f9e0*/  BSSY B0, `(.L_x_51) ;  /* 0x000000e000007945 */ /* 0x000fe20003800000 */
[----:B--2---:R-:W-:-:S03]  /*f9f0*/  IMAD.MOV.U32 R2, RZ, RZ, R14 ;  /* 0x000000ffff027224 */ /* 0x004fc600078e000e */
[----:B------:R-:W-:Y:S02]  /*fa00*/  ISETP.GE.AND P3, PT, R3, R6, PT ;  /* 0x000000060300720c */ /* 0x000fe40003f66270 */
[----:B-1----:R-:W-:-:S11]  /*fa10*/  MOV R3, R4 ;  /* 0x0000000400037202 */ /* 0x002fd60000000f00 */
[----:B------:R-:W-:Y:S05]  /*fa20*/  @P3 BRA `(.L_x_52) ;  /* 0x0000000000243947 */ /* 0x000fea0003800000 */
[----:B------:R-:W-:Y:S01]  /*fa30*/  IMAD.WIDE.U32 R10, R10, 0x2, R2 ;  /* 0x000000020a0a7825 */ /* 0x000fe200078e0002 */
[----:B------:R-:W-:Y:S01]  /*fa40*/  LEA R9, R9, UR38, 0x1 ;  /* 0x0000002609097c11 */ /* 0x000fe2000f8e08ff */
[----:B------:R-:W-:-:S04]  /*fa50*/  ULDC.64 UR4, c[0x0][0x208] ;  /* 0x0000820000047ab9 */ /* 0x000fc80000000a00 */
[----:B------:R-:W-:Y:S01]  /*fa60*/  @!PT LDS RZ, [RZ] ;  /* 0x00000000fffff984 */ /* 0x000fe20000000800 */
[----:B------:R-:W-:Y:S01]  /*fa70*/  @!PT LDS RZ, [RZ] ;  /* 0x00000000fffff984 */ /* 0x000fe20000000800 */
[----:B------:R-:W-:Y:S01]  /*fa80*/  @!PT LDS RZ, [RZ] ;  /* 0x00000000fffff984 */ /* 0x000fe20000000800 */
[----:B------:R0:W-:Y:S04]  /*fa90*/  LDGSTS.E.BYPASS.LTC128B.128 [R9+0x18c00], desc[UR4][R10.64], !P2 ;  /* 0x18c000000a097fae */ /* 0x0001e8000d101d44 */
[----:B------:R0:W-:Y:S04]  /*faa0*/  LDGSTS.E.BYPASS.LTC128B.128 [R9+0x1cc00], desc[UR4][R10.64+0x80], !P0 ;  /* 0x1cc000800a097fae */ /* 0x0001e8000c101d44 */
[----:B------:R0:W-:Y:S02]  /*fab0*/  LDGSTS.E.BYPASS.LTC128B.128 [R9+0x20c00], desc[UR4][R10.64+0x100], !P1 ;  /* 0x20c001000a097fae */ /* 0x0001e4000c901d44 */
.L_x_52:
[----:B------:R-:W-:Y:S05]  /*fac0*/  BSYNC B0 ;  /* 0x0000000000007941 */ /* 0x000fea0003800000 */
.L_x_51:
[----:B------:R-:W-:Y:S01]  /*fad0*/  NOP ;  /* 0x0000000000007918 */ /* 0x000fe20000000000 */
[----:B------:R-:W-:Y:S01]  /*fae0*/  SYNCS.ARRIVE.TRANS64.RED.A0T1 RZ, [UR38+0x36800], RZ ;  /* 0x036800ffffff79a7 */ /* 0x000fe20008200426 */
[----:B------:R-:W-:Y:S01]  /*faf0*/  IMAD.MOV.U32 R2, RZ, RZ, 0x1 ;  /* 0x00000001ff027424 */ /* 0x000fe200078e00ff */
[----:B------:R-:W-:Y:S04]  /*fb00*/  ARRIVES.LDGSTSBAR.64.TRANSCNT [UR38+0x36800] ;  /* 0x03680000ff0079b0 */ /* 0x000fe80008000aa6 */
[----:B------:R-:W-:Y:S01]  /*fb10*/  SHF.L.U32 R2, R2, 0x1f, RZ ;  /* 0x0000001f02027819 */ /* 0x000fe200000006ff */
[----:B------:R-:W-:Y:S01]  /*fb20*/  NOP ;  /* 0x0000000000007918 */ /* 0x000fe20000000000 */
[----:B------:R-:W2:Y:S01]  /*fb30*/  LDL.LU R3, [R1+0x8] ;  /* 0x0000080001037983 */ /* 0x000ea20000300800 */
[----:B------:R-:W-:Y:S01]  /*fb40*/  SYNCS.ARRIVE.TRANS64.A1T0 RZ, [UR38+0x36800], RZ ;  /* 0x036800ffffff79a7 */ /* 0x000fe20008100026 */
[----:B------:R-:W1:Y:S01]  /*fb50*/  SYNCS.PHASECHK.TRANS64.TRYWAIT P0, [UR38+0x36820], R2 ;  /* 0x03682002ff0075a7 */ /* 0x000e620008000166 */
[----:B--2---:R-:W-:-:S05]  /*fb60*/  VIADD R0, R3, 0xfffffffe ;  /* 0xfffffffe03007836 */ /* 0x004fca0000000000 */
[----:B------:R-:W-:Y:S01]  /*fb70*/  ISETP.GE.AND P1, PT, R0, UR40, PT ;  /* 0x0000002800007c0c */ /* 0x000fe2000bf26270 */
[----:B-1----:R-:W-:-:S12]  /*fb80*/  @!P0 BRA `(.L_x_53) ;  /* 0x00000034004c8947 */ /* 0x002fd80003800000 */
.L_x_149:
[----:B0-----:R-:W-:Y:S01]  /*fb90*/  IMAD.MOV.U32 R9, RZ, RZ, 0x1 ;  /* 0x00000001ff097424 */ /* 0x001fe200078e00ff */
[----:B------:R-:W-:Y:S01]  /*fba0*/  MOV R8, RZ ;  /* 0x000000ff00087202 */ /* 0x000fe20000000f00 */
[----:B------:R-:W-:Y:S06]  /*fbb0*/  @!P1 BRA `(.L_x_54) ;  /* 0x0000001c00a89947 */ /* 0x000fec0003800000 */
[----:B------:R-:W-:Y:S01]  /*fbc0*/  UIADD3 UR4, UR42, 0x1, URZ ;  /* 0x000000012a047890 */ /* 0x000fe2000fffe03f */
[----:B-1----:R-:W-:Y:S01]  /*fbd0*/  LOP3.LUT R2, RZ, UR40, RZ, 0x33, !PT ;  /* 0x00000028ff027c12 */ /* 0x002fe2000f8e33ff */
[----:B------:R-:W0:Y:S01]  /*fbe0*/  S2R R4, SR_TID.X ;  /* 0x0000000000047919 */ /* 0x000e220000002100 */
[----:B------:R-:W-:Y:S01]  /*fbf0*/  IMAD.MOV.U32 R9, RZ, RZ, 0x1 ;  /* 0x00000001ff097424 */ /* 0x000fe200078e00ff */
[----:B------:R-:W-:-:S04]  /*fc00*/  UIMAD UR4, UR4, UR41, URZ ;  /* 0x00000029040472a4 */ /* 0x000fc8000f8e023f */
[----:B------:R-:W-:-:S04]  /*fc10*/  UISETP.LT.AND UP0, UPT, UR39, UR4, UPT ;  /* 0x000000042700728c */ /* 0x000fc8000bf01270 */
[----:B------:R-:W-:-:S06]  /*fc20*/  USEL UR4, UR39, UR4, UP0 ;  /* 0x0000000427047287 */ /* 0x000fcc0008000000 */
[----:B------:R-:W-:-:S05]  /*fc30*/  IMAD R3, RZ, RZ, -UR4 ;  /* 0x80000004ff037e24 */ /* 0x000fca000f8e02ff */
[----:B------:R-:W-:-:S04]  /*fc40*/  VIADDMNMX R2, R3, 0x1, R2, !PT ;  /* 0x0000000103027846 */ /* 0x000fc80007800102 */
[----:B------:R-:W-:Y:S02]  /*fc50*/  R2UR UR5, R2 ;  /* 0x00000000020572ca */ /* 0x000fe400000e0000 */
[----:B------:R-:W-:Y:S02]  /*fc60*/  LOP3.LUT R2, RZ, UR4, RZ, 0x33, !PT ;  /* 0x00000004ff027c12 */ /* 0x000fe4000f8e33ff */
[----:B0-----:R-:W-:Y:S02]  /*fc70*/  LOP3.LUT R10, R4, 0x1f, RZ, 0xc0, !PT ;  /* 0x0000001f040a7812 */ /* 0x001fe400078ec0ff */
[----:B------:R-:W-:-:S07]  /*fc80*/  MOV R4, R16 ;  /* 0x0000001000047202 */ /* 0x000fce0000000f00 */
[----:B------:R-:W-:Y:S02]  /*fc90*/  UIADD3 UR6, UR5, -0x2, URZ ;  /* 0xfffffffe05067890 */ /* 0x000fe4000fffe03f */
[----:B------:R-:W-:-:S04]  /*fca0*/  UIADD3 UR5, UR4, UR5, URZ ;  /* 0x0000000504057290 */ /* 0x000fc8000fffe03f */
[----:B------:R-:W-:Y:S02]  /*fcb0*/  ISETP.NE.AND P0, PT, R2, UR6, PT ;  /* 0x0000000602007c0c */ /* 0x000fe4000bf05270 */
[----:B------:R-:W-:-:S05]  /*fcc0*/  IMAD.U32 R12, RZ, RZ, UR5 ;  /* 0x00000005ff0c7e24 */ /* 0x000fca000f8e00ff */
[----:B------:R-:W-:-:S06]  /*fcd0*/  LOP3.LUT R12, R12, 0x1, RZ, 0xc0, !PT ;  /* 0x000000010c0c7812 */ /* 0x000fcc00078ec0ff */
[----:B------:R-:W-:Y:S05]  /*fce0*/  @!P0 BRA `(.L_x_55) ;  /* 0x0000001000f48947 */ /* 0x000fea0003800000 */
[----:B------:R-:W-:Y:S01]  /*fcf0*/  R2UR UR4, R12 ;  /* 0x000000000c0472ca */ /* 0x000fe200000e0000 */
[----:B------:R-:W-:Y:S01]  /*fd00*/  BSSY B0, `(.L_x_55) ;  /* 0x000013b000007945 */ /* 0x000fe20003800000 */
[----:B------:R-:W-:Y:S02]  /*fd10*/  IMAD.MOV.U32 R6, RZ, RZ, 0x1 ;  /* 0x00000001ff067424 */ /* 0x000fe400078e00ff */
[----:B------:R-:W-:-:S09]  /*fd20*/  IMAD.MOV.U32 R4, RZ, RZ, R16 ;  /* 0x000000ffff047224 */ /* 0x000fd200078e0010 */
[----:B------:R-:W-:-:S06]  /*fd30*/  UIADD3 UR4, UR5, -UR4, URZ ;  /* 0x8000000405047290 */ /* 0x000fcc000fffe03f */
[----:B------:R-:W-:-:S07]  /*fd40*/  IMAD.U32 R7, RZ, RZ, UR4 ;  /* 0x00000004ff077e24 */ /* 0x000fce000f8e00ff */
.L_x_90:
[----:B------:R-:W2:Y:S01]  /*fd50*/  LDL R2, [R1] ;  /* 0x0000000001027983 */ /* 0x000ea20000100800 */
[----:B------:R-:W-:Y:S01]  /*fd60*/  IADD3 R7, R7, -0x2, RZ ;  /* 0xfffffffe07077810 */ /* 0x000fe20007ffe0ff */
[----:B------:R-:W-:Y:S03]  /*fd70*/  BSSY B1, `(.L_x_56) ;  /* 0x0000097000017945 */ /* 0x000fe60003800000 */
[----:B------:R-:W-:Y:S02]  /*fd80*/  ISETP.NE.AND P1, PT, R7, RZ, PT ;  /* 0x000000ff0700720c */ /* 0x000fe40003f25270 */
[----:B--2---:R-:W-:-:S13]  /*fd90*/  ISETP.NE.AND P0, PT, R2, RZ, PT ;  /* 0x000000ff0200720c */ /* 0x004fda0003f05270 */
[----:B------:R-:W-:Y:S05]  /*fda0*/  @!P0 BRA `(.L_x_57) ;  /* 0x00000008004c8947 */ /* 0x000fea0003800000 */
[----:B------:R-:W2:Y:S01]  /*fdb0*/  LDL R2, [R1+0x4] ;  /* 0x0000040001027983 */ /* 0x000ea20000100800 */
[----:B------:R-:W-:Y:S01]  /*fdc0*/  IMAD.MOV.U32 R9, RZ, RZ, R0 ;  /* 0x000000ffff097224 */ /* 0x000fe200078e0000 */
[----:B--2---:R-:W-:-:S13]  /*fdd0*/  ISETP.NE.AND P0, PT, R2, RZ, PT ;  /* 0x000000ff0200720c */ /* 0x004fda0003f05270 */
[----:B------:R-:W-:Y:S05]  /*fde0*/  @!P0 BRA `(.L_x_58) ;  /* 0x00000000004c8947 */ /* 0x000fea0003800000 */
[----:B------:R-:W0:Y:S01]  /*fdf0*/  LDC R9, c[0x0][0x43c] ;  /* 0x00010f00ff097b82 */ /* 0x000e220000000800 */
[----:B------:R-:W-:Y:S01]  /*fe00*/  ULDC.64 UR4, c[0x0][0x428] ;  /* 0x00010a0000047ab9 */ /* 0x000fe20000000a00 */
[----:B------:R-:W-:Y:S01]  /*fe10*/  ULDC.64 UR6, c[0x0][0x208] ;  /* 0x0000820000067ab9 */ /* 0x000fe20000000a00 */
[----:B------:R-:W-:Y:S01]  /*fe20*/  IMAD R5, R19, UR4, RZ ;  /* 0x0000000413057c24 */ /* 0x000fe2000f8e02ff */
[----:B0-----:R-:W-:-:S13]  /*fe30*/  ISETP.NE.AND P0, PT, R9, 0x1, PT ;  /* 0x000000010900780c */ /* 0x001fda0003f05270 */
[----:B------:R-:W0:Y:S02]  /*fe40*/  @P0 LDC.64 R2, c[0x0][0x440] ;  /* 0x00011000ff020b82 */ /* 0x000e240000000a00 */
[----:B0-----:R-:W-:-:S04]  /*fe50*/  @P0 IMAD.HI.U32 R4, R0, R2, RZ ;  /* 0x0000000200040227 */ /* 0x001fc800078e00ff */
[----:B------:R-:W-:Y:S01]  /*fe60*/  IMAD.MOV.U32 R2, RZ, RZ, R0 ;  /* 0x000000ffff027224 */ /* 0x000fe200078e0000 */
[----:B------:R-:W-:Y:S01]  /*fe70*/  @P0 SHF.R.U32.HI R2, RZ, R3, R4 ;  /* 0x00000003ff020219 */ /* 0x000fe20000011604 */
[----:B------:R-:W-:-:S03]  /*fe80*/  IMAD R4, R18, UR5, R5 ;  /* 0x0000000512047c24 */ /* 0x000fc6000f8e0205 */
[--C-:B------:R-:W-:Y:S01]  /*fe90*/  SHF.R.S32.HI R3, RZ, 0x1f, R2.reuse ;  /* 0x0000001fff037819 */ /* 0x100fe20000011402 */
[--C-:B------:R-:W-:Y:S02]  /*fea0*/  IMAD.MOV R5, RZ, RZ, -R2.reuse ;  /* 0x000000ffff057224 */ /* 0x100fe400078e0a02 */
[----:B------:R-:W-:Y:S01]  /*feb0*/  IMAD.WIDE.U32 R2, R18, UR4, R2 ;  /* 0x0000000412027c25 */ /* 0x000fe2000f8e0002 */
[----:B------:R-:W-:-:S03]  /*fec0*/  ULDC.64 UR4, c[0x0][0x418] ;  /* 0x0001060000047ab9 */ /* 0x000fc60000000a00 */
[----:B------:R-:W-:Y:S01]  /*fed0*/  IMAD R9, R9, R5, R0 ;  /* 0x0000000509097224 */ /* 0x000fe200078e0200 */
[----:B------:R-:W-:Y:S02]  /*fee0*/  IADD3 R3, R4, R3, RZ ;  /* 0x0000000304037210 */ /* 0x000fe40007ffe0ff */
[----:B------:R-:W-:-:S04]  /*fef0*/  LEA R4, P0, R2, UR4, 0x2 ;  /* 0x0000000402047c11 */ /* 0x000fc8000f8010ff */
[----:B------:R-:W-:-:S05]  /*ff00*/  LEA.HI.X R5, R2, UR5, R3, 0x2, P0 ;  /* 0x0000000502057c11 */ /* 0x000fca00080f1403 */
[----:B------:R0:W5:Y:S04]  /*ff10*/  LDG.E R4, desc[UR6][R4.64] ;  /* 0x0000000604047981 */ /* 0x000168000c1e1900 */
.L_x_58:
[----:B------:R-:W1:Y:S01]  /*ff20*/  S2R R2, SR_TID.X ;  /* 0x0000000000027919 */ /* 0x000e620000002100 */
[----:B------:R-:W-:Y:S01]  /*ff30*/  BSSY B2, `(.L_x_59) ;  /* 0x0000006000027945 */ /* 0x000fe20003800000 */
[----:B-1----:R-:W-:Y:S02]  /*ff40*/  LOP3.LUT R3, R2, 0x7f, RZ, 0xc0, !PT ;  /* 0x0000007f02037812 */ /* 0x002fe400078ec0ff */
[----:B------:R-:W-:Y:S02]  /*ff50*/  SHF.L.U32 R2, R6, 0x1f, RZ ;  /* 0x0000001f06027819 */ /* 0x000fe400000006ff */
[----:B------:R-:W-:Y:S02]  /*ff60*/  ISETP.NE.AND P2, PT, R3, RZ, PT ;  /* 0x000000ff0300720c */ /* 0x000fe40003f45270 */
[----:B------:R-:W1:Y:S02]  /*ff70*/  SYNCS.PHASECHK.TRANS64.TRYWAIT P0, [UR38+0x36848], R2 ;  /* 0x03684802ff0075a7 */ /* 0x000e640008000166 */
[----:B-1----:R-:W-:Y:S09]  /*ff80*/  @!P0 BRA `(.L_x_60) ;  /* 0x0000003000648947 */ /* 0x002ff20003800000 */
.L_x_150:
[----:B------:R-:W-:Y:S05]  /*ff90*/  BSYNC B2 ;  /* 0x0000000000027941 */ /* 0x000fea0003800000 */
.L_x_59:
[----:B------:R-:W-:Y:S04]  /*ffa0*/  BSSY B2, `(.L_x_61) ;  /* 0x0000007000027945 */ /* 0x000fe80003800000 */
[----:B------:R-:W-:Y:S05]  /*ffb0*/  @P2 BRA `(.L_x_62) ;  /* 0x0000000000142947 */ /* 0x000fea0003800000 */
[----:B------:R-:W-:Y:S01]  /*ffc0*/  ISETP.NE.AND P0, PT, R10, RZ, PT ;  /* 0x000000ff0a00720c */ /* 0x000fe20003f05270 */
[----:B-1----:R-:W-:-:S04]  /*ffd0*/  IMAD.MOV.U32 R3, RZ, RZ, 0xa800 ;  /* 0x0000a800ff037424 */ /* 0x002fc800078e00ff */
[----:B------:R2:W-:Y:S08]  /*ffe0*/  SYNCS.ARRIVE.TRANS64 RZ, [UR38+0x36838], R3 ;  /* 0x03683803ffff79a7 */ /* 0x0005f00008000026 */
[----:B--2---:R-:W-:Y:S05]  /*fff0*/  @!P0 BRA `(.L_x_62) ;  /* 0x0000000000048947 */ /* 0x004fea0003800000 */
[----:B------:R-:W-:Y:S01]  /*10000*/  BPT.TRAP 0x1 ;  /* 0x000000040000795c */ /* 0x000fe20000300000 */
.L_x_62:
[----:B------:R-:W-:Y:S05]  /*10010*/  BSYNC B2 ;  /* 0x0000000000027941 */ /* 0x000fea0003800000 */
.L_x_61:
[----:B0-----:R-:W-:Y:S01]  /*10020*/  IMAD.MOV.U32 R5, RZ, RZ, RZ ;  /* 0x000000ffff057224 */ /* 0x001fe200078e00ff */
[----:B------:R-:W-:Y:S01]  /*10030*/  ULDC.64 UR4, c[0x0][0x198] ;  /* 0x0000660000047ab9 */ /* 0x000fe20000000a00 */
[----:B------:R-:W-:Y:S01]  /*10040*/  PLOP3.LUT P0, PT, PT, PT, PT, 0x80, 0x0 ;  /* 0x000000000000781c */ /* 0x000fe20003f0f070 */
[----:B------:R-:W-:Y:S01]  /*10050*/  UIADD3 UR4, UP0, UR4, 0x370, URZ ;  /* 0x0000037004047890 */ /* 0x000fe2000ff1e03f */
[----:B-1----:R-:W-:Y:S01]  /*10060*/  IMAD R3, R9, 0x70, RZ ;  /* 0x0000007009037824 */ /* 0x002fe200078e02ff */
[----:B------:R-:W-:Y:S01]  /*10070*/  R2UR UR34, R5 ;  /* 0x00000000052272ca */ /* 0x000fe200000e0000 */
[----:B------:R-:W-:Y:S02]  /*10080*/  UIADD3 UR32, UR38, 0x2bc00, URZ ;  /* 0x0002bc0026207890 */ /* 0x000fe4000fffe03f */
[----:B------:R-:W-:Y:S02]  /*10090*/  UIADD3 UR33, UR38, 0x36838, URZ ;  /* 0x0003683826217890 */ /* 0x000fe4000fffe03f */
[----:B------:R-:W-:Y:S01]  /*100a0*/  UIADD3.X UR5, URZ, UR5, URZ, UP0, !UPT ;  /* 0x000000053f057290 */ /* 0x000fe200087fe43f */
[----:B------:R-:W-:Y:S01]  /*100b0*/  UMOV UR6, 0x0 ;  /* 0x0000000000067882 */ /* 0x000fe20000000000 */
[----:B------:R-:W-:-:S10]  /*100c0*/  UMOV UR7, 0x14f00000 ;  /* 0x14f0000000077882 */ /* 0x000fd40000000000 */
.L_x_63:
[----:B------:R-:W-:-:S13]  /*100d0*/  @P0 ELECT P3, URZ, PT ;  /* 0x00000000003f082f */ /* 0x000fda0003860000 */
[----:B-----5:R-:W-:Y:S02]  /*100e0*/  @P3 R2UR UR37, R4 ;  /* 0x00000000042532ca */ /* 0x020fe400000e0000 */
[----:B------:R-:W-:Y:S02]  /*100f0*/  @P3 R2UR UR35, R3 ;  /* 0x00000000032332ca */ /* 0x000fe400000e0000 */
[----:B------:R-:W-:Y:S02]  /*10100*/  @P3 PLOP3.LUT P0, PT, P3, PT, PT, 0x8, 0x0 ;  /* 0x000000000000381c */ /* 0x000fe40001f0e170 */
[----:B------:R-:W-:-:S09]  /*10110*/  PLOP3.LUT P3, PT, PT, PT, PT, 0x8, 0x0 ;  /* 0x000000000000781c */ /* 0x000fd20003f6e170 */
[----:B------:R0:W-:Y:S02]  /*10120*/  UTMALDG.4D [UR32], [UR4], desc[UR6] ;  /* 0x00000620040075b4 */ /* 0x0001e40008019000 */
[----:B0-----:R-:W-:Y:S05]  /*10130*/  @P0 BRA.U.ANY `(.L_x_63) ;  /* 0xfffffffd00e40947 */ /* 0x001fea000393ffff */
[----:B------:R-:W-:Y:S01]  /*10140*/  IMAD.MOV.U32 R11, RZ, RZ, 0x40 ;  /* 0x00000040ff0b7424 */ /* 0x000fe200078e00ff */
[----:B------:R-:W-:Y:S01]  /*10150*/  PLOP3.LUT P0, PT, PT, PT, PT, 0x80, 0x0 ;  /* 0x000000000000781c */ /* 0x000fe20003f0f070 */
[----:B------:R-:W-:Y:S01]  /*10160*/  UIADD3 UR8, UR38, 0x2f400, URZ ;  /* 0x0002f40026087890 */ /* 0x000fe2000fffe03f */
[----:B------:R-:W-:Y:S02]  /*10170*/  UMOV UR6, 0x0 ;  /* 0x0000000000067882 */ /* 0x000fe40000000000 */
[----:B------:R-:W-:Y:S01]  /*10180*/  R2UR UR10, R11 ;  /* 0x000000000b0a72ca */ /* 0x000fe200000e0000 */
[----:B------:R-:W-:-:S14]  /*10190*/  UMOV UR7, 0x14f00000 ;  /* 0x14f0000000077882 */ /* 0x000fdc0000000000 */
.L_x_64:
[----:B------:R-:W-:-:S13]  /*101a0*/  @P0 ELECT P3, URZ, PT ;  /* 0x00000000003f082f */ /* 0x000fda0003860000 */
[----:B------:R-:W-:Y:S01]  /*101b0*/  @P3 R2UR UR13, R4 ;  /* 0x00000000040d32ca */ /* 0x000fe200000e0000 */
[----:B------:R-:W-:Y:S01]  /*101c0*/  UMOV UR9, UR33 ;  /* 0x0000002100097c82 */ /* 0x000fe20008000000 */
[----:B------:R-:W-:Y:S01]  /*101d0*/  @P3 R2UR UR11, R3 ;  /* 0x00000000030b32ca */ /* 0x000fe200000e0000 */
[----:B------:R-:W-:Y:S01]  /*101e0*/  UMOV UR12, UR36 ;  /* 0x00000024000c7c82 */ /* 0x000fe20008000000 */
[----:B------:R-:W-:Y:S02]  /*101f0*/  @P3 PLOP3.LUT P0, PT, P3, PT, PT, 0x8, 0x0 ;  /* 0x000000000000381c */ /* 0x000fe40001f0e170 */
[----:B------:R-:W-:-:S09]  /*10200*/  PLOP3.LUT P3, PT, PT, PT, PT, 0x8, 0x0 ;  /* 0x000000000000781c */ /* 0x000fd20003f6e170 */
[----:B------:R0:W-:Y:S02]  /*10210*/  UTMALDG.4D [UR8], [UR4], desc[UR6] ;  /* 0x00000608040075b4 */ /* 0x0001e40008019000 */
[----:B0-----:R-:W-:Y:S05]  /*10220*/  @P0 BRA.U.ANY `(.L_x_64) ;  /* 0xfffffffd00dc0947 */ /* 0x001fea000393ffff */
[----:B------:R-:W-:Y:S01]  /*10230*/  MOV R13, 0x80 ;  /* 0x00000080000d7802 */ /* 0x000fe20000000f00 */
[----:B------:R-:W-:Y:S01]  /*10240*/  UIADD3 UR8, UR38, 0x32c00, URZ ;  /* 0x00032c0026087890 */ /* 0x000fe2000fffe03f */
[----:B------:R-:W-:Y:S01]  /*10250*/  PLOP3.LUT P0, PT, PT, PT, PT, 0x80, 0x0 ;  /* 0x000000000000781c */ /* 0x000fe20003f0f070 */
[----:B------:R-:W-:Y:S01]  /*10260*/  UMOV UR6, 0x0 ;  /* 0x0000000000067882 */ /* 0x000fe20000000000 */
[----:B------:R-:W-:Y:S01]  /*10270*/  R2UR UR10, R13 ;  /* 0x000000000d0a72ca */ /* 0x000fe200000e0000 */
[----:B------:R-:W-:-:S14]  /*10280*/  UMOV UR7, 0x14f00000 ;  /* 0x14f0000000077882 */ /* 0x000fdc0000000000 */
.L_x_65:
        /* <DEDUP_REMOVED lines=9> */
[----:B------:R-:W0:Y:S01]  /*10320*/  SYNCS.PHASECHK.TRANS64.TRYWAIT P0, [UR38+0x36860], R2 ;  /* 0x03686002ff0075a7 */ /* 0x000e220008000166 */
[----:B------:R-:W-:Y:S04]  /*10330*/  BSSY B2, `(.L_x_66) ;  /* 0x0000002000027945 */ /* 0x000fe80003800000 */
[----:B0-----:R-:W-:Y:S05]  /*10340*/  @!P0 BRA `(.L_x_67) ;  /* 0x0000002c008c8947 */ /* 0x001fea0003800000 */
.L_x_151:
[----:B------:R-:W-:Y:S05]  /*10350*/  BSYNC B2 ;  /* 0x0000000000027941 */ /* 0x000fea0003800000 */
.L_x_66:
[----:B------:R-:W-:Y:S01]  /*10360*/  BSSY B2, `(.L_x_68) ;  /* 0x0000009000027945 */ /* 0x000fe20003800000 */
[----:B0-----:R-:W-:Y:S02]  /*10370*/  IMAD.MOV.U32 R2, RZ, RZ, 0x0 ;  /* 0x00000000ff027424 */ /* 0x001fe400078e00ff */
[----:B------:R-:W-:Y:S01]  /*10380*/  IMAD.MOV.U32 R3, RZ, RZ, 0x14f00000 ;  /* 0x14f00000ff037424 */ /* 0x000fe200078e00ff */
[----:B------:R-:W-:Y:S06]  /*10390*/  @P2 BRA `(.L_x_69) ;  /* 0x0000000000142947 */ /* 0x000fec0003800000 */
[----:B------:R-:W-:Y:S01]  /*103a0*/  ISETP.NE.AND P0, PT, R10, RZ, PT ;  /* 0x000000ff0a00720c */ /* 0x000fe20003f05270 */
[----:B------:R-:W-:-:S04]  /*103b0*/  IMAD.MOV.U32 R14, RZ, RZ, 0xa800 ;  /* 0x0000a800ff0e7424 */ /* 0x000fc800078e00ff */
[----:B------:R0:W-:Y:S08]  /*103c0*/  SYNCS.ARRIVE.TRANS64 RZ, [UR38+0x36850], R14 ;  /* 0x0368500effff79a7 */ /* 0x0001f00008000026 */
[----:B0-----:R-:W-:Y:S05]  /*103d0*/  @!P0 BRA `(.L_x_69) ;  /* 0x0000000000048947 */ /* 0x001fea0003800000 */
[----:B------:R-:W-:Y:S01]  /*103e0*/  BPT.TRAP 0x1 ;  /* 0x000000040000795c */ /* 0x000fe20000300000 */
.L_x_69:
[----:B------:R-:W-:Y:S05]  /*103f0*/  BSYNC B2 ;  /* 0x0000000000027941 */ /* 0x000fea0003800000 */
.L_x_68:
[----:B------:R-:W-:Y:S01]  /*10400*/  R2UR UR6, R2 ;  /* 0x00000000020672ca */ /* 0x000fe200000e0000 */
[----:B------:R-:W-:Y:S01]  /*10410*/  ULDC.64 UR4, c[0x0][0x198] ;  /* 0x0000660000047ab9 */ /* 0x000fe20000000a00 */
[----:B------:R-:W-:Y:S01]  /*10420*/  R2UR UR7, R3 ;  /* 0x00000000030772ca */ /* 0x000fe200000e0000 */
[----:B------:R-:W-:Y:S01]  /*10430*/  UIADD3 UR4, UP0, UR4, 0x470, URZ ;  /* 0x0000047004047890 */ /* 0x000fe2000ff1e03f */
[----:B------:R-:W-:Y:S01]  /*10440*/  R2UR UR10, R5 ;  /* 0x00000000050a72ca */ /* 0x000fe200000e0000 */
[----:B------:R-:W-:Y:S01]  /*10450*/  IMAD R5, R17, 0x70, RZ ;  /* 0x0000007011057824 */ /* 0x000fe200078e02ff */
[----:B------:R-:W-:Y:S01]  /*10460*/  PLOP3.LUT P0, PT, PT, PT, PT, 0x80, 0x0 ;  /* 0x000000000000781c */ /* 0x000fe20003f0f070 */
[----:B------:R-:W-:Y:S02]  /*10470*/  UIADD3 UR8, UR38, 0x400, URZ ;  /* 0x0000040026087890 */ /* 0x000fe4000fffe03f */
[----:B------:R-:W-:Y:S02]  /*10480*/  UIADD3 UR9, UR38, 0x36850, URZ ;  /* 0x0003685026097890 */ /* 0x000fe4000fffe03f */
[----:B------:R-:W-:-:S12]  /*10490*/  UIADD3.X UR5, URZ, UR5, URZ, UP0, !UPT ;  /* 0x000000053f057290 */ /* 0x000fd800087fe43f */
.L_x_70:
[----:B------:R-:W-:-:S13]  /*104a0*/  @P0 ELECT P2, URZ, PT ;  /* 0x00000000003f082f */ /* 0x000fda0003840000 */
[----:B------:R-:W-:Y:S01]  /*104b0*/  @P2 R2UR UR13, R16 ;  /* 0x00000000100d22ca */ /* 0x000fe200000e0000 */
[----:B------:R-:W-:Y:S01]  /*104c0*/  UMOV UR12, UR36 ;  /* 0x00000024000c7c82 */ /* 0x000fe20008000000 */
[----:B------:R-:W-:Y:S02]  /*104d0*/  @P2 R2UR UR11, R5 ;  /* 0x00000000050b22ca */ /* 0x000fe400000e0000 */
[----:B------:R-:W-:Y:S02]  /*104e0*/  @P2 PLOP3.LUT P0, PT, P2, PT, PT, 0x8, 0x0 ;  /* 0x000000000000281c */ /* 0x000fe4000170e170 */
[----:B------:R-:W-:-:S09]  /*104f0*/  PLOP3.LUT P2, PT, PT, PT, PT, 0x8, 0x0 ;  /* 0x000000000000781c */ /* 0x000fd20003f4e170 */
[----:B------:R0:W-:Y:S02]  /*10500*/  UTMALDG.4D [UR8], [UR4], desc[UR6] ;  /* 0x00000608040075b4 */ /* 0x0001e40008019000 */
[----:B0-----:R-:W-:Y:S05]  /*10510*/  @P0 BRA.U.ANY `(.L_x_70) ;  /* 0xfffffffd00e00947 */ /* 0x001fea000393ffff */
[----:B------:R-:W-:Y:S01]  /*10520*/  R2UR UR10, R11 ;  /* 0x000000000b0a72ca */ /* 0x000fe200000e0000 */
[----:B------:R-:W-:Y:S01]  /*10530*/  UIADD3 UR8, UR38, 0x3c00, URZ ;  /* 0x00003c0026087890 */ /* 0x000fe2000fffe03f */
[----:B------:R-:W-:Y:S02]  /*10540*/  R2UR UR6, R2 ;  /* 0x00000000020672ca */ /* 0x000fe400000e0000 */
[----:B------:R-:W-:Y:S02]  /*10550*/  R2UR UR7, R3 ;  /* 0x00000000030772ca */ /* 0x000fe400000e0000 */
[----:B------:R-:W-:-:S13]  /*10560*/  PLOP3.LUT P0, PT, PT, PT, PT, 0x80, 0x0 ;  /* 0x000000000000781c */ /* 0x000fda0003f0f070 */
.L_x_71:
        /* <DEDUP_REMOVED lines=13> */
.L_x_72:
        /* <DEDUP_REMOVED lines=8> */
[----:B------:R-:W-:Y:S01]  /*106c0*/  MOV R17, R9 ;  /* 0x0000000900117202 */ /* 0x000fe20000000f00 */
[----:B------:R-:W-:-:S07]  /*106d0*/  IMAD.MOV.U32 R16, RZ, RZ, R4 ;  /* 0x000000ffff107224 */ /* 0x000fce00078e0004 */
.L_x_57:
[----:B------:R-:W-:Y:S05]  /*106e0*/  BSYNC B1 ;  /* 0x0000000000017941 */ /* 0x000fea0003800000 */
.L_x_56:
[----:B------:R-:W2:Y:S01]  /*106f0*/  LDL R2, [R1] ;  /* 0x0000000001027983 */ /* 0x000ea20000100800 */
[----:B------:R-:W-:Y:S01]  /*10700*/  BSSY B1, `(.L_x_73) ;  /* 0x0000097000017945 */ /* 0x000fe20003800000 */
[----:B------:R-:W-:Y:S02]  /*10710*/  LOP3.LUT R9, R6, 0x1, RZ, 0x3c, !PT ;  /* 0x0000000106097812 */ /* 0x000fe400078e3cff */
[----:B--2---:R-:W-:-:S13]  /*10720*/  ISETP.NE.AND P0, PT, R2, RZ, PT ;  /* 0x000000ff0200720c */ /* 0x004fda0003f05270 */
[----:B------:R-:W-:Y:S05]  /*10730*/  @!P0 BRA `(.L_x_74) ;  /* 0x00000008004c8947 */ /* 0x000fea0003800000 */
[----:B------:R-:W2:Y:S01]  /*10740*/  LDL R2, [R1+0x4] ;  /* 0x0000040001027983 */ /* 0x000ea20000100800 */
[----:B------:R-:W-:Y:S01]  /*10750*/  VIADD R11, R0, 0xffffffff ;  /* 0xffffffff000b7836 */ /* 0x000fe20000000000 */
[----:B--2---:R-:W-:-:S13]  /*10760*/  ISETP.NE.AND P0, PT, R2, RZ, PT ;  /* 0x000000ff0200720c */ /* 0x004fda0003f05270 */
[----:B------:R-:W-:Y:S05]  /*10770*/  @!P0 BRA `(.L_x_75) ;  /* 0x00000000004c8947 */ /* 0x000fea0003800000 */
[----:B------:R-:W0:Y:S01]  /*10780*/  LDC R4, c[0x0][0x43c] ;  /* 0x00010f00ff047b82 */ /* 0x000e220000000800 */
[----:B------:R-:W-:Y:S01]  /*10790*/  ULDC.64 UR4, c[0x0][0x428] ;  /* 0x00010a0000047ab9 */ /* 0x000fe20000000a00 */
[----:B------:R-:W-:Y:S01]  /*107a0*/  ULDC.64 UR6, c[0x0][0x208] ;  /* 0x0000820000067ab9 */ /* 0x000fe20000000a00 */
[----:B0-----:R-:W-:-:S13]  /*107b0*/  ISETP.NE.AND P0, PT, R4, 0x1, PT ;  /* 0x000000010400780c */ /* 0x001fda0003f05270 */
[----:B------:R-:W0:Y:S02]  /*107c0*/  @P0 LDC.64 R2, c[0x0][0x440] ;  /* 0x00011000ff020b82 */ /* 0x000e240000000a00 */
[----:B0-----:R-:W-:-:S04]  /*107d0*/  @P0 IMAD.HI.U32 R5, R11, R2, RZ ;  /* 0x000000020b050227 */ /* 0x001fc800078e00ff */
[----:B------:R-:W-:Y:S01]  /*107e0*/  IMAD.MOV.U32 R2, RZ, RZ, R11 ;  /* 0x000000ffff027224 */ /* 0x000fe200078e000b */
[----:B------:R-:W-:-:S04]  /*107f0*/  @P0 SHF.R.U32.HI R2, RZ, R3, R5 ;  /* 0x00000003ff020219 */ /* 0x000fc80000011605 */
[----:B------:R-:W-:-:S05]  /*10800*/  IADD3 R3, -R2, RZ, RZ ;  /* 0x000000ff02037210 */ /* 0x000fca0007ffe1ff */
[----:B------:R-:W-:Y:S01]  /*10810*/  IMAD R11, R4, R3, R11 ;  /* 0x00000003040b7224 */ /* 0x000fe200078e020b */
[----:B------:R-:W-:Y:S01]  /*10820*/  SHF.R.S32.HI R3, RZ, 0x1f, R2 ;  /* 0x0000001fff037819 */ /* 0x000fe20000011402 */
[----:B------:R-:W-:-:S04]  /*10830*/  IMAD R4, R19, UR4, RZ ;  /* 0x0000000413047c24 */ /* 0x000fc8000f8e02ff */
[C---:B------:R-:W-:Y:S02]  /*10840*/  IMAD R4, R18.reuse, UR5, R4 ;  /* 0x0000000512047c24 */ /* 0x040fe4000f8e0204 */
[----:B------:R-:W-:Y:S01]  /*10850*/  IMAD.WIDE.U32 R2, R18, UR4, R2 ;  /* 0x0000000412027c25 */ /* 0x000fe2000f8e0002 */
[----:B------:R-:W-:-:S03]  /*10860*/  ULDC.64 UR4, c[0x0][0x418] ;  /* 0x0001060000047ab9 */ /* 0x000fc60000000a00 */
[----:B------:R-:W-:Y:S01]  /*10870*/  IMAD.IADD R3, R4, 0x1, R3 ;  /* 0x0000000104037824 */ /* 0x000fe200078e0203 */
[----:B------:R-:W-:-:S04]  /*10880*/  LEA R4, P0, R2, UR4, 0x2 ;  /* 0x0000000402047c11 */ /* 0x000fc8000f8010ff */
[----:B------:R-:W-:-:S05]  /*10890*/  LEA.HI.X R5, R2, UR5, R3, 0x2, P0 ;  /* 0x0000000502057c11 */ /* 0x000fca00080f1403 */
[----:B------:R0:W5:Y:S04]  /*108a0*/  LDG.E R4, desc[UR6][R4.64] ;  /* 0x0000000604047981 */ /* 0x000168000c1e1900 */
.L_x_75:
[----:B------:R-:W1:Y:S01]  /*108b0*/  S2R R2, SR_TID.X ;  /* 0x0000000000027919 */ /* 0x000e620000002100 */
[----:B------:R-:W-:Y:S01]  /*108c0*/  BSSY B2, `(.L_x_76) ;  /* 0x0000006000027945 */ /* 0x000fe20003800000 */
[----:B-1----:R-:W-:Y:S02]  /*108d0*/  LOP3.LUT R3, R2, 0x7f, RZ, 0xc0, !PT ;  /* 0x0000007f02037812 */ /* 0x002fe400078ec0ff */
[----:B------:R-:W-:Y:S02]  /*108e0*/  SHF.L.U32 R2, R9, 0x1f, RZ ;  /* 0x0000001f09027819 */ /* 0x000fe400000006ff */
[----:B------:R-:W-:Y:S02]  /*108f0*/  ISETP.NE.AND P2, PT, R3, RZ, PT ;  /* 0x000000ff0300720c */ /* 0x000fe40003f45270 */
[----:B------:R-:W1:Y:S02]  /*10900*/  SYNCS.PHASECHK.TRANS64.TRYWAIT P0, [UR38+0x36840], R2 ;  /* 0x03684002ff0075a7 */ /* 0x000e640008000166 */
[----:B-1----:R-:W-:Y:S09]  /*10910*/  @!P0 BRA `(.L_x_77) ;  /* 0x0000002800308947 */ /* 0x002ff20003800000 */
.L_x_152:
[----:B------:R-:W-:Y:S05]  /*10920*/  BSYNC B2 ;  /* 0x0000000000027941 */ /* 0x000fea0003800000 */
.L_x_76:
[----:B------:R-:W-:Y:S04]  /*10930*/  BSSY B2, `(.L_x_78) ;  /* 0x0000007000027945 */ /* 0x000fe80003800000 */
[----:B------:R-:W-:Y:S05]  /*10940*/  @P2 BRA `(.L_x_79) ;  /* 0x0000000000142947 */ /* 0x000fea0003800000 */
[----:B------:R-:W-:Y:S01]  /*10950*/  ISETP.NE.AND P0, PT, R10, RZ, PT ;  /* 0x000000ff0a00720c */ /* 0x000fe20003f05270 */
[----:B-1----:R-:W-:-:S04]  /*10960*/  IMAD.MOV.U32 R2, RZ, RZ, 0xa800 ;  /* 0x0000a800ff027424 */ /* 0x002fc800078e00ff */
[----:B------:R2:W-:Y:S08]  /*10970*/  SYNCS.ARRIVE.TRANS64 RZ, [UR38+0x36830], R2 ;  /* 0x03683002ffff79a7 */ /* 0x0005f00008000026 */
[----:B--2---:R-:W-:Y:S05]  /*10980*/  @!P0 BRA `(.L_x_79) ;  /* 0x0000000000048947 */ /* 0x004fea0003800000 */
[----:B------:R-:W-:Y:S01]  /*10990*/  BPT.TRAP 0x1 ;  /* 0x000000040000795c */ /* 0x000fe20000300000 */
.L_x_79:
[----:B------:R-:W-:Y:S05]  /*109a0*/  BSYNC B2 ;  /* 0x0000000000027941 */ /* 0x000fea0003800000 */
.L_x_78:
[----:B------:R-:W-:Y:S01]  /*109b0*/  IMAD.MOV.U32 R14, RZ, RZ, RZ ;  /* 0x000000ffff0e7224 */ /* 0x000fe200078e00ff */
        /* <DEDUP_REMOVED lines=10> */
.L_x_80:
[----:B------:R-:W-:-:S13]  /*10a60*/  @P0 ELECT P3, URZ, PT ;  /* 0x00000000003f082f */ /* 0x000fda0003860000 */
[----:B-----5:R-:W-:Y:S01]  /*10a70*/  @P3 R2UR UR13, R4 ;  /* 0x00000000040d32ca */ /* 0x020fe200000e0000 */
[----:B------:R-:W-:Y:S01]  /*10a80*/  UMOV UR12, UR36 ;  /* 0x00000024000c7c82 */ /* 0x000fe20008000000 */
[----:B------:R-:W-:Y:S02]  /*10a90*/  @P3 R2UR UR11, R2 ;  /* 0x00000000020b32ca */ /* 0x000fe400000e0000 */
[----:B------:R-:W-:Y:S02]  /*10aa0*/  @P3 PLOP3.LUT P0, PT, P3, PT, PT, 0x8, 0x0 ;  /* 0x000000000000381c */ /* 0x000fe40001f0e170 */
[----:B------:R-:W-:-:S09]  /*10ab0*/  PLOP3.LUT P3, PT, PT, PT, PT, 0x8, 0x0 ;  /* 0x000000000000781c */ /* 0x000fd20003f6e170 */
[----:B------:R1:W-:Y:S02]  /*10ac0*/  UTMALDG.4D [UR8], [UR4], desc[UR6] ;  /* 0x00000608040075b4 */ /* 0x0003e40008019000 */
[----:B-1----:R-:W-:Y:S05]  /*10ad0*/  @P0 BRA.U.ANY `(.L_x_80) ;  /* 0xfffffffd00e00947 */ /* 0x002fea000393ffff */
[----:B0-----:R-:W-:Y:S01]  /*10ae0*/  MOV R5, 0x40 ;  /* 0x0000004000057802 */ /* 0x001fe20000000f00 */
[----:B------:R-:W-:Y:S01]  /*10af0*/  UIADD3 UR8, UR38, 0x24c00, URZ ;  /* 0x00024c0026087890 */ /* 0x000fe2000fffe03f */
[----:B------:R-:W-:Y:S01]  /*10b00*/  PLOP3.LUT P0, PT, PT, PT, PT, 0x80, 0x0 ;  /* 0x000000000000781c */ /* 0x000fe20003f0f070 */
[----:B------:R-:W-:Y:S01]  /*10b10*/  UMOV UR6, 0x0 ;  /* 0x0000000000067882 */ /* 0x000fe20000000000 */
[----:B------:R-:W-:Y:S01]  /*10b20*/  R2UR UR10, R5 ;  /* 0x00000000050a72ca */ /* 0x000fe200000e0000 */
[----:B------:R-:W-:-:S14]  /*10b30*/  UMOV UR7, 0x14f00000 ;  /* 0x14f0000000077882 */ /* 0x000fdc0000000000 */
.L_x_81:
        /* <DEDUP_REMOVED lines=14> */
.L_x_82:
        /* <DEDUP_REMOVED lines=8> */
[----:B------:R-:W-:Y:S01]  /*10ca0*/  SHF.L.U32 R2, R6, 0x1f, RZ ;  /* 0x0000001f06027819 */ /* 0x000fe200000006ff */
[----:B------:R-:W-:Y:S03]  /*10cb0*/  BSSY B2, `(.L_x_83) ;  /* 0x0000003000027945 */ /* 0x000fe60003800000 */
[----:B------:R-:W0:Y:S02]  /*10cc0*/  SYNCS.PHASECHK.TRANS64.TRYWAIT P0, [UR38+0x36868], R2 ;  /* 0x03686802ff0075a7 */ /* 0x000e240008000166 */
[----:B0-----:R-:W-:Y:S05]  /*10cd0*/  @!P0 BRA `(.L_x_84) ;  /* 0x0000002400588947 */ /* 0x001fea0003800000 */
.L_x_153:
[----:B------:R-:W-:Y:S05]  /*10ce0*/  BSYNC B2 ;  /* 0x0000000000027941 */ /* 0x000fea0003800000 */
.L_x_83:
[----:B------:R-:W-:Y:S01]  /*10cf0*/  BSSY B2, `(.L_x_85) ;  /* 0x0000009000027945 */ /* 0x000fe20003800000 */
[----:B0-----:R-:W-:Y:S02]  /*10d00*/  IMAD.MOV.U32 R2, RZ, RZ, 0x0 ;  /* 0x00000000ff027424 */ /* 0x001fe400078e00ff */
[----:B------:R-:W-:Y:S01]  /*10d10*/  IMAD.MOV.U32 R3, RZ, RZ, 0x14f00000 ;  /* 0x14f00000ff037424 */ /* 0x000fe200078e00ff */
[----:B------:R-:W-:Y:S06]  /*10d20*/  @P2 BRA `(.L_x_86) ;  /* 0x0000000000142947 */ /* 0x000fec0003800000 */
[----:B------:R-:W-:Y:S02]  /*10d30*/  ISETP.NE.AND P0, PT, R10, RZ, PT ;  /* 0x000000ff0a00720c */ /* 0x000fe40003f05270 */
[----:B------:R-:W-:-:S04]  /*10d40*/  MOV R6, 0xa800 ;  /* 0x0000a80000067802 */ /* 0x000fc80000000f00 */
[----:B------:R0:W-:Y:S07]  /*10d50*/  SYNCS.ARRIVE.TRANS64 RZ, [UR38+0x36858], R6 ;  /* 0x03685806ffff79a7 */ /* 0x0001ee0008000026 */
[----:B------:R-:W-:Y:S05]  /*10d60*/  @!P0 BRA `(.L_x_86) ;  /* 0x0000000000048947 */ /* 0x000fea0003800000 */
[----:B------:R-:W-:Y:S01]  /*10d70*/  BPT.TRAP 0x1 ;  /* 0x000000040000795c */ /* 0x000fe20000300000 */
.L_x_86:
[----:B------:R-:W-:Y:S05]  /*10d80*/  BSYNC B2 ;  /* 0x0000000000027941 */ /* 0x000fea0003800000 */
.L_x_85:
[----:B------:R-:W-:Y:S01]  /*10d90*/  R2UR UR10, R14 ;  /* 0x000000000e0a72ca */ /* 0x000fe200000e0000 */
[----:B------:R-:W-:Y:S01]  /*10da0*/  ULDC.64 UR4, c[0x0][0x198] ;  /* 0x0000660000047ab9 */ /* 0x000fe20000000a00 */
[----:B------:R-:W-:Y:S01]  /*10db0*/  R2UR UR6, R2 ;  /* 0x00000000020672ca */ /* 0x000fe200000e0000 */
[----:B------:R-:W-:Y:S01]  /*10dc0*/  UIADD3 UR4, UP0, UR4, 0x470, URZ ;  /* 0x0000047004047890 */ /* 0x000fe2000ff1e03f */
[----:B------:R-:W-:Y:S01]  /*10dd0*/  R2UR UR7, R3 ;  /* 0x00000000030772ca */ /* 0x000fe200000e0000 */
[----:B0-----:R-:W-:Y:S01]  /*10de0*/  IMAD R6, R17, 0x70, RZ ;  /* 0x0000007011067824 */ /* 0x001fe200078e02ff */
[----:B------:R-:W-:Y:S01]  /*10df0*/  PLOP3.LUT P0, PT, PT, PT, PT, 0x80, 0x0 ;  /* 0x000000000000781c */ /* 0x000fe20003f0f070 */
[----:B------:R-:W-:Y:S02]  /*10e00*/  UIADD3 UR8, UR38, 0xac00, URZ ;  /* 0x0000ac0026087890 */ /* 0x000fe4000fffe03f */
[----:B------:R-:W-:Y:S02]  /*10e10*/  UIADD3 UR9, UR38, 0x36858, URZ ;  /* 0x0003685826097890 */ /* 0x000fe4000fffe03f */
[----:B------:R-:W-:-:S12]  /*10e20*/  UIADD3.X UR5, URZ, UR5, URZ, UP0, !UPT ;  /* 0x000000053f057290 */ /* 0x000fd800087fe43f */
.L_x_87:
        /* <DEDUP_REMOVED lines=13> */
.L_x_88:
        /* <DEDUP_REMOVED lines=13> */
.L_x_89:
        /* <DEDUP_REMOVED lines=8> */
[----:B------:R-:W-:Y:S02]  /*11050*/  IMAD.MOV.U32 R17, RZ, RZ, R11 ;  /* 0x000000ffff117224 */ /* 0x000fe400078e000b */
[----:B------:R-:W-:-:S07]  /*11060*/  IMAD.MOV.U32 R16, RZ, RZ, R4 ;  /* 0x000000ffff107224 */ /* 0x000fce00078e0004 */
.L_x_74:
[----:B------:R-:W-:Y:S05]  /*11070*/  BSYNC B1 ;  /* 0x0000000000017941 */ /* 0x000fea0003800000 */
.L_x_73:
[----:B------:R-:W-:Y:S01]  /*11080*/  VIADD R0, R0, 0xfffffffe ;  /* 0xfffffffe00007836 */ /* 0x000fe20000000000 */
[----:B------:R-:W-:Y:S01]  /*11090*/  MOV R6, R9 ;  /* 0x0000000900067202 */ /* 0x000fe20000000f00 */
[----:B------:R-:W-:Y:S06]  /*110a0*/  @P1 BRA `(.L_x_90) ;  /* 0xffffffec00281947 */ /* 0x000fec000383ffff */
[----:B------:R-:W-:Y:S05]  /*110b0*/  BSYNC B0 ;  /* 0x0000000000007941 */ /* 0x000fea0003800000 */
.L_x_55:
[----:B------:R-:W-:Y:S01]  /*110c0*/  ISETP.NE.AND P0, PT, R12, RZ, PT ;  /* 0x000000ff0c00720c */ /* 0x000fe20003f05270 */
[----:B------:R-:W-:-:S12]  /*110d0*/  BSSY B0, `(.L_x_54) ;  /* 0x0000098000007945 */ /* 0x000fd80003800000 */
[----:B------:R-:W-:Y:S05]  /*110e0*/  @!P0 BRA `(.L_x_91) ;  /* 0x0000000800588947 */ /* 0x000fea0003800000 */
[----:B------:R-:W2:Y:S01]  /*110f0*/  LDL R2, [R1] ;  /* 0x0000000001027983 */ /* 0x000ea20000100800 */
[----:B------:R-:W-:Y:S01]  /*11100*/  IMAD.MOV.U32 R8, RZ, RZ, 0x1 ;  /* 0x00000001ff087424 */ /* 0x000fe200078e00ff */
[----:B--2---:R-:W-:-:S13]  /*11110*/  ISETP.NE.AND P1, PT, R2, RZ, PT ;  /* 0x000000ff0200720c */ /* 0x004fda0003f25270 */
[----:B------:R-:W-:Y:S05]  /*11120*/  @!P1 BRA `(.L_x_91) ;  /* 0x0000000800489947 */ /* 0x000fea0003800000 */
[----:B------:R-:W2:Y:S02]  /*11130*/  LDL.LU R2, [R1+0x4] ;  /* 0x0000040001027983 */ /* 0x000ea40000300800 */
[----:B--2---:R-:W-:-:S13]  /*11140*/  ISETP.NE.AND P1, PT, R2, RZ, PT ;  /* 0x000000ff0200720c */ /* 0x004fda0003f25270 */
[----:B------:R-:W-:Y:S05]  /*11150*/  @!P1 BRA `(.L_x_92) ;  /* 0x0000000000509947 */ /* 0x000fea0003800000 */
[----:B------:R-:W0:Y:S01]  /*11160*/  LDC R7, c[0x0][0x43c] ;  /* 0x00010f00ff077b82 */ /* 0x000e220000000800 */
[----:B------:R-:W-:Y:S01]  /*11170*/  IMAD.MOV.U32 R6, RZ, RZ, R0 ;  /* 0x000000ffff067224 */ /* 0x000fe200078e0000 */
[----:B------:R-:W-:Y:S01]  /*11180*/  ULDC.64 UR4, c[0x0][0x428] ;  /* 0x00010a0000047ab9 */ /* 0x000fe20000000a00 */
[----:B------:R-:W-:Y:S01]  /*11190*/  ULDC.64 UR6, c[0x0][0x208] ;  /* 0x0000820000067ab9 */ /* 0x000fe20000000a00 */
[----:B------:R-:W-:-:S04]  /*111a0*/  IMAD R19, R19, UR4, RZ ;  /* 0x0000000413137c24 */ /* 0x000fc8000f8e02ff */
[----:B------:R-:W-:Y:S01]  /*111b0*/  IMAD R19, R18, UR5, R19 ;  /* 0x0000000512137c24 */ /* 0x000fe2000f8e0213 */
[----:B0-----:R-:W-:-:S13]  /*111c0*/  ISETP.NE.AND P0, PT, R7, 0x1, PT ;  /* 0x000000010700780c */ /* 0x001fda0003f05270 */
[----:B------:R-:W0:Y:S02]  /*111d0*/  @P0 LDC.64 R2, c[0x0][0x440] ;  /* 0x00011000ff020b82 */ /* 0x000e240000000a00 */
[----:B0-----:R-:W-:-:S05]  /*111e0*/  @P0 IMAD.HI.U32 R2, R0, R2, RZ ;  /* 0x0000000200020227 */ /* 0x001fca00078e00ff */
[----:B------:R-:W-:-:S04]  /*111f0*/  @P0 SHF.R.U32.HI R6, RZ, R3, R2 ;  /* 0x00000003ff060219 */ /* 0x000fc80000011602 */
[--C-:B------:R-:W-:Y:S01]  /*11200*/  SHF.R.S32.HI R3, RZ, 0x1f, R6.reuse ;  /* 0x0000001fff037819 */ /* 0x100fe20000011406 */
[----:B------:R-:W-:-:S04]  /*11210*/  IMAD.MOV.U32 R2, RZ, RZ, R6 ;  /* 0x000000ffff027224 */ /* 0x000fc800078e0006 */
[----:B------:R-:W-:Y:S01]  /*11220*/  IMAD.WIDE.U32 R2, R18, UR4, R2 ;  /* 0x0000000412027c25 */ /* 0x000fe2000f8e0002 */
[----:B------:R-:W-:-:S04]  /*11230*/  ULDC.64 UR4, c[0x0][0x418] ;  /* 0x0001060000047ab9 */ /* 0x000fc80000000a00 */
[----:B------:R-:W-:Y:S02]  /*11240*/  IADD3 R3, R19, R3, RZ ;  /* 0x0000000313037210 */ /* 0x000fe40007ffe0ff */
[----:B------:R-:W-:-:S04]  /*11250*/  LEA R4, P0, R2, UR4, 0x2 ;  /* 0x0000000402047c11 */ /* 0x000fc8000f8010ff */
[----:B------:R-:W-:-:S05]  /*11260*/  LEA.HI.X R5, R2, UR5, R3, 0x2, P0 ;  /* 0x0000000502057c11 */ /* 0x000fca00080f1403 */
[----:B------:R0:W5:Y:S01]  /*11270*/  LDG.E R4, desc[UR6][R4.64] ;  /* 0x0000000604047981 */ /* 0x000162000c1e1900 */
[----:B------:R-:W-:-:S04]  /*11280*/  IMAD.MOV R2, RZ, RZ, -R6 ;  /* 0x000000ffff027224 */ /* 0x000fc800078e0a06 */
[----:B------:R-:W-:-:S07]  /*11290*/  IMAD R0, R7, R2, R0 ;  /* 0x0000000207007224 */ /* 0x000fce00078e0200 */
.L_x_92:
[----:B------:R-:W1:Y:S01]  /*112a0*/  S2R R2, SR_TID.X ;  /* 0x0000000000027919 */ /* 0x000e620000002100 */
[----:B------:R-:W-:Y:S01]  /*112b0*/  BSSY B1, `(.L_x_93) ;  /* 0x0000006000017945 */ /* 0x000fe20003800000 */
[----:B-1----:R-:W-:Y:S02]  /*112c0*/  LOP3.LUT R3, R2, 0x7f, RZ, 0xc0, !PT ;  /* 0x0000007f02037812 */ /* 0x002fe400078ec0ff */
[----:B------:R-:W-:Y:S02]  /*112d0*/  SHF.L.U32 R2, R9, 0x1f, RZ ;  /* 0x0000001f09027819 */ /* 0x000fe400000006ff */
[----:B------:R-:W-:Y:S02]  /*112e0*/  ISETP.NE.AND P1, PT, R3, RZ, PT ;  /* 0x000000ff0300720c */ /* 0x000fe40003f25270 */
[----:B------:R-:W1:Y:S02]  /*112f0*/  SYNCS.PHASECHK.TRANS64.TRYWAIT P0, [UR38+0x36848], R2 ;  /* 0x03684802ff0075a7 */ /* 0x000e640008000166 */
[----:B-1----:R-:W-:Y:S09]  /*11300*/  @!P0 BRA `(.L_x_94) ;  /* 0x0000001c00e48947 */ /* 0x002ff20003800000 */
.L_x_154:
[----:B------:R-:W-:Y:S05]  /*11310*/  BSYNC B1 ;  /* 0x0000000000017941 */ /* 0x000fea0003800000 */
.L_x_93:
[----:B------:R-:W-:Y:S04]  /*11320*/  BSSY B1, `(.L_x_95) ;  /* 0x0000007000017945 */ /* 0x000fe80003800000 */
[----:B------:R-:W-:Y:S05]  /*11330*/  @P1 BRA `(.L_x_96) ;  /* 0x0000000000141947 */ /* 0x000fea0003800000 */
[----:B------:R-:W-:Y:S01]  /*11340*/  ISETP.NE.AND P0, PT, R10, RZ, PT ;  /* 0x000000ff0a00720c */ /* 0x000fe20003f05270 */
[----:B-1----:R-:W-:-:S04]  /*11350*/  IMAD.MOV.U32 R3, RZ, RZ, 0xa800 ;  /* 0x0000a800ff037424 */ /* 0x002fc800078e00ff */
[----:B------:R2:W-:Y:S08]  /*11360*/  SYNCS.ARRIVE.TRANS64 RZ, [UR38+0x36838], R3 ;  /* 0x03683803ffff79a7 */ /* 0x0005f00008000026 */
[----:B--2---:R-:W-:Y:S05]  /*11370*/  @!P0 BRA `(.L_x_96) ;  /* 0x0000000000048947 */ /* 0x004fea0003800000 */
[----:B------:R-:W-:Y:S01]  /*11380*/  BPT.TRAP 0x1 ;  /* 0x000000040000795c */ /* 0x000fe20000300000 */
.L_x_96:
[----:B------:R-:W-:Y:S05]  /*11390*/  BSYNC B1 ;  /* 0x0000000000017941 */ /* 0x000fea0003800000 */
.L_x_95:
        /* <DEDUP_REMOVED lines=11> */
.L_x_97:
        /* <DEDUP_REMOVED lines=8> */
[----:B------:R-:W-:Y:S01]  /*114d0*/  MOV R6, 0x40 ;  /* 0x0000004000067802 */ /* 0x000fe20000000f00 */
[----:B------:R-:W-:Y:S01]  /*114e0*/  UIADD3 UR8, UR38, 0x2f400, URZ ;  /* 0x0002f40026087890 */ /* 0x000fe2000fffe03f */
[----:B------:R-:W-:Y:S01]  /*114f0*/  PLOP3.LUT P0, PT, PT, PT, PT, 0x80, 0x0 ;  /* 0x000000000000781c */ /* 0x000fe20003f0f070 */
[----:B------:R-:W-:Y:S01]  /*11500*/  UMOV UR6, 0x0 ;  /* 0x0000000000067882 */ /* 0x000fe20000000000 */
[----:B------:R-:W-:Y:S01]  /*11510*/  R2UR UR10, R6 ;  /* 0x00000000060a72ca */ /* 0x000fe200000e0000 */
[----:B------:R-:W-:-:S14]  /*11520*/  UMOV UR7, 0x14f00000 ;  /* 0x14f0000000077882 */ /* 0x000fdc0000000000 */
.L_x_98:
[----:B------:R-:W-:-:S13]  /*11530*/  @P0 ELECT P2, URZ, PT ;  /* 0x00000000003f082f */ /* 0x000fda0003840000 */
[----:B------:R-:W-:Y:S01]  /*11540*/  @P2 R2UR UR13, R4 ;  /* 0x00000000040d22ca */ /* 0x000fe200000e0000 */
[----:B------:R-:W-:Y:S01]  /*11550*/  UMOV UR12, UR36 ;  /* 0x00000024000c7c82 */ /* 0x000fe20008000000 */
[----:B------:R-:W-:Y:S02]  /*11560*/  @P2 R2UR UR11, R3 ;  /* 0x00000000030b22ca */ /* 0x000fe400000e0000 */
[----:B------:R-:W-:Y:S02]  /*11570*/  @P2 PLOP3.LUT P0, PT, P2, PT, PT, 0x8, 0x0 ;  /* 0x000000000000281c */ /* 0x000fe4000170e170 */
[----:B------:R-:W-:-:S09]  /*11580*/  PLOP3.LUT P2, PT, PT, PT, PT, 0x8, 0x0 ;  /* 0x000000000000781c */ /* 0x000fd20003f4e170 */
[----:B------:R1:W-:Y:S02]  /*11590*/  UTMALDG.4D [UR8], [UR4], desc[UR6] ;  /* 0x00000608040075b4 */ /* 0x0003e40008019000 */
[----:B-1----:R-:W-:Y:S05]  /*115a0*/  @P0 BRA.U.ANY `(.L_x_98) ;  /* 0xfffffffd00e00947 */ /* 0x002fea000393ffff */
[----:B0-----:R-:W-:Y:S01]  /*115b0*/  IMAD.MOV.U32 R5, RZ, RZ, 0x80 ;  /* 0x00000080ff057424 */ /* 0x001fe200078e00ff */
[----:B------:R-:W-:Y:S01]  /*115c0*/  PLOP3.LUT P0, PT, PT, PT, PT, 0x80, 0x0 ;  /* 0x000000000000781c */ /* 0x000fe20003f0f070 */
[----:B------:R-:W-:Y:S01]  /*115d0*/  UIADD3 UR8, UR38, 0x32c00, URZ ;  /* 0x00032c0026087890 */ /* 0x000fe2000fffe03f */
[----:B------:R-:W-:Y:S02]  /*115e0*/  UMOV UR6, 0x0 ;  /* 0x0000000000067882 */ /* 0x000fe40000000000 */
[----:B------:R-:W-:Y:S01]  /*115f0*/  R2UR UR10, R5 ;  /* 0x00000000050a72ca */ /* 0x000fe200000e0000 */
[----:B------:R-:W-:-:S14]  /*11600*/  UMOV UR7, 0x14f00000 ;  /* 0x14f0000000077882 */ /* 0x000fdc0000000000 */
.L_x_99:
        /* <DEDUP_REMOVED lines=8> */
[----:B------:R-:W0:Y:S01]  /*11690*/  SYNCS.PHASECHK.TRANS64.TRYWAIT P0, [UR38+0x36860], R2 ;  /* 0x03686002ff0075a7 */ /* 0x000e220008000166 */
[----:B------:R-:W-:Y:S04]  /*116a0*/  BSSY B1, `(.L_x_100) ;  /* 0x0000002000017945 */ /* 0x000fe80003800000 */
[----:B0-----:R-:W-:Y:S05]  /*116b0*/  @!P0 BRA `(.L_x_101) ;  /* 0x0000001c00108947 */ /* 0x001fea0003800000 */
.L_x_155:
[----:B------:R-:W-:Y:S05]  /*116c0*/  BSYNC B1 ;  /* 0x0000000000017941 */ /* 0x000fea0003800000 */
.L_x_100:
        /* <DEDUP_REMOVED lines=9> */
.L_x_103:
[----:B------:R-:W-:Y:S05]  /*11760*/  BSYNC B1 ;  /* 0x0000000000017941 */ /* 0x000fea0003800000 */
.L_x_102:
        /* <DEDUP_REMOVED lines=10> */
.L_x_104:
        /* <DEDUP_REMOVED lines=8> */
[----:B------:R-:W-:Y:S01]  /*11890*/  R2UR UR10, R6 ;  /* 0x00000000060a72ca */ /* 0x000fe200000e0000 */
[----:B------:R-:W-:Y:S01]  /*118a0*/  UIADD3 UR8, UR38, 0x3c00, URZ ;  /* 0x00003c0026087890 */ /* 0x000fe2000fffe03f */
[----:B------:R-:W-:Y:S02]  /*118b0*/  R2UR UR6, R2 ;  /* 0x00000000020672ca */ /* 0x000fe400000e0000 */
[----:B------:R-:W-:Y:S02]  /*118c0*/  R2UR UR7, R3 ;  /* 0x00000000030772ca */ /* 0x000fe400000e0000 */
[----:B------:R-:W-:-:S13]  /*118d0*/  PLOP3.LUT P0, PT, PT, PT, PT, 0x80, 0x0 ;  /* 0x000000000000781c */ /* 0x000fda0003f0f070 */
.L_x_105:
        /* <DEDUP_REMOVED lines=13> */
.L_x_106:
        /* <DEDUP_REMOVED lines=8> */
[----:B------:R-:W-:Y:S02]  /*11a30*/  IMAD.MOV.U32 R17, RZ, RZ, R0 ;  /* 0x000000ffff117224 */ /* 0x000fe400078e0000 */
[----:B------:R-:W-:-:S07]  /*11a40*/  IMAD.MOV.U32 R16, RZ, RZ, R4 ;  /* 0x000000ffff107224 */ /* 0x000fce00078e0004 */
.L_x_91:
[----:B------:R-:W-:Y:S05]  /*11a50*/  BSYNC B0 ;  /* 0x0000000000007941 */ /* 0x000fea0003800000 */
.L_x_54:
[----:B------:R-:W2:Y:S01]  /*11a60*/  LDL.LU R0, [R1] ;  /* 0x0000000001007983 */ /* 0x000ea20000300800 */
[----:B------:R-:W-:Y:S01]  /*11a70*/  BSSY B0, `(.L_x_107) ;  /* 0x0000044000007945 */ /* 0x000fe20003800000 */
[----:B--2---:R-:W-:-:S13]  /*11a80*/  ISETP.NE.AND P0, PT, R0, RZ, PT ;  /* 0x000000ff0000720c */ /* 0x004fda0003f05270 */
[----:B------:R-:W-:Y:S05]  /*11a90*/  @!P0 BRA `(.L_x_108) ;  /* 0x0000000400048947 */ /* 0x000fea0003800000 */
[----:B------:R-:W2:Y:S01]  /*11aa0*/  S2R R0, SR_TID.X ;  /* 0x0000000000007919 */ /* 0x000ea20000002100 */
[----:B-1----:R-:W-:Y:S01]  /*11ab0*/  LEA R3, R8, UR38, 0x3 ;  /* 0x0000002608037c11 */ /* 0x002fe2000f8e18ff */
[----:B------:R-:W-:Y:S01]  /*11ac0*/  BSSY B1, `(.L_x_109) ;  /* 0x0000006000017945 */ /* 0x000fe20003800000 */
[----:B--2---:R-:W-:Y:S02]  /*11ad0*/  LOP3.LUT R2, R0, 0x7f, RZ, 0xc0, !PT ;  /* 0x0000007f00027812 */ /* 0x004fe400078ec0ff */
[----:B------:R-:W-:Y:S02]  /*11ae0*/  SHF.L.U32 R0, R9, 0x1f, RZ ;  /* 0x0000001f09007819 */ /* 0x000fe400000006ff */
[----:B------:R-:W-:Y:S02]  /*11af0*/  ISETP.NE.AND P1, PT, R2, RZ, PT ;  /* 0x000000ff0200720c */ /* 0x000fe40003f25270 */
[----:B------:R-:W1:Y:S02]  /*11b00*/  SYNCS.PHASECHK.TRANS64.TRYWAIT P0, [R3+URZ+0x36860], R0 ;  /* 0x03686000030075a7 */ /* 0x000e64000800017f */
[----:B-1----:R-:W-:Y:S09]  /*11b10*/  @!P0 BRA `(.L_x_110) ;  /* 0x0000001800108947 */ /* 0x002ff20003800000 */
.L_x_156:
[----:B------:R-:W-:Y:S05]  /*11b20*/  BSYNC B1 ;  /* 0x0000000000017941 */ /* 0x000fea0003800000 */
.L_x_109:
[----:B------:R-:W-:Y:S04]  /*11b30*/  BSSY B1, `(.L_x_111) ;  /* 0x0000008000017945 */ /* 0x000fe80003800000 */
[----:B------:R-:W-:Y:S05]  /*11b40*/  @P1 BRA `(.L_x_112) ;  /* 0x0000000000181947 */ /* 0x000fea0003800000 */
[----:B------:R-:W2:Y:S01]  /*11b50*/  S2R R2, SR_TID.X ;  /* 0x0000000000027919 */ /* 0x000ea20000002100 */
[----:B-1----:R-:W-:-:S04]  /*11b60*/  IMAD.MOV.U32 R0, RZ, RZ, 0xa800 ;  /* 0x0000a800ff007424 */ /* 0x002fc800078e00ff */
[----:B------:R3:W-:Y:S01]  /*11b70*/  SYNCS.ARRIVE.TRANS64 RZ, [R3+URZ+0x36850], R0 ;  /* 0x0368500003ff79a7 */ /* 0x0007e2000800003f */
[----:B--2---:R-:W-:-:S13]  /*11b80*/  LOP3.LUT P0, RZ, R2, 0x1f, RZ, 0xc0, !PT ;  /* 0x0000001f02ff7812 */ /* 0x004fda000780c0ff */
[----:B---3--:R-:W-:Y:S05]  /*11b90*/  @!P0 BRA `(.L_x_112) ;  /* 0x0000000000048947 */ /* 0x008fea0003800000 */
[----:B------:R-:W-:Y:S01]  /*11ba0*/  BPT.TRAP 0x1 ;  /* 0x000000040000795c */ /* 0x000fe20000300000 */
.L_x_112:
[----:B------:R-:W-:Y:S05]  /*11bb0*/  BSYNC B1 ;  /* 0x0000000000017941 */ /* 0x000fea0003800000 */
.L_x_111:
[----:B------:R-:W-:Y:S01]  /*11bc0*/  R2UR UR4, R8 ;  /* 0x00000000080472ca */ /* 0x000fe200000e0000 */
[----:B------:R-:W-:Y:S01]  /*11bd0*/  ULDC.64 UR6, c[0x0][0x198] ;  /* 0x0000660000067ab9 */ /* 0x000fe20000000a00 */
[----:B------:R-:W-:Y:S01]  /*11be0*/  R2UR UR9, R3 ;  /* 0x00000000030972ca */ /* 0x000fe200000e0000 */
[----:B------:R-:W-:Y:S01]  /*11bf0*/  UIADD3 UR6, UP0, UR6, 0x470, URZ ;  /* 0x0000047006067890 */ /* 0x000fe2000ff1e03f */
[----:B------:R-:W-:Y:S01]  /*11c00*/  PLOP3.LUT P0, PT, PT, PT, PT, 0x80, 0x0 ;  /* 0x000000000000781c */ /* 0x000fe20003f0f070 */
[----:B------:R-:W-:Y:S01]  /*11c10*/  IMAD R17, R17, 0x70, RZ ;  /* 0x0000007011117824 */ /* 0x000fe200078e02ff */
[----:B------:R-:W-:Y:S01]  /*11c20*/  UMOV UR14, 0x0 ;  /* 0x00000000000e7882 */ /* 0x000fe20000000000 */
[----:B------:R-:W-:Y:S01]  /*11c30*/  UIADD3.X UR7, URZ, UR7, URZ, UP0, !UPT ;  /* 0x000000073f077290 */ /* 0x000fe200087fe43f */
[----:B------:R-:W-:Y:S01]  /*11c40*/  UMOV UR15, 0x14f00000 ;  /* 0x14f00000000f7882 */ /* 0x000fe20000000000 */
[----:B------:R-:W-:-:S04]  /*11c50*/  UMOV UR10, URZ ;  /* 0x0000003f000a7c82 */ /* 0x000fc80008000000 */
[----:B------:R-:W-:Y:S02]  /*11c60*/  UIMAD UR4, UR4, 0xa800, UR38 ;  /* 0x0000a800040478a4 */ /* 0x000fe4000f8e0226 */
[----:B------:R-:W-:Y:S02]  /*11c70*/  UIADD3 UR9, UR9, 0x36850, URZ ;  /* 0x0003685009097890 */ /* 0x000fe4000fffe03f */
[----:B------:R-:W-:-:S12]  /*11c80*/  UIADD3 UR8, UR4, 0x400, URZ ;  /* 0x0000040004087890 */ /* 0x000fd8000fffe03f */
.L_x_113:
[----:B------:R-:W-:-:S13]  /*11c90*/  @P0 ELECT P1, URZ, PT ;  /* 0x00000000003f082f */ /* 0x000fda0003820000 */
[----:B------:R-:W-:Y:S01]  /*11ca0*/  @P1 R2UR UR13, R16 ;  /* 0x00000000100d12ca */ /* 0x000fe200000e0000 */
[----:B------:R-:W-:Y:S01]  /*11cb0*/  UMOV UR12, UR36 ;  /* 0x00000024000c7c82 */ /* 0x000fe20008000000 */
[----:B------:R-:W-:Y:S02]  /*11cc0*/  @P1 R2UR UR11, R17 ;  /* 0x00000000110b12ca */ /* 0x000fe400000e0000 */
[----:B------:R-:W-:Y:S02]  /*11cd0*/  @P1 PLOP3.LUT P0, PT, P1, PT, PT, 0x8, 0x0 ;  /* 0x000000000000181c */ /* 0x000fe40000f0e170 */
[----:B------:R-:W-:-:S09]  /*11ce0*/  PLOP3.LUT P1, PT, PT, PT, PT, 0x8, 0x0 ;  /* 0x000000000000781c */ /* 0x000fd20003f2e170 */
[----:B------:R2:W-:Y:S02]  /*11cf0*/  UTMALDG.4D [UR8], [UR6], desc[UR14] ;  /* 0x00000e08060075b4 */ /* 0x0005e40008019000 */
[----:B--2---:R-:W-:Y:S05]  /*11d00*/  @P0 BRA.U.ANY `(.L_x_113) ;  /* 0xfffffffd00e00947 */ /* 0x004fea000393ffff */
[----:B------:R-:W-:Y:S01]  /*11d10*/  PLOP3.LUT P0, PT, PT, PT, PT, 0x80, 0x0 ;  /* 0x000000000000781c */ /* 0x000fe20003f0f070 */
[----:B------:R-:W-:Y:S01]  /*11d20*/  UIADD3 UR8, UR4, 0x3c00, URZ ;  /* 0x00003c0004087890 */ /* 0x000fe2000fffe03f */
[----:B------:R-:W-:Y:S01]  /*11d30*/  UMOV UR14, 0x0 ;  /* 0x00000000000e7882 */ /* 0x000fe20000000000 */
[----:B------:R-:W-:Y:S01]  /*11d40*/  UMOV UR15, 0x14f00000 ;  /* 0x14f00000000f7882 */ /* 0x000fe20000000000 */
[----:B------:R-:W-:-:S09]  /*11d50*/  UMOV UR10, 0x40 ;  /* 0x00000040000a7882 */ /* 0x000fd20000000000 */
.L_x_114:
        /* <DEDUP_REMOVED lines=10> */
[----:B------:R-:W-:Y:S02]  /*11e00*/  UMOV UR5, 0x14f00000 ;  /* 0x14f0000000057882 */ /* 0x000fe40000000000 */
[----:B------:R-:W-:Y:S01]  /*11e10*/  UMOV UR4, 0x0 ;  /* 0x0000000000047882 */ /* 0x000fe20000000000 */
[----:B------:R-:W-:-:S08]  /*11e20*/  UMOV UR10, 0x80 ;  /* 0x00000080000a7882 */ /* 0x000fd00000000000 */
.L_x_115:
        /* <DEDUP_REMOVED lines=8> */
.L_x_108:
[----:B------:R-:W-:Y:S05]  /*11eb0*/  BSYNC B0 ;  /* 0x0000000000007941 */ /* 0x000fea0003800000 */
.L_x_107:
[----:B-1----:R-:W-:Y:S01]  /*11ec0*/  IADD3 R0, R8, 0x1, RZ ;  /* 0x0000000108007810 */ /* 0x002fe20007ffe0ff */
[----:B------:R-:W-:-:S03]  /*11ed0*/  IMAD.MOV.U32 R3, RZ, RZ, RZ ;  /* 0x000000ffff037224 */ /* 0x000fc600078e00ff */
[----:B------:R-:W-:-:S04]  /*11ee0*/  ISETP.NE.AND P0, PT, R0, 0x2, PT ;  /* 0x000000020000780c */ /* 0x000fc80003f05270 */
[----:B------:R-:W-:Y:S02]  /*11ef0*/  SEL R2, RZ, 0x1, P0 ;  /* 0x00000001ff027807 */ /* 0x000fe40000000000 */
[----:B------:R-:W-:Y:S02]  /*11f00*/  SEL R0, R0, RZ, P0 ;  /* 0x000000ff00007207 */ /* 0x000fe40000000000 */
[----:B------:R-:W-:-:S07]  /*11f10*/  LOP3.LUT R9, R9, R2, RZ, 0x3c, !PT ;  /* 0x0000000209097212 */ /* 0x000fce00078e3cff */
.L_x_38:
[----:B------:R-:W1:Y:S01]  /*11f20*/  S2R R5, SR_CgaCtaId ;  /* 0x0000000000057919 */ /* 0x000e620000008800 */
[----:B------:R-:W-:Y:S02]  /*11f30*/  MOV R2, 0x400 ;  /* 0x0000040000027802 */ /* 0x000fe40000000f00 */
[----:B------:R-:W-:Y:S02]  /*11f40*/  SHF.L.U32 R3, R3, 0x1f, RZ ;  /* 0x0000001f03037819 */ /* 0x000fe400000006ff */
[----:B-1----:R-:W-:-:S04]  /*11f50*/  LEA R2, R5, R2, 0x18 ;  /* 0x0000000205027211 */ /* 0x002fc800078ec0ff */
[----:B------:R-:W1:Y:S02]  /*11f60*/  SYNCS.PHASECHK.TRANS64.TRYWAIT P0, [R2+URZ+0x36820], R3 ;  /* 0x03682003020075a7 */ /* 0x000e64000800017f */
[----:B-1----:R-:W-:Y:S05]  /*11f70*/  @!P0 BRA `(.L_x_116) ;  /* 0x00000014000c8947 */ /* 0x002fea0003800000 */
.L_x_157:
[----:B------:R-:W-:-:S03]  /*11f80*/  UMOV UR4, 0xffffffff ;  /* 0xffffffff00047882 */ /* 0x000fc60000000000 */
[----:B------:R-:W-:Y:S05]  /*11f90*/  BRA.DIV UR4, `(.L_x_117) ;  /* 0x0000001604187947 */ /* 0x000fea000b800000 */
[----:B-1----:R-:W1:Y:S02]  /*11fa0*/  S2R R3, SR_TID.X ;  /* 0x0000000000037919 */ /* 0x002e640000002100 */
[----:B-1----:R-:W-:-:S04]  /*11fb0*/  SHF.R.U32.HI R3, RZ, 0x5, R3 ;  /* 0x00000005ff037819 */ /* 0x002fc80000011603 */
[----:B------:R-:W-:-:S05]  /*11fc0*/  LOP3.LUT R3, R3, 0x3, RZ, 0xc0, !PT ;  /* 0x0000000303037812 */ /* 0x000fca00078ec0ff */
[----:B------:R1:W2:Y:S02]  /*11fd0*/  SHFL.IDX PT, R14, R3, RZ, 0x1f ;  /* 0x00001fff030e7589 */ /* 0x0002a400000e0000 */
.L_x_160:
[----:B--2---:R-:W-:-:S13]  /*11fe0*/  ISETP.NE.AND P0, PT, R14, RZ, PT ;  /* 0x000000ff0e00720c */ /* 0x004fda0003f05270 */
[----:B------:R-:W-:Y:S05]  /*11ff0*/  @P0 BRA `(.L_x_10) ;  /* 0x0000000000900947 */ /* 0x000fea0003800000 */
[----:B------:R-:W-:-:S03]  /*12000*/  UMOV UR4, 0xffffffff ;  /* 0xffffffff00047882 */ /* 0x000fc60000000000 */
[----:B------:R-:W-:Y:S05]  /*12010*/  BRA.DIV UR4, `(.L_x_118) ;  /* 0x00000016042c7947 */ /* 0x000fea000b800000 */
[----:B------:R-:W-:-:S13]  /*12020*/  ELECT P6, URZ, PT ;  /* 0x00000000003f782f */ /* 0x000fda00038c0000 */
.L_x_163:
[----:B------:R-:W-:Y:S05]  /*12030*/  @!P6 BRA `(.L_x_10) ;  /* 0x000000000080e947 */ /* 0x000fea0003800000 */
[----:B-1----:R-:W2:Y:S02]  /*12040*/  LDL R3, [R1+0xc] ;  /* 0x00000c0001037983 */ /* 0x002ea40000100800 */
[----:B--2---:R-:W-:-:S13]  /*12050*/  R2UR UR4, R3 ;  /* 0x00000000030472ca */ /* 0x004fda00000e0000 */
[----:B------:R-:W-:-:S06]  /*12060*/  ULOP3.LUT UR4, UR4, 0x2, URZ, 0xfc, !UPT ;  /* 0x0000000204047892 */ /* 0x000fcc000f8efc3f */
[----:B------:R-:W-:-:S05]  /*12070*/  IMAD.U32 R3, RZ, RZ, UR4 ;  /* 0x00000004ff037e24 */ /* 0x000fca000f8e00ff */
[----:B------:R-:W-:-:S13]  /*12080*/  ISETP.NE.AND P2, PT, R3, 0x3, PT ;  /* 0x000000030300780c */ /* 0x000fda0003f45270 */
[----:B------:R-:W-:Y:S05]  /*12090*/  @!P2 BRA `(.L_x_119) ;  /* 0x000000000004a947 */ /* 0x000fea0003800000 */
[----:B------:R-:W-:Y:S01]  /*120a0*/  BPT.TRAP 0x1 ;  /* 0x000000040000795c */ /* 0x000fe20000300000 */
.L_x_119:
[----:B------:R-:W-:Y:S01]  /*120b0*/  VIADD R7, R2, 0x36840 ;  /* 0x0003684002077836 */ /* 0x000fe20000000000 */
[----:B------:R-:W-:Y:S01]  /*120c0*/  SHF.L.U32 R5, R9, 0x1f, RZ ;  /* 0x0000001f09057819 */ /* 0x000fe200000006ff */
[----:B------:R-:W-:-:S03]  /*120d0*/  VIADD R3, R0, 0x1 ;  /* 0x0000000100037836 */ /* 0x000fc60000000000 */
[----:B------:R-:W-:Y:S02]  /*120e0*/  LEA R6, R0, R7, 0x3 ;  /* 0x0000000700067211 */ /* 0x000fe400078e18ff */
[C---:B------:R-:W-:Y:S02]  /*120f0*/  ISETP.NE.AND P1, PT, R3.reuse, 0x2, PT ;  /* 0x000000020300780c */ /* 0x040fe40003f25270 */
[----:B------:R-:W1:Y:S02]  /*12100*/  SYNCS.PHASECHK.TRANS64.TRYWAIT P0, [R6+URZ], R5 ;  /* 0x00000005060075a7 */ /* 0x000e64000800017f */
[----:B------:R-:W-:Y:S02]  /*12110*/  SEL R4, RZ, 0x1, P1 ;  /* 0x00000001ff047807 */ /* 0x000fe40000800000 */
[----:B------:R-:W-:Y:S02]  /*12120*/  SEL R8, R3, RZ, P1 ;  /* 0x000000ff03087207 */ /* 0x000fe40000800000 */
[----:B------:R-:W-:-:S03]  /*12130*/  LOP3.LUT R4, R9, R4, RZ, 0x3c, !PT ;  /* 0x0000000409047212 */ /* 0x000fc600078e3cff */
[----:B------:R-:W-:Y:S01]  /*12140*/  IMAD R3, R8, 0x8, R7 ;  /* 0x0000000808037824 */ /* 0x000fe200078e0207 */
[----:B------:R-:W-:Y:S01]  /*12150*/  SHF.L.U32 R4, R4, 0x1f, RZ ;  /* 0x0000001f04047819 */ /* 0x000fe200000006ff */
[----:B-1----:R-:W-:Y:S06]  /*12160*/  @!P0 BRA `(.L_x_120) ;  /* 0x0000001000f88947 */ /* 0x002fec0003800000 */
.L_x_164:
[----:B------:R-:W2:Y:S02]  /*12170*/  SYNCS.PHASECHK.TRANS64.TRYWAIT P0, [R3+URZ], R4 ;  /* 0x00000004030075a7 */ /* 0x000ea4000800017f */
[----:B--2---:R-:W-:Y:S05]  /*12180*/  @!P0 BRA `(.L_x_121) ;  /* 0x0000001400048947 */ /* 0x004fea0003800000 */
.L_x_165:
[----:B------:R-:W-:Y:S05]  /*12190*/  @!P2 BRA `(.L_x_122) ;  /* 0x000000000004a947 */ /* 0x000fea0003800000 */
[----:B------:R-:W-:Y:S01]  /*121a0*/  BPT.TRAP 0x1 ;  /* 0x000000040000795c */ /* 0x000fe20000300000 */
.L_x_122:
[----:B--2---:R-:W-:-:S05]  /*121b0*/  IADD3 R3, R2, 0x36860, RZ ;  /* 0x0003686002037810 */ /* 0x004fca0007ffe0ff */
[----:B------:R-:W-:-:S04]  /*121c0*/  IMAD R0, R0, 0x8, R3 ;  /* 0x0000000800007824 */ /* 0x000fc800078e0203 */
[----:B------:R-:W2:Y:S02]  /*121d0*/  SYNCS.PHASECHK.TRANS64.TRYWAIT P0, [R0+URZ], R5 ;  /* 0x00000005000075a7 */ /* 0x000ea4000800017f */
[----:B--2---:R-:W-:Y:S05]  /*121e0*/  @!P0 BRA `(.L_x_123) ;  /* 0x0000001400008947 */ /* 0x004fea0003800000 */
.L_x_166:
[----:B------:R-:W-:-:S07]  /*121f0*/  IMAD R3, R8, 0x8, R3 ;  /* 0x0000000808037824 */ /* 0x000fce00078e0203 */
.L_x_124:
[----:B---3--:R3:W4:Y:S02]  /*12200*/  SYNCS.PHASECHK.TRANS64.TRYWAIT P0, [R3+URZ], R4 ;  /* 0x00000004030075a7 */ /* 0x008724000800017f */
[----:B----4-:R-:W-:Y:S05]  /*12210*/  @!P0 NANOSLEEP.SYNCS 0x989680 ;  /* 0x009896800000895d */ /* 0x010fea0003900000 */
[----:B------:R-:W4:Y:S02]  /*12220*/  @!P0 SYNCS.PHASECHK.TRANS64 P0, [R3+URZ], R4 ;  /* 0x00000004030085a7 */ /* 0x000f24000800007f */
[----:B----4-:R-:W-:Y:S05]  /*12230*/  @!P0 BRA `(.L_x_124) ;  /* 0xfffffffc00f08947 */ /* 0x010fea000383ffff */
.L_x_10:
[----:B------:R-:W-:Y:S05]  /*12240*/  BSYNC B6 ;  /* 0x0000000000067941 */ /* 0x000fea0003800000 */
.L_x_7:
[----:B------:R-:W-:Y:S05]  /*12250*/  EXIT ;  /* 0x000000000000794d */ /* 0x000fea0003800000 */
.L_x_14:
[----:B------:R-:W-:-:S13]  /*12260*/  R2UR UR4, R16 ;  /* 0x00000000100472ca */ /* 0x000fda00000e0000 */
[----:B0-----:R-:W-:-:S04]  /*12270*/  MOV R3, UR4 ;  /* 0x0000000400037c02 */ /* 0x001fc80008000f00 */
[----:B------:R0:W1:Y:S03]  /*12280*/  SYNCS.PHASECHK.TRANS64.TRYWAIT P0, [R3+URZ+0x36800], R0 ;  /* 0x03680000030075a7 */ /* 0x000066000800017f */
[----:B-1----:R-:W-:Y:S05]  /*12290*/  @!P0 NANOSLEEP.SYNCS 0x989680 ;  /* 0x009896800000895d */ /* 0x002fea0003900000 */
[----:B------:R-:W1:Y:S02]  /*122a0*/  @!P0 SYNCS.PHASECHK.TRANS64 P0, [R3+URZ+0x36800], R0 ;  /* 0x03680000030085a7 */ /* 0x000e64000800007f */
[----:B-1----:R-:W-:Y:S05]  /*122b0*/  @!P0 BRA `(.L_x_14) ;  /* 0xfffffffc00e88947 */ /* 0x002fea000383ffff */
[----:B------:R-:W-:Y:S05]  /*122c0*/  BRA `(.L_x_125) ;  /* 0xfffffef000647947 */ /* 0x000fea000383ffff */
.L_x_18:
[----:B------:R-:W-:-:S13]  /*122d0*/  R2UR UR4, R16 ;  /* 0x00000000100472ca */ /* 0x000fda00000e0000 */
[----:B0-----:R-:W-:-:S04]  /*122e0*/  IMAD.U32 R3, RZ, RZ, UR4 ;  /* 0x00000004ff037e24 */ /* 0x001fc8000f8e00ff */
[----:B------:R0:W2:Y:S03]  /*122f0*/  SYNCS.PHASECHK.TRANS64.TRYWAIT P2, [R3+URZ+0x36830], R0 ;  /* 0x03683000030075a7 */ /* 0x0000a6000804017f */
[----:B--2---:R-:W-:Y:S05]  /*12300*/  @!P2 NANOSLEEP.SYNCS 0x989680 ;  /* 0x009896800000a95d */ /* 0x004fea0003900000 */
[----:B------:R-:W2:Y:S02]  /*12310*/  @!P2 SYNCS.PHASECHK.TRANS64 P2, [R3+URZ+0x36830], R0 ;  /* 0x036830000300a5a7 */ /* 0x000ea4000804007f */
[----:B--2---:R-:W-:Y:S05]  /*12320*/  @!P2 BRA `(.L_x_18) ;  /* 0xfffffffc00e8a947 */ /* 0x004fea000383ffff */
[----:B------:R-:W-:Y:S05]  /*12330*/  BRA `(.L_x_17) ;  /* 0xfffffef000947947 */ /* 0x000fea000383ffff */
.L_x_23:
[----:B------:R-:W-:-:S13]  /*12340*/  R2UR UR4, R21 ;  /* 0x00000000150472ca */ /* 0x000fda00000e0000 */
[----:B-1----:R-:W-:-:S04]  /*12350*/  IMAD.U32 R13, RZ, RZ, UR4 ;  /* 0x00000004ff0d7e24 */ /* 0x002fc8000f8e00ff */
[----:B------:R1:W2:Y:S03]  /*12360*/  SYNCS.PHASECHK.TRANS64.TRYWAIT P2, [R13+URZ+0x36830], R8 ;  /* 0x036830080d0075a7 */ /* 0x0002a6000804017f */
[----:B--2---:R-:W-:Y:S05]  /*12370*/  @!P2 NANOSLEEP.SYNCS 0x989680 ;  /* 0x009896800000a95d */ /* 0x004fea0003900000 */
[----:B------:R-:W2:Y:S02]  /*12380*/  @!P2 SYNCS.PHASECHK.TRANS64 P2, [R13+URZ+0x36830], R8 ;  /* 0x036830080d00a5a7 */ /* 0x000ea4000804007f */
[----:B--2---:R-:W-:Y:S05]  /*12390*/  @!P2 BRA `(.L_x_23) ;  /* 0xfffffffc00e8a947 */ /* 0x004fea000383ffff */
[----:B------:R-:W-:Y:S05]  /*123a0*/  BRA `(.L_x_22) ;  /* 0xffffff4000587947 */ /* 0x000fea000383ffff */
.L_x_27:
[----:B-1----:R-:W-:-:S04]  /*123b0*/  MOV R9, UR5 ;  /* 0x0000000500097c02 */ /* 0x002fc80008000f00 */
[----:B------:R1:W2:Y:S03]  /*123c0*/  SYNCS.PHASECHK.TRANS64.TRYWAIT P2, [R9+URZ+0x36850], R0 ;  /* 0x03685000090075a7 */ /* 0x0002a6000804017f */
[----:B--2---:R-:W-:Y:S05]  /*123d0*/  @!P2 NANOSLEEP.SYNCS 0x989680 ;  /* 0x009896800000a95d */ /* 0x004fea0003900000 */
[----:B------:R-:W2:Y:S02]  /*123e0*/  @!P2 SYNCS.PHASECHK.TRANS64 P2, [R9+URZ+0x36850], R0 ;  /* 0x036850000900a5a7 */ /* 0x000ea4000804007f */
[----:B--2---:R-:W-:Y:S05]  /*123f0*/  @!P2 BRA `(.L_x_27) ;  /* 0xfffffffc00eca947 */ /* 0x004fea000383ffff */
[----:B------:R-:W-:Y:S05]  /*12400*/  BRA `(.L_x_26) ;  /* 0xffffff6c00d87947 */ /* 0x000fea000383ffff */
.L_x_32:
[----:B-1----:R1:W2:Y:S02]  /*12410*/  SYNCS.PHASECHK.TRANS64.TRYWAIT P0, [R9+URZ+0x36850], R0 ;  /* 0x03685000090075a7 */ /* 0x0022a4000800017f */
[----:B--2---:R-:W-:Y:S05]  /*12420*/  @!P0 NANOSLEEP.SYNCS 0x989680 ;  /* 0x009896800000895d */ /* 0x004fea0003900000 */
[----:B------:R-:W2:Y:S02]  /*12430*/  @!P0 SYNCS.PHASECHK.TRANS64 P0, [R9+URZ+0x36850], R0 ;  /* 0x03685000090085a7 */ /* 0x000ea4000800007f */
[----:B--2---:R-:W-:Y:S05]  /*12440*/  @!P0 BRA `(.L_x_32) ;  /* 0xfffffffc00f08947 */ /* 0x004fea000383ffff */
[----:B------:R-:W-:Y:S05]  /*12450*/  BRA `(.L_x_31) ;  /* 0xffffff9000747947 */ /* 0x000fea000383ffff */
.L_x_43:
[----:B------:R-:W-:Y:S01]  /*12460*/  IMAD.MOV.U32 R13, RZ, RZ, R0 ;  /* 0x000000ffff0d7224 */ /* 0x000fe200078e0000 */
[----:B------:R-:W-:Y:S01]  /*12470*/  MOV R11, 0x1f ;  /* 0x0000001f000b7802 */ /* 0x000fe20000000f00 */
[----:B------:R-:W-:Y:S02]  /*12480*/  IMAD.MOV.U32 R12, RZ, RZ, RZ ;  /* 0x000000ffff0c7224 */ /* 0x000fe400078e00ff */
[----:B------:R-:W-:-:S07]  /*12490*/  IMAD.MOV.U32 R15, RZ, RZ, -0x1 ;  /* 0xffffffffff0f7424 */ /* 0x000fce00078e00ff */
[----:B------:R-:W-:Y:S05]  /*124a0*/  WARPSYNC.COLLECTIVE R15, `(.L_x_126) ;  /* 0x000000000f087348 */ /* 0x000fea0003c00000 */
[----:B------:R0:W1:Y:S02]  /*124b0*/  SHFL.IDX P6, R14, R13, R12, R11 ;  /* 0x0000000c0d0e7389 */ /* 0x00006400000c000b */
[----:B01----:R-:W-:Y:S01]  /*124c0*/  ENDCOLLECTIVE ;  /* 0x000000000000791b */ /* 0x003fe20003800000 */
.L_x_126:
[----:B------:R-:W-:Y:S05]  /*124d0*/  BRA `(.L_x_127) ;  /* 0xffffffc400807947 */ /* 0x000fea000383ffff */
.L_x_45:
[----:B------:R-:W-:Y:S01]  /*124e0*/  BSSY B0, `(.L_x_128) ;  /* 0x0000006000007945 */ /* 0x000fe20003800000 */
[----:B------:R-:W-:-:S07]  /*124f0*/  IMAD.MOV.U32 R15, RZ, RZ, -0x1 ;  /* 0xffffffffff0f7424 */ /* 0x000fce00078e00ff */
[----:B0-----:R-:W-:Y:S05]  /*12500*/  WARPSYNC.COLLECTIVE R15, `(.L_x_129) ;  /* 0x000000000f0c7348 */ /* 0x001fea0003c00000 */
[----:B------:R-:W-:Y:S02]  /*12510*/  ELECT P6, UR62, PT ;  /* 0x00000000003e782f */ /* 0x000fe400038c0000 */
[----:B------:R-:W-:Y:S01]  /*12520*/  MOV R14, UR62 ;  /* 0x0000003e000e7c02 */ /* 0x000fe20008000f00 */
[----:B0-----:R-:W-:Y:S10]  /*12530*/  ENDCOLLECTIVE ;  /* 0x000000000000791b */ /* 0x001ff40003800000 */
.L_x_129:
[----:B------:R-:W-:Y:S05]  /*12540*/  BSYNC B0 ;  /* 0x0000000000007941 */ /* 0x000fea0003800000 */
.L_x_128:
[----:B------:R-:W-:Y:S05]  /*12550*/  BRA `(.L_x_130) ;  /* 0xffffffc400807947 */ /* 0x000fea000383ffff */
.L_x_47:
[----:B0-----:R-:W-:-:S04]  /*12560*/  MOV R3, UR38 ;  /* 0x0000002600037c02 */ /* 0x001fc80008000f00 */
[----:B------:R0:W1:Y:S03]  /*12570*/  SYNCS.PHASECHK.TRANS64.TRYWAIT P0, [R3+URZ+0x36840], R0 ;  /* 0x03684000030075a7 */ /* 0x000066000800017f */
[----:B-1----:R-:W-:Y:S05]  /*12580*/  @!P0 NANOSLEEP.SYNCS 0x989680 ;  /* 0x009896800000895d */ /* 0x002fea0003900000 */
[----:B------:R-:W1:Y:S02]  /*12590*/  @!P0 SYNCS.PHASECHK.TRANS64 P0, [R3+URZ+0x36840], R0 ;  /* 0x03684000030085a7 */ /* 0x000e64000800007f */
[----:B-1----:R-:W-:Y:S05]  /*125a0*/  @!P0 BRA `(.L_x_47) ;  /* 0xfffffffc00ec8947 */ /* 0x002fea000383ffff */
[----:B------:R-:W-:Y:S05]  /*125b0*/  BRA `(.L_x_131) ;  /* 0xffffffc400dc7947 */ /* 0x000fea000383ffff */
.L_x_50:
[----:B------:R-:W-:Y:S01]  /*125c0*/  IMAD R8, R12, 0x80, R8 ;  /* 0x000000800c087824 */ /* 0x000fe200078e0208 */
[----:B------:R-:W-:Y:S01]  /*125d0*/  MOV R12, RZ ;  /* 0x000000ff000c7202 */ /* 0x000fe20000000f00 */
[----:B------:R-:W-:Y:S02]  /*125e0*/  IMAD.MOV.U32 R13, RZ, RZ, R7 ;  /* 0x000000ffff0d7224 */ /* 0x000fe400078e0007 */
[----:B------:R-:W-:Y:S02]  /*125f0*/  IMAD.MOV.U32 R11, RZ, RZ, 0x181f ;  /* 0x0000181fff0b7424 */ /* 0x000fe400078e00ff */
[----:B------:R-:W-:Y:S02]  /*12600*/  IMAD.MOV.U32 R15, RZ, RZ, -0x1 ;  /* 0xffffffffff0f7424 */ /* 0x000fe400078e00ff */
[----:B------:R-:W-:-:S07]  /*12610*/  VIADD R5, R8, 0x10 ;  /* 0x0000001008057836 */ /* 0x000fce0000000000 */
[----:B------:R-:W-:Y:S05]  /*12620*/  WARPSYNC.COLLECTIVE R15, `(.L_x_132) ;  /* 0x000000000f087348 */ /* 0x000fea0003c00000 */
[----:B------:R0:W1:Y:S02]  /*12630*/  SHFL.IDX P6, R14, R13, R12, R11 ;  /* 0x0000000c0d0e7389 */ /* 0x00006400000c000b */
[----:B01----:R-:W-:Y:S01]  /*12640*/  ENDCOLLECTIVE ;  /* 0x000000000000791b */ /* 0x003fe20003800000 */
.L_x_132:
[----:B------:R-:W-:Y:S01]  /*12650*/  IMAD.MOV.U32 R13, RZ, RZ, R0 ;  /* 0x000000ffff0d7224 */ /* 0x000fe200078e0000 */
[----:B------:R-:W-:-:S07]  /*12660*/  MOV R2, R14 ;  /* 0x0000000e00027202 */ /* 0x000fce0000000f00 */
[----:B------:R-:W-:Y:S05]  /*12670*/  WARPSYNC.COLLECTIVE R15, `(.L_x_133) ;  /* 0x000000000f087348 */ /* 0x000fea0003c00000 */
[----:B------:R0:W1:Y:S02]  /*12680*/  SHFL.IDX P6, R14, R13, R12, R11 ;  /* 0x0000000c0d0e7389 */ /* 0x00006400000c000b */
[----:B01----:R-:W-:Y:S01]  /*12690*/  ENDCOLLECTIVE ;  /* 0x000000000000791b */ /* 0x003fe20003800000 */
.L_x_133:
[----:B------:R-:W-:Y:S01]  /*126a0*/  ULDC UR4, c[0x0][0x288] ;  /* 0x0000a20000047ab9 */ /* 0x000fe20000000800 */
[----:B------:R-:W-:Y:S01]  /*126b0*/  ULDC.64 UR6, c[0x0][0x208] ;  /* 0x0000820000067ab9 */ /* 0x000fe20000000a00 */
[----:B------:R-:W-:Y:S02]  /*126c0*/  IMAD R6, R6, UR4, RZ ;  /* 0x0000000406067c24 */ /* 0x000fe4000f8e02ff */
[----:B------:R-:W-:-:S03]  /*126d0*/  IMAD.MOV.U32 R3, RZ, RZ, R2 ;  /* 0x000000ffff037224 */ /* 0x000fc600078e0002 */
[----:B------:R-:W-:Y:S01]  /*126e0*/  ISETP.GE.AND P3, PT, R8, R6, PT ;  /* 0x000000060800720c */ /* 0x000fe20003f66270 */
[----:B------:R-:W-:Y:S01]  /*126f0*/  IMAD.MOV.U32 R13, RZ, RZ, R7 ;  /* 0x000000ffff0d7224 */ /* 0x000fe200078e0007 */
[----:B------:R-:W-:-:S11]  /*12700*/  MOV R12, 0x1 ;  /* 0x00000001000c7802 */ /* 0x000fd60000000f00 */
[----:B------:R-:W-:Y:S02]  /*12710*/  @!P3 LEA R21, R9, UR38, 0x1 ;  /* 0x000000260915bc11 */ /* 0x000fe4000f8e08ff */
[----:B------:R-:W-:-:S05]  /*12720*/  MOV R2, R14 ;  /* 0x0000000e00027202 */ /* 0x000fca0000000f00 */
[----:B------:R-:W-:-:S05]  /*12730*/  @!P3 IMAD.WIDE.U32 R2, R10, 0x2, R2 ;  /* 0x000000020a02b825 */ /* 0x000fca00078e0002 */
[----:B------:R-:W-:Y:S01]  /*12740*/  @!PT LDS RZ, [RZ] ;  /* 0x00000000fffff984 */ /* 0x000fe20000000800 */
[----:B------:R-:W-:Y:S01]  /*12750*/  @!PT LDS RZ, [RZ] ;  /* 0x00000000fffff984 */ /* 0x000fe20000000800 */
[----:B------:R-:W-:Y:S01]  /*12760*/  @!PT LDS RZ, [RZ] ;  /* 0x00000000fffff984 */ /* 0x000fe20000000800 */
[----:B------:R0:W-:Y:S04]  /*12770*/  @!P3 LDGSTS.E.BYPASS.LTC128B.128 [R21+0x15400], desc[UR6][R2.64], !P2 ;  /* 0x154000000215bfae */ /* 0x0001e8000d101d46 */
[----:B------:R0:W-:Y:S04]  /*12780*/  @!P3 LDGSTS.E.BYPASS.LTC128B.128 [R21+0x19400], desc[UR6][R2.64+0x80], !P0 ;  /* 0x194000800215bfae */ /* 0x0001e8000c101d46 */
[----:B------:R0:W-:Y:S01]  /*12790*/  @!P3 LDGSTS.E.BYPASS.LTC128B.128 [R21+0x1d400], desc[UR6][R2.64+0x100], !P1 ;  /* 0x1d4001000215bfae */ /* 0x0001e2000c901d46 */
[----:B------:R-:W-:-:S13]  /*127a0*/  ISETP.GE.AND P3, PT, R5, R6, PT ;  /* 0x000000060500720c */ /* 0x000fda0003f66270 */
[----:B0-----:R-:W-:Y:S05]  /*127b0*/  WARPSYNC.COLLECTIVE R15, `(.L_x_134) ;  /* 0x000000000f087348 */ /* 0x001fea0003c00000 */
[----:B------:R1:W2:Y:S02]  /*127c0*/  SHFL.IDX P6, R14, R13, R12, R11 ;  /* 0x0000000c0d0e7389 */ /* 0x0002a400000c000b */
[----:B012---:R-:W-:Y:S01]  /*127d0*/  ENDCOLLECTIVE ;  /* 0x000000000000791b */ /* 0x007fe20003800000 */
.L_x_134:
[----:B------:R-:W-:Y:S01]  /*127e0*/  VIADD R3, R8, 0x20 ;  /* 0x0000002008037836 */ /* 0x000fe20000000000 */
[----:B------:R-:W-:Y:S01]  /*127f0*/  @!P3 LEA R20, R9, UR38, 0x1 ;  /* 0x000000260914bc11 */ /* 0x000fe2000f8e08ff */
[----:B------:R-:W-:Y:S02]  /*12800*/  IMAD.MOV.U32 R13, RZ, RZ, R0 ;  /* 0x000000ffff0d7224 */ /* 0x000fe400078e0000 */
[----:B------:R-:W-:-:S07]  /*12810*/  IMAD.MOV.U32 R4, RZ, RZ, R14 ;  /* 0x000000ffff047224 */ /* 0x000fce00078e000e */
[----:B------:R-:W-:Y:S05]  /*12820*/  WARPSYNC.COLLECTIVE R15, `(.L_x_135) ;  /* 0x000000000f087348 */ /* 0x000fea0003c00000 */
[----:B------:R0:W1:Y:S02]  /*12830*/  SHFL.IDX P6, R14, R13, R12, R11 ;  /* 0x0000000c0d0e7389 */ /* 0x00006400000c000b */
[----:B01----:R-:W-:Y:S01]  /*12840*/  ENDCOLLECTIVE ;  /* 0x000000000000791b */ /* 0x003fe20003800000 */
.L_x_135:
[----:B------:R-:W-:Y:S01]  /*12850*/  ULDC.64 UR4, c[0x0][0x208] ;  /* 0x0000820000047ab9 */ /* 0x000fe20000000a00 */
[----:B------:R-:W-:Y:S02]  /*12860*/  MOV R5, R4 ;  /* 0x0000000400057202 */ /* 0x000fe40000000f00 */
[----:B------:R-:W-:Y:S01]  /*12870*/  MOV R13, R7 ;  /* 0x00000007000d7202 */ /* 0x000fe20000000f00 */
[----:B------:R-:W-:Y:S02]  /*12880*/  IMAD.MOV.U32 R12, RZ, RZ, 0x2 ;  /* 0x00000002ff0c7424 */ /* 0x000fe400078e00ff */
[----:B------:R-:W-:-:S04]  /*12890*/  IMAD.MOV.U32 R4, RZ, RZ, R14 ;  /* 0x000000ffff047224 */ /* 0x000fc800078e000e */
        /* <DEDUP_REMOVED lines=11> */
.L_x_136:
[----:B------:R-:W-:Y:S02]  /*12950*/  IADD3 R5, R8, 0x30, RZ ;  /* 0x0000003008057810 */ /* 0x000fe40007ffe0ff */
[----:B------:R-:W-:Y:S02]  /*12960*/  @!P3 LEA R21, R9, UR38, 0x1 ;  /* 0x000000260915bc11 */ /* 0x000fe4000f8e08ff */
[----:B------:R-:W-:Y:S01]  /*12970*/  MOV R13, R0 ;  /* 0x00000000000d7202 */ /* 0x000fe20000000f00 */
[----:B------:R-:W-:-:S07]  /*12980*/  IMAD.MOV.U32 R2, RZ, RZ, R14 ;  /* 0x000000ffff027224 */ /* 0x000fce00078e000e */
[----:B------:R-:W-:Y:S05]  /*12990*/  WARPSYNC.COLLECTIVE R15, `(.L_x_137) ;  /* 0x000000000f087348 */ /* 0x000fea0003c00000 */
[----:B------:R0:W1:Y:S02]  /*129a0*/  SHFL.IDX P6, R14, R13, R12, R11 ;  /* 0x0000000c0d0e7389 */ /* 0x00006400000c000b */
[----:B01----:R-:W-:Y:S01]  /*129b0*/  ENDCOLLECTIVE ;  /* 0x000000000000791b */ /* 0x003fe20003800000 */
.L_x_137:
[----:B------:R-:W-:Y:S01]  /*129c0*/  ULDC.64 UR4, c[0x0][0x208] ;  /* 0x0000820000047ab9 */ /* 0x000fe20000000a00 */
[----:B------:R-:W-:Y:S02]  /*129d0*/  IMAD.MOV.U32 R3, RZ, RZ, R2 ;  /* 0x000000ffff037224 */ /* 0x000fe400078e0002 */
[----:B------:R-:W-:Y:S02]  /*129e0*/  IMAD.MOV.U32 R13, RZ, RZ, R7 ;  /* 0x000000ffff0d7224 */ /* 0x000fe400078e0007 */
        /* <DEDUP_REMOVED lines=13> */
.L_x_138:
[----:B------:R-:W-:Y:S01]  /*12ac0*/  VIADD R3, R8, 0x40 ;  /* 0x0000004008037836 */ /* 0x000fe20000000000 */
[----:B------:R-:W-:Y:S01]  /*12ad0*/  @!P3 LEA R20, R9, UR38, 0x1 ;  /* 0x000000260914bc11 */ /* 0x000fe2000f8e08ff */
[----:B------:R-:W-:Y:S01]  /*12ae0*/  IMAD.MOV.U32 R13, RZ, RZ, R0 ;  /* 0x000000ffff0d7224 */ /* 0x000fe200078e0000 */
[----:B------:R-:W-:-:S07]  /*12af0*/  MOV R4, R14 ;  /* 0x0000000e00047202 */ /* 0x000fce0000000f00 */
[----:B------:R-:W-:Y:S05]  /*12b00*/  WARPSYNC.COLLECTIVE R15, `(.L_x_139) ;  /* 0x000000000f087348 */ /* 0x000fea0003c00000 */
[----:B------:R0:W1:Y:S02]  /*12b10*/  SHFL.IDX P6, R14, R13, R12, R11 ;  /* 0x0000000c0d0e7389 */ /* 0x00006400000c000b */
[----:B01----:R-:W-:Y:S01]  /*12b20*/  ENDCOLLECTIVE ;  /* 0x000000000000791b */ /* 0x003fe20003800000 */
.L_x_139:
[----:B------:R-:W-:Y:S01]  /*12b30*/  ULDC.64 UR4, c[0x0][0x208] ;  /* 0x0000820000047ab9 */ /* 0x000fe20000000a00 */
[----:B------:R-:W-:Y:S02]  /*12b40*/  IMAD.MOV.U32 R5, RZ, RZ, R4 ;  /* 0x000000ffff057224 */ /* 0x000fe400078e0004 */
[----:B------:R-:W-:Y:S01]  /*12b50*/  IMAD.MOV.U32 R13, RZ, RZ, R7 ;  /* 0x000000ffff0d7224 */ /* 0x000fe200078e0007 */
[----:B------:R-:W-:Y:S02]  /*12b60*/  MOV R12, 0x4 ;  /* 0x00000004000c7802 */ /* 0x000fe40000000f00 */
        /* <DEDUP_REMOVED lines=12> */
.L_x_140:
[----:B------:R-:W-:Y:S01]  /*12c30*/  VIADD R5, R8, 0x50 ;  /* 0x0000005008057836 */ /* 0x000fe20000000000 */
[----:B------:R-:W-:Y:S01]  /*12c40*/  @!P3 LEA R21, R9, UR38, 0x1 ;  /* 0x000000260915bc11 */ /* 0x000fe2000f8e08ff */
[----:B------:R-:W-:Y:S02]  /*12c50*/  IMAD.MOV.U32 R13, RZ, RZ, R0 ;  /* 0x000000ffff0d7224 */ /* 0x000fe400078e0000 */
[----:B------:R-:W-:-:S07]  /*12c60*/  IMAD.MOV.U32 R2, RZ, RZ, R14 ;  /* 0x000000ffff027224 */ /* 0x000fce00078e000e */
[----:B------:R-:W-:Y:S05]  /*12c70*/  WARPSYNC.COLLECTIVE R15, `(.L_x_141) ;  /* 0x000000000f087348 */ /* 0x000fea0003c00000 */
[----:B------:R0:W1:Y:S02]  /*12c80*/  SHFL.IDX P6, R14, R13, R12, R11 ;  /* 0x0000000c0d0e7389 */ /* 0x00006400000c000b */
[----:B01----:R-:W-:Y:S01]  /*12c90*/  ENDCOLLECTIVE ;  /* 0x000000000000791b */ /* 0x003fe20003800000 */
.L_x_141:
        /* <DEDUP_REMOVED lines=16> */
.L_x_142:
[----:B------:R-:W-:Y:S02]  /*12da0*/  IADD3 R3, R8, 0x60, RZ ;  /* 0x0000006008037810 */ /* 0x000fe40007ffe0ff */
[----:B------:R-:W-:Y:S02]  /*12db0*/  @!P3 LEA R20, R9, UR38, 0x1 ;  /* 0x000000260914bc11 */ /* 0x000fe4000f8e08ff */
[----:B------:R-:W-:Y:S01]  /*12dc0*/  MOV R13, R0 ;  /* 0x00000000000d7202 */ /* 0x000fe20000000f00 */
[----:B------:R-:W-:-:S07]  /*12dd0*/  IMAD.MOV.U32 R4, RZ, RZ, R14 ;  /* 0x000000ffff047224 */ /* 0x000fce00078e000e */
[----:B------:R-:W-:Y:S05]  /*12de0*/  WARPSYNC.COLLECTIVE R15, `(.L_x_143) ;  /* 0x000000000f087348 */ /* 0x000fea0003c00000 */
[----:B------:R0:W1:Y:S02]  /*12df0*/  SHFL.IDX P6, R14, R13, R12, R11 ;  /* 0x0000000c0d0e7389 */ /* 0x00006400000c000b */
[----:B01----:R-:W-:Y:S01]  /*12e00*/  ENDCOLLECTIVE ;  /* 0x000000000000791b */ /* 0x003fe20003800000 */
.L_x_143:
        /* <DEDUP_REMOVED lines=16> */
.L_x_144:
[----:B------:R-:W-:Y:S01]  /*12f10*/  @!P3 LEA R21, R9, UR38, 0x1 ;  /* 0x000000260915bc11 */ /* 0x000fe2000f8e08ff */
[----:B------:R-:W-:Y:S01]  /*12f20*/  IMAD.MOV.U32 R13, RZ, RZ, R0 ;  /* 0x000000ffff0d7224 */ /* 0x000fe200078e0000 */
[----:B------:R-:W-:-:S07]  /*12f30*/  MOV R2, R14 ;  /* 0x0000000e00027202 */ /* 0x000fce0000000f00 */
[----:B------:R-:W-:Y:S05]  /*12f40*/  WARPSYNC.COLLECTIVE R15, `(.L_x_145) ;  /* 0x000000000f087348 */ /* 0x000fea0003c00000 */
[----:B------:R0:W1:Y:S02]  /*12f50*/  SHFL.IDX P6, R14, R13, R12, R11 ;  /* 0x0000000c0d0e7389 */ /* 0x00006400000c000b */
[----:B01----:R-:W-:Y:S01]  /*12f60*/  ENDCOLLECTIVE ;  /* 0x000000000000791b */ /* 0x003fe20003800000 */
.L_x_145:
[----:B------:R-:W-:Y:S01]  /*12f70*/  ULDC.64 UR4, c[0x0][0x208] ;  /* 0x0000820000047ab9 */ /* 0x000fe20000000a00 */
[----:B------:R-:W-:Y:S02]  /*12f80*/  IMAD.MOV.U32 R3, RZ, RZ, R2 ;  /* 0x000000ffff037224 */ /* 0x000fe400078e0002 */
[----:B------:R-:W-:Y:S02]  /*12f90*/  IMAD.MOV.U32 R13, RZ, RZ, R7 ;  /* 0x000000ffff0d7224 */ /* 0x000fe400078e0007 */
[----:B------:R-:W-:Y:S01]  /*12fa0*/  IMAD.MOV.U32 R12, RZ, RZ, 0x7 ;  /* 0x00000007ff0c7424 */ /* 0x000fe200078e00ff */
[----:B------:R-:W-:-:S05]  /*12fb0*/  MOV R2, R14 ;  /* 0x0000000e00027202 */ /* 0x000fca0000000f00 */
[----:B------:R-:W-:-:S05]  /*12fc0*/  @!P3 IMAD.WIDE.U32 R2, R10, 0x2, R2 ;  /* 0x000000020a02b825 */ /* 0x000fca00078e0002 */
[----:B------:R-:W-:Y:S01]  /*12fd0*/  @!PT LDS RZ, [RZ] ;  /* 0x00000000fffff984 */ /* 0x000fe20000000800 */
[----:B------:R-:W-:Y:S01]  /*12fe0*/  @!PT LDS RZ, [RZ] ;  /* 0x00000000fffff984 */ /* 0x000fe20000000800 */
[----:B------:R-:W-:Y:S01]  /*12ff0*/  @!PT LDS RZ, [RZ] ;  /* 0x00000000fffff984 */ /* 0x000fe20000000800 */
[----:B------:R0:W-:Y:S04]  /*13000*/  @!P3 LDGSTS.E.BYPASS.LTC128B.128 [R21+0x18400], desc[UR4][R2.64], !P2 ;  /* 0x184000000215bfae */ /* 0x0001e8000d101d44 */
[----:B------:R0:W-:Y:S04]  /*13010*/  @!P3 LDGSTS.E.BYPASS.LTC128B.128 [R21+0x1c400], desc[UR4][R2.64+0x80], !P0 ;  /* 0x1c4000800215bfae */ /* 0x0001e8000c101d44 */
[----:B------:R0:W-:Y:S02]  /*13020*/  @!P3 LDGSTS.E.BYPASS.LTC128B.128 [R21+0x20400], desc[UR4][R2.64+0x100], !P1 ;  /* 0x204001000215bfae */ /* 0x0001e4000c901d44 */
[----:B0-----:R-:W-:Y:S05]  /*13030*/  WARPSYNC.COLLECTIVE R15, `(.L_x_146) ;  /* 0x000000000f087348 */ /* 0x001fea0003c00000 */
[----:B------:R1:W2:Y:S02]  /*13040*/  SHFL.IDX P6, R14, R13, R12, R11 ;  /* 0x0000000c0d0e7389 */ /* 0x0002a400000c000b */
[----:B012---:R-:W-:Y:S01]  /*13050*/  ENDCOLLECTIVE ;  /* 0x000000000000791b */ /* 0x007fe20003800000 */
.L_x_146:
[----:B------:R-:W-:Y:S01]  /*13060*/  IMAD.MOV.U32 R13, RZ, RZ, R0 ;  /* 0x000000ffff0d7224 */ /* 0x000fe200078e0000 */
[----:B------:R-:W-:-:S07]  /*13070*/  MOV R4, R14 ;  /* 0x0000000e00047202 */ /* 0x000fce0000000f00 */
[----:B------:R-:W-:Y:S05]  /*13080*/  WARPSYNC.COLLECTIVE R15, `(.L_x_147) ;  /* 0x000000000f087348 */ /* 0x000fea0003c00000 */
[----:B------:R0:W1:Y:S02]  /*13090*/  SHFL.IDX P6, R14, R13, R12, R11 ;  /* 0x0000000c0d0e7389 */ /* 0x00006400000c000b */
[----:B01----:R-:W-:Y:S01]  /*130a0*/  ENDCOLLECTIVE ;  /* 0x000000000000791b */ /* 0x003fe20003800000 */
.L_x_147:
[----:B------:R-:W-:Y:S05]  /*130b0*/  BRA `(.L_x_148) ;  /* 0xffffffc800447947 */ /* 0x000fea000383ffff */
.L_x_53:
[----:B-1----:R-:W-:-:S04]  /*130c0*/  IMAD.U32 R3, RZ, RZ, UR38 ;  /* 0x00000026ff037e24 */ /* 0x002fc8000f8e00ff */
[----:B------:R1:W2:Y:S03]  /*130d0*/  SYNCS.PHASECHK.TRANS64.TRYWAIT P0, [R3+URZ+0x36820], R2 ;  /* 0x03682002030075a7 */ /* 0x0002a6000800017f */
[----:B--2---:R-:W-:Y:S05]  /*130e0*/  @!P0 NANOSLEEP.SYNCS 0x989680 ;  /* 0x009896800000895d */ /* 0x004fea0003900000 */
[----:B------:R-:W2:Y:S02]  /*130f0*/  @!P0 SYNCS.PHASECHK.TRANS64 P0, [R3+URZ+0x36820], R2 ;  /* 0x03682002030085a7 */ /* 0x000ea4000800007f */
[----:B--2---:R-:W-:Y:S05]  /*13100*/  @!P0 BRA `(.L_x_53) ;  /* 0xfffffffc00ec8947 */ /* 0x004fea000383ffff */
[----:B------:R-:W-:Y:S05]  /*13110*/  BRA `(.L_x_149) ;  /* 0xffffffc8009c7947 */ /* 0x000fea000383ffff */
.L_x_60:
[----:B-1----:R-:W-:-:S04]  /*13120*/  MOV R3, UR38 ;  /* 0x0000002600037c02 */ /* 0x002fc80008000f00 */
[----:B------:R1:W2:Y:S03]  /*13130*/  SYNCS.PHASECHK.TRANS64.TRYWAIT P0, [R3+URZ+0x36848], R2 ;  /* 0x03684802030075a7 */ /* 0x0002a6000800017f */
[----:B--2---:R-:W-:Y:S05]  /*13140*/  @!P0 NANOSLEEP.SYNCS 0x989680 ;  /* 0x009896800000895d */ /* 0x004fea0003900000 */
[----:B------:R-:W2:Y:S02]  /*13150*/  @!P0 SYNCS.PHASECHK.TRANS64 P0, [R3+URZ+0x36848], R2 ;  /* 0x03684802030085a7 */ /* 0x000ea4000800007f */
[----:B--2---:R-:W-:Y:S05]  /*13160*/  @!P0 BRA `(.L_x_60) ;  /* 0xfffffffc00ec8947 */ /* 0x004fea000383ffff */
[----:B------:R-:W-:Y:S05]  /*13170*/  BRA `(.L_x_150) ;  /* 0xffffffcc00847947 */ /* 0x000fea000383ffff */
.L_x_67:
[----:B0-----:R-:W-:-:S04]  /*13180*/  IMAD.U32 R3, RZ, RZ, UR38 ;  /* 0x00000026ff037e24 */ /* 0x001fc8000f8e00ff */
[----:B------:R0:W1:Y:S03]  /*13190*/  SYNCS.PHASECHK.TRANS64.TRYWAIT P0, [R3+URZ+0x36860], R2 ;  /* 0x03686002030075a7 */ /* 0x000066000800017f */
[----:B-1----:R-:W-:Y:S05]  /*131a0*/  @!P0 NANOSLEEP.SYNCS 0x989680 ;  /* 0x009896800000895d */ /* 0x002fea0003900000 */
[----:B------:R-:W1:Y:S02]  /*131b0*/  @!P0 SYNCS.PHASECHK.TRANS64 P0, [R3+URZ+0x36860], R2 ;  /* 0x03686002030085a7 */ /* 0x000e64000800007f */
[----:B-1----:R-:W-:Y:S05]  /*131c0*/  @!P0 BRA `(.L_x_67) ;  /* 0xfffffffc00ec8947 */ /* 0x002fea000383ffff */
[----:B------:R-:W-:Y:S05]  /*131d0*/  BRA `(.L_x_151) ;  /* 0xffffffd0005c7947 */ /* 0x000fea000383ffff */
.L_x_77:
[----:B-1----:R-:W-:-:S04]  /*131e0*/  IMAD.U32 R3, RZ, RZ, UR38 ;  /* 0x00000026ff037e24 */ /* 0x002fc8000f8e00ff */
[----:B------:R1:W2:Y:S03]  /*131f0*/  SYNCS.PHASECHK.TRANS64.TRYWAIT P0, [R3+URZ+0x36840], R2 ;  /* 0x03684002030075a7 */ /* 0x0002a6000800017f */
[----:B--2---:R-:W-:Y:S05]  /*13200*/  @!P0 NANOSLEEP.SYNCS 0x989680 ;  /* 0x009896800000895d */ /* 0x004fea0003900000 */
[----:B------:R-:W2:Y:S02]  /*13210*/  @!P0 SYNCS.PHASECHK.TRANS64 P0, [R3+URZ+0x36840], R2 ;  /* 0x03684002030085a7 */ /* 0x000ea4000800007f */
[----:B--2---:R-:W-:Y:S05]  /*13220*/  @!P0 BRA `(.L_x_77) ;  /* 0xfffffffc00ec8947 */ /* 0x004fea000383ffff */
[----:B------:R-:W-:Y:S05]  /*13230*/  BRA `(.L_x_152) ;  /* 0xffffffd400b87947 */ /* 0x000fea000383ffff */
.L_x_84:
[----:B0-----:R-:W-:-:S04]  /*13240*/  MOV R3, UR38 ;  /* 0x0000002600037c02 */ /* 0x001fc80008000f00 */
[----:B------:R0:W1:Y:S03]  /*13250*/  SYNCS.PHASECHK.TRANS64.TRYWAIT P0, [R3+URZ+0x36868], R2 ;  /* 0x03686802030075a7 */ /* 0x000066000800017f */
[----:B-1----:R-:W-:Y:S05]  /*13260*/  @!P0 NANOSLEEP.SYNCS 0x989680 ;  /* 0x009896800000895d */ /* 0x002fea0003900000 */
[----:B------:R-:W1:Y:S02]  /*13270*/  @!P0 SYNCS.PHASECHK.TRANS64 P0, [R3+URZ+0x36868], R2 ;  /* 0x03686802030085a7 */ /* 0x000e64000800007f */
[----:B-1----:R-:W-:Y:S05]  /*13280*/  @!P0 BRA `(.L_x_84) ;  /* 0xfffffffc00ec8947 */ /* 0x002fea000383ffff */
[----:B------:R-:W-:Y:S05]  /*13290*/  BRA `(.L_x_153) ;  /* 0xffffffd800907947 */ /* 0x000fea000383ffff */
.L_x_94:
[----:B-1----:R-:W-:-:S04]  /*132a0*/  IMAD.U32 R3, RZ, RZ, UR38 ;  /* 0x00000026ff037e24 */ /* 0x002fc8000f8e00ff */
[----:B------:R1:W2:Y:S03]  /*132b0*/  SYNCS.PHASECHK.TRANS64.TRYWAIT P0, [R3+URZ+0x36848], R2 ;  /* 0x03684802030075a7 */ /* 0x0002a6000800017f */
[----:B--2---:R-:W-:Y:S05]  /*132c0*/  @!P0 NANOSLEEP.SYNCS 0x989680 ;  /* 0x009896800000895d */ /* 0x004fea0003900000 */
[----:B------:R-:W2:Y:S02]  /*132d0*/  @!P0 SYNCS.PHASECHK.TRANS64 P0, [R3+URZ+0x36848], R2 ;  /* 0x03684802030085a7 */ /* 0x000ea4000800007f */
[----:B--2---:R-:W-:Y:S05]  /*132e0*/  @!P0 BRA `(.L_x_94) ;  /* 0xfffffffc00ec8947 */ /* 0x004fea000383ffff */
[----:B------:R-:W-:Y:S05]  /*132f0*/  BRA `(.L_x_154) ;  /* 0xffffffe000047947 */ /* 0x000fea000383ffff */
.L_x_101:
[----:B0-----:R-:W-:-:S04]  /*13300*/  IMAD.U32 R3, RZ, RZ, UR38 ;  /* 0x00000026ff037e24 */ /* 0x001fc8000f8e00ff */
[----:B------:R0:W1:Y:S03]  /*13310*/  SYNCS.PHASECHK.TRANS64.TRYWAIT P0, [R3+URZ+0x36860], R2 ;  /* 0x03686002030075a7 */ /* 0x000066000800017f */
[----:B-1----:R-:W-:Y:S05]  /*13320*/  @!P0 NANOSLEEP.SYNCS 0x989680 ;  /* 0x009896800000895d */ /* 0x002fea0003900000 */
[----:B------:R-:W1:Y:S02]  /*13330*/  @!P0 SYNCS.PHASECHK.TRANS64 P0, [R3+URZ+0x36860], R2 ;  /* 0x03686002030085a7 */ /* 0x000e64000800007f */
[----:B-1----:R-:W-:Y:S05]  /*13340*/  @!P0 BRA `(.L_x_101) ;  /* 0xfffffffc00ec8947 */ /* 0x002fea000383ffff */
[----:B------:R-:W-:Y:S05]  /*13350*/  BRA `(.L_x_155) ;  /* 0xffffffe000d87947 */ /* 0x000fea000383ffff */
.L_x_110:
[----:B-1----:R1:W2:Y:S02]  /*13360*/  SYNCS.PHASECHK.TRANS64.TRYWAIT P0, [R3+URZ+0x36860], R0 ;  /* 0x03686000030075a7 */ /* 0x0022a4000800017f */
[----:B--2---:R-:W-:Y:S05]  /*13370*/  @!P0 NANOSLEEP.SYNCS 0x989680 ;  /* 0x009896800000895d */ /* 0x004fea0003900000 */
[----:B------:R-:W2:Y:S02]  /*13380*/  @!P0 SYNCS.PHASECHK.TRANS64 P0, [R3+URZ+0x36860], R0 ;  /* 0x03686000030085a7 */ /* 0x000ea4000800007f */
[----:B--2---:R-:W-:Y:S05]  /*13390*/  @!P0 BRA `(.L_x_110) ;  /* 0xfffffffc00f08947 */ /* 0x004fea000383ffff */
[----:B------:R-:W-:Y:S05]  /*133a0*/  BRA `(.L_x_156) ;  /* 0xffffffe400dc7947 */ /* 0x000fea000383ffff */
.L_x_116:
[----:B-1----:R1:W2:Y:S02]  /*133b0*/  SYNCS.PHASECHK.TRANS64.TRYWAIT P0, [R2+URZ+0x36820], R3 ;  /* 0x03682003020075a7 */ /* 0x0022a4000800017f */
[----:B--2---:R-:W-:Y:S05]  /*133c0*/  @!P0 NANOSLEEP.SYNCS 0x989680 ;  /* 0x009896800000895d */ /* 0x004fea0003900000 */
[----:B------:R-:W2:Y:S02]  /*133d0*/  @!P0 SYNCS.PHASECHK.TRANS64 P0, [R2+URZ+0x36820], R3 ;  /* 0x03682003020085a7 */ /* 0x000ea4000800007f */
[----:B--2---:R-:W-:Y:S05]  /*133e0*/  @!P0 BRA `(.L_x_116) ;  /* 0xfffffffc00f08947 */ /* 0x004fea000383ffff */
[----:B------:R-:W-:Y:S05]  /*133f0*/  BRA `(.L_x_157) ;  /* 0xffffffe800e07947 */ /* 0x000fea000383ffff */
.L_x_117:
[----:B------:R-:W2:Y:S01]  /*13400*/  S2R R4, SR_TID.X ;  /* 0x0000000000047919 */ /* 0x000ea20000002100 */
[----:B------:R-:W-:Y:S01]  /*13410*/  BSSY B0, `(.L_x_158) ;  /* 0x000000a000007945 */ /* 0x000fe20003800000 */
[----:B------:R-:W-:Y:S01]  /*13420*/  IMAD.MOV.U32 R12, RZ, RZ, RZ ;  /* 0x000000ffff0c7224 */ /* 0x000fe200078e00ff */
[----:B------:R-:W-:Y:S01]  /*13430*/  MOV R15, 0xffffffff ;  /* 0xffffffff000f7802 */ /* 0x000fe20000000f00 */
[----:B0-----:R-:W-:Y:S01]  /*13440*/  IMAD.MOV.U32 R11, RZ, RZ, 0x1f ;  /* 0x0000001fff0b7424 */ /* 0x001fe200078e00ff */
[----:B--2---:R-:W-:-:S04]  /*13450*/  SHF.R.U32.HI R4, RZ, 0x5, R4 ;  /* 0x00000005ff047819 */ /* 0x004fc80000011604 */
[----:B------:R-:W-:-:S04]  /*13460*/  LOP3.LUT R4, R4, 0x3, RZ, 0xc0, !PT ;  /* 0x0000000304047812 */ /* 0x000fc800078ec0ff */
[----:B------:R-:W-:-:S07]  /*13470*/  MOV R13, R4 ;  /* 0x00000004000d7202 */ /* 0x000fce0000000f00 */
[----:B-1----:R-:W-:Y:S05]  /*13480*/  WARPSYNC.COLLECTIVE R15, `(.L_x_159) ;  /* 0x000000000f087348 */ /* 0x002fea0003c00000 */
[----:B------:R0:W2:Y:S02]  /*13490*/  SHFL.IDX P6, R14, R13, R12, R11 ;  /* 0x0000000c0d0e7389 */ /* 0x0000a400000c000b */
[----:B012---:R-:W-:Y:S01]  /*134a0*/  ENDCOLLECTIVE ;  /* 0x000000000000791b */ /* 0x007fe20003800000 */
.L_x_159:
[----:B------:R-:W-:Y:S05]  /*134b0*/  BSYNC B0 ;  /* 0x0000000000007941 */ /* 0x000fea0003800000 */
.L_x_158:
[----:B------:R-:W-:Y:S05]  /*134c0*/  BRA `(.L_x_160) ;  /* 0xffffffe800c47947 */ /* 0x000fea000383ffff */
.L_x_118:
[----:B------:R-:W-:Y:S01]  /*134d0*/  BSSY B0, `(.L_x_161) ;  /* 0x0000006000007945 */ /* 0x000fe20003800000 */
[----:B------:R-:W-:-:S07]  /*134e0*/  IMAD.MOV.U32 R15, RZ, RZ, -0x1 ;  /* 0xffffffffff0f7424 */ /* 0x000fce00078e00ff */
[----:B01----:R-:W-:Y:S05]  /*134f0*/  WARPSYNC.COLLECTIVE R15, `(.L_x_162) ;  /* 0x000000000f0c7348 */ /* 0x003fea0003c00000 */
[----:B------:R-:W-:Y:S02]  /*13500*/  ELECT P6, UR62, PT ;  /* 0x00000000003e782f */ /* 0x000fe400038c0000 */
[----:B------:R-:W-:Y:S01]  /*13510*/  MOV R14, UR62 ;  /* 0x0000003e000e7c02 */ /* 0x000fe20008000f00 */
[----:B01----:R-:W-:Y:S10]  /*13520*/  ENDCOLLECTIVE ;  /* 0x000000000000791b */ /* 0x003ff40003800000 */
.L_x_162:
[----:B------:R-:W-:Y:S05]  /*13530*/  BSYNC B0 ;  /* 0x0000000000007941 */ /* 0x000fea0003800000 */
.L_x_161:
[----:B------:R-:W-:Y:S05]  /*13540*/  BRA `(.L_x_163) ;  /* 0xffffffe800b87947 */ /* 0x000fea000383ffff */
.L_x_120:
[----:B-1----:R1:W2:Y:S02]  /*13550*/  SYNCS.PHASECHK.TRANS64.TRYWAIT P0, [R6+URZ], R5 ;  /* 0x00000005060075a7 */ /* 0x0022a4000800017f */
[----:B--2---:R-:W-:Y:S05]  /*13560*/  @!P0 NANOSLEEP.SYNCS 0x989680 ;  /* 0x009896800000895d */ /* 0x004fea0003900000 */
[----:B------:R-:W2:Y:S02]  /*13570*/  @!P0 SYNCS.PHASECHK.TRANS64 P0, [R6+URZ], R5 ;  /* 0x00000005060085a7 */ /* 0x000ea4000800007f */
[----:B--2---:R-:W-:Y:S05]  /*13580*/  @!P0 BRA `(.L_x_120) ;  /* 0xfffffffc00f08947 */ /* 0x004fea000383ffff */
[----:B------:R-:W-:Y:S05]  /*13590*/  BRA `(.L_x_164) ;  /* 0xffffffe800f47947 */ /* 0x000fea000383ffff */
.L_x_121:
[----:B--2---:R2:W3:Y:S02]  /*135a0*/  SYNCS.PHASECHK.TRANS64.TRYWAIT P0, [R3+URZ], R4 ;  /* 0x00000004030075a7 */ /* 0x0044e4000800017f */
[----:B---3--:R-:W-:Y:S05]  /*135b0*/  @!P0 NANOSLEEP.SYNCS 0x989680 ;  /* 0x009896800000895d */ /* 0x008fea0003900000 */
[----:B------:R-:W3:Y:S02]  /*135c0*/  @!P0 SYNCS.PHASECHK.TRANS64 P0, [R3+URZ], R4 ;  /* 0x00000004030085a7 */ /* 0x000ee4000800007f */
[----:B---3--:R-:W-:Y:S05]  /*135d0*/  @!P0 BRA `(.L_x_121) ;  /* 0xfffffffc00f08947 */ /* 0x008fea000383ffff */
[----:B------:R-:W-:Y:S05]  /*135e0*/  BRA `(.L_x_165) ;  /* 0xffffffe800e87947 */ /* 0x000fea000383ffff */
.L_x_123:
[----:B--2---:R2:W3:Y:S02]  /*135f0*/  SYNCS.PHASECHK.TRANS64.TRYWAIT P0, [R0+URZ], R5 ;  /* 0x00000005000075a7 */ /* 0x0044e4000800017f */
[----:B---3--:R-:W-:Y:S05]  /*13600*/  @!P0 NANOSLEEP.SYNCS 0x989680 ;  /* 0x009896800000895d */ /* 0x008fea0003900000 */
[----:B------:R-:W3:Y:S02]  /*13610*/  @!P0 SYNCS.PHASECHK.TRANS64 P0, [R0+URZ], R5 ;  /* 0x00000005000085a7 */ /* 0x000ee4000800007f */
[----:B---3--:R-:W-:Y:S05]  /*13620*/  @!P0 BRA `(.L_x_123) ;  /* 0xfffffffc00f08947 */ /* 0x008fea000383ffff */
[----:B------:R-:W-:Y:S05]  /*13630*/  BRA `(.L_x_166) ;  /* 0xffffffe800ec7947 */ /* 0x000fea000383ffff */
.L_x_167:
[----:B------:R-:W-:-:S00]  /*13640*/  BRA `(.L_x_167) ;  /* 0xfffffffc00fc7947 */ /* 0x000fc0000383ffff */
[----:B------:R-:W-:-:S00]  /*13650*/  NOP ;  /* 0x0000000000007918 */ /* 0x000fc00000000000 */
        /* <DEDUP_REMOVED lines=10> */
.L_x_3016:


//--------------------- .text._ZN7cutlass13device_kernelIN5flash11enable_sm90INS1_16FlashAttnFwdSm90INS1_25CollectiveMainloopFwdSm90ILi2EN4cute5tupleIJNS5_1CILi1EEES8_S8_EEENS6_IJNS7_ILi128EEENS7_ILi112EEENS7_ILi192EEEEEELi192ENS_10bfloat16_tEfNS_4arch4Sm90ELb0ELb0ELb1ELb1ELb0ELb0ELb0ELb1ELb1ELb1ELb1ELb0EEENS1_21CollectiveEpilogueFwdINS6_IJSA_SC_SB_EEES9_SE_SG_Li256ELb1ELb1ELb1ELb0EEENS1_36VarlenDynamicPersistentTileSchedulerILi128ELi112ELi256ELi128ELb1ELb1ELb1ELb0ELb1ELb1EEEEEEEEEvNT_6ParamsE --------------------------
	.section	.text._ZN7cutlass13device_kernelIN5flash11enable_sm90INS1_16FlashAttnFwdSm90INS1_25CollectiveMainloopFwdSm90ILi2EN4cute5tupleIJNS5_1CILi1EEES8_S8_EEENS6_IJNS7_ILi128EEENS7_ILi112EEENS7_ILi192EEEEEELi192ENS_10bfloat16_tEfNS_4arch4Sm90ELb0ELb0ELb1ELb1ELb0ELb0ELb0ELb1ELb1ELb1ELb1ELb0EEENS1_21CollectiveEpilogueFwdINS6_IJSA_SC_SB_EEES9_SE_SG_Li256ELb1ELb1ELb1ELb0EEENS1_36VarlenDynamicPersistentTileSchedulerILi128ELi112ELi256ELi128ELb1ELb1ELb1ELb0ELb1ELb1EEEEEEEEEvNT_6ParamsE,"ax",@progbits
	.align	128
.text._ZN7cutlass13device_kernelIN5flash11enable_sm90INS1_16FlashAttnFwdSm90INS1_25CollectiveMainloopFwdSm90ILi2EN4cute5tupleIJNS5_1CILi1EEES8_S8_EEENS6_IJNS7_ILi128EEENS7_ILi112EEENS7_ILi192EEEEEELi192ENS_10bfloat16_tEfNS_4arch4Sm90ELb0ELb0ELb1ELb1ELb0ELb0ELb0ELb1ELb1ELb1ELb1ELb0EEENS1_21CollectiveEpilogueFwdINS6_IJSA_SC_SB_EEES9_SE_SG_Li256ELb1ELb1ELb1ELb0EEENS1_36VarlenDynamicPersistentTileSchedulerILi128ELi112ELi256ELi128ELb1ELb1ELb1ELb0ELb1ELb1EEEEEEEEEvNT_6ParamsE:
        .type           _ZN7cutlass13device_kernelIN5flash11enable_sm90INS1_16FlashAttnFwdSm90INS1_25CollectiveMainloopFwdSm90ILi2EN4cute5tupleIJNS5_1CILi1EEES8_S8_EEENS6_IJNS7_ILi128EEENS7_ILi112EEENS7_ILi192EEEEEELi192ENS_10bfloat16_tEfNS_4arch4Sm90ELb0ELb0ELb1ELb1ELb0ELb0ELb0ELb1ELb1ELb1ELb1ELb0EEENS1_21CollectiveEpilogueFwdINS6_IJSA_SC_SB_EEES9_SE_SG_Li256ELb1ELb1ELb1ELb0EEENS1_36VarlenDynamicPersistentTileSchedulerILi128ELi112ELi256ELi128ELb1ELb1ELb1ELb0ELb1ELb1EEEEEEEEEvNT_6ParamsE,@function
        .size           _ZN7cutlass13device_kernelIN5flash11enable_sm90INS1_16FlashAttnFwdSm90INS1_25CollectiveMainloopFwdSm90ILi2EN4cute5tupleIJNS5_1CILi1EEES8_S8_EEENS6_IJNS7_ILi128EEENS7_ILi112EEENS7_ILi192EEEEEELi192ENS_10bfloat16_tEfNS_4arch4Sm90ELb0ELb0ELb1ELb1ELb0ELb0ELb0ELb1ELb1ELb1ELb1ELb0EEENS1_21CollectiveEpilogueFwdINS6_IJSA_SC_SB_EEES9_SE_SG_Li256ELb1ELb1ELb1ELb0EEENS1_36VarlenDynamicPersistentTileSchedulerILi128ELi112ELi256ELi128ELb1ELb1ELb1ELb0ELb1ELb1EEEEEEEEEvNT_6ParamsE,(.L_x_3017 - _ZN7cutlass13device_kernelIN5flash11enable_sm90INS1_16FlashAttnFwdSm90INS1_25CollectiveMainloopFwdSm90ILi2EN4cute5tupleIJNS5_1CILi1EEES8_S8_EEENS6_IJNS7_ILi128EEENS7_ILi112EEENS7_ILi192EEEEEELi192ENS_10bfloat16_tEfNS_4arch4Sm90ELb0ELb0ELb1ELb1ELb0ELb0ELb0ELb1ELb1ELb1ELb1ELb0EEENS1_21CollectiveEpilogueFwdINS6_IJSA_SC_SB_EEES9_SE_SG_Li256ELb1ELb1ELb1ELb0EEENS1_36VarlenDynamicPersistentTileSchedulerILi128ELi112ELi256ELi128ELb1ELb1ELb1ELb0ELb1ELb1EEEEEEEEEvNT_6ParamsE)
        .other          _ZN7cutlass13device_kernelIN5flash11enable_sm90INS1_16FlashAttnFwdSm90INS1_25CollectiveMainloopFwdSm90ILi2EN4cute5tupleIJNS5_1CILi1EEES8_S8_EEENS6_IJNS7_ILi128EEENS7_ILi112EEENS7_ILi192EEEEEELi192ENS_10bfloat16_tEfNS_4arch4Sm90ELb0ELb0ELb1ELb1ELb0ELb0ELb0ELb1ELb1ELb1ELb1ELb0EEENS1_21CollectiveEpilogueFwdINS6_IJSA_SC_SB_EEES9_SE_SG_Li256ELb1ELb1ELb1ELb0EEENS1_36VarlenDynamicPersistentTileSchedulerILi128ELi112ELi256ELi128ELb1ELb1ELb1ELb0ELb1ELb1EEEEEEEEEvNT_6ParamsE,@"STO_CUDA_ENTRY STV_DEFAULT"
_ZN7cutlass13device_kernelIN5flash11enable_sm90INS1_16FlashAttnFwdSm90INS1_25CollectiveMainloopFwdSm90ILi2EN4cute5tupleIJNS5_1CILi1EEES8_S8_EEENS6_IJNS7_ILi128EEENS7_ILi112EEENS7_ILi192EEEEEELi192ENS_10bfloat16_tEfNS_4arch4Sm90ELb0ELb0ELb1ELb1ELb0ELb0ELb0ELb1ELb1ELb1ELb1ELb0EEENS1_21CollectiveEpilogueFwdINS6_IJSA_SC_SB_EEES9_SE_SG_Li256ELb1ELb1ELb1ELb0EEENS1_36VarlenDynamicPersistentTileSchedulerILi128ELi112ELi256ELi128ELb1ELb1ELb1ELb0ELb1ELb1EEEEEEEEEvNT_6ParamsE:
        /* <DEDUP_REMOVED lines=18> */
.L_x_169:
[----:B------:R-:W-:Y:S05]  /*0120*/  BSYNC B0 ;  /* 0x0000000000007941 */ /* 0x000fea0003800000 */
.L_x_168:
        /* <DEDUP_REMOVED lines=41> */
.L_x_170:
        /* <DEDUP_REMOVED lines=22> */
.L_x_171:
        /* <DEDUP_REMOVED lines=18> */
.L_x_172:
        /* <DEDUP_REMOVED lines=22> */
.L_x_173:
        /* <DEDUP_REMOVED lines=22> */
.L_x_174:
[----:B0-----:R-:W-:Y:S01]  /*0900*/  UMOV UR4, 0x1 ;  /* 0x0000000100047882 */ /* 0x001fe20000000000 */
[----:B------:R-:W-:Y:S01]  /*0910*/  PLOP3.LUT P0, PT, PT, PT, UP0, 0x80, 0x0 ;  /* 0x000000000000781c */ /* 0x000fe20003f0f008 */
[----:B------:R-:W-:Y:S01]  /*0920*/  USEL UR4, UR4, 0x2, !UP0 ;  /* 0x0000000204047887 */ /* 0x000fe2000c000000 */
[----:B------:R-:W-:-:S05]  /*0930*/  NOP ;  /* 0x0000000000007918 */ /* 0x000fca0000000000 */
[----:B------:R-:W-:-:S05]  /*0940*/  IMAD.U32 R2, RZ, RZ, UR4 ;  /* 0x00000004ff027e24 */ /* 0x000fca000f8e00ff */
[----:B------:R0:W-:Y:S01]  /*0950*/  STL [R1+0x68], R2 ;  /* 0x0000680201007387 */ /* 0x0001e20000100800 */
[----:B-12-4-:R-:W-:Y:S06]  /*0960*/  BAR.SYNC.DEFER_BLOCKING 0x0 ;  /* 0x0000000000007b1d */ /* 0x016fec0000010000 */
[----:B------:R-:W-:Y:S05]  /*0970*/  @!P0 BRA `(.L_x_175) ;  /* 0x000000f400a08947 */ /* 0x000fea0003800000 */
.L_x_176:
[----:B------:R-:W-:-:S08]  /*0980*/  NOP ;  /* 0x0000000000007918 */ /* 0x000fd00000000000 */
[----:B------:R-:W1:Y:S02]  /*0990*/  USETMAXREG.TRY_ALLOC.CTAPOOL UP0, 0xf0 ;  /* 0x000000f0000079c8 */ /* 0x000e640008000600 */
[----:B-1----:R-:W-:-:S13]  /*09a0*/  PLOP3.LUT P0, PT, PT, PT, UP0, 0x80, 0x0 ;  /* 0x000000000000781c */ /* 0x002fda0003f0f008 */
[----:B------:R-:W-:Y:S05]  /*09b0*/  @!P0 BRA `(.L_x_176) ;  /* 0xfffffffc00f08947 */ /* 0x000fea000383ffff */
[----:B------:R-:W1:Y:S08]  /*09c0*/  S2UR UR5, SR_CgaCtaId ;  /* 0x00000000000579c3 */ /* 0x000e700000008800 */
[----:B------:R-:W-:Y:S06]  /*09d0*/  BAR.ARV 0x8, 0x180 ;  /* 0x0206000000007b1d */ /* 0x000fec0000002000 */
[----:B------:R-:W-:-:S02]  /*09e0*/  UMOV UR4, 0x400 ;  /* 0x0000040000047882 */ /* 0x000fc40000000000 */
[----:B------:R-:W-:Y:S01]  /*09f0*/  BAR.SYNC.DEFER_BLOCKING 0x5, 0x180 ;  /* 0x0146000000007b1d */ /* 0x000fe20000010000 */
[----:B-1----:R-:W-:-:S09]  /*0a00*/  ULEA UR4, UR5, UR4, 0x18 ;  /* 0x0000000405047291 */ /* 0x002fd2000f8ec03f */
[----:B------:R-:W1:Y:S01]  /*0a10*/  LDS.128 R8, [UR4+0x368d0] ;  /* 0x0368d004ff087984 */ /* 0x000e620008000c00 */
[----:B------:R-:W-:Y:S01]  /*0a20*/  ULDC UR4, c[0x0][0xc3c] ;  /* 0x00030f0000047ab9 */ /* 0x000fe20000000800 */
[----:B------:R-:W-:Y:S06]  /*0a30*/  BAR.ARV 0x4, 0x180 ;  /* 0x0106000000007b1d */ /* 0x000fec0000002000 */
[----:B-1----:R-:W-:-:S13]  /*0a40*/  ISETP.GE.AND P0, PT, R11, UR4, PT ;  /* 0x000000040b007c0c */ /* 0x002fda000bf06270 */
[----:B------:R-:W-:Y:S05]  /*0a50*/  @P0 EXIT ;  /* 0x000000000000094d */ /* 0x000fea0003800000 */
[----:B0-----:R-:W2:Y:S01]  /*0a60*/  LDL R2, [R1+0x68] ;  /* 0x0000680001027983 */ /* 0x001ea20000100800 */
[----:B------:R-:W-:Y:S01]  /*0a70*/  R2UR UR5, R9 ;  /* 0x00000000090572ca */ /* 0x000fe200000e0000 */
[----:B------:R-:W-:Y:S01]  /*0a80*/  IMAD.MOV.U32 R232, RZ, RZ, RZ ;  /* 0x000000ffffe87224 */ /* 0x000fe200078e00ff */
[----:B------:R-:W-:Y:S01]  /*0a90*/  R2UR UR6, R10 ;  /* 0x000000000a0672ca */ /* 0x000fe200000e0000 */
[----:B------:R-:W0:Y:S01]  /*0aa0*/  S2R R0, SR_TID.X ;  /* 0x0000000000007919 */ /* 0x000e220000002100 */
[----:B------:R-:W-:Y:S02]  /*0ab0*/  R2UR UR7, R11 ;  /* 0x000000000b0772ca */ /* 0x000fe400000e0000 */
[----:B------:R-:W-:Y:S01]  /*0ac0*/  CS2R R16, SRZ ;  /* 0x0000000000107805 */ /* 0x000fe2000001ff00 */
[----:B0-----:R-:W-:-:S05]  /*0ad0*/  VIADD R12, R0, 0xffffff80 ;  /* 0xffffff80000c7836 */ /* 0x001fca0000000000 */
[----:B------:R-:W-:-:S04]  /*0ae0*/  SHF.R.S32.HI R0, RZ, 0x1f, R12 ;  /* 0x0000001fff007819 */ /* 0x000fc8000001140c */
[CC--:B------:R-:W-:Y:S02]  /*0af0*/  LEA.HI R4, R0.reuse, R12.reuse, RZ, 0x5 ;  /* 0x0000000c00047211 */ /* 0x0c0fe400078f28ff */
[CC--:B------:R-:W-:Y:S02]  /*0b00*/  LEA.HI R3, R0.reuse, R12.reuse, RZ, 0x4 ;  /* 0x0000000c00037211 */ /* 0x0c0fe400078f20ff */
[----:B------:R-:W-:Y:S01]  /*0b10*/  LEA.HI R11, R0, R12, RZ, 0x2 ;  /* 0x0000000c000b7211 */ /* 0x000fe200078f10ff */
[----:B------:R-:W-:Y:S01]  /*0b20*/  IMAD.SHL.U32 R5, R4, 0x20, RZ ;  /* 0x0000002004057824 */ /* 0x000fe200078e00ff */
[----:B------:R-:W-:Y:S02]  /*0b30*/  LOP3.LUT R4, R3, 0x3fffff0, RZ, 0xc0, !PT ;  /* 0x03fffff003047812 */ /* 0x000fe400078ec0ff */
[----:B------:R-:W-:Y:S02]  /*0b40*/  LOP3.LUT R11, R11, 0xfffffffc, RZ, 0xc0, !PT ;  /* 0xfffffffc0b0b7812 */ /* 0x000fe400078ec0ff */
[----:B------:R-:W-:Y:S01]  /*0b50*/  LOP3.LUT R5, R5, 0xfffffc00, RZ, 0xc0, !PT ;  /* 0xfffffc0005057812 */ /* 0x000fe200078ec0ff */
[----:B------:R-:W-:-:S02]  /*0b60*/  IMAD.IADD R4, R12, 0x1, -R4 ;  /* 0x000000010c047824 */ /* 0x000fc400078e0a04 */
[----:B------:R-:W-:Y:S01]  /*0b70*/  IMAD.IADD R11, R12, 0x1, -R11 ;  /* 0x000000010c0b7824 */ /* 0x000fe200078e0a0b */
[----:B--2---:R-:W-:Y:S02]  /*0b80*/  R2UR UR4, R2 ;  /* 0x00000000020472ca */ /* 0x004fe400000e0000 */
[CC--:B------:R-:W-:Y:S02]  /*0b90*/  LEA.HI R2, R0.reuse, R12.reuse, RZ, 0x7 ;  /* 0x0000000c00027211 */ /* 0x0c0fe400078f38ff */
[----:B------:R-:W-:Y:S02]  /*0ba0*/  LEA.HI R0, R0, R12, RZ, 0x3 ;  /* 0x0000000c00007211 */ /* 0x000fe400078f18ff */
[----:B------:R-:W-:Y:S02]  /*0bb0*/  LOP3.LUT R234, R2, 0xffffff80, RZ, 0xc0, !PT ;  /* 0xffffff8002ea7812 */ /* 0x000fe400078ec0ff */
[----:B------:R-:W-:Y:S02]  /*0bc0*/  SHF.R.S32.HI R13, RZ, 0x7, R2 ;  /* 0x00000007ff0d7819 */ /* 0x000fe40000011402 */
[----:B------:R-:W-:Y:S01]  /*0bd0*/  LOP3.LUT R19, R0, 0xfffffff8, RZ, 0xc0, !PT ;  /* 0xfffffff800137812 */ /* 0x000fe200078ec0ff */
[----:B------:R-:W-:Y:S01]  /*0be0*/  IMAD.IADD R234, R12, 0x1, -R234 ;  /* 0x000000010cea7824 */ /* 0x000fe200078e0aea */
[----:B------:R-:W-:Y:S01]  /*0bf0*/  LEA.HI R2, R2, R13, RZ, 0x1 ;  /* 0x0000000d02027211 */ /* 0x000fe200078f08ff */
[----:B------:R-:W-:Y:S01]  /*0c00*/  ULOP3.LUT UR4, UR4, 0x1, URZ, 0xfc, !UPT ;  /* 0x0000000104047892 */ /* 0x000fe2000f8efc3f */
[----:B------:R-:W-:Y:S01]  /*0c10*/  SHF.R.S32.HI R230, RZ, 0x3, R0 ;  /* 0x00000003ffe67819 */ /* 0x000fe20000011400 */
[----:B------:R-:W-:Y:S01]  /*0c20*/  IMAD.IADD R19, R12, 0x1, -R19 ;  /* 0x000000010c137824 */ /* 0x000fe200078e0a13 */
[----:B------:R-:W-:-:S02]  /*0c30*/  SHF.R.S32.HI R7, RZ, 0x1f, R234 ;  /* 0x0000001fff077819 */ /* 0x000fc400000114ea */
[----:B------:R-:W-:Y:S02]  /*0c40*/  LOP3.LUT R2, R2, 0x3fffffe, RZ, 0xc0, !PT ;  /* 0x03fffffe02027812 */ /* 0x000fe400078ec0ff */
[CC--:B------:R-:W-:Y:S02]  /*0c50*/  LEA.HI R8, R7.reuse, R234.reuse, RZ, 0x2 ;  /* 0x000000ea07087211 */ /* 0x0c0fe400078f10ff */
[----:B------:R-:W-:Y:S01]  /*0c60*/  LEA.HI R7, R7, R234, RZ, 0x5 ;  /* 0x000000ea07077211 */ /* 0x000fe200078f28ff */
[----:B------:R-:W-:Y:S01]  /*0c70*/  IMAD.IADD R2, R13, 0x1, -R2 ;  /* 0x000000010d027824 */ /* 0x000fe200078e0a02 */
[--C-:B------:R-:W-:Y:S02]  /*0c80*/  SHF.R.S32.HI R9, RZ, 0x2, R8.reuse ;  /* 0x00000002ff097819 */ /* 0x100fe40000011408 */
[----:B------:R-:W-:Y:S02]  /*0c90*/  SHF.R.S32.HI R6, RZ, 0x1f, R8 ;  /* 0x0000001fff067819 */ /* 0x000fe40000011408 */
[----:B------:R-:W-:-:S02]  /*0ca0*/  SHF.R.S32.HI R7, RZ, 0x5, R7 ;  /* 0x00000005ff077819 */ /* 0x000fc40000011407 */
[----:B------:R-:W-:-:S04]  /*0cb0*/  LEA.HI R6, R6, R9, RZ, 0x3 ;  /* 0x0000000906067211 */ /* 0x000fc800078f18ff */
[----:B------:R-:W-:Y:S01]  /*0cc0*/  LOP3.LUT R10, R6, 0xfffffff8, RZ, 0xc0, !PT ;  /* 0xfffffff8060a7812 */ /* 0x000fe200078ec0ff */
[----:B------:R-:W-:Y:S01]  /*0cd0*/  IMAD R6, R4, 0x40, R5 ;  /* 0x0000004004067824 */ /* 0x000fe200078e0205 */
[----:B------:R-:W-:Y:S02]  /*0ce0*/  SHF.R.S32.HI R4, RZ, 0x4, R3 ;  /* 0x00000004ff047819 */ /* 0x000fe40000011403 */
[----:B------:R-:W-:Y:S01]  /*0cf0*/  LEA.HI R5, R11, R11, RZ, 0x1 ;  /* 0x0000000b0b057211 */ /* 0x000fe200078f08ff */
[----:B------:R-:W-:Y:S01]  /*0d00*/  IMAD.IADD R10, R9, 0x1, -R10 ;  /* 0x00000001090a7824 */ /* 0x000fe200078e0a0a */
[----:B------:R-:W-:-:S03]  /*0d10*/  LEA.HI R3, R3, R4, RZ, 0x1 ;  /* 0x0000000403037211 */ /* 0x000fc600078f08ff */
[----:B------:R-:W-:Y:S01]  /*0d20*/  IMAD R7, R7, 0x10, R10 ;  /* 0x0000001007077824 */ /* 0x000fe200078e020a */
[----:B------:R-:W-:-:S03]  /*0d30*/  LOP3.LUT R3, R3, 0x1ffffffe, RZ, 0xc0, !PT ;  /* 0x1ffffffe03037812 */ /* 0x000fc600078ec0ff */
[----:B------:R-:W-:Y:S02]  /*0d40*/  IMAD R2, R2, 0x40, R7 ;  /* 0x0000004002027824 */ /* 0x000fe400078e0207 */
[----:B------:R-:W-:Y:S01]  /*0d50*/  IMAD.IADD R3, R4, 0x1, -R3 ;  /* 0x0000000104037824 */ /* 0x000fe200078e0a03 */
[----:B------:R-:W-:-:S03]  /*0d60*/  LOP3.LUT R4, R5, 0x1ffffffe, RZ, 0xc0, !PT ;  /* 0x1ffffffe05047812 */ /* 0x000fc600078ec0ff */
[----:B------:R-:W-:Y:S01]  /*0d70*/  IMAD R5, R3, 0x8, R6 ;  /* 0x0000000803057824 */ /* 0x000fe200078e0206 */
[----:B------:R-:W-:Y:S01]  /*0d80*/  LOP3.LUT R3, R8, 0x7ffffffc, RZ, 0xc0, !PT ;  /* 0x7ffffffc08037812 */ /* 0x000fe200078ec0ff */
[----:B------:R-:W-:-:S03]  /*0d90*/  IMAD.IADD R4, R11, 0x1, -R4 ;  /* 0x000000010b047824 */ /* 0x000fc600078e0a04 */
[----:B------:R0:W-:Y:S01]  /*0da0*/  STL [R1+0x5c], R5 ;  /* 0x00005c0501007387 */ /* 0x0001e20000100800 */
[----:B------:R-:W-:-:S03]  /*0db0*/  IMAD.IADD R3, R234, 0x1, -R3 ;  /* 0x00000001ea037824 */ /* 0x000fc600078e0a03 */
[----:B------:R-:W-:Y:S01]  /*0dc0*/  STL [R1+0x54], R2 ;  /* 0x0000540201007387 */ /* 0x000fe20000100800 */
[----:B------:R-:W-:-:S04]  /*0dd0*/  IMAD.SHL.U32 R204, R3, 0x2, RZ ;  /* 0x0000000203cc7824 */ /* 0x000fc800078e00ff */
[C---:B------:R-:W-:Y:S02]  /*0de0*/  VIADD R226, R204.reuse, 0x10 ;  /* 0x00000010cce27836 */ /* 0x040fe40000000000 */
[C---:B------:R-:W-:Y:S02]  /*0df0*/  VIADD R223, R204.reuse, 0x28 ;  /* 0x00000028ccdf7836 */ /* 0x040fe40000000000 */
[C---:B------:R-:W-:Y:S01]  /*0e00*/  VIADD R220, R204.reuse, 0x40 ;  /* 0x00000040ccdc7836 */ /* 0x040fe20000000000 */
[----:B------:R-:W-:Y:S01]  /*0e10*/  SHF.R.S32.HI R0, RZ, 0x1f, R226 ;  /* 0x0000001fff007819 */ /* 0x000fe200000114e2 */
        /* <DEDUP_REMOVED lines=8> */
[----:B0-----:R-:W-:Y:S01]  /*0ea0*/  IMAD.U32 R5, RZ, RZ, UR4 ;  /* 0x00000004ff057e24 */ /* 0x001fe2000f8e00ff */
[----:B------:R-:W-:Y:S01]  /*0eb0*/  SHF.R.S32.HI R0, RZ, 0x1f, R211 ;  /* 0x0000001fff007819 */ /* 0x000fe200000114d3 */
[----:B------:R-:W-:Y:S01]  /*0ec0*/  VIADD R227, R204, 0x8 ;  /* 0x00000008cce37836 */ /* 0x000fe20000000000 */
[----:B------:R-:W-:Y:S01]  /*0ed0*/  SHF.R.S32.HI R0, RZ, 0x1f, R208 ;  /* 0x0000001fff007819 */ /* 0x000fe200000114d0 */
[----:B------:R-:W-:Y:S01]  /*0ee0*/  IMAD R0, R4, 0x8, R2 ;  /* 0x0000000804007824 */ /* 0x000fe200078e0202 */
[----:B------:R0:W-:Y:S01]  /*0ef0*/  STL [R1+0x60], R5 ;  /* 0x0000600501007387 */ /* 0x0001e20000100800 */
[C---:B------:R-:W-:Y:S01]  /*0f00*/  VIADD R225, R204.reuse, 0x18 ;  /* 0x00000018cce17836 */ /* 0x040fe20000000000 */
[----:B------:R-:W-:Y:S01]  /*0f10*/  SHF.R.S32.HI R3, RZ, 0x1f, R227 ;  /* 0x0000001fff037819 */ /* 0x000fe200000114e3 */
[C---:B------:R-:W-:Y:S01]  /*0f20*/  VIADD R224, R204.reuse, 0x20 ;  /* 0x00000020cce07836 */ /* 0x040fe20000000000 */
[----:B------:R1:W-:Y:S01]  /*0f30*/  STL [R1+0x58], R0 ;  /* 0x0000580001007387 */ /* 0x0003e20000100800 */
[----:B------:R-:W-:-:S02]  /*0f40*/  VIADD R222, R204, 0x30 ;  /* 0x00000030ccde7836 */ /* 0x000fc40000000000 */
[C---:B------:R-:W-:Y:S01]  /*0f50*/  VIADD R221, R204.reuse, 0x38 ;  /* 0x00000038ccdd7836 */ /* 0x040fe20000000000 */
[----:B------:R-:W-:Y:S01]  /*0f60*/  SHF.R.S32.HI R3, RZ, 0x1f, R224 ;  /* 0x0000001fff037819 */ /* 0x000fe200000114e0 */
[C---:B------:R-:W-:Y:S01]  /*0f70*/  VIADD R219, R204.reuse, 0x48 ;  /* 0x00000048ccdb7836 */ /* 0x040fe20000000000 */
[----:B0-----:R-:W-:Y:S01]  /*0f80*/  SHF.R.S32.HI R5, RZ, 0x1f, R225 ;  /* 0x0000001fff057819 */ /* 0x001fe200000114e1 */
        /* <DEDUP_REMOVED lines=18> */
[----:B------:R-:W-:Y:S01]  /*10b0*/  VIADD R205, R204, 0xb8 ;  /* 0x000000b8cccd7836 */ /* 0x000fe20000000000 */
[----:B------:R-:W-:-:S02]  /*10c0*/  SHF.R.S32.HI R3, RZ, 0x1f, R209 ;  /* 0x0000001fff037819 */ /* 0x000fc400000114d1 */
[----:B------:R-:W-:Y:S02]  /*10d0*/  SHF.R.S32.HI R237, RZ, 0x1f, R207 ;  /* 0x0000001fffed7819 */ /* 0x000fe400000114cf */
[----:B------:R-:W-:Y:S02]  /*10e0*/  SHF.R.S32.HI R236, RZ, 0x1f, R206 ;  /* 0x0000001fffec7819 */ /* 0x000fe400000114ce */
[----:B-1----:R-:W-:-:S07]  /*10f0*/  SHF.R.S32.HI R235, RZ, 0x1f, R205 ;  /* 0x0000001fffeb7819 */ /* 0x002fce00000114cd */
.L_x_223:
[----:B------:R-:W-:Y:S01]  /*1100*/  ULDC.64 UR8, c[0x0][0xc88] ;  /* 0x0003220000087ab9 */ /* 0x000fe20000000a00 */
[----:B------:R-:W-:Y:S01]  /*1110*/  ULDC.64 UR12, c[0x0][0x208] ;  /* 0x00008200000c7ab9 */ /* 0x000fe20000000a00 */
[----:B------:R-:W-:Y:S01]  /*1120*/  UIMAD.WIDE UR8, UR7, 0x4, UR8 ;  /* 0x00000004070878a5 */ /* 0x000fe2000f8e0208 */
[----:B------:R-:W-:-:S05]  /*1130*/  ULDC.64 UR10, c[0x0][0xa20] ;  /* 0x00028800000a7ab9 */ /* 0x000fca0000000a00 */
[----:B01234-:R-:W-:Y:S02]  /*1140*/  IMAD.U32 R2, RZ, RZ, UR8 ;  /* 0x00000008ff027e24 */ /* 0x01ffe4000f8e00ff */
[----:B------:R-:W-:Y:S01]  /*1150*/  IMAD.U32 R3, RZ, RZ, UR9 ;  /* 0x00000009ff037e24 */ /* 0x000fe2000f8e00ff */
[----:B------:R-:W-:-:S04]  /*1160*/  ULDC.64 UR8, c[0x0][0xa28] ;  /* 0x00028a0000087ab9 */ /* 0x000fc80000000a00 */
[----:B------:R-:W2:Y:S01]  /*1170*/  LDG.E R2, desc[UR12][R2.64] ;  /* 0x0000000c02027981 */ /* 0x000ea2000c1e1900 */
[----:B------:R-:W-:Y:S02]  /*1180*/  UISETP.NE.U32.AND UP0, UPT, UR8, URZ, UPT ;  /* 0x0000003f0800728c */ /* 0x000fe4000bf05070 */
[----:B------:R-:W-:Y:S02]  /*1190*/  UISETP.NE.U32.AND UP1, UPT, UR10, URZ, UPT ;  /* 0x0000003f0a00728c */ /* 0x000fe4000bf25070 */
[----:B------:R-:W-:Y:S02]  /*11a0*/  UISETP.NE.AND.EX UP0, UPT, UR9, URZ, UPT, UP0 ;  /* 0x0000003f0900728c */ /* 0x000fe4000bf05300 */
[----:B------:R-:W-:-:S04]  /*11b0*/  UISETP.NE.AND.EX UP1, UPT, UR11, URZ, UPT, UP1 ;  /* 0x0000003f0b00728c */ /* 0x000fc8000bf25310 */
[----:B------:R-:W-:Y:S02]  /*11c0*/  PLOP3.LUT P0, PT, PT, PT, UP0, 0x80, 0x0 ;  /* 0x000000000000781c */ /* 0x000fe40003f0f008 */
[----:B------:R-:W-:Y:S02]  /*11d0*/  PLOP3.LUT P1, PT, PT, PT, UP1, 0x80, 0x0 ;  /* 0x000000000000781c */ /* 0x000fe40003f2f018 */
[----:B--2---:R-:W-:-:S13]  /*11e0*/  R2UR UR4, R2 ;  /* 0x00000000020472ca */ /* 0x004fda00000e0000 */
[----:B------:R-:W-:Y:S01]  /*11f0*/  USHF.R.S32.HI UR14, URZ, 0x1f, UR4 ;  /* 0x0000001f3f0e7899 */ /* 0x000fe20008011404 */
[----:B------:R-:W-:Y:S01]  /*1200*/  IMAD.U32 R229, RZ, RZ, UR5 ;  /* 0x00000005ffe57e24 */ /* 0x000fe2000f8e00ff */
[----:B------:R-:W-:Y:S02]  /*1210*/  @UP0 ULEA UR8, UP2, UR4, UR8, 0x2 ;  /* 0x0000000804080291 */ /* 0x000fe4000f84103f */
[----:B------:R-:W-:Y:S02]  /*1220*/  IMAD.U32 R231, RZ, RZ, UR4 ;  /* 0x00000004ffe77e24 */ /* 0x000fe4000f8e00ff */
[----:B------:R-:W-:Y:S02]  /*1230*/  @UP0 ULEA.HI.X UR9, UR4, UR9, UR14, 0x2, UP2 ;  /* 0x0000000904090291 */ /* 0x000fe400090f140e */
[----:B------:R-:W-:Y:S01]  /*1240*/  IMAD.U32 R233, RZ, RZ, UR14 ;  /* 0x0000000effe97e24 */ /* 0x000fe2000f8e00ff */
[----:B------:R-:W-:Y:S01]  /*1250*/  @UP1 ULEA UR10, UP0, UR4, UR10, 0x2 ;  /* 0x0000000a040a1291 */ /* 0x000fe2000f80103f */
[----:B------:R-:W-:-:S03]  /*1260*/  IMAD.U32 R2, RZ, RZ, UR8 ;  /* 0x00000008ff027e24 */ /* 0x000fc6000f8e00ff */
[----:B------:R-:W-:Y:S01]  /*1270*/  @UP1 ULEA.HI.X UR11, UR4, UR11, UR14, 0x2, UP0 ;  /* 0x0000000b040b1291 */ /* 0x000fe200080f140e */
[----:B------:R-:W-:Y:S01]  /*1280*/  IMAD.U32 R3, RZ, RZ, UR9 ;  /* 0x00000009ff037e24 */ /* 0x000fe2000f8e00ff */
[----:B------:R-:W-:Y:S01]  /*1290*/  ULDC.64 UR8, c[0x0][0x418] ;  /* 0x0001060000087ab9 */ /* 0x000fe20000000a00 */
[----:B------:R-:W-:Y:S01]  /*12a0*/  IMAD.U32 R4, RZ, RZ, UR10 ;  /* 0x0000000aff047e24 */ /* 0x000fe2000f8e00ff */
[----:B------:R-:W-:Y:S02]  /*12b0*/  ULOP3.LUT UR5, UR6, 0xffff, URZ, 0xc0, !UPT ;  /* 0x0000ffff06057892 */ /* 0x000fe4000f8ec03f */
[----:B------:R-:W-:Y:S01]  /*12c0*/  IMAD.U32 R5, RZ, RZ, UR11 ;  /* 0x0000000bff057e24 */ /* 0x000fe2000f8e00ff */
[----:B------:R-:W2:Y:S01]  /*12d0*/  @P0 LDG.E R2, desc[UR12][R2.64] ;  /* 0x0000000c02020981 */ /* 0x000ea2000c1e1900 */
[----:B------:R-:W-:-:S03]  /*12e0*/  ULDC UR4, c[0x0][0x424] ;  /* 0x0001090000047ab9 */ /* 0x000fc60000000800 */
[----:B------:R-:W3:Y:S01]  /*12f0*/  @P1 LDG.E R4, desc[UR12][R4.64] ;  /* 0x0000000c04041981 */ /* 0x000ee2000c1e1900 */
[----:B------:R-:W-:Y:S01]  /*1300*/  UISETP.NE.U32.AND UP0, UPT, UR8, URZ, UPT ;  /* 0x0000003f0800728c */ /* 0x000fe2000bf05070 */
[----:B------:R-:W-:Y:S01]  /*1310*/  IMAD.U32 R228, RZ, RZ, UR5 ;  /* 0x00000005ffe47e24 */ /* 0x000fe2000f8e00ff */
[----:B------:R-:W-:Y:S01]  /*1320*/  ULDC UR5, c[0x0][0x2f0] ;  /* 0x0000bc0000057ab9 */ /* 0x000fe20000000800 */
[----:B------:R-:W-:Y:S01]  /*1330*/  UMOV UR51, URZ ;  /* 0x0000003f00337c82 */ /* 0x000fe20008000000 */
[----:B------:R-:W-:Y:S02]  /*1340*/  UISETP.NE.AND.EX UP0, UPT, UR9, URZ, UPT, UP0 ;  /* 0x0000003f0900728c */ /* 0x000fe4000bf05300 */
[----:B------:R-:W-:Y:S02]  /*1350*/  ULOP3.LUT UR7, UR6, 0xff0000, URZ, 0xc0, !UPT ;  /* 0x00ff000006077892 */ /* 0x000fe4000f8ec03f */
[----:B------:R-:W-:Y:S02]  /*1360*/  USEL UR4, UR4, 0x1, UP0 ;  /* 0x0000000104047887 */ /* 0x000fe40008000000 */
[----:B------:R-:W-:-:S02]  /*1370*/  ULOP3.LUT UR6, UR6, 0xff000000, URZ, 0xc0, !UPT ;  /* 0xff00000006067892 */ /* 0x000fc4000f8ec03f */
[----:B------:R-:W-:Y:S01]  /*1380*/  UIMAD UR4, UR4, UR5, URZ ;  /* 0x00000005040472a4 */ /* 0x000fe2000f8e023f */
[----:B--2---:R-:W-:-:S06]  /*1390*/  @P0 R2UR UR51, R2 ;  /* 0x00000000023302ca */ /* 0x004fcc00000e0000 */
[----:B---3--:R-:W-:Y:S01]  /*13a0*/  @P1 R2UR UR4, R4 ;  /* 0x00000000040412ca */ /* 0x008fe200000e0000 */
[----:B-----5:R-:W-:-:S14]  /*13b0*/  @P1 BRA `(.L_x_177) ;  /* 0x00000000003c1947 */ /* 0x020fdc0003800000 */
[----:B------:R-:W-:Y:S02]  /*13c0*/  ULDC.64 UR8, c[0x0][0xa08] ;  /* 0x0002820000087ab9 */ /* 0x000fe40000000a00 */
[----:B------:R-:W-:-:S04]  /*13d0*/  ISETP.NE.U32.AND P0, PT, RZ, UR8, PT ;  /* 0x00000008ff007c0c */ /* 0x000fc8000bf05070 */
[----:B------:R-:W-:-:S13]  /*13e0*/  ISETP.NE.AND.EX P0, PT, RZ, UR9, PT, P0 ;  /* 0x00000009ff007c0c */ /* 0x000fda000bf05300 */
[----:B------:R-:W-:Y:S05]  /*13f0*/  @!P0 BRA `(.L_x_177) ;  /* 0x00000000002c8947 */ /* 0x000fea0003800000 */
[----:B------:R-:W-:Y:S01]  /*1400*/  R2UR UR10, R231 ;  /* 0x00000000e70a72ca */ /* 0x000fe200000e0000 */
[----:B------:R-:W-:Y:S01]  /*1410*/  ULDC.64 UR4, c[0x0][0xa08] ;  /* 0x0002820000047ab9 */ /* 0x000fe20000000a00 */
[----:B------:R-:W-:-:S11]  /*1420*/  ULDC.64 UR8, c[0x0][0x208] ;  /* 0x0000820000087ab9 */ /* 0x000fd60000000a00 */
[----:B------:R-:W-:-:S06]  /*1430*/  UIMAD.WIDE UR4, UR10, 0x4, UR4 ;  /* 0x000000040a0478a5 */ /* 0x000fcc000f8e0204 */
[----:B------:R-:W-:Y:S02]  /*1440*/  IMAD.U32 R2, RZ, RZ, UR4 ;  /* 0x00000004ff027e24 */ /* 0x000fe4000f8e00ff */
[----:B------:R-:W-:-:S05]  /*1450*/  IMAD.U32 R3, RZ, RZ, UR5 ;  /* 0x00000005ff037e24 */ /* 0x000fca000f8e00ff */
[----:B------:R-:W2:Y:S04]  /*1460*/  LDG.E R4, desc[UR8][R2.64] ;  /* 0x0000000802047981 */ /* 0x000ea8000c1e1900 */
[----:B------:R-:W3:Y:S01]  /*1470*/  LDG.E R0, desc[UR8][R2.64+0x4] ;  /* 0x0000040802007981 */ /* 0x000ee2000c1e1900 */
[----:B--2---:R-:W-:Y:S02]  /*1480*/  R2UR UR4, R4 ;  /* 0x00000000040472ca */ /* 0x004fe400000e0000 */
[----:B---3--:R-:W-:-:S13]  /*1490*/  R2UR UR5, R0 ;  /* 0x00000000000572ca */ /* 0x008fda00000e0000 */
[----:B------:R-:W-:-:S12]  /*14a0*/  UIADD3 UR4, -UR4, UR5, URZ ;  /* 0x0000000504047290 */ /* 0x000fd8000fffe13f */
.L_x_177:
[----:B------:R-:W-:Y:S02]  /*14b0*/  UIADD3 UR51, -UR51, UR4, URZ ;  /* 0x0000000433337290 */ /* 0x000fe4000fffe13f */
[----:B------:R-:W-:Y:S02]  /*14c0*/  USHF.R.U32.HI UR6, URZ, 0x8, UR6 ;  /* 0x000000083f067899 */ /* 0x000fe40008011606 */
[----:B------:R-:W-:Y:S02]  /*14d0*/  UISETP.GE.AND UP0, UPT, UR51, 0x1, UPT ;  /* 0x000000013300788c */ /* 0x000fe4000bf06270 */
[----:B------:R-:W-:Y:S02]  /*14e0*/  UIADD3 UR5, UR51, 0x6f, URZ ;  /* 0x0000006f33057890 */ /* 0x000fe4000fffe03f */
[----:B------:R-:W-:Y:S02]  /*14f0*/  ULEA.HI UR7, UR7, UR6, URZ, 0x10 ;  /* 0x0000000607077291 */ /* 0x000fe4000f8f803f */
[----:B------:R-:W-:Y:S01]  /*1500*/  PLOP3.LUT P0, PT, PT, PT, UP0, 0x80, 0x0 ;  /* 0x000000000000781c */ /* 0x000fe20003f0f008 */
[----:B------:R-:W-:Y:S01]  /*1510*/  UMOV UR4, URZ ;  /* 0x0000003f00047c82 */ /* 0x000fe20008000000 */
[----:B------:R-:W-:-:S02]  /*1520*/  ULOP3.LUT UR8, UR7, 0xff, URZ, 0xc0, !UPT ;  /* 0x000000ff07087892 */ /* 0x000fc4000f8ec03f */
[----:B------:R-:W-:Y:S02]  /*1530*/  UIMAD.WIDE UR4, UR5, -0x6db6db6d, UR4 ;  /* 0x92492493050478a5 */ /* 0x000fe4000f8e0204 */
[----:B------:R-:W-:Y:S02]  /*1540*/  USHF.R.U32.HI UR7, URZ, 0x10, UR7 ;  /* 0x000000103f077899 */ /* 0x000fe40008011607 */
[----:B------:R-:W-:Y:S01]  /*1550*/  USHF.R.U32.HI UR6, URZ, 0x1f, UR5 ;  /* 0x0000001f3f067899 */ /* 0x000fe20008011605 */
[----:B------:R-:W-:Y:S02]  /*1560*/  IMAD.U32 R23, RZ, RZ, UR8 ;  /* 0x00000008ff177e24 */ /* 0x000fe4000f8e00ff */
[----:B------:R-:W-:Y:S01]  /*1570*/  UMOV UR4, URZ ;  /* 0x0000003f00047c82 */ /* 0x000fe20008000000 */
[----:B------:R-:W-:Y:S01]  /*1580*/  ULEA.HI.SX32 UR9, UR5, UR6, 0x1a ;  /* 0x0000000605097291 */ /* 0x000fe2000f8fd23f */
[----:B------:R-:W-:Y:S01]  /*1590*/  IMAD.U32 R22, RZ, RZ, UR7 ;  /* 0x00000007ff167e24 */ /* 0x000fe2000f8e00ff */
[----:B------:R-:W-:Y:S10]  /*15a0*/  @!P0 BRA `(.L_x_178) ;  /* 0x0000000000948947 */ /* 0x000ff40003800000 */
[----:B------:R-:W-:Y:S01]  /*15b0*/  R2UR UR5, R22 ;  /* 0x00000000160572ca */ /* 0x000fe200000e0000 */
[----:B------:R-:W-:-:S12]  /*15c0*/  ULDC UR4, c[0x0][0x9f0] ;  /* 0x00027c0000047ab9 */ /* 0x000fd80000000800 */
[----:B------:R-:W-:-:S04]  /*15d0*/  UISETP.NE.AND UP0, UPT, UR5, URZ, UPT ;  /* 0x0000003f0500728c */ /* 0x000fc8000bf05270 */
[----:B------:R-:W-:-:S03]  /*15e0*/  USEL UR10, UR5, UR4, UP0 ;  /* 0x00000004050a7287 */ /* 0x000fc60008000000 */
[----:B------:R-:W-:Y:S01]  /*15f0*/  UMOV UR4, URZ ;  /* 0x0000003f00047c82 */ /* 0x000fe20008000000 */
[----:B------:R-:W-:Y:S02]  /*1600*/  UIADD3 UR6, UR9, -0x1, UR10 ;  /* 0xffffffff09067890 */ /* 0x000fe4000fffe00a */
[----:B------:R-:W-:-:S04]  /*1610*/  IMAD.U32 R3, RZ, RZ, UR10 ;  /* 0x0000000aff037e24 */ /* 0x000fc8000f8e00ff */
[----:B------:R-:W-:Y:S01]  /*1620*/  IMAD.U32 R4, RZ, RZ, UR6 ;  /* 0x00000006ff047e24 */ /* 0x000fe2000f8e00ff */
[-C--:B------:R-:W-:Y:S01]  /*1630*/  IABS R0, R3.reuse ;  /* 0x0000000300007213 */ /* 0x080fe20000000000 */
[----:B------:R-:W-:Y:S01]  /*1640*/  ULOP3.LUT UR6, UR6, UR10, URZ, 0x3c, !UPT ;  /* 0x0000000a06067292 */ /* 0x000fe2000f8e3c3f */
[----:B------:R-:W-:Y:S02]  /*1650*/  IABS R5, R3 ;  /* 0x0000000300057213 */ /* 0x000fe40000000000 */
[----:B------:R-:W-:Y:S02]  /*1660*/  R2UR UR11, R0 ;  /* 0x00000000000b72ca */ /* 0x000fe400000e0000 */
[----:B------:R-:W-:-:S05]  /*1670*/  IABS R4, R4 ;  /* 0x0000000400047213 */ /* 0x000fca0000000000 */
[----:B------:R-:W-:-:S05]  /*1680*/  IMAD.MOV.U32 R3, RZ, RZ, R4 ;  /* 0x000000ffff037224 */ /* 0x000fca00078e0004 */
[----:B------:R-:W-:Y:S01]  /*1690*/  R2UR UR8, R3 ;  /* 0x00000000030872ca */ /* 0x000fe200000e0000 */
[----:B------:R-:W0:Y:S08]  /*16a0*/  I2F.RP R0, UR11 ;  /* 0x0000000b00007d06 */ /* 0x000e300008209400 */
[----:B0-----:R-:W0:Y:S02]  /*16b0*/  MUFU.RCP R0, R0 ;  /* 0x0000000000007308 */ /* 0x001e240000001000 */
[----:B0-----:R-:W-:-:S02]  /*16c0*/  VIADD R2, R0, 0xffffffe ;  /* 0x0ffffffe00027836 */ /* 0x001fc40000000000 */
[----:B------:R-:W-:-:S04]  /*16d0*/  IMAD.MOV R0, RZ, RZ, -R5 ;  /* 0x000000ffff007224 */ /* 0x000fc800078e0a05 */
        /* <DEDUP_REMOVED lines=18> */
.L_x_178:
[----:B------:R-:W-:Y:S01]  /*1800*/  R2UR UR5, R23 ;  /* 0x00000000170572ca */ /* 0x000fe200000e0000 */
[----:B------:R-:W-:Y:S01]  /*1810*/  IMAD.U32 R0, RZ, RZ, UR9 ;  /* 0x00000009ff007e24 */ /* 0x000fe2000f8e00ff */
[----:B------:R-:W-:Y:S01]  /*1820*/  PLOP3.LUT P0, PT, PT, PT, PT, 0x80, 0x0 ;  /* 0x000000000000781c */ /* 0x000fe20003f0f070 */
[----:B------:R-:W-:Y:S01]  /*1830*/  IMAD.U32 R3, RZ, RZ, UR4 ;  /* 0x00000004ff037e24 */ /* 0x000fe2000f8e00ff */
[----:B------:R-:W-:Y:S01]  /*1840*/  CS2R R118, SRZ ;  /* 0x0000000000767805 */ /* 0x000fe2000001ff00 */
[----:B------:R-:W-:Y:S01]  /*1850*/  IMAD.MOV.U32 R2, RZ, RZ, RZ ;  /* 0x000000ffff027224 */ /* 0x000fe200078e00ff */
[----:B------:R-:W-:Y:S02]  /*1860*/  CS2R R116, SRZ ;  /* 0x0000000000747805 */ /* 0x000fe4000001ff00 */
[----:B------:R-:W-:Y:S02]  /*1870*/  CS2R R114, SRZ ;  /* 0x0000000000727805 */ /* 0x000fe4000001ff00 */
[----:B------:R-:W-:-:S02]  /*1880*/  CS2R R112, SRZ ;  /* 0x0000000000707805 */ /* 0x000fc4000001ff00 */
[----:B------:R-:W-:Y:S02]  /*1890*/  CS2R R110, SRZ ;  /* 0x00000000006e7805 */ /* 0x000fe4000001ff00 */
[----:B------:R-:W-:Y:S02]  /*18a0*/  CS2R R108, SRZ ;  /* 0x00000000006c7805 */ /* 0x000fe4000001ff00 */
[----:B------:R-:W-:Y:S02]  /*18b0*/  CS2R R106, SRZ ;  /* 0x00000000006a7805 */ /* 0x000fe4000001ff00 */
[----:B------:R-:W-:Y:S01]  /*18c0*/  CS2R R104, SRZ ;  /* 0x0000000000687805 */ /* 0x000fe2000001ff00 */
[----:B------:R-:W-:Y:S01]  /*18d0*/  UIMAD UR5, UR5, UR4, URZ ;  /* 0x00000004050572a4 */ /* 0x000fe2000f8e023f */
[----:B------:R-:W-:Y:S02]  /*18e0*/  CS2R R102, SRZ ;  /* 0x0000000000667805 */ /* 0x000fe4000001ff00 */
[----:B------:R-:W-:-:S02]  /*18f0*/  CS2R R100, SRZ ;  /* 0x0000000000647805 */ /* 0x000fc4000001ff00 */
[----:B------:R-:W-:Y:S02]  /*1900*/  CS2R R98, SRZ ;  /* 0x0000000000627805 */ /* 0x000fe4000001ff00 */
[----:B------:R-:W-:Y:S02]  /*1910*/  CS2R R96, SRZ ;  /* 0x0000000000607805 */ /* 0x000fe4000001ff00 */
[----:B------:R-:W-:Y:S02]  /*1920*/  CS2R R94, SRZ ;  /* 0x00000000005e7805 */ /* 0x000fe4000001ff00 */
[----:B------:R-:W-:Y:S01]  /*1930*/  VIADDMNMX R0, R3, UR5, R0, PT ;  /* 0x0000000503007c46 */ /* 0x000fe2000b800100 */
[----:B------:R-:W-:Y:S01]  /*1940*/  IMAD.U32 R18, RZ, RZ, UR5 ;  /* 0x00000005ff127e24 */ /* 0x000fe2000f8e00ff */
[----:B------:R-:W-:Y:S02]  /*1950*/  CS2R R92, SRZ ;  /* 0x00000000005c7805 */ /* 0x000fe4000001ff00 */
[----:B------:R-:W-:-:S02]  /*1960*/  CS2R R90, SRZ ;  /* 0x00000000005a7805 */ /* 0x000fc4000001ff00 */
[----:B------:R-:W-:Y:S01]  /*1970*/  R2UR UR50, R0 ;  /* 0x00000000003272ca */ /* 0x000fe200000e0000 */
[----:B------:R-:W-:Y:S01]  /*1980*/  IMAD.MOV.U32 R0, RZ, RZ, RZ ;  /* 0x000000ffff007224 */ /* 0x000fe200078e00ff */
        /* <DEDUP_REMOVED lines=11> */
[----:B------:R-:W-:Y:S01]  /*1a40*/  UISETP.GT.AND UP0, UPT, UR50, UR5, UPT ;  /* 0x000000053200728c */ /* 0x000fe2000bf04270 */
[----:B------:R-:W-:-:S02]  /*1a50*/  CS2R R66, SRZ ;  /* 0x0000000000427805 */ /* 0x000fc4000001ff00 */
[----:B------:R-:W-:Y:S02]  /*1a60*/  CS2R R64, SRZ ;  /* 0x0000000000407805 */ /* 0x000fe4000001ff00 */
[----:B------:R-:W-:Y:S02]  /*1a70*/  CS2R R62, SRZ ;  /* 0x00000000003e7805 */ /* 0x000fe4000001ff00 */
[----:B------:R-:W-:Y:S02]  /*1a80*/  CS2R R60, SRZ ;  /* 0x00000000003c7805 */ /* 0x000fe4000001ff00 */
[----:B------:R-:W-:Y:S02]  /*1a90*/  CS2R R58, SRZ ;  /* 0x00000000003a7805 */ /* 0x000fe4000001ff00 */
[----:B------:R-:W-:Y:S02]  /*1aa0*/  PLOP3.LUT P1, PT, PT, PT, UP0, 0x80, 0x0 ;  /* 0x000000000000781c */ /* 0x000fe40003f2f008 */
        /* <DEDUP_REMOVED lines=16> */
[----:B------:R-:W-:Y:S01]  /*1bb0*/  CS2R R24, SRZ ;  /* 0x0000000000187805 */ /* 0x000fe2000001ff00 */
[----:B------:R-:W-:Y:S06]  /*1bc0*/  @!P1 BRA `(.L_x_179) ;  /* 0x000000a400689947 */ /* 0x000fec0003800000 */
[----:B------:R-:W0:Y:S01]  /*1bd0*/  S2R R4, SR_TID.X ;  /* 0x0000000000047919 */ /* 0x000e220000002100 */
[----:B------:R-:W1:Y:S01]  /*1be0*/  S2UR UR7, SR_CgaCtaId ;  /* 0x00000000000779c3 */ /* 0x000e620000008800 */
[----:B------:R-:W-:Y:S02]  /*1bf0*/  UMOV UR6, 0x400 ;  /* 0x0000040000067882 */ /* 0x000fe40000000000 */
[----:B-1----:R-:W-:-:S04]  /*1c00*/  ULEA UR6, UR7, UR6, 0x18 ;  /* 0x0000000607067291 */ /* 0x002fc8000f8ec03f */
[----:B------:R-:W-:Y:S01]  /*1c10*/  UIADD3 UR6, UR6, 0x15400, URZ ;  /* 0x0001540006067890 */ /* 0x000fe2000fffe03f */
[----:B0-----:R-:W-:-:S03]  /*1c20*/  VIADD R5, R4, 0xffffff80 ;  /* 0xffffff8004057836 */ /* 0x001fc60000000000 */
[----:B------:R-:W-:Y:S02]  /*1c30*/  ULOP3.LUT UP0, URZ, UR6, 0x9f, URZ, 0xc0, !UPT ;  /* 0x0000009f063f7892 */ /* 0x000fe4000f80c03f */
[----:B------:R-:W-:-:S04]  /*1c40*/  SHF.R.S32.HI R4, RZ, 0x1f, R5 ;  /* 0x0000001fff047819 */ /* 0x000fc80000011405 */
[----:B------:R-:W-:Y:S02]  /*1c50*/  PLOP3.LUT P0, PT, PT, PT, UP0, 0x80, 0x0 ;  /* 0x000000000000781c */ /* 0x000fe40003f0f008 */
[----:B------:R-:W-:-:S04]  /*1c60*/  LEA.HI R4, R4, R5, RZ, 0x7 ;  /* 0x0000000504047211 */ /* 0x000fc800078f38ff */
[----:B------:R-:W-:-:S05]  /*1c70*/  SHF.R.S32.HI R4, RZ, 0x7, R4 ;  /* 0x00000007ff047819 */ /* 0x000fca0000011404 */
[----:B------:R-:W0:Y:S02]  /*1c80*/  SHFL.IDX PT, R0, R4, RZ, 0x1f ;  /* 0x00001fff04007589 */ /* 0x000e2400000e0000 */
[----:B0-----:R-:W-:-:S13]  /*1c90*/  R2UR UR4, R0 ;  /* 0x00000000000472ca */ /* 0x001fda00000e0000 */
        /* <DEDUP_REMOVED lines=10> */
[----:B------:R-:W-:Y:S01]  /*1d40*/  IMAD.U32 R4, RZ, RZ, UR4 ;  /* 0x00000004ff047e24 */ /* 0x000fe2000f8e00ff */
[----:B------:R0:W1:Y:S01]  /*1d50*/  LDC.64 R2, c[0x4][R0] ;  /* 0x0100000000027b82 */ /* 0x0000620000000a00 */
[----:B------:R-:W-:Y:S01]  /*1d60*/  IMAD.U32 R5, RZ, RZ, UR5 ;  /* 0x00000005ff057e24 */ /* 0x000fe2000f8e00ff */
[----:B------:R-:W-:Y:S01]  /*1d70*/  ULDC.64 UR4, c[0x4][0xb0] ;  /* 0x01002c0000047ab9 */ /* 0x000fe20000000a00 */
[----:B------:R-:W-:Y:S02]  /*1d80*/  IMAD.U32 R10, RZ, RZ, UR6 ;  /* 0x00000006ff0a7e24 */ /* 0x000fe4000f8e00ff */
[----:B------:R-:W-:Y:S02]  /*1d90*/  IMAD.U32 R6, RZ, RZ, UR4 ;  /* 0x00000004ff067e24 */ /* 0x000fe4000f8e00ff */
[----:B------:R-:W-:-:S02]  /*1da0*/  IMAD.U32 R7, RZ, RZ, UR5 ;  /* 0x00000005ff077e24 */ /* 0x000fc4000f8e00ff */
[----:B------:R-:W-:Y:S02]  /*1db0*/  IMAD.U32 R11, RZ, RZ, UR7 ;  /* 0x00000007ff0b7e24 */ /* 0x000fe4000f8e00ff */
[----:B------:R-:W-:Y:S02]  /*1dc0*/  IMAD.MOV.U32 R8, RZ, RZ, 0x70 ;  /* 0x00000070ff087424 */ /* 0x000fe400078e00ff */
[----:B------:R-:W-:Y:S02]  /*1dd0*/  IMAD.MOV.U32 R12, RZ, RZ, 0x1 ;  /* 0x00000001ff0c7424 */ /* 0x000fe400078e00ff */
[----:B0-----:R-:W-:-:S07]  /*1de0*/  IMAD.MOV.U32 R13, RZ, RZ, RZ ;  /* 0x000000ffff0d7224 */ /* 0x001fce00078e00ff */
[----:B------:R-:W-:-:S07]  /*1df0*/  LEPC R20, `(.L_x_180) ;  /* 0x000000001014794e */ /* 0x000fce0000000000 */
[----:B-1----:R-:W-:Y:S05]  /*1e00*/  CALL.ABS.NOINC R2 ;  /* 0x0000000002007343 */ /* 0x002fea0003c00000 */
.L_x_180:
[----:B------:R-:W2:Y:S01]  /*1e10*/  LDL R2, [R1+0x60] ;  /* 0x0000600001027983 */ /* 0x000ea20000100800 */
[----:B------:R-:W0:Y:S01]  /*1e20*/  S2UR UR5, SR_CgaCtaId ;  /* 0x00000000000579c3 */ /* 0x000e220000008800 */
[----:B------:R-:W-:Y:S01]  /*1e30*/  LEA.HI R0, R232, R232, RZ, 0x1 ;  /* 0x000000e8e8007211 */ /* 0x000fe200078f08ff */
[----:B------:R-:W-:Y:S01]  /*1e40*/  UMOV UR4, 0x400 ;  /* 0x0000040000047882 */ /* 0x000fe20000000000 */
[----:B------:R-:W-:Y:S02]  /*1e50*/  BSSY B0, `(.L_x_181) ;  /* 0x000000b000007945 */ /* 0x000fe40003800000 */
[----:B------:R-:W-:-:S05]  /*1e60*/  LOP3.LUT R3, R0, 0xfffffffe, RZ, 0xc0, !PT ;  /* 0xfffffffe00037812 */ /* 0x000fca00078ec0ff */
[----:B------:R-:W-:-:S05]  /*1e70*/  IMAD.IADD R3, R232, 0x1, -R3 ;  /* 0x00000001e8037824 */ /* 0x000fca00078e0a03 */
[----:B------:R-:W-:Y:S01]  /*1e80*/  SHF.L.U32 R3, R3, 0x1f, RZ ;  /* 0x0000001f03037819 */ /* 0x000fe200000006ff */
[----:B0-----:R-:W-:Y:S01]  /*1e90*/  ULEA UR4, UR5, UR4, 0x18 ;  /* 0x0000000405047291 */ /* 0x001fe2000f8ec03f */
[----:B--2---:R-:W-:-:S05]  /*1ea0*/  R2UR UR6, R2 ;  /* 0x00000000020672ca */ /* 0x004fca00000e0000 */
[----:B------:R-:W-:-:S04]  /*1eb0*/  IMAD.U32 R2, RZ, RZ, UR4 ;  /* 0x00000004ff027e24 */ /* 0x000fc8000f8e00ff */
[----:B------:R-:W0:Y:S04]  /*1ec0*/  SYNCS.PHASECHK.TRANS64.TRYWAIT P1, [R2+URZ+0x36800], R3 ;  /* 0x03680003020075a7 */ /* 0x000e28000802017f */
[----:B------:R-:W-:-:S05]  /*1ed0*/  IMAD.U32 R0, RZ, RZ, UR6 ;  /* 0x00000006ff007e24 */ /* 0x000fca000f8e00ff */
[----:B------:R-:W-:Y:S01]  /*1ee0*/  ISETP.NE.AND P0, PT, R0, 0x3, PT ;  /* 0x000000030000780c */ /* 0x000fe20003f05270 */
[----:B0-----:R-:W-:-:S12]  /*1ef0*/  @!P1 BRA `(.L_x_182) ;  /* 0x0000014c007c9947 */ /* 0x001fd80003800000 */
.L_x_350:
[----:B------:R-:W-:Y:S05]  /*1f00*/  BSYNC B0 ;  /* 0x0000000000007941 */ /* 0x000fea0003800000 */
.L_x_181:
[----:B------:R-:W-:Y:S05]  /*1f10*/  @!P0 BRA `(.L_x_183) ;  /* 0x0000000000048947 */ /* 0x000fea0003800000 */
[----:B------:R-:W-:Y:S01]  /*1f20*/  BPT.TRAP 0x1 ;  /* 0x000000040000795c */ /* 0x000fe20000300000 */
.L_x_183:
[----:B------:R-:W-:Y:S01]  /*1f30*/  IMAD R0, R16, 0x8, R2 ;  /* 0x0000000810007824 */ /* 0x000fe200078e0202 */
[----:B0-----:R-:W-:-:S04]  /*1f40*/  SHF.L.U32 R3, R17, 0x1f, RZ ;  /* 0x0000001f11037819 */ /* 0x001fc800000006ff */
[----:B------:R0:W1:Y:S01]  /*1f50*/  SYNCS.PHASECHK.TRANS64.TRYWAIT P2, [R0+URZ+0x36830], R3 ;  /* 0x03683003000075a7 */ /* 0x000062000804017f */
[----:B------:R-:W-:Y:S05]  /*1f60*/  @!P0 BRA `(.L_x_184) ;  /* 0x0000000000048947 */ /* 0x000fea0003800000 */
[----:B------:R-:W-:Y:S01]  /*1f70*/  BPT.TRAP 0x1 ;  /* 0x000000040000795c */ /* 0x000fe20000300000 */
.L_x_184:
[----:B------:R-:W2:Y:S01]  /*1f80*/  S2R R4, SR_TID.X ;  /* 0x0000000000047919 */ /* 0x000ea20000002100 */
[----:B------:R-:W-:Y:S01]  /*1f90*/  IMAD.MOV.U32 R119, RZ, RZ, RZ ;  /* 0x000000ffff777224 */ /* 0x000fe200078e00ff */
[----:B--2---:R-:W-:Y:S01]  /*1fa0*/  LOP3.LUT P1, RZ, R4, 0x7f, RZ, 0xc0, !PT ;  /* 0x0000007f04ff7812 */ /* 0x004fe2000782c0ff */
[----:B-1----:R-:W-:-:S12]  /*1fb0*/  @P2 BRA `(.L_x_185) ;  /* 0x0000000000082947 */ /* 0x002fd80003800000 */
[----:B------:R-:W1:Y:S02]  /*1fc0*/  SYNCS.PHASECHK.TRANS64.TRYWAIT P2, [R0+URZ+0x36830], R3 ;  /* 0x03683003000075a7 */ /* 0x000e64000804017f */
[----:B-1----:R-:W-:Y:S05]  /*1fd0*/  @!P2 BRA `(.L_x_186) ;  /* 0x0000014c0058a947 */ /* 0x002fea0003800000 */
.L_x_185:
[----:B------:R-:W-:Y:S05]  /*1fe0*/  WARPSYNC.ALL ;  /* 0x0000000000007948 */ /* 0x000fea0003800000 */
[----:B------:R-:W-:Y:S01]  /*1ff0*/  R2UR UR4, R2 ;  /* 0x00000000020472ca */ /* 0x000fe200000e0000 */
[----:B------:R-:W-:Y:S01]  /*2000*/  ULOP3.LUT UR49, UR49, 0x10000, URZ, 0xfc, !UPT ;  /* 0x0001000031317892 */ /* 0x000fe2000f8efc3f */
[----:B------:R-:W-:Y:S01]  /*2010*/  R2UR UR48, R16 ;  /* 0x00000000103072ca */ /* 0x000fe200000e0000 */
[----:B------:R-:W-:Y:S01]  /*2020*/  WARPGROUP.ARRIVE ;  /* 0x00000000000079c5 */ /* 0x000fe20000000000 */
[----:B------:R-:W-:Y:S01]  /*2030*/  UMOV UR53, 0x40000040 ;  /* 0x4000004000357882 */ /* 0x000fe20000000000 */
[----:B------:R-:W-:Y:S01]  /*2040*/  UMOV UR55, 0x40000040 ;  /* 0x4000004000377882 */ /* 0x000fe20000000000 */
[----:B------:R-:W-:Y:S01]  /*2050*/  UMOV UR7, 0x40000040 ;  /* 0x4000004000077882 */ /* 0x000fe20000000000 */
[----:B------:R-:W-:Y:S01]  /*2060*/  UMOV UR9, UR53 ;  /* 0x0000003500097c82 */ /* 0x000fe20008000000 */
[----:B------:R-:W-:Y:S01]  /*2070*/  UMOV UR52, UR49 ;  /* 0x0000003100347c82 */ /* 0x000fe20008000000 */
[----:B------:R-:W-:Y:S01]  /*2080*/  UMOV UR11, 0x40000040 ;  /* 0x40000040000b7882 */ /* 0x000fe20000000000 */
[----:B------:R-:W-:Y:S01]  /*2090*/  UMOV UR8, UR52 ;  /* 0x0000003400087c82 */ /* 0x000fe20008000000 */
[----:B------:R-:W-:Y:S01]  /*20a0*/  UMOV UR12, UR52 ;  /* 0x00000034000c7c82 */ /* 0x000fe20008000000 */
[----:B------:R-:W-:Y:S01]  /*20b0*/  UMOV UR13, UR53 ;  /* 0x00000035000d7c82 */ /* 0x000fe20008000000 */
[----:B------:R-:W-:Y:S01]  /*20c0*/  UIADD3 UR4, UR4, 0x21400, URZ ;  /* 0x0002140004047890 */ /* 0x000fe2000fffe03f */
[----:B------:R-:W-:Y:S01]  /*20d0*/  MOV R6, UR53 ;  /* 0x0000003500067c02 */ /* 0x000fe20008000f00 */
[----:B------:R-:W-:Y:S01]  /*20e0*/  UMOV UR15, 0x40000040 ;  /* 0x40000040000f7882 */ /* 0x000fe20000000000 */
[----:B------:R-:W-:Y:S01]  /*20f0*/  UMOV UR16, UR52 ;  /* 0x0000003400107c82 */ /* 0x000fe20008000000 */
[----:B------:R-:W-:Y:S01]  /*2100*/  USHF.R.U32.HI UR4, URZ, 0x4, UR4 ;  /* 0x000000043f047899 */ /* 0x000fe20008011604 */
[----:B------:R-:W-:Y:S01]  /*2110*/  MOV R7, UR52 ;  /* 0x0000003400077c02 */ /* 0x000fe20008000f00 */
[----:B------:R-:W-:Y:S01]  /*2120*/  UMOV UR17, UR53 ;  /* 0x0000003500117c82 */ /* 0x000fe20008000000 */
[----:B------:R-:W-:Y:S01]  /*2130*/  UMOV UR19, 0x40000040 ;  /* 0x4000004000137882 */ /* 0x000fe20000000000 */
[----:B------:R-:W-:Y:S01]  /*2140*/  ULOP3.LUT UR4, UR4, 0x3fff, URZ, 0xc0, !UPT ;  /* 0x00003fff04047892 */ /* 0x000fe2000f8ec03f */
[----:B------:R-:W-:Y:S01]  /*2150*/  P2R R80, PR, RZ, 0x1 ;  /* 0x00000001ff507803 */ /* 0x000fe20000000000 */
[----:B------:R-:W-:Y:S01]  /*2160*/  UMOV UR20, UR52 ;  /* 0x0000003400147c82 */ /* 0x000fe20008000000 */
[----:B------:R-:W-:Y:S01]  /*2170*/  UMOV UR21, UR53 ;  /* 0x0000003500157c82 */ /* 0x000fe20008000000 */
[----:B------:R-:W-:Y:S01]  /*2180*/  ULOP3.LUT UR5, UR4, 0x10000, URZ, 0xfc, !UPT ;  /* 0x0001000004057892 */ /* 0x000fe2000f8efc3f */
[----:B01----:R-:W-:Y:S01]  /*2190*/  @!P1 VIADD R0, R0, 0x36840 ;  /* 0x0003684000009836 */ /* 0x003fe20000000000 */
[----:B------:R-:W-:Y:S01]  /*21a0*/  UMOV UR23, 0x40000040 ;  /* 0x4000004000177882 */ /* 0x000fe20000000000 */
[----:B------:R-:W-:Y:S01]  /*21b0*/  UMOV UR4, UR52 ;  /* 0x0000003400047c82 */ /* 0x000fe20008000000 */
[----:B------:R-:W-:Y:S01]  /*21c0*/  UIMAD UR48, UR48, 0xa80, UR5 ;  /* 0x00000a80303078a4 */ /* 0x000fe2000f8e0205 */
[--C-:B------:R-:W-:Y:S01]  /*21d0*/  IMAD.MOV.U32 R118, RZ, RZ, R119.reuse ;  /* 0x000000ffff767224 */ /* 0x100fe200078e0077 */
[----:B------:R-:W-:Y:S01]  /*21e0*/  UIADD3 UR24, UR49, 0x2, URZ ;  /* 0x0000000231187890 */ /* 0x000fe2000fffe03f */
[----:B------:R-:W-:Y:S01]  /*21f0*/  IMAD.U32 R5, RZ, RZ, UR5 ;  /* 0x00000005ff057e24 */ /* 0x000fe2000f8e00ff */
[----:B------:R-:W-:Y:S01]  /*2200*/  UIADD3 UR6, UR48, 0x80, URZ ;  /* 0x0000008030067890 */ /* 0x000fe2000fffe03f */
[----:B------:R-:W-:Y:S01]  /*2210*/  @!P1 PRMT R0, RZ, 0x654, R0 ;  /* 0x00000654ff009816 */ /* 0x000fe20000000000 */
[----:B------:R-:W-:Y:S01]  /*2220*/  UMOV UR5, UR53 ;  /* 0x0000003500057c82 */ /* 0x000fe20008000000 */
[----:B------:R-:W-:Y:S01]  /*2230*/  UMOV UR54, UR48 ;  /* 0x0000003000367c82 */ /* 0x000fe20008000000 */
[----:B------:R-:W-:Y:S01]  /*2240*/  UIADD3 UR10, UR48, 0x100, URZ ;  /* 0x00000100300a7890 */ /* 0x000fe2000fffe03f */
[----:B------:R-:W-:Y:S01]  /*2250*/  HGMMA.64x16x16.F32.BF16 R72, gdesc[UR52], RZ, !UPT, gsb0 ;  /* 0x00200000344879f0 */ /* 0x000fe2000c0018ff */
[----:B------:R-:W-:Y:S01]  /*2260*/  UIADD3 UR14, UR48, 0x180, URZ ;  /* 0x00000180300e7890 */ /* 0x000fe2000fffe03f */
[--C-:B------:R-:W-:Y:S01]  /*2270*/  IMAD.MOV.U32 R117, RZ, RZ, R119.reuse ;  /* 0x000000ffff757224 */ /* 0x100fe200078e0077 */
[----:B------:R-:W-:Y:S01]  /*2280*/  UIADD3 UR18, UR48, 0x200, URZ ;  /* 0x0000020030127890 */ /* 0x000fe2000fffe03f */
[--C-:B------:R-:W-:Y:S01]  /*2290*/  IMAD.MOV.U32 R116, RZ, RZ, R119.reuse ;  /* 0x000000ffff747224 */ /* 0x100fe200078e0077 */
[----:B------:R-:W-:Y:S01]  /*22a0*/  UIADD3 UR22, UR48, 0x280, URZ ;  /* 0x0000028030167890 */ /* 0x000fe2000fffe03f */
[--C-:B------:R-:W-:Y:S01]  /*22b0*/  IMAD.MOV.U32 R115, RZ, RZ, R119.reuse ;  /* 0x000000ffff737224 */ /* 0x100fe200078e0077 */
[----:B------:R-:W-:Y:S01]  /*22c0*/  UIADD3 UR26, UR48, 0x284, URZ ;  /* 0x00000284301a7890 */ /* 0x000fe2000fffe03f */
[--C-:B------:R-:W-:Y:S01]  /*22d0*/  IMAD.MOV.U32 R114, RZ, RZ, R119.reuse ;  /* 0x000000ffff727224 */ /* 0x100fe200078e0077 */
[----:B------:R-:W-:Y:S01]  /*22e0*/  UMOV UR27, 0x40000040 ;  /* 0x40000040001b7882 */ /* 0x000fe20000000000 */
        /* <DEDUP_REMOVED lines=18> */
[----:B------:R-:W-:Y:S01]  /*2410*/  UMOV UR55, 0x40000040 ;  /* 0x4000004000377882 */ /* 0x000fe20000000000 */
[----:B------:R-:W-:-:S02]  /*2420*/  IMAD.MOV.U32 R107, RZ, RZ, R119 ;  /* 0x000000ffff6b7224 */ /* 0x000fc400078e0077 */
[--C-:B------:R-:W-:Y:S02]  /*2430*/  IMAD.MOV.U32 R106, RZ, RZ, R119.reuse ;  /* 0x000000ffff6a7224 */ /* 0x100fe400078e0077 */
[--C-:B------:R-:W-:Y:S02]  /*2440*/  IMAD.MOV.U32 R105, RZ, RZ, R119.reuse ;  /* 0x000000ffff697224 */ /* 0x100fe400078e0077 */
[--C-:B------:R-:W-:Y:S02]  /*2450*/  IMAD.MOV.U32 R104, RZ, RZ, R119.reuse ;  /* 0x000000ffff687224 */ /* 0x100fe400078e0077 */
[--C-:B------:R-:W-:Y:S02]  /*2460*/  IMAD.MOV.U32 R103, RZ, RZ, R119.reuse ;  /* 0x000000ffff677224 */ /* 0x100fe400078e0077 */
[--C-:B------:R-:W-:Y:S02]  /*2470*/  IMAD.MOV.U32 R102, RZ, RZ, R119.reuse ;  /* 0x000000ffff667224 */ /* 0x100fe400078e0077 */
[----:B------:R-:W-:-:S02]  /*2480*/  IMAD.MOV.U32 R101, RZ, RZ, R119 ;  /* 0x000000ffff657224 */ /* 0x000fc400078e0077 */
[--C-:B------:R-:W-:Y:S02]  /*2490*/  IMAD.MOV.U32 R100, RZ, RZ, R119.reuse ;  /* 0x000000ffff647224 */ /* 0x100fe400078e0077 */
[--C-:B------:R-:W-:Y:S02]  /*24a0*/  IMAD.MOV.U32 R99, RZ, RZ, R119.reuse ;  /* 0x000000ffff637224 */ /* 0x100fe400078e0077 */
[--C-:B------:R-:W-:Y:S02]  /*24b0*/  IMAD.MOV.U32 R98, RZ, RZ, R119.reuse ;  /* 0x000000ffff627224 */ /* 0x100fe400078e0077 */
[--C-:B------:R-:W-:Y:S02]  /*24c0*/  IMAD.MOV.U32 R97, RZ, RZ, R119.reuse ;  /* 0x000000ffff617224 */ /* 0x100fe400078e0077 */
[--C-:B------:R-:W-:Y:S01]  /*24d0*/  IMAD.MOV.U32 R96, RZ, RZ, R119.reuse ;  /* 0x000000ffff607224 */ /* 0x100fe200078e0077 */
[----:B------:R-:W-:Y:S02]  /*24e0*/  WARPGROUP.DEPBAR.LE gsb0, 0x0 ;  /* 0x00008000000079c5 */ /* 0x000fe40000010000 */
[----:B------:R-:W-:Y:S01]  /*24f0*/  WARPGROUP.ARRIVE ;  /* 0x00000000000079c5 */ /* 0x000fe20000000000 */
[----:B------:R-:W-:-:S02]  /*2500*/  IMAD.MOV.U32 R95, RZ, RZ, R119 ;  /* 0x000000ffff5f7224 */ /* 0x000fc400078e0077 */
[--C-:B------:R-:W-:Y:S02]  /*2510*/  IMAD.MOV.U32 R94, RZ, RZ, R119.reuse ;  /* 0x000000ffff5e7224 */ /* 0x100fe400078e0077 */
[--C-:B------:R-:W-:Y:S01]  /*2520*/  IMAD.MOV.U32 R93, RZ, RZ, R119.reuse ;  /* 0x000000ffff5d7224 */ /* 0x100fe200078e0077 */
[----:B------:R-:W-:Y:S01]  /*2530*/  HGMMA.64x16x16.F32.BF16 R64, gdesc[UR4], RZ, !UPT, gsb0 ;  /* 0x00200000044079f0 */ /* 0x000fe2000c0018ff */
[----:B------:R-:W-:Y:S01]  /*2540*/  UIADD3 UR6, UR48, 0x300, URZ ;  /* 0x0000030030067890 */ /* 0x000fe2000fffe03f */
[--C-:B------:R-:W-:Y:S01]  /*2550*/  IMAD.MOV.U32 R92, RZ, RZ, R119.reuse ;  /* 0x000000ffff5c7224 */ /* 0x100fe200078e0077 */
[----:B------:R-:W-:Y:S01]  /*2560*/  UMOV UR4, UR52 ;  /* 0x0000003400047c82 */ /* 0x000fe20008000000 */
[----:B------:R-:W-:Y:S01]  /*2570*/  UMOV UR5, UR53 ;  /* 0x0000003500057c82 */ /* 0x000fe20008000000 */
[----:B------:R-:W-:Y:S01]  /*2580*/  UMOV UR7, 0x40000040 ;  /* 0x4000004000077882 */ /* 0x000fe20000000000 */
[--C-:B------:R-:W-:Y:S02]  /*2590*/  IMAD.MOV.U32 R91, RZ, RZ, R119.reuse ;  /* 0x000000ffff5b7224 */ /* 0x100fe400078e0077 */
        /* <DEDUP_REMOVED lines=9> */
[----:B------:R-:W-:Y:S01]  /*2630*/  IMAD.MOV.U32 R81, RZ, RZ, R119 ;  /* 0x000000ffff517224 */ /* 0x000fe200078e0077 */
[----:B------:R-:W-:Y:S02]  /*2640*/  WARPGROUP.DEPBAR.LE gsb0, 0x0 ;  /* 0x00008000000079c5 */ /* 0x000fe40000010000 */
[----:B------:R-:W-:-:S06]  /*2650*/  WARPGROUP.ARRIVE ;  /* 0x00000000000079c5 */ /* 0x000fcc0000000000 */
[----:B------:R-:W-:Y:S01]  /*2660*/  HGMMA.64x16x16.F32.BF16 R56, gdesc[UR8], RZ, !UPT, gsb0 ;  /* 0x00200000083879f0 */ /* 0x000fe2000c0018ff */
[----:B------:R-:W-:Y:S02]  /*2670*/  UIADD3 UR8, UR48, 0x2, URZ ;  /* 0x0000000230087890 */ /* 0x000fe4000fffe03f */
[----:B------:R-:W-:Y:S01]  /*2680*/  UIADD3 UR10, UR48, 0x102, URZ ;  /* 0x00000102300a7890 */ /* 0x000fe2000fffe03f */
[----:B------:R-:W-:Y:S01]  /*2690*/  UMOV UR11, 0x40000040 ;  /* 0x40000040000b7882 */ /* 0x000fe20000000000 */
[----:B------:R-:W-:Y:S02]  /*26a0*/  WARPGROUP.DEPBAR.LE gsb0, 0x0 ;  /* 0x00008000000079c5 */ /* 0x000fe40000010000 */
[----:B------:R-:W-:-:S06]  /*26b0*/  WARPGROUP.ARRIVE ;  /* 0x00000000000079c5 */ /* 0x000fcc0000000000 */
[----:B------:R-:W-:Y:S01]  /*26c0*/  HGMMA.64x16x16.F32.BF16 R48, gdesc[UR12], RZ, !UPT, gsb0 ;  /* 0x002000000c3079f0 */ /* 0x000fe2000c0018ff */
        /* <DEDUP_REMOVED lines=19> */
[----:B------:R-:W-:Y:S01]  /*2800*/  UMOV UR8, UR4 ;  /* 0x0000000400087c82 */ /* 0x000fe20008000000 */
[----:B------:R-:W-:Y:S01]  /*2810*/  UMOV UR9, UR5 ;  /* 0x0000000500097c82 */ /* 0x000fe20008000000 */
[----:B------:R-:W-:Y:S01]  /*2820*/  UMOV UR12, UR4 ;  /* 0x00000004000c7c82 */ /* 0x000fe20008000000 */
[----:B------:R-:W-:Y:S01]  /*2830*/  UMOV UR13, UR5 ;  /* 0x00000005000d7c82 */ /* 0x000fe20008000000 */
[----:B------:R-:W-:Y:S01]  /*2840*/  UMOV UR16, UR4 ;  /* 0x0000000400107c82 */ /* 0x000fe20008000000 */
[----:B------:R-:W-:Y:S01]  /*2850*/  UMOV UR17, UR5 ;  /* 0x0000000500117c82 */ /* 0x000fe20008000000 */
[----:B------:R-:W-:Y:S01]  /*2860*/  UMOV UR20, UR4 ;  /* 0x0000000400147c82 */ /* 0x000fe20008000000 */
[----:B------:R-:W-:Y:S01]  /*2870*/  UMOV UR21, UR5 ;  /* 0x0000000500157c82 */ /* 0x000fe20008000000 */
[----:B------:R-:W-:Y:S01]  /*2880*/  UIADD3 UR24, UR49, 0x4, URZ ;  /* 0x0000000431187890 */ /* 0x000fe2000fffe03f */
[----:B------:R-:W-:-:S02]  /*2890*/  WARPGROUP.DEPBAR.LE gsb0, 0x0 ;  /* 0x00008000000079c5 */ /* 0x000fc40000010000 */
[----:B------:R-:W-:-:S06]  /*28a0*/  WARPGROUP.ARRIVE ;  /* 0x00000000000079c5 */ /* 0x000fcc0000000000 */
[----:B------:R-:W-:Y:S01]  /*28b0*/  HGMMA.64x16x16.F32.BF16 R72, gdesc[UR4], R72, gsb0 ;  /* 0x00200000044879f0 */ /* 0x000fe20008001848 */
[----:B------:R-:W-:Y:S01]  /*28c0*/  UIADD3 UR6, UR48, 0x82, URZ ;  /* 0x0000008230067890 */ /* 0x000fe2000fffe03f */
[----:B------:R-:W-:Y:S01]  /*28d0*/  UMOV UR7, 0x40000040 ;  /* 0x4000004000077882 */ /* 0x000fe20000000000 */
        /* <DEDUP_REMOVED lines=9> */
[----:B------:R-:W-:Y:S01]  /*2970*/  UMOV UR8, UR24 ;  /* 0x0000001800087c82 */ /* 0x000fe20008000000 */
[----:B------:R-:W-:Y:S01]  /*2980*/  UMOV UR9, 0x40000040 ;  /* 0x4000004000097882 */ /* 0x000fe20000000000 */
[----:B------:R-:W-:Y:S01]  /*2990*/  UMOV UR11, 0x40000040 ;  /* 0x40000040000b7882 */ /* 0x000fe20000000000 */
[----:B------:R-:W-:Y:S01]  /*29a0*/  UMOV UR24, UR8 ;  /* 0x0000000800187c82 */ /* 0x000fe20008000000 */
[----:B------:R-:W-:Y:S01]  /*29b0*/  UMOV UR25, UR9 ;  /* 0x0000000900197c82 */ /* 0x000fe20008000000 */
        /* <DEDUP_REMOVED lines=24> */
[----:B------:R-:W-:Y:S02]  /*2b40*/  UIADD3 UR6, UR49, 0x6, URZ ;  /* 0x0000000631067890 */ /* 0x000fe4000fffe03f */
[----:B------:R-:W-:-:S07]  /*2b50*/  UIADD3 UR7, UR48, 0x782, URZ ;  /* 0x0000078230077890 */ /* 0x000fce000fffe03f */
[----:B------:R-:W-:Y:S01]  /*2b60*/  UMOV UR54, UR7 ;  /* 0x0000000700367c82 */ /* 0x000fe20008000000 */
        /* <DEDUP_REMOVED lines=20> */
[----:B------:R-:W-:Y:S01]  /*2cb0*/  UIADD3 UR6, UR49, 0x400, URZ ;  /* 0x0000040031067890 */ /* 0x000fe2000fffe03f */
[----:B------:R-:W-:Y:S02]  /*2cc0*/  MOV R3, UR13 ;  /* 0x0000000d00037c02 */ /* 0x000fe40008000f00 */
[----:B------:R-:W-:Y:S01]  /*2cd0*/  MOV R4, UR12 ;  /* 0x0000000c00047c02 */ /* 0x000fe20008000f00 */
[----:B------:R-:W-:-:S02]  /*2ce0*/  WARPGROUP.DEPBAR.LE gsb0, 0x0 ;  /* 0x00008000000079c5 */ /* 0x000fc40000010000 */
        /* <DEDUP_REMOVED lines=69> */
[----:B------:R-:W-:Y:S01]  /*3140*/  UMOV UR15, 0x40000040 ;  /* 0x40000040000f7882 */ /* 0x000fe20000000000 */
[----:B------:R-:W-:Y:S01]  /*3150*/  R2UR UR7, R18 ;  /* 0x00000000120772ca */ /* 0x000fe200000e0000 */
        /* <DEDUP_REMOVED lines=272> */
[----:B------:R-:W-:Y:S01]  /*4260*/  R2UR UR13, R3 ;  /* 0x00000000030d72ca */ /* 0x000fe200000e0000 */
[----:B------:R-:W-:Y:S01]  /*4270*/  ULDC UR14, c[0x0][0x988] ;  /* 0x00026200000e7ab9 */ /* 0x000fe20000000800 */
[----:B------:R-:W-:Y:S01]  /*4280*/  R2UR UR12, R4 ;  /* 0x00000000040c72ca */ /* 0x000fe200000e0000 */
[----:B------:R-:W-:Y:S02]  /*4290*/  WARPGROUP.DEPBAR.LE gsb0, 0x0 ;  /* 0x00008000000079c5 */ /* 0x000fe40000010000 */
[----:B------:R-:W-:-:S06]  /*42a0*/  WARPGROUP.ARRIVE ;  /* 0x00000000000079c5 */ /* 0x000fcc0000000000 */
[----:B------:R-:W-:Y:S01]  /*42b0*/  HGMMA.64x16x16.F32.BF16 R56, gdesc[UR52], R56, gsb0 ;  /* 0x00200000343879f0 */ /* 0x000fe20008001838 */
[----:B------:R-:W-:Y:S02]  /*42c0*/  R2UR UR52, R7 ;  /* 0x00000000073472ca */ /* 0x000fe400000e0000 */
        /* <DEDUP_REMOVED lines=13> */
[----:B------:R-:W-:Y:S01]  /*43a0*/  ULDC UR6, c[0x0][0x9d8] ;  /* 0x0002760000067ab9 */ /* 0x000fe20000000800 */
[----:B------:R-:W-:Y:S02]  /*43b0*/  WARPGROUP.DEPBAR.LE gsb0, 0x0 ;  /* 0x00008000000079c5 */ /* 0x000fe40000010000 */
[----:B------:R-:W-:-:S06]  /*43c0*/  WARPGROUP.ARRIVE ;  /* 0x00000000000079c5 */ /* 0x000fcc0000000000 */
[----:B------:R-:W-:Y:S03]  /*43d0*/  HGMMA.64x16x16.F32.BF16 R32, gdesc[UR56], R32, gsb0 ;  /* 0x00200000382079f0 */ /* 0x000fe60008001820 */
        /* <DEDUP_REMOVED lines=18> */
[----:B------:R-:W-:Y:S01]  /*4500*/  UMOV UR47, 0x40000040 ;  /* 0x40000040002f7882 */ /* 0x000fe20000000000 */
[----:B------:R-:W-:Y:S01]  /*4510*/  FMUL.FTZ R75, R75, UR6 ;  /* 0x000000064b4b7c20 */ /* 0x000fe20008410000 */
[----:B------:R-:W-:Y:S01]  /*4520*/  FMUL.FTZ R78, R78, UR6 ;  /* 0x000000064e4e7c20 */ /* 0x000fe20008410000 */
[----:B------:R-:W-:-:S04]  /*4530*/  FMUL.FTZ R79, R79, UR6 ;  /* 0x000000064f4f7c20 */ /* 0x000fc80008410000 */
[----:B------:R-:W-:Y:S08]  /*4540*/  MUFU.TANH R73, R73 ;  /* 0x0000004900497308 */ /* 0x000ff00000002400 */
[----:B------:R-:W-:Y:S08]  /*4550*/  MUFU.TANH R76, R76 ;  /* 0x0000004c004c7308 */ /* 0x000ff00000002400 */
[----:B------:R-:W0:Y:S08]  /*4560*/  MUFU.TANH R3, R74 ;  /* 0x0000004a00037308 */ /* 0x000e300000002400 */
[----:B------:R-:W-:Y:S08]  /*4570*/  MUFU.TANH R77, R77 ;  /* 0x0000004d004d7308 */ /* 0x000ff00000002400 */
[----:B------:R1:W2:Y:S08]  /*4580*/  MUFU.TANH R4, R75 ;  /* 0x0000004b00047308 */ /* 0x0002b00000002400 */
[----:B------:R3:W4:Y:S01]  /*4590*/  MUFU.TANH R6, R78 ;  /* 0x0000004e00067308 */ /* 0x0007220000002400 */
[----:B-1----:R-:W-:Y:S01]  /*45a0*/  IMAD.MOV.U32 R75, RZ, RZ, R119 ;  /* 0x000000ffff4b7224 */ /* 0x002fe200078e0077 */
[----:B------:R-:W-:-:S02]  /*45b0*/  WARPGROUP.DEPBAR.LE gsb0, 0x0 ;  /* 0x00008000000079c5 */ /* 0x000fc40000010000 */
        /* <DEDUP_REMOVED lines=12> */
[----:B------:R-:W-:Y:S01]  /*4680*/  FMUL.FTZ R70, R70, UR6 ;  /* 0x0000000646467c20 */ /* 0x000fe20008410000 */
[----:B---3--:R-:W-:-:S03]  /*4690*/  IMAD.MOV.U32 R78, RZ, RZ, R119 ;  /* 0x000000ffff4e7224 */ /* 0x008fc600078e0077 */
[----:B------:R-:W-:Y:S08]  /*46a0*/  MUFU.TANH R10, R66 ;  /* 0x00000042000a7308 */ /* 0x000ff00000002400 */
[----:B------:R-:W-:Y:S08]  /*46b0*/  MUFU.TANH R65, R65 ;  /* 0x0000004100417308 */ /* 0x000ff00000002400 */
[----:B------:R-:W-:Y:S08]  /*46c0*/  MUFU.TANH R11, R67 ;  /* 0x00000043000b7308 */ /* 0x000ff00000002400 */
[----:B------:R-:W-:Y:S08]  /*46d0*/  MUFU.TANH R8, R68 ;  /* 0x0000004400087308 */ /* 0x000ff00000002400 */
[----:B------:R1:W3:Y:S08]  /*46e0*/  MUFU.TANH R9, R79 ;  /* 0x0000004f00097308 */ /* 0x0002f00000002400 */
[----:B------:R-:W-:Y:S01]  /*46f0*/  MUFU.TANH R13, R71 ;  /* 0x00000047000d7308 */ /* 0x000fe20000002400 */
[----:B-1----:R-:W-:Y:S01]  /*4700*/  IMAD.MOV.U32 R79, RZ, RZ, R119 ;  /* 0x000000ffff4f7224 */ /* 0x002fe200078e0077 */
[----:B------:R-:W-:-:S02]  /*4710*/  WARPGROUP.DEPBAR.LE gsb0, 0x0 ;  /* 0x00008000000079c5 */ /* 0x000fc40000010000 */
[----:B------:R-:W-:Y:S01]  /*4720*/  WARPGROUP.ARRIVE ;  /* 0x00000000000079c5 */ /* 0x000fe20000000000 */
[----:B------:R-:W-:Y:S01]  /*4730*/  FMUL.FTZ R58, R58, UR6 ;  /* 0x000000063a3a7c20 */ /* 0x000fe20008410000 */
[----:B------:R-:W-:Y:S01]  /*4740*/  FMUL.FTZ R62, R62, UR6 ;  /* 0x000000063e3e7c20 */ /* 0x000fe20008410000 */
[----:B------:R-:W-:Y:S01]  /*4750*/  FMUL.FTZ R63, R63, UR6 ;  /* 0x000000063f3f7c20 */ /* 0x000fe20008410000 */
[----:B------:R-:W-:Y:S01]  /*4760*/  FMUL.FTZ R56, R56, UR6 ;  /* 0x0000000638387c20 */ /* 0x000fe20008410000 */
[----:B------:R-:W-:Y:S01]  /*4770*/  MUFU.TANH R14, R58 ;  /* 0x0000003a000e7308 */ /* 0x000fe20000002400 */
[----:B------:R-:W-:Y:S01]  /*4780*/  HGMMA.64x16x16.F32.BF16 R48, gdesc[UR44], R48, gsb0 ;  /* 0x002000002c3079f0 */ /* 0x000fe20008001830 */
[----:B------:R-:W-:Y:S01]  /*4790*/  UIADD3 UR46, UR48, 0x906, URZ ;  /* 0x00000906302e7890 */ /* 0x000fe2000fffe03f */
[----:B------:R-:W-:Y:S01]  /*47a0*/  FMUL.FTZ R57, R57, UR6 ;  /* 0x0000000639397c20 */ /* 0x000fe20008410000 */
[----:B------:R-:W-:Y:S01]  /*47b0*/  UMOV UR47, 0x40000040 ;  /* 0x40000040002f7882 */ /* 0x000fe20000000000 */
[----:B------:R-:W-:Y:S01]  /*47c0*/  FMUL.FTZ R59, R59, UR6 ;  /* 0x000000063b3b7c20 */ /* 0x000fe20008410000 */
[----:B------:R-:W-:Y:S01]  /*47d0*/  FMUL.FTZ R60, R60, UR6 ;  /* 0x000000063c3c7c20 */ /* 0x000fe20008410000 */
[----:B------:R-:W-:Y:S01]  /*47e0*/  FMUL.FTZ R61, R61, UR6 ;  /* 0x000000063d3d7c20 */ /* 0x000fe20008410000 */
        /* <DEDUP_REMOVED lines=10> */
[----:B------:R-:W-:Y:S01]  /*4890*/  FMUL.FTZ R51, R51, UR6 ;  /* 0x0000000633337c20 */ /* 0x000fe20008410000 */
[----:B------:R-:W-:Y:S01]  /*48a0*/  FMUL.FTZ R50, R50, UR6 ;  /* 0x0000000632327c20 */ /* 0x000fe20008410000 */
[----:B------:R1:W-:Y:S01]  /*48b0*/  MUFU.TANH R58, R49 ;  /* 0x00000031003a7308 */ /* 0x0003e20000002400 */
[----:B------:R-:W-:Y:S01]  /*48c0*/  HGMMA.64x16x16.F32.BF16 R40, gdesc[UR44], R40, gsb0 ;  /* 0x002000002c2879f0 */ /* 0x000fe20008001828 */
[----:B------:R-:W-:Y:S01]  /*48d0*/  UIADD3 UR46, UR48, 0x986, URZ ;  /* 0x00000986302e7890 */ /* 0x000fe2000fffe03f */
[----:B------:R-:W-:Y:S01]  /*48e0*/  FMUL.FTZ R55, R55, UR6 ;  /* 0x0000000637377c20 */ /* 0x000fe20008410000 */
[----:B------:R-:W-:Y:S01]  /*48f0*/  UMOV UR47, 0x40000040 ;  /* 0x40000040002f7882 */ /* 0x000fe20000000000 */
[----:B------:R-:W-:Y:S01]  /*4900*/  FMUL.FTZ R52, R52, UR6 ;  /* 0x0000000634347c20 */ /* 0x000fe20008410000 */
[----:B------:R-:W-:Y:S01]  /*4910*/  FMUL.FTZ R54, R54, UR6 ;  /* 0x0000000636367c20 */ /* 0x000fe20008410000 */
[----:B------:R-:W-:Y:S01]  /*4920*/  FMUL.FTZ R53, R53, UR6 ;  /* 0x0000000635357c20 */ /* 0x000fe20008410000 */
[----:B------:R5:W-:Y:S01]  /*4930*/  MUFU.TANH R7, R48 ;  /* 0x0000003000077308 */ /* 0x000be20000002400 */
[----:B-1----:R-:W-:-:S07]  /*4940*/  IMAD.U32 R49, RZ, RZ, UR51 ;  /* 0x00000033ff317e24 */ /* 0x002fce000f8e00ff */
[----:B------:R1:W-:Y:S01]  /*4950*/  MUFU.TANH R66, R51 ;  /* 0x0000003300427308 */ /* 0x0003e20000002400 */
[----:B-----5:R-:W-:-:S07]  /*4960*/  IADD3 R48, R49, 0x70, -R204 ;  /* 0x0000007031307810 */ /* 0x020fce0007ffe8cc */
[----:B------:R-:W-:Y:S01]  /*4970*/  MUFU.TANH R59, R50 ;  /* 0x00000032003b7308 */ /* 0x000fe20000002400 */
[----:B-1----:R-:W-:Y:S01]  /*4980*/  IMAD.U32 R51, RZ, RZ, UR50 ;  /* 0x00000032ff337e24 */ /* 0x002fe2000f8e00ff */
[----:B------:R-:W-:-:S03]  /*4990*/  UIADD3 UR50, UR50, -0x2, URZ ;  /* 0xfffffffe32327890 */ /* 0x000fc6000fffe03f */
[----:B------:R-:W-:Y:S01]  /*49a0*/  IMAD R74, R51, -0x70, R48 ;  /* 0xffffff90334a7824 */ /* 0x000fe200078e0230 */
[----:B------:R-:W-:Y:S02]  /*49b0*/  UISETP.GE.AND UP0, UPT, UR50, UR7, UPT ;  /* 0x000000073200728c */ /* 0x000fe4000bf06270 */
[----:B------:R-:W1:Y:S02]  /*49c0*/  MUFU.TANH R12, R70 ;  /* 0x00000046000c7308 */ /* 0x000e640000002400 */
[C---:B------:R-:W-:Y:S02]  /*49d0*/  ISETP.GT.AND P4, PT, R74.reuse, RZ, PT ;  /* 0x000000ff4a00720c */ /* 0x040fe40003f84270 */
[C---:B------:R-:W-:Y:S02]  /*49e0*/  ISETP.GT.AND P2, PT, R74.reuse, 0x1, PT ;  /* 0x000000014a00780c */ /* 0x040fe40003f44270 */
[C---:B------:R-:W-:Y:S02]  /*49f0*/  ISETP.GT.AND P5, PT, R74.reuse, 0x10, PT ;  /* 0x000000104a00780c */ /* 0x040fe40003fa4270 */
[C---:B------:R-:W-:Y:S01]  /*4a00*/  ISETP.GT.AND P3, PT, R74.reuse, 0x8, PT ;  /* 0x000000084a00780c */ /* 0x040fe20003f64270 */
[----:B------:R-:W5:Y:S01]  /*4a10*/  MUFU.TANH R60, R60 ;  /* 0x0000003c003c7308 */ /* 0x000f620000002400 */
[----:B------:R-:W-:-:S02]  /*4a20*/  ISETP.GT.AND P6, PT, R74, 0x9, PT ;  /* 0x000000094a00780c */ /* 0x000fc40003fc4270 */
[----:B0-----:R-:W-:Y:S02]  /*4a30*/  FSEL R3, R3, -INF , P4 ;  /* 0xff80000003037808 */ /* 0x001fe40002000000 */
[----:B--2---:R-:W-:Y:S02]  /*4a40*/  FSEL R4, R4, -INF , P2 ;  /* 0xff80000004047808 */ /* 0x004fe40001000000 */
[----:B----4-:R-:W-:Y:S01]  /*4a50*/  FSEL R6, R6, -INF , P3 ;  /* 0xff80000006067808 */ /* 0x010fe20001800000 */
[----:B------:R-:W0:Y:S01]  /*4a60*/  MUFU.TANH R61, R61 ;  /* 0x0000003d003d7308 */ /* 0x000e220000002400 */
[----:B---3--:R-:W-:Y:S02]  /*4a70*/  FSEL R9, R9, -INF , P6 ;  /* 0xff80000009097808 */ /* 0x008fe40003000000 */
[----:B------:R-:W-:Y:S01]  /*4a80*/  FSEL R10, R10, -INF , P5 ;  /* 0xff8000000a0a7808 */ /* 0x000fe20002800000 */
[----:B------:R-:W-:Y:S02]  /*4a90*/  WARPGROUP.DEPBAR.LE gsb0, 0x0 ;  /* 0x00008000000079c5 */ /* 0x000fe40000010000 */
[----:B------:R-:W-:Y:S01]  /*4aa0*/  WARPGROUP.ARRIVE ;  /* 0x00000000000079c5 */ /* 0x000fe20000000000 */
[----:B------:R-:W-:Y:S01]  /*4ab0*/  FMUL.FTZ R40, R40, UR6 ;  /* 0x0000000628287c20 */ /* 0x000fe20008410000 */
[----:B------:R-:W-:Y:S01]  /*4ac0*/  FMUL.FTZ R42, R42, UR6 ;  /* 0x000000062a2a7c20 */ /* 0x000fe20008410000 */
[----:B------:R-:W-:Y:S01]  /*4ad0*/  FMUL.FTZ R46, R46, UR6 ;  /* 0x000000062e2e7c20 */ /* 0x000fe20008410000 */
[----:B------:R-:W-:Y:S01]  /*4ae0*/  FMUL.FTZ R49, R47, UR6 ;  /* 0x000000062f317c20 */ /* 0x000fe20008410000 */
[----:B------:R2:W-:Y:S01]  /*4af0*/  MUFU.TANH R62, R40 ;  /* 0x00000028003e7308 */ /* 0x0005e20000002400 */
[----:B------:R-:W-:Y:S01]  /*4b00*/  HGMMA.64x16x16.F32.BF16 R32, gdesc[UR44], R32, gsb0 ;  /* 0x002000002c2079f0 */ /* 0x000fe20008001820 */
[----:B------:R-:W-:Y:S01]  /*4b10*/  FSEL R47, R73, -INF , P2 ;  /* 0xff800000492f7808 */ /* 0x000fe20001000000 */
[----:B------:R-:W-:Y:S01]  /*4b20*/  FMUL.FTZ R43, R43, UR6 ;  /* 0x000000062b2b7c20 */ /* 0x000fe20008410000 */
[----:B------:R-:W-:Y:S01]  /*4b30*/  FMUL.FTZ R48, R45, UR6 ;  /* 0x000000062d307c20 */ /* 0x000fe20008410000 */
[----:B------:R-:W-:Y:S01]  /*4b40*/  FSEL R45, R76, -INF , P3 ;  /* 0xff8000004c2d7808 */ /* 0x000fe20001800000 */
[----:B------:R-:W-:Y:S01]  /*4b50*/  FMUL.FTZ R41, R41, UR6 ;  /* 0x0000000629297c20 */ /* 0x000fe20008410000 */
[----:B------:R-:W-:Y:S01]  /*4b60*/  UIADD3 UR46, UR48, 0xa06, URZ ;  /* 0x00000a06302e7890 */ /* 0x000fe2000fffe03f */
[----:B------:R3:W-:Y:S01]  /*4b70*/  MUFU.TANH R67, R42 ;  /* 0x0000002a00437308 */ /* 0x0007e20000002400 */
[----:B--2---:R-:W-:Y:S01]  /*4b80*/  FMUL.FTZ R40, R44, UR6 ;  /* 0x000000062c287c20 */ /* 0x004fe20008410000 */
[----:B------:R-:W-:Y:S01]  /*4b90*/  FSEL R44, R72, -INF , P4 ;  /* 0xff800000482c7808 */ /* 0x000fe20002000000 */
[----:B------:R-:W-:Y:S01]  /*4ba0*/  UMOV UR47, 0x40000040 ;  /* 0x40000040002f7882 */ /* 0x000fe20000000000 */
[C---:B------:R-:W-:Y:S01]  /*4bb0*/  ISETP.GT.AND P4, PT, R74.reuse, 0x11, PT ;  /* 0x000000114a00780c */ /* 0x040fe20003f84270 */
[----:B------:R-:W-:Y:S01]  /*4bc0*/  IMAD.MOV.U32 R76, RZ, RZ, R119 ;  /* 0x000000ffff4c7224 */ /* 0x000fe200078e0077 */
[----:B------:R-:W-:-:S02]  /*4bd0*/  ISETP.GT.AND P2, PT, R74, 0x18, PT ;  /* 0x000000184a00780c */ /* 0x000fc40003f44270 */
[----:B------:R2:W-:Y:S01]  /*4be0*/  MUFU.TANH R68, R43 ;  /* 0x0000002b00447308 */ /* 0x0005e20000002400 */
[----:B---3--:R-:W-:Y:S02]  /*4bf0*/  FSEL R42, R64, -INF , P5 ;  /* 0xff800000402a7808 */ /* 0x008fe40002800000 */
[----:B------:R-:W-:Y:S02]  /*4c00*/  ISETP.GT.AND P3, PT, R74, 0x19, PT ;  /* 0x000000194a00780c */ /* 0x000fe40003f64270 */
[----:B------:R-:W-:Y:S02]  /*4c10*/  FSEL R8, R8, -INF , P2 ;  /* 0xff80000008087808 */ /* 0x000fe40001000000 */
[C---:B------:R-:W-:Y:S01]  /*4c20*/  ISETP.GT.AND P5, PT, R74.reuse, 0x21, PT ;  /* 0x000000214a00780c */ /* 0x040fe20003fa4270 */
[----:B------:R3:W-:Y:S01]  /*4c30*/  MUFU.TANH R64, R46 ;  /* 0x0000002e00407308 */ /* 0x0007e20000002400 */
[----:B--2---:R-:W-:Y:S01]  /*4c40*/  FSEL R43, R77, -INF , P6 ;  /* 0xff8000004d2b7808 */ /* 0x004fe20003000000 */
[----:B------:R-:W-:Y:S01]  /*4c50*/  IMAD.MOV.U32 R77, RZ, RZ, R119 ;  /* 0x000000ffff4d7224 */ /* 0x000fe200078e0077 */
[----:B------:R-:W-:-:S02]  /*4c60*/  ISETP.GT.AND P6, PT, R74, 0x20, PT ;  /* 0x000000204a00780c */ /* 0x000fc40003fc4270 */
[----:B------:R-:W-:Y:S02]  /*4c70*/  FSEL R11, R11, -INF , P4 ;  /* 0xff8000000b0b7808 */ /* 0x000fe40002000000 */
[----:B-1----:R-:W-:Y:S01]  /*4c80*/  FSEL R12, R12, -INF , P2 ;  /* 0xff8000000c0c7808 */ /* 0x002fe20001000000 */
[----:B------:R1:W-:Y:S01]  /*4c90*/  MUFU.TANH R71, R48 ;  /* 0x0000003000477308 */ /* 0x0003e20000002400 */
[----:B---3--:R-:W-:Y:S02]  /*4ca0*/  FMNMX.FTZ R46, R44, R47, !PT ;  /* 0x0000002f2c2e7209 */ /* 0x008fe40007810000 */
[----:B------:R-:W-:Y:S02]  /*4cb0*/  ISETP.GT.AND P2, PT, R74, 0x29, PT ;  /* 0x000000294a00780c */ /* 0x000fe40003f44270 */
[----:B------:R-:W-:Y:S02]  /*4cc0*/  FSEL R13, R13, -INF , P3 ;  /* 0xff8000000d0d7808 */ /* 0x000fe40001800000 */
[----:B------:R-:W-:Y:S01]  /*4cd0*/  FSEL R14, R14, -INF , P6 ;  /* 0xff8000000e0e7808 */ /* 0x000fe20003000000 */
[----:B------:R2:W-:Y:S01]  /*4ce0*/  MUFU.TANH R63, R41 ;  /* 0x00000029003f7308 */ /* 0x0005e20000002400 */
[----:B-1----:R-:W-:-:S02]  /*4cf0*/  FMNMX.FTZ R48, R45, R46, !PT ;  /* 0x0000002e2d307209 */ /* 0x002fc40007810000 */
[----:B------:R-:W-:Y:S02]  /*4d00*/  FSEL R46, R56, -INF , P6 ;  /* 0xff800000382e7808 */ /* 0x000fe40003000000 */
[C---:B------:R-:W-:Y:S02]  /*4d10*/  ISETP.GT.AND P6, PT, R74.reuse, 0x31, PT ;  /* 0x000000314a00780c */ /* 0x040fe40003fc4270 */
[----:B------:R-:W-:Y:S01]  /*4d20*/  FSEL R15, R15, -INF , P5 ;  /* 0xff8000000f0f7808 */ /* 0x000fe20002800000 */
[----:B------:R1:W-:Y:S01]  /*4d30*/  MUFU.TANH R70, R40 ;  /* 0x0000002800467308 */ /* 0x0003e20000002400 */
[----:B--2---:R-:W-:Y:S02]  /*4d40*/  FSEL R41, R65, -INF , P4 ;  /* 0xff80000041297808 */ /* 0x004fe40002000000 */
[----:B------:R-:W-:Y:S01]  /*4d50*/  ISETP.GT.AND P4, PT, R74, 0x28, PT ;  /* 0x000000284a00780c */ /* 0x000fe20003f84270 */
[----:B------:R-:W-:Y:S02]  /*4d60*/  WARPGROUP.DEPBAR.LE gsb0, 0x0 ;  /* 0x00008000000079c5 */ /* 0x000fe40000010000 */
[----:B------:R-:W-:-:S02]  /*4d70*/  WARPGROUP.ARRIVE ;  /* 0x00000000000079c5 */ /* 0x000fc40000000000 */
[----:B------:R2:W-:Y:S01]  /*4d80*/  MUFU.TANH R65, R49 ;  /* 0x0000003100417308 */ /* 0x0005e20000002400 */
[----:B-1----:R-:W-:Y:S01]  /*4d90*/  FSEL R40, R69, -INF , P3 ;  /* 0xff80000045287808 */ /* 0x002fe20001800000 */
[----:B------:R-:W-:Y:S01]  /*4da0*/  FMUL.FTZ R33, R33, UR6 ;  /* 0x0000000621217c20 */ /* 0x000fe20008410000 */
[----:B------:R-:W-:Y:S01]  /*4db0*/  FMUL.FTZ R34, R34, UR6 ;  /* 0x0000000622227c20 */ /* 0x000fe20008410000 */
[----:B------:R-:W-:Y:S01]  /*4dc0*/  ISETP.GT.AND P3, PT, R74, 0x30, PT ;  /* 0x000000304a00780c */ /* 0x000fe20003f64270 */
[----:B------:R-:W-:Y:S01]  /*4dd0*/  HGMMA.64x16x16.F32.BF16 R24, gdesc[UR44], R24, gsb0 ;  /* 0x002000002c1879f0 */ /* 0x000fe20008001818 */
[----:B------:R-:W-:Y:S01]  /*4de0*/  FSEL R20, R20, -INF , P4 ;  /* 0xff80000014147808 */ /* 0x000fe20002000000 */
[----:B------:R-:W-:Y:S01]  /*4df0*/  FMUL.FTZ R35, R35, UR6 ;  /* 0x0000000623237c20 */ /* 0x000fe20008410000 */
[----:B------:R1:W-:Y:S01]  /*4e00*/  MUFU.TANH R56, R33 ;  /* 0x0000002100387308 */ /* 0x0003e20000002400 */
[----:B--2---:R-:W-:Y:S01]  /*4e10*/  FMNMX.FTZ R49, R43, R48, !PT ;  /* 0x000000302b317209 */ /* 0x004fe20007810000 */
[----:B------:R-:W-:Y:S01]  /*4e20*/  FMUL.FTZ R32, R32, UR6 ;  /* 0x0000000620207c20 */ /* 0x000fe20008410000 */
[----:B------:R-:W-:Y:S01]  /*4e30*/  FSEL R48, R57, -INF , P5 ;  /* 0xff80000039307808 */ /* 0x000fe20002800000 */
[----:B------:R-:W-:Y:S01]  /*4e40*/  FMUL.FTZ R36, R36, UR6 ;  /* 0x0000000624247c20 */ /* 0x000fe20008410000 */
[----:B------:R-:W-:Y:S01]  /*4e50*/  FMNMX.FTZ R50, R42, R49, !PT ;  /* 0x000000312a327209 */ /* 0x000fe20007810000 */
[----:B------:R-:W-:Y:S01]  /*4e60*/  FMUL.FTZ R39, R39, UR6 ;  /* 0x0000000627277c20 */ /* 0x000fe20008410000 */
[----:B-----5:R-:W-:Y:S01]  /*4e70*/  FSEL R49, R60, -INF , P4 ;  /* 0xff8000003c317808 */ /* 0x020fe20002000000 */
[----:B------:R-:W-:Y:S01]  /*4e80*/  MUFU.TANH R55, R55 ;  /* 0x0000003700377308 */ /* 0x000fe20000002400 */
[----:B------:R-:W-:-:S02]  /*4e90*/  FMNMX.FTZ R51, R41, R50, !PT ;  /* 0x0000003229337209 */ /* 0x000fc40007810000 */
[----:B0-----:R-:W-:Y:S02]  /*4ea0*/  FSEL R50, R61, -INF , P2 ;  /* 0xff8000003d327808 */ /* 0x001fe40001000000 */
[----:B------:R-:W-:Y:S02]  /*4eb0*/  FMNMX.FTZ R51, R8, R51, !PT ;  /* 0x0000003308337209 */ /* 0x000fe40007810000 */
[----:B------:R-:W-:Y:S01]  /*4ec0*/  ISETP.GT.AND P4, PT, R74, 0x39, PT ;  /* 0x000000394a00780c */ /* 0x000fe20003f84270 */
[----:B------:R-:W0:Y:S01]  /*4ed0*/  MUFU.TANH R52, R52 ;  /* 0x0000003400347308 */ /* 0x000e220000002400 */
[----:B------:R-:W-:Y:S02]  /*4ee0*/  FMNMX.FTZ R51, R40, R51, !PT ;  /* 0x0000003328337209 */ /* 0x000fe40007810000 */
[----:B------:R-:W-:Y:S02]  /*4ef0*/  ISETP.GT.AND P5, PT, R74, 0x38, PT ;  /* 0x000000384a00780c */ /* 0x000fe40003fa4270 */
[----:B-1----:R-:W-:-:S02]  /*4f00*/  FMNMX.FTZ R33, R46, R51, !PT ;  /* 0x000000332e217209 */ /* 0x002fc40007810000 */
[----:B------:R-:W-:Y:S01]  /*4f10*/  FSEL R51, R7, -INF , P3 ;  /* 0xff80000007337808 */ /* 0x000fe20001800000 */
[----:B------:R1:W-:Y:S01]  /*4f20*/  MUFU.TANH R72, R34 ;  /* 0x0000002200487308 */ /* 0x0003e20000002400 */
[----:B------:R-:W-:Y:S01]  /*4f30*/  FMUL.FTZ R7, R37, UR6 ;  /* 0x0000000625077c20 */ /* 0x000fe20008410000 */
[----:B------:R-:W-:Y:S02]  /*4f40*/  FSEL R37, R58, -INF , P6 ;  /* 0xff8000003a257808 */ /* 0x000fe40003000000 */
[----:B------:R-:W-:Y:S02]  /*4f50*/  FSEL R21, R21, -INF , P2 ;  /* 0xff80000015157808 */ /* 0x000fe40001000000 */
[----:B------:R-:W-:Y:S02]  /*4f60*/  ISETP.GT.AND P2, PT, R74, 0x40, PT ;  /* 0x000000404a00780c */ /* 0x000fe40003f44270 */
[----:B------:R-:W2:Y:S01]  /*4f70*/  MUFU.TANH R54, R54 ;  /* 0x0000003600367308 */ /* 0x000ea20000002400 */
[----:B-1----:R-:W-:-:S02]  /*4f80*/  FMNMX.FTZ R34, R48, R33, !PT ;  /* 0x0000002130227209 */ /* 0x002fc40007810000 */
[----:B0-----:R-:W-:Y:S02]  /*4f90*/  FSEL R52, R52, -INF , P5 ;  /* 0xff80000034347808 */ /* 0x001fe40002800000 */
[----:B------:R-:W-:Y:S02]  /*4fa0*/  FMNMX.FTZ R57, R49, R34, !PT ;  /* 0x0000002231397209 */ /* 0x000fe40007810000 */
[----:B------:R-:W-:Y:S01]  /*4fb0*/  FSEL R33, R66, -INF , P6 ;  /* 0xff80000042217808 */ /* 0x000fe20003000000 */
[----:B------:R-:W0:Y:S01]  /*4fc0*/  MUFU.TANH R53, R53 ;  /* 0x0000003500357308 */ /* 0x000e220000002400 */
[----:B------:R-:W-:Y:S02]  /*4fd0*/  FMNMX.FTZ R58, R50, R57, !PT ;  /* 0x00000039323a7209 */ /* 0x000fe40007810000 */
[----:B------:R-:W-:Y:S02]  /*4fe0*/  ISETP.GT.AND P6, PT, R74, 0x48, PT ;  /* 0x000000484a00780c */ /* 0x000fe40003fc4270 */
[----:B------:R-:W-:-:S02]  /*4ff0*/  FMNMX.FTZ R58, R51, R58, !PT ;  /* 0x0000003a333a7209 */ /* 0x000fc40007810000 */
[----:B------:R-:W-:Y:S01]  /*5000*/  FSEL R57, R70, -INF , P6 ;  /* 0xff80000046397808 */ /* 0x000fe20003000000 */
[----:B------:R1:W-:Y:S01]  /*5010*/  MUFU.TANH R73, R35 ;  /* 0x0000002300497308 */ /* 0x0003e20000002400 */
[----:B--2---:R-:W-:Y:S01]  /*5020*/  FSEL R34, R54, -INF , P5 ;  /* 0xff80000036227808 */ /* 0x004fe20002800000 */
[----:B------:R-:W-:Y:S01]  /*5030*/  FMUL.FTZ R54, R38, UR6 ;  /* 0x0000000626367c20 */ /* 0x000fe20008410000 */
[----:B------:R-:W-:Y:S01]  /*5040*/  ISETP.GT.AND P5, PT, R74, 0x49, PT ;  /* 0x000000494a00780c */ /* 0x000fe20003fa4270 */
[----:B------:R-:W-:Y:S02]  /*5050*/  WARPGROUP.DEPBAR.LE gsb0, 0x0 ;  /* 0x00008000000079c5 */ /* 0x000fe40000010000 */
[----:B------:R-:W-:Y:S01]  /*5060*/  FMUL.FTZ R26, R26, UR6 ;  /* 0x000000061a1a7c20 */ /* 0x000fe20008410000 */
[----:B------:R-:W-:Y:S01]  /*5070*/  FMUL.FTZ R31, R31, UR6 ;  /* 0x000000061f1f7c20 */ /* 0x000fe20008410000 */
[----:B------:R2:W3:Y:S01]  /*5080*/  MUFU.TANH R69, R32 ;  /* 0x0000002000457308 */ /* 0x0004e20000002400 */
[----:B-1----:R-:W-:Y:S01]  /*5090*/  FSEL R35, R55, -INF , P4 ;  /* 0xff80000037237808 */ /* 0x002fe20002000000 */
[----:B------:R-:W-:Y:S01]  /*50a0*/  FMUL.FTZ R30, R30, UR6 ;  /* 0x000000061e1e7c20 */ /* 0x000fe20008410000 */
[----:B------:R-:W-:Y:S01]  /*50b0*/  FMNMX.FTZ R55, R37, R58, !PT ;  /* 0x0000003a25377209 */ /* 0x000fe20007810000 */
[----:B------:R1:W-:Y:S01]  /*50c0*/  @!P1 SYNCS.ARRIVE.TRANS64.RED.A1T0 RZ, [R0+URZ], RZ ;  /* 0x000000ff00ff99a7 */ /* 0x0003e2000810043f */
[----:B0-----:R-:W-:-:S02]  /*50d0*/  FSEL R38, R53, -INF , P4 ;  /* 0xff80000035267808 */ /* 0x001fc40002000000 */
[----:B------:R-:W-:Y:S01]  /*50e0*/  FMNMX.FTZ R55, R52, R55, !PT ;  /* 0x0000003734377209 */ /* 0x000fe20007810000 */
[----:B------:R0:W4:Y:S01]  /*50f0*/  MUFU.TANH R61, R36 ;  /* 0x00000024003d7308 */ /* 0x0001220000002400 */
[----:B--2---:R-:W-:Y:S01]  /*5100*/  FSEL R32, R59, -INF , P3 ;  /* 0xff8000003b207808 */ /* 0x004fe20001800000 */
[----:B------:R-:W-:Y:S01]  /*5110*/  FMUL.FTZ R59, R24, UR6 ;  /* 0x00000006183b7c20 */ /* 0x000fe20008410000 */
[----:B------:R-:W-:Y:S02]  /*5120*/  ISETP.GT.AND P3, PT, R74, 0x41, PT ;  /* 0x000000414a00780c */ /* 0x000fe40003f64270 */
[----:B------:R-:W-:Y:S02]  /*5130*/  FSEL R53, R62, -INF , P2 ;  /* 0xff8000003e357808 */ /* 0x000fe40001000000 */
[----:B------:R-:W-:Y:S01]  /*5140*/  FMNMX.FTZ R58, R38, R55, !PT ;  /* 0x00000037263a7209 */ /* 0x000fe20007810000 */
[----:B------:R-:W2:Y:S01]  /*5150*/  MUFU.TANH R7, R7 ;  /* 0x0000000700077308 */ /* 0x000ea20000002400 */
[----:B------:R-:W-:Y:S01]  /*5160*/  FSEL R55, R63, -INF , P3 ;  /* 0xff8000003f377808 */ /* 0x000fe20001800000 */
[----:B------:R-:W-:Y:S01]  /*5170*/  FMUL.FTZ R63, R28, UR6 ;  /* 0x000000061c3f7c20 */ /* 0x000fe20008410000 */
[----:B------:R-:W-:-:S02]  /*5180*/  FMNMX.FTZ R58, R53, R58, !PT ;  /* 0x0000003a353a7209 */ /* 0x000fc40007810000 */
[----:B------:R-:W-:Y:S02]  /*5190*/  ISETP.GT.AND P4, PT, R74, 0x50, PT ;  /* 0x000000504a00780c */ /* 0x000fe40003f84270 */
[----:B------:R-:W-:Y:S01]  /*51a0*/  FMNMX.FTZ R60, R55, R58, !PT ;  /* 0x0000003a373c7209 */ /* 0x000fe20007810000 */
[----:B------:R5:W-:Y:S01]  /*51b0*/  MUFU.TANH R66, R54 ;  /* 0x0000003600427308 */ /* 0x000be20000002400 */
[----:B------:R-:W-:Y:S02]  /*51c0*/  FSEL R58, R71, -INF , P5 ;  /* 0xff800000473a7808 */ /* 0x000fe40002800000 */
[----:B------:R-:W-:Y:S02]  /*51d0*/  FMNMX.FTZ R71, R57, R60, !PT ;  /* 0x0000003c39477209 */ /* 0x000fe40007810000 */
[----:B------:R-:W-:Y:S02]  /*51e0*/  FSEL R24, R67, -INF , P2 ;  /* 0xff80000043187808 */ /* 0x000fe40001000000 */
[----:B0-----:R-:W-:Y:S01]  /*51f0*/  FSEL R36, R68, -INF , P3 ;  /* 0xff80000044247808 */ /* 0x001fe20001800000 */
[----:B------:R3:W0:Y:S01]  /*5200*/  MUFU.TANH R67, R59 ;  /* 0x0000003b00437308 */ /* 0x0006220000002400 */
[----:B-----5:R-:W-:Y:S01]  /*5210*/  FMUL.FTZ R54, R25, UR6 ;  /* 0x0000000619367c20 */ /* 0x020fe20008410000 */
[----:B------:R-:W-:-:S02]  /*5220*/  ISETP.GT.AND P3, PT, R74, 0x51, PT ;  /* 0x000000514a00780c */ /* 0x000fc40003f64270 */
[----:B------:R-:W-:Y:S02]  /*5230*/  FMNMX.FTZ R28, R58, R71, !PT ;  /* 0x000000473a1c7209 */ /* 0x000fe40007810000 */
[----:B------:R-:W-:Y:S02]  /*5240*/  ISETP.GT.AND P2, PT, R74, 0x58, PT ;  /* 0x000000584a00780c */ /* 0x000fe40003f44270 */
[----:B------:R5:W1:Y:S01]  /*5250*/  MUFU.TANH R68, R54 ;  /* 0x0000003600447308 */ /* 0x000a620000002400 */
[----:B---3--:R-:W-:Y:S02]  /*5260*/  FSEL R59, R69, -INF , P4 ;  /* 0xff800000453b7808 */ /* 0x008fe40002000000 */
[----:B------:R-:W-:Y:S01]  /*5270*/  FSEL R60, R56, -INF , P3 ;  /* 0xff800000383c7808 */ /* 0x000fe20001800000 */
[----:B------:R-:W-:Y:S01]  /*5280*/  FMUL.FTZ R56, R29, UR6 ;  /* 0x000000061d387c20 */ /* 0x000fe20008410000 */
[----:B------:R-:W-:Y:S02]  /*5290*/  FMNMX.FTZ R71, R59, R28, !PT ;  /* 0x0000001c3b477209 */ /* 0x000fe40007810000 */
[----:B------:R-:W-:Y:S01]  /*52a0*/  FSEL R25, R64, -INF , P6 ;  /* 0xff80000040197808 */ /* 0x000fe20003000000 */
[----:B------:R0:W3:Y:S01]  /*52b0*/  MUFU.TANH R69, R63 ;  /* 0x0000003f00457308 */ /* 0x0000e20000002400 */
[----:B------:R-:W-:-:S02]  /*52c0*/  ISETP.GT.AND P6, PT, R74, 0x59, PT ;  /* 0x000000594a00780c */ /* 0x000fc40003fc4270 */
[----:B----4-:R-:W-:Y:S02]  /*52d0*/  FSEL R61, R61, -INF , P2 ;  /* 0xff8000003d3d7808 */ /* 0x010fe40001000000 */
[----:B-----5:R-:W-:Y:S02]  /*52e0*/  FMNMX.FTZ R54, R60, R71, !PT ;  /* 0x000000473c367209 */ /* 0x020fe40007810000 */
[----:B------:R-:W-:Y:S01]  /*52f0*/  FSEL R28, R65, -INF , P5 ;  /* 0xff800000411c7808 */ /* 0x000fe20002800000 */
[----:B------:R4:W5:Y:S01]  /*5300*/  MUFU.TANH R70, R56 ;  /* 0x0000003800467308 */ /* 0x0009620000002400 */
[----:B--2---:R-:W-:Y:S02]  /*5310*/  FSEL R62, R7, -INF , P6 ;  /* 0xff800000073e7808 */ /* 0x004fe40003000000 */
[----:B------:R-:W-:Y:S02]  /*5320*/  ISETP.GT.AND P5, PT, R74, 0x60, PT ;  /* 0x000000604a00780c */ /* 0x000fe40003fa4270 */
[----:B------:R-:W-:-:S02]  /*5330*/  FMNMX.FTZ R7, R61, R54, !PT ;  /* 0x000000363d077209 */ /* 0x000fc40007810000 */
[----:B------:R-:W-:Y:S01]  /*5340*/  FSEL R29, R72, -INF , P4 ;  /* 0xff800000481d7808 */ /* 0x000fe20002000000 */
[----:B------:R-:W-:Y:S01]  /*5350*/  MUFU.TANH R71, R31 ;  /* 0x0000001f00477308 */ /* 0x000fe20000002400 */
[----:B------:R-:W-:Y:S02]  /*5360*/  ISETP.GT.AND P4, PT, R74, 0x61, PT ;  /* 0x000000614a00780c */ /* 0x000fe40003f84270 */
[----:B0-----:R-:W-:Y:S02]  /*5370*/  FSEL R63, R67, -INF , P5 ;  /* 0xff800000433f7808 */ /* 0x001fe40002800000 */
[----:B------:R-:W-:Y:S02]  /*5380*/  FMNMX.FTZ R72, R62, R7, !PT ;  /* 0x000000073e487209 */ /* 0x000fe40007810000 */
[----:B------:R-:W-:Y:S01]  /*5390*/  FSEL R54, R73, -INF , P3 ;  /* 0xff80000049367808 */ /* 0x000fe20001800000 */
[----:B------:R-:W-:Y:S01]  /*53a0*/  IMAD.MOV.U32 R73, RZ, RZ, R119 ;  /* 0x000000ffff497224 */ /* 0x000fe200078e0077 */
[----:B------:R-:W-:-:S02]  /*53b0*/  ISETP.GT.AND P3, PT, R74, 0x68, PT ;  /* 0x000000684a00780c */ /* 0x000fc40003f64270 */
[----:B-1----:R-:W-:Y:S02]  /*53c0*/  FSEL R64, R68, -INF , P4 ;  /* 0xff80000044407808 */ /* 0x002fe40002000000 */
[----:B------:R-:W-:Y:S02]  /*53d0*/  FMNMX.FTZ R7, R63, R72, !PT ;  /* 0x000000483f077209 */ /* 0x000fe40007810000 */
[----:B----4-:R-:W-:Y:S02]  /*53e0*/  FSEL R56, R66, -INF , P2 ;  /* 0xff80000042387808 */ /* 0x010fe40001000000 */
[----:B------:R-:W-:Y:S01]  /*53f0*/  ISETP.GT.AND P2, PT, R74, 0x69, PT ;  /* 0x000000694a00780c */ /* 0x000fe20003f44270 */
[----:B------:R-:W-:Y:S01]  /*5400*/  IMAD.MOV.U32 R74, RZ, RZ, R119 ;  /* 0x000000ffff4a7224 */ /* 0x000fe200078e0077 */
[----:B---3--:R-:W-:Y:S01]  /*5410*/  FSEL R65, R69, -INF , P3 ;  /* 0xff80000045417808 */ /* 0x008fe20001800000 */
[----:B------:R-:W-:Y:S01]  /*5420*/  FMUL.FTZ R69, R27, UR6 ;  /* 0x000000061b457c20 */ /* 0x000fe20008410000 */
[----:B------:R-:W-:-:S02]  /*5430*/  FMNMX.FTZ R68, R64, R7, !PT ;  /* 0x0000000740447209 */ /* 0x000fc40007810000 */
[----:B-----5:R-:W-:Y:S02]  /*5440*/  FSEL R66, R70, -INF , P2 ;  /* 0xff80000046427808 */ /* 0x020fe40001000000 */
[----:B------:R-:W-:Y:S01]  /*5450*/  FMNMX.FTZ R7, R65, R68, !PT ;  /* 0x0000004441077209 */ /* 0x000fe20007810000 */
[----:B------:R-:W-:Y:S03]  /*5460*/  MUFU.TANH R69, R69 ;  /* 0x0000004500457308 */ /* 0x000fe60000002400 */
[----:B------:R-:W-:-:S05]  /*5470*/  FMNMX.FTZ R68, R66, R7, !PT ;  /* 0x0000000742447209 */ /* 0x000fca0007810000 */
[----:B------:R-:W0:Y:S02]  /*5480*/  SHFL.BFLY PT, R7, R68, 0x2, 0x1f ;  /* 0x0c401f0044077f89 */ /* 0x000e2400000e0000 */
[----:B0-----:R-:W-:Y:S02]  /*5490*/  FMNMX.FTZ R70, R68, R7, !PT ;  /* 0x0000000744467209 */ /* 0x001fe40007810000 */
[----:B------:R-:W0:Y:S03]  /*54a0*/  MUFU.TANH R68, R26 ;  /* 0x0000001a00447308 */ /* 0x000e260000002400 */
[----:B------:R-:W1:Y:S02]  /*54b0*/  SHFL.BFLY PT, R7, R70, 0x1, 0x1f ;  /* 0x0c201f0046077f89 */ /* 0x000e6400000e0000 */
[----:B-1----:R-:W-:-:S03]  /*54c0*/  FMNMX.FTZ R7, R70, R7, !PT ;  /* 0x0000000746077209 */ /* 0x002fc60007810000 */
[----:B------:R0:W1:Y:S01]  /*54d0*/  MUFU.TANH R70, R30 ;  /* 0x0000001e00467308 */ /* 0x0000620000002400 */
[C---:B------:R-:W-:Y:S01]  /*54e0*/  FSETP.NEU.FTZ.AND P0, PT, R7.reuse, -INF , PT ;  /* 0xff8000000700780b */ /* 0x040fe20003f1d000 */
[----:B------:R-:W-:-:S05]  /*54f0*/  FMUL.FTZ R67, R7, UR14 ;  /* 0x0000000e07437c20 */ /* 0x000fca0008410000 */
[----:B------:R-:W-:Y:S02]  /*5500*/  FSEL R72, R67, RZ, P0 ;  /* 0x000000ff43487208 */ /* 0x000fe40000000000 */
[----:B------:R2:W3:Y:S01]  /*5510*/  MUFU.TANH R67, R39 ;  /* 0x0000002700437308 */ /* 0x0004e20000002400 */
[----:B0-----:R-:W-:Y:S01]  /*5520*/  FSEL R30, R68, -INF , P5 ;  /* 0xff800000441e7808 */ /* 0x001fe20002800000 */
[--C-:B------:R-:W-:Y:S02]  /*5530*/  IMAD.MOV.U32 R68, RZ, RZ, R119.reuse ;  /* 0x000000ffff447224 */ /* 0x100fe400078e0077 */
[--C-:B------:R-:W-:Y:S01]  /*5540*/  FFMA.FTZ R198, R8, UR14, -R72.reuse ;  /* 0x0000000e08c67c23 */ /* 0x100fe20008010848 */
[--C-:B------:R-:W-:Y:S01]  /*5550*/  FFMA.FTZ R31, R43, UR14, -R72.reuse ;  /* 0x0000000e2b1f7c23 */ /* 0x100fe20008010848 */
[--C-:B------:R-:W-:Y:S01]  /*5560*/  FFMA.FTZ R202, R45, UR14, -R72.reuse ;  /* 0x0000000e2dca7c23 */ /* 0x100fe20008010848 */
[--C-:B------:R-:W-:Y:S01]  /*5570*/  FFMA.FTZ R27, R47, UR14, -R72.reuse ;  /* 0x0000000e2f1b7c23 */ /* 0x100fe20008010848 */
[--C-:B------:R-:W-:Y:S01]  /*5580*/  FFMA.FTZ R196, R42, UR14, -R72.reuse ;  /* 0x0000000e2ac47c23 */ /* 0x100fe20008010848 */
[----:B-1----:R-:W-:Y:S01]  /*5590*/  FSEL R42, R70, -INF , P3 ;  /* 0xff800000462a7808 */ /* 0x002fe20001800000 */
[--C-:B------:R-:W-:Y:S01]  /*55a0*/  FFMA.FTZ R200, R44, UR14, -R72.reuse ;  /* 0x0000000e2cc87c23 */ /* 0x100fe20008010848 */
[----:B--2---:R-:W-:Y:S01]  /*55b0*/  FMNMX.FTZ R39, R3, R4, !PT ;  /* 0x0000000403277209 */ /* 0x004fe20007810000 */
[----:B------:R-:W-:Y:S01]  /*55c0*/  MUFU.EX2 R202, R202 ;  /* 0x000000ca00ca7308 */ /* 0x000fe20000000800 */
[----:B------:R-:W-:Y:S01]  /*55d0*/  FSEL R44, R71, -INF , P2 ;  /* 0xff800000472c7808 */ /* 0x000fe20001000000 */
[--C-:B------:R-:W-:Y:S01]  /*55e0*/  FFMA.FTZ R182, R61, UR14, -R72.reuse ;  /* 0x0000000e3db67c23 */ /* 0x100fe20008010848 */
[----:B------:R-:W-:Y:S01]  /*55f0*/  FMNMX.FTZ R26, R6, R39, !PT ;  /* 0x00000027061a7209 */ /* 0x000fe20007810000 */
[--C-:B------:R-:W-:Y:S01]  /*5600*/  FFMA.FTZ R192, R46, UR14, -R72.reuse ;  /* 0x0000000e2ec07c23 */ /* 0x100fe20008010848 */
[--C-:B------:R-:W-:Y:S01]  /*5610*/  FFMA.FTZ R48, R48, UR14, -R72.reuse ;  /* 0x0000000e30307c23 */ /* 0x100fe20008010848 */
[--C-:B------:R-:W-:Y:S01]  /*5620*/  FFMA.FTZ R194, R49, UR14, -R72.reuse ;  /* 0x0000000e31c27c23 */ /* 0x100fe20008010848 */
[----:B------:R-:W-:Y:S01]  /*5630*/  FMNMX.FTZ R39, R9, R26, !PT ;  /* 0x0000001a09277209 */ /* 0x000fe20007810000 */
[----:B------:R-:W-:Y:S01]  /*5640*/  MUFU.EX2 R200, R200 ;  /* 0x000000c800c87308 */ /* 0x000fe20000000800 */
[--C-:B------:R-:W-:Y:S01]  /*5650*/  FFMA.FTZ R50, R50, UR14, -R72.reuse ;  /* 0x0000000e32327c23 */ /* 0x100fe20008010848 */
[--C-:B------:R-:W-:Y:S01]  /*5660*/  FFMA.FTZ R188, R51, UR14, -R72.reuse ;  /* 0x0000000e33bc7c23 */ /* 0x100fe20008010848 */
[----:B------:R-:W-:Y:S01]  /*5670*/  FMNMX.FTZ R26, R10, R39, !PT ;  /* 0x000000270a1a7209 */ /* 0x000fe20007810000 */
[--C-:B------:R-:W-:Y:S01]  /*5680*/  FFMA.FTZ R37, R37, UR14, -R72.reuse ;  /* 0x0000000e25257c23 */ /* 0x100fe20008010848 */
[--C-:B------:R-:W-:Y:S01]  /*5690*/  FFMA.FTZ R190, R52, UR14, -R72.reuse ;  /* 0x0000000e34be7c23 */ /* 0x100fe20008010848 */
[--C-:B------:R-:W-:Y:S01]  /*56a0*/  FFMA.FTZ R184, R53, UR14, -R72.reuse ;  /* 0x0000000e35b87c23 */ /* 0x100fe20008010848 */
[----:B------:R-:W-:Y:S01]  /*56b0*/  FMNMX.FTZ R39, R11, R26, !PT ;  /* 0x0000001a0b277209 */ /* 0x000fe20007810000 */
[----:B------:R-:W0:Y:S01]  /*56c0*/  MUFU.EX2 R27, R27 ;  /* 0x0000001b001b7308 */ /* 0x000e220000000800 */
[--C-:B------:R-:W-:Y:S01]  /*56d0*/  FFMA.FTZ R49, R55, UR14, -R72.reuse ;  /* 0x0000000e37317c23 */ /* 0x100fe20008010848 */
[--C-:B------:R-:W-:Y:S01]  /*56e0*/  FFMA.FTZ R186, R57, UR14, -R72.reuse ;  /* 0x0000000e39ba7c23 */ /* 0x100fe20008010848 */
[----:B------:R-:W-:Y:S01]  /*56f0*/  FMNMX.FTZ R26, R12, R39, !PT ;  /* 0x000000270c1a7209 */ /* 0x000fe20007810000 */
[--C-:B------:R-:W-:Y:S01]  /*5700*/  FFMA.FTZ R51, R58, UR14, -R72.reuse ;  /* 0x0000000e3a337c23 */ /* 0x100fe20008010848 */
[--C-:B------:R-:W-:Y:S01]  /*5710*/  FFMA.FTZ R180, R59, UR14, -R72.reuse ;  /* 0x0000000e3bb47c23 */ /* 0x100fe20008010848 */
[--C-:B------:R-:W-:Y:S01]  /*5720*/  FFMA.FTZ R53, R60, UR14, -R72.reuse ;  /* 0x0000000e3c357c23 */ /* 0x100fe20008010848 */
[----:B------:R-:W-:Y:S01]  /*5730*/  FMNMX.FTZ R39, R13, R26, !PT ;  /* 0x0000001a0d277209 */ /* 0x000fe20007810000 */
[----:B------:R-:W1:Y:S01]  /*5740*/  MUFU.EX2 R31, R31 ;  /* 0x0000001f001f7308 */ /* 0x000e620000000800 */
[--C-:B------:R-:W-:Y:S01]  /*5750*/  FFMA.FTZ R55, R62, UR14, -R72.reuse ;  /* 0x0000000e3e377c23 */ /* 0x100fe20008010848 */
[--C-:B------:R-:W-:Y:S01]  /*5760*/  FFMA.FTZ R176, R63, UR14, -R72.reuse ;  /* 0x0000000e3fb07c23 */ /* 0x100fe20008010848 */
[----:B------:R-:W-:Y:S01]  /*5770*/  FMNMX.FTZ R26, R14, R39, !PT ;  /* 0x000000270e1a7209 */ /* 0x000fe20007810000 */
[--C-:B------:R-:W-:Y:S01]  /*5780*/  FFMA.FTZ R39, R41, UR14, -R72.reuse ;  /* 0x0000000e29277c23 */ /* 0x100fe20008010848 */
[--C-:B------:R-:W-:Y:S01]  /*5790*/  FFMA.FTZ R57, R64, UR14, -R72.reuse ;  /* 0x0000000e40397c23 */ /* 0x100fe20008010848 */
[--C-:B------:R-:W-:Y:S01]  /*57a0*/  FFMA.FTZ R178, R65, UR14, -R72.reuse ;  /* 0x0000000e41b27c23 */ /* 0x100fe20008010848 */
[----:B------:R-:W-:Y:S01]  /*57b0*/  FMNMX.FTZ R41, R15, R26, !PT ;  /* 0x0000001a0f297209 */ /* 0x000fe20007810000 */
[----:B------:R-:W2:Y:S01]  /*57c0*/  MUFU.EX2 R196, R196 ;  /* 0x000000c400c47308 */ /* 0x000ea20000000800 */
[----:B------:R-:W-:Y:S01]  /*57d0*/  FFMA.FTZ R59, R66, UR14, -R72 ;  /* 0x0000000e423b7c23 */ /* 0x000fe20008010848 */
[----:B------:R-:W-:Y:S01]  /*57e0*/  ISETP.NE.AND P0, PT, R80, RZ, PT ;  /* 0x000000ff5000720c */ /* 0x000fe20003f05270 */
[--C-:B------:R-:W-:Y:S01]  /*57f0*/  IMAD.MOV.U32 R80, RZ, RZ, R119.reuse ;  /* 0x000000ffff507224 */ /* 0x100fe200078e0077 */
[----:B------:R-:W-:Y:S01]  /*5800*/  FMNMX.FTZ R26, R20, R41, !PT ;  /* 0x00000029141a7209 */ /* 0x000fe20007810000 */
[----:B------:R-:W-:-:S02]  /*5810*/  IMAD.MOV.U32 R71, RZ, RZ, R119 ;  /* 0x000000ffff477224 */ /* 0x000fc400078e0077 */
[--C-:B------:R-:W-:Y:S01]  /*5820*/  IMAD.MOV.U32 R70, RZ, RZ, R119.reuse ;  /* 0x000000ffff467224 */ /* 0x100fe200078e0077 */
[----:B------:R-:W-:Y:S01]  /*5830*/  FMNMX.FTZ R41, R21, R26, !PT ;  /* 0x0000001a15297209 */ /* 0x000fe20007810000 */
[----:B------:R-:W4:Y:S01]  /*5840*/  MUFU.EX2 R39, R39 ;  /* 0x0000002700277308 */ /* 0x000f220000000800 */
[----:B---3--:R-:W-:Y:S01]  /*5850*/  FSEL R26, R67, -INF , P6 ;  /* 0xff800000431a7808 */ /* 0x008fe20003000000 */
[--C-:B------:R-:W-:Y:S01]  /*5860*/  IMAD.MOV.U32 R66, RZ, RZ, R119.reuse ;  /* 0x000000ffff427224 */ /* 0x100fe200078e0077 */
[----:B------:R-:W-:Y:S01]  /*5870*/  FMNMX.FTZ R8, R32, R41, !PT ;  /* 0x0000002920087209 */ /* 0x000fe20007810000 */
[----:B------:R-:W-:Y:S01]  /*5880*/  FFMA.FTZ R41, R40, UR14, -R72 ;  /* 0x0000000e28297c23 */ /* 0x000fe20008010848 */
[----:B------:R-:W-:Y:S01]  /*5890*/  FSEL R40, R69, -INF , P4 ;  /* 0xff80000045287808 */ /* 0x000fe20002000000 */
[--C-:B------:R-:W-:Y:S01]  /*58a0*/  IMAD.MOV.U32 R69, RZ, RZ, R119.reuse ;  /* 0x000000ffff457224 */ /* 0x100fe200078e0077 */
[----:B------:R-:W-:Y:S01]  /*58b0*/  FMNMX.FTZ R43, R33, R8, !PT ;  /* 0x00000008212b7209 */ /* 0x000fe20007810000 */
[----:B------:R-:W3:Y:S01]  /*58c0*/  MUFU.EX2 R198, R198 ;  /* 0x000000c600c67308 */ /* 0x000ee20000000800 */
[----:B------:R-:W-:-:S02]  /*58d0*/  IMAD.MOV.U32 R65, RZ, RZ, R119 ;  /* 0x000000ffff417224 */ /* 0x000fc400078e0077 */
[----:B------:R-:W-:Y:S01]  /*58e0*/  FMNMX.FTZ R8, R34, R43, !PT ;  /* 0x0000002b22087209 */ /* 0x000fe20007810000 */
[--C-:B------:R-:W-:Y:S02]  /*58f0*/  IMAD.MOV.U32 R64, RZ, RZ, R119.reuse ;  /* 0x000000ffff407224 */ /* 0x100fe400078e0077 */
[--C-:B------:R-:W-:Y:S01]  /*5900*/  IMAD.MOV.U32 R63, RZ, RZ, R119.reuse ;  /* 0x000000ffff3f7224 */ /* 0x100fe200078e0077 */
[----:B------:R-:W-:Y:S01]  /*5910*/  FMNMX.FTZ R43, R35, R8, !PT ;  /* 0x00000008232b7209 */ /* 0x000fe20007810000 */
[----:B------:R-:W5:Y:S01]  /*5920*/  MUFU.EX2 R41, R41 ;  /* 0x0000002900297308 */ /* 0x000f620000000800 */
[--C-:B------:R-:W-:Y:S02]  /*5930*/  IMAD.MOV.U32 R62, RZ, RZ, R119.reuse ;  /* 0x000000ffff3e7224 */ /* 0x100fe400078e0077 */
[----:B------:R-:W-:Y:S01]  /*5940*/  FMNMX.FTZ R43, R24, R43, !PT ;  /* 0x0000002b182b7209 */ /* 0x000fe20007810000 */
[--C-:B------:R-:W-:Y:S02]  /*5950*/  IMAD.MOV.U32 R60, RZ, RZ, R119.reuse ;  /* 0x000000ffff3c7224 */ /* 0x100fe400078e0077 */
[--C-:B------:R-:W-:Y:S01]  /*5960*/  IMAD.MOV.U32 R58, RZ, RZ, R119.reuse ;  /* 0x000000ffff3a7224 */ /* 0x100fe200078e0077 */
[----:B------:R-:W-:Y:S01]  /*5970*/  FMNMX.FTZ R8, R36, R43, !PT ;  /* 0x0000002b24087209 */ /* 0x000fe20007810000 */
[----:B------:R-:W-:Y:S01]  /*5980*/  MUFU.EX2 R192, R192 ;  /* 0x000000c000c07308 */ /* 0x000fe20000000800 */
[----:B------:R-:W-:-:S02]  /*5990*/  IMAD.MOV.U32 R52, RZ, RZ, R119 ;  /* 0x000000ffff347224 */ /* 0x000fc400078e0077 */
[----:B------:R-:W-:-:S04]  /*59a0*/  FMNMX.FTZ R45, R25, R8, !PT ;  /* 0x00000008192d7209 */ /* 0x000fc80007810000 */
[----:B------:R-:W-:Y:S01]  /*59b0*/  FMNMX.FTZ R8, R28, R45, !PT ;  /* 0x0000002d1c087209 */ /* 0x000fe20007810000 */
[----:B------:R0:W-:Y:S03]  /*59c0*/  MUFU.EX2 R43, R48 ;  /* 0x00000030002b7308 */ /* 0x0001e60000000800 */
[----:B------:R-:W-:-:S04]  /*59d0*/  FMNMX.FTZ R45, R29, R8, !PT ;  /* 0x000000081d2d7209 */ /* 0x000fc80007810000 */
[----:B------:R-:W-:Y:S01]  /*59e0*/  FMNMX.FTZ R47, R54, R45, !PT ;  /* 0x0000002d362f7209 */ /* 0x000fe20007810000 */
[----:B------:R-:W-:Y:S01]  /*59f0*/  MUFU.EX2 R194, R194 ;  /* 0x000000c200c27308 */ /* 0x000fe20000000800 */
[----:B0-----:R-:W-:Y:S02]  /*5a00*/  IMAD.MOV.U32 R48, RZ, RZ, R119 ;  /* 0x000000ffff307224 */ /* 0x001fe400078e0077 */
        /* <DEDUP_REMOVED lines=9> */
[----:B------:R-:W-:Y:S01]  /*5aa0*/  FFMA.FTZ R47, R38, UR14, -R72 ;  /* 0x0000000e262f7c23 */ /* 0x000fe20008010848 */
[----:B------:R-:W-:Y:S01]  /*5ab0*/  MUFU.EX2 R37, R37 ;  /* 0x0000002500257308 */ /* 0x000fe20000000800 */
[----:B------:R-:W-:Y:S02]  /*5ac0*/  IMAD.MOV.U32 R72, RZ, RZ, R119 ;  /* 0x000000ffff487224 */ /* 0x000fe400078e0077 */
[----:B------:R-:W0:Y:S05]  /*5ad0*/  SHFL.BFLY PT, R67, R8, 0x2, 0x1f ;  /* 0x0c401f0008437f89 */ /* 0x000e2a00000e0000 */
[----:B------:R-:W-:Y:S08]  /*5ae0*/  MUFU.EX2 R190, R190 ;  /* 0x000000be00be7308 */ /* 0x000ff00000000800 */
[----:B------:R-:W-:Y:S08]  /*5af0*/  MUFU.EX2 R47, R47 ;  /* 0x0000002f002f7308 */ /* 0x000ff00000000800 */
[----:B------:R-:W-:Y:S01]  /*5b00*/  MUFU.EX2 R184, R184 ;  /* 0x000000b800b87308 */ /* 0x000fe20000000800 */
[----:B0-----:R-:W-:-:S05]  /*5b10*/  FMNMX.FTZ R67, R8, R67, !PT ;  /* 0x0000004308437209 */ /* 0x001fca0007810000 */
[----:B------:R-:W0:Y:S02]  /*5b20*/  SHFL.BFLY PT, R8, R67, 0x1, 0x1f ;  /* 0x0c201f0043087f89 */ /* 0x000e2400000e0000 */
[----:B------:R-:W-:Y:S08]  /*5b30*/  MUFU.EX2 R49, R49 ;  /* 0x0000003100317308 */ /* 0x000ff00000000800 */
[----:B------:R-:W-:Y:S08]  /*5b40*/  MUFU.EX2 R186, R186 ;  /* 0x000000ba00ba7308 */ /* 0x000ff00000000800 */
[----:B------:R-:W-:Y:S01]  /*5b50*/  MUFU.EX2 R51, R51 ;  /* 0x0000003300337308 */ /* 0x000fe20000000800 */
[----:B0-----:R-:W-:-:S07]  /*5b60*/  FMNMX.FTZ R8, R67, R8, !PT ;  /* 0x0000000843087209 */ /* 0x001fce0007810000 */
[----:B------:R-:W-:Y:S01]  /*5b70*/  MUFU.EX2 R180, R180 ;  /* 0x000000b400b47308 */ /* 0x000fe20000000800 */
[----:B------:R-:W-:Y:S01]  /*5b80*/  IMAD.MOV.U32 R67, RZ, RZ, R119 ;  /* 0x000000ffff437224 */ /* 0x000fe200078e0077 */
[C---:B------:R-:W-:Y:S01]  /*5b90*/  FSETP.NEU.FTZ.AND P2, PT, R8.reuse, -INF , PT ;  /* 0xff8000000800780b */ /* 0x040fe20003f5d000 */
[----:B------:R-:W-:-:S05]  /*5ba0*/  FMUL.FTZ R38, R8, UR14 ;  /* 0x0000000e08267c20 */ /* 0x000fca0008410000 */
[----:B------:R-:W-:Y:S01]  /*5bb0*/  MUFU.EX2 R53, R53 ;  /* 0x0000003500357308 */ /* 0x000fe20000000800 */
[----:B------:R-:W-:Y:S02]  /*5bc0*/  FSEL R61, R38, RZ, P2 ;  /* 0x000000ff263d7208 */ /* 0x000fe40001000000 */
[----:B------:R-:W-:-:S03]  /*5bd0*/  PLOP3.LUT P2, PT, PT, PT, UP0, 0x80, 0x0 ;  /* 0x000000000000781c */ /* 0x000fc60003f4f008 */
[--C-:B------:R-:W-:Y:S01]  /*5be0*/  FFMA.FTZ R201, R3, UR14, -R61.reuse ;  /* 0x0000000e03c97c23 */ /* 0x100fe2000801083d */
[--C-:B------:R-:W-:Y:S01]  /*5bf0*/  FFMA.FTZ R38, R4, UR14, -R61.reuse ;  /* 0x0000000e04267c23 */ /* 0x100fe2000801083d */
[----:B------:R-:W-:Y:S01]  /*5c00*/  FFMA.FTZ R203, R6, UR14, -R61 ;  /* 0x0000000e06cb7c23 */ /* 0x000fe2000801083d */
[----:B------:R-:W-:Y:S01]  /*5c10*/  FADD.FTZ R3, R200, R27 ;  /* 0x0000001bc8037221 */ /* 0x000fe20000010000 */
[--C-:B------:R-:W-:Y:S01]  /*5c20*/  FFMA.FTZ R6, R9, UR14, -R61.reuse ;  /* 0x0000000e09067c23 */ /* 0x100fe2000801083d */
[----:B------:R-:W-:Y:S01]  /*5c30*/  FFMA.FTZ R197, R10, UR14, -R61 ;  /* 0x0000000e0ac57c23 */ /* 0x000fe2000801083d */
[----:B------:R-:W-:Y:S01]  /*5c40*/  MUFU.EX2 R201, R201 ;  /* 0x000000c900c97308 */ /* 0x000fe20000000800 */
[----:B------:R-:W-:Y:S01]  /*5c50*/  FADD.FTZ R4, R202, R3 ;  /* 0x00000003ca047221 */ /* 0x000fe20000010000 */
[--C-:B------:R-:W-:Y:S01]  /*5c60*/  FFMA.FTZ R10, R11, UR14, -R61.reuse ;  /* 0x0000000e0b0a7c23 */ /* 0x100fe2000801083d */
[--C-:B------:R-:W-:Y:S01]  /*5c70*/  FFMA.FTZ R199, R12, UR14, -R61.reuse ;  /* 0x0000000e0cc77c23 */ /* 0x100fe2000801083d */
[--C-:B------:R-:W-:Y:S01]  /*5c80*/  FFMA.FTZ R12, R13, UR14, -R61.reuse ;  /* 0x0000000e0d0c7c23 */ /* 0x100fe2000801083d */
[----:B-1----:R-:W-:Y:S01]  /*5c90*/  FADD.FTZ R3, R31, R4 ;  /* 0x000000041f037221 */ /* 0x002fe20000010000 */
[--C-:B------:R-:W-:Y:S01]  /*5ca0*/  FFMA.FTZ R193, R14, UR14, -R61.reuse ;  /* 0x0000000e0ec17c23 */ /* 0x100fe2000801083d */
[----:B------:R-:W-:Y:S01]  /*5cb0*/  FFMA.FTZ R14, R15, UR14, -R61 ;  /* 0x0000000e0f0e7c23 */ /* 0x000fe2000801083d */
[----:B------:R-:W0:Y:S01]  /*5cc0*/  MUFU.EX2 R38, R38 ;  /* 0x0000002600267308 */ /* 0x000e220000000800 */
[----:B--2---:R-:W-:Y:S01]  /*5cd0*/  FADD.FTZ R4, R196, R3 ;  /* 0x00000003c4047221 */ /* 0x004fe20000010000 */
[--C-:B------:R-:W-:Y:S01]  /*5ce0*/  FFMA.FTZ R20, R20, UR14, -R61.reuse ;  /* 0x0000000e14147c23 */ /* 0x100fe2000801083d */
[--C-:B------:R-:W-:Y:S01]  /*5cf0*/  FFMA.FTZ R21, R21, UR14, -R61.reuse ;  /* 0x0000000e15157c23 */ /* 0x100fe2000801083d */
[--C-:B------:R-:W-:Y:S01]  /*5d00*/  FFMA.FTZ R32, R32, UR14, -R61.reuse ;  /* 0x0000000e20207c23 */ /* 0x100fe2000801083d */
[----:B----4-:R-:W-:Y:S01]  /*5d10*/  FADD.FTZ R3, R39, R4 ;  /* 0x0000000427037221 */ /* 0x010fe20000010000 */
[--C-:B------:R-:W-:Y:S01]  /*5d20*/  FFMA.FTZ R36, R36, UR14, -R61.reuse ;  /* 0x0000000e24247c23 */ /* 0x100fe2000801083d */
[----:B------:R-:W-:Y:S01]  /*5d30*/  FFMA.FTZ R33, R33, UR14, -R61 ;  /* 0x0000000e21217c23 */ /* 0x000fe2000801083d */
[----:B------:R-:W1:Y:S01]  /*5d40*/  MUFU.EX2 R203, R203 ;  /* 0x000000cb00cb7308 */ /* 0x000e620000000800 */
[----:B---3--:R-:W-:Y:S01]  /*5d50*/  FADD.FTZ R46, R198, R3 ;  /* 0x00000003c62e7221 */ /* 0x008fe20000010000 */
[--C-:B------:R-:W-:Y:S01]  /*5d60*/  FFMA.FTZ R34, R34, UR14, -R61.reuse ;  /* 0x0000000e22227c23 */ /* 0x100fe2000801083d */
[--C-:B------:R-:W-:Y:S01]  /*5d70*/  FFMA.FTZ R35, R35, UR14, -R61.reuse ;  /* 0x0000000e23237c23 */ /* 0x100fe2000801083d */
[--C-:B------:R-:W-:Y:S01]  /*5d80*/  FFMA.FTZ R24, R24, UR14, -R61.reuse ;  /* 0x0000000e18187c23 */ /* 0x100fe2000801083d */
[----:B-----5:R-:W-:Y:S01]  /*5d90*/  FADD.FTZ R9, R41, R46 ;  /* 0x0000002e29097221 */ /* 0x020fe20000010000 */
[--C-:B------:R-:W-:Y:S01]  /*5da0*/  FFMA.FTZ R25, R25, UR14, -R61.reuse ;  /* 0x0000000e19197c23 */ /* 0x100fe2000801083d */
[----:B------:R-:W-:Y:S01]  /*5db0*/  FFMA.FTZ R28, R28, UR14, -R61 ;  /* 0x0000000e1c1c7c23 */ /* 0x000fe2000801083d */
[----:B------:R-:W2:Y:S01]  /*5dc0*/  MUFU.EX2 R6, R6 ;  /* 0x0000000600067308 */ /* 0x000ea20000000800 */
[----:B0-----:R-:W-:Y:S01]  /*5dd0*/  FADD.FTZ R4, R201, R38 ;  /* 0x00000026c9047221 */ /* 0x001fe20000010000 */
[----:B------:R-:W-:Y:S01]  /*5de0*/  FADD.FTZ R46, R192, R9 ;  /* 0x00000009c02e7221 */ /* 0x000fe20000010000 */
[--C-:B------:R-:W-:Y:S01]  /*5df0*/  FFMA.FTZ R29, R29, UR14, -R61.reuse ;  /* 0x0000000e1d1d7c23 */ /* 0x100fe2000801083d */
[--C-:B------:R-:W-:Y:S01]  /*5e00*/  FFMA.FTZ R54, R54, UR14, -R61.reuse ;  /* 0x0000000e36367c23 */ /* 0x100fe2000801083d */
[--C-:B------:R-:W-:Y:S01]  /*5e10*/  FFMA.FTZ R56, R56, UR14, -R61.reuse ;  /* 0x0000000e38387c23 */ /* 0x100fe2000801083d */
[----:B------:R-:W-:Y:S01]  /*5e20*/  FADD.FTZ R9, R43, R46 ;  /* 0x0000002e2b097221 */ /* 0x000fe20000010000 */
[----:B------:R-:W-:Y:S01]  /*5e30*/  FFMA.FTZ R26, R26, UR14, -R61 ;  /* 0x0000000e1a1a7c23 */ /* 0x000fe2000801083d */
[----:B------:R-:W0:Y:S01]  /*5e40*/  MUFU.EX2 R197, R197 ;  /* 0x000000c500c57308 */ /* 0x000e220000000800 */
[----:B-1----:R-:W-:Y:S01]  /*5e50*/  FADD.FTZ R3, R203, R4 ;  /* 0x00000004cb037221 */ /* 0x002fe20000010000 */
[----:B------:R-:W-:Y:S01]  /*5e60*/  FADD.FTZ R46, R194, R9 ;  /* 0x00000009c22e7221 */ /* 0x000fe20000010000 */
[--C-:B------:R-:W-:Y:S01]  /*5e70*/  FFMA.FTZ R30, R30, UR14, -R61.reuse ;  /* 0x0000000e1e1e7c23 */ /* 0x100fe2000801083d */
[--C-:B------:R-:W-:Y:S01]  /*5e80*/  FFMA.FTZ R40, R40, UR14, -R61.reuse ;  /* 0x0000000e28287c23 */ /* 0x100fe2000801083d */
[--C-:B------:R-:W-:Y:S01]  /*5e90*/  FFMA.FTZ R42, R42, UR14, -R61.reuse ;  /* 0x0000000e2a2a7c23 */ /* 0x100fe2000801083d */
[----:B------:R-:W-:Y:S01]  /*5ea0*/  FADD.FTZ R9, R45, R46 ;  /* 0x0000002e2d097221 */ /* 0x000fe20000010000 */
[----:B------:R-:W-:Y:S01]  /*5eb0*/  FFMA.FTZ R44, R44, UR14, -R61 ;  /* 0x0000000e2c2c7c23 */ /* 0x000fe2000801083d */
[----:B------:R-:W1:Y:S01]  /*5ec0*/  MUFU.EX2 R10, R10 ;  /* 0x0000000a000a7308 */ /* 0x000e620000000800 */
[----:B--2---:R-:W-:Y:S01]  /*5ed0*/  FADD.FTZ R4, R6, R3 ;  /* 0x0000000306047221 */ /* 0x004fe20000010000 */
[----:B------:R-:W-:Y:S01]  /*5ee0*/  F2FP.BF16.F32.PACK_AB R200, R27, R200 ;  /* 0x000000c81bc8723e */ /* 0x000fe200000010ff */
[--C-:B------:R-:W-:Y:S01]  /*5ef0*/  IMAD.MOV.U32 R61, RZ, RZ, R119.reuse ;  /* 0x000000ffff3d7224 */ /* 0x100fe200078e0077 */
[----:B------:R-:W-:Y:S01]  /*5f00*/  F2FP.BF16.F32.PACK_AB R202, R31, R202 ;  /* 0x000000ca1fca723e */ /* 0x000fe200000010ff */
[--C-:B------:R-:W-:Y:S01]  /*5f10*/  IMAD.MOV.U32 R46, RZ, RZ, R119.reuse ;  /* 0x000000ffff2e7224 */ /* 0x100fe200078e0077 */
[----:B------:R-:W-:Y:S01]  /*5f20*/  F2FP.BF16.F32.PACK_AB R196, R39, R196 ;  /* 0x000000c427c4723e */ /* 0x000fe200000010ff */
[--C-:B------:R-:W-:Y:S01]  /*5f30*/  IMAD.MOV.U32 R39, RZ, RZ, R119.reuse ;  /* 0x000000ffff277224 */ /* 0x100fe200078e0077 */
[----:B------:R-:W2:Y:S01]  /*5f40*/  MUFU.EX2 R199, R199 ;  /* 0x000000c700c77308 */ /* 0x000ea20000000800 */
[----:B0-----:R-:W-:Y:S01]  /*5f50*/  FADD.FTZ R3, R197, R4 ;  /* 0x00000004c5037221 */ /* 0x001fe20000010000 */
[----:B------:R-:W-:Y:S01]  /*5f60*/  F2FP.BF16.F32.PACK_AB R198, R41, R198 ;  /* 0x000000c629c6723e */ /* 0x000fe200000010ff */
[--C-:B------:R-:W-:Y:S01]  /*5f70*/  IMAD.MOV.U32 R41, RZ, RZ, R119.reuse ;  /* 0x000000ffff297224 */ /* 0x100fe200078e0077 */
[----:B------:R-:W-:Y:S01]  /*5f80*/  F2FP.BF16.F32.PACK_AB R192, R43, R192 ;  /* 0x000000c02bc0723e */ /* 0x000fe200000010ff */
[--C-:B------:R-:W-:Y:S01]  /*5f90*/  IMAD.MOV.U32 R43, RZ, RZ, R119.reuse ;  /* 0x000000ffff2b7224 */ /* 0x100fe200078e0077 */
[----:B------:R-:W-:Y:S01]  /*5fa0*/  F2FP.BF16.F32.PACK_AB R194, R45, R194 ;  /* 0x000000c22dc2723e */ /* 0x000fe200000010ff */
[----:B------:R-:W-:Y:S01]  /*5fb0*/  IMAD.MOV.U32 R45, RZ, RZ, R119 ;  /* 0x000000ffff2d7224 */ /* 0x000fe200078e0077 */
[----:B------:R-:W0:Y:S01]  /*5fc0*/  MUFU.EX2 R12, R12 ;  /* 0x0000000c000c7308 */ /* 0x000e220000000800 */
[----:B-1----:R-:W-:Y:S01]  /*5fd0*/  FADD.FTZ R4, R10, R3 ;  /* 0x000000030a047221 */ /* 0x002fe20000010000 */
[----:B------:R-:W-:Y:S01]  /*5fe0*/  F2FP.BF16.F32.PACK_AB R201, R38, R201 ;  /* 0x000000c926c9723e */ /* 0x000fe200000010ff */
[--C-:B------:R-:W-:Y:S01]  /*5ff0*/  IMAD.MOV.U32 R38, RZ, RZ, R119.reuse ;  /* 0x000000ffff267224 */ /* 0x100fe200078e0077 */
[----:B------:R-:W-:Y:S01]  /*6000*/  F2FP.BF16.F32.PACK_AB R203, R6, R203 ;  /* 0x000000cb06cb723e */ /* 0x000fe200000010ff */
[----:B------:R-:W-:Y:S01]  /*6010*/  IMAD.MOV.U32 R6, RZ, RZ, 0x3f800000 ;  /* 0x3f800000ff067424 */ /* 0x000fe200078e00ff */
[----:B------:R-:W-:Y:S01]  /*6020*/  F2FP.BF16.F32.PACK_AB R197, R10, R197 ;  /* 0x000000c50ac5723e */ /* 0x000fe200000010ff */
[--C-:B------:R-:W-:Y:S01]  /*6030*/  IMAD.MOV.U32 R31, RZ, RZ, R119.reuse ;  /* 0x000000ffff1f7224 */ /* 0x100fe200078e0077 */
[----:B------:R-:W1:Y:S01]  /*6040*/  MUFU.EX2 R193, R193 ;  /* 0x000000c100c17308 */ /* 0x000e620000000800 */
[----:B--2---:R-:W-:Y:S01]  /*6050*/  FADD.FTZ R3, R199, R4 ;  /* 0x00000004c7037221 */ /* 0x004fe20000010000 */
[----:B------:R-:W-:-:S06]  /*6060*/  IMAD.MOV.U32 R27, RZ, RZ, R119 ;  /* 0x000000ffff1b7224 */ /* 0x000fcc00078e0077 */
[----:B------:R-:W2:Y:S01]  /*6070*/  MUFU.EX2 R14, R14 ;  /* 0x0000000e000e7308 */ /* 0x000ea20000000800 */
[C---:B0-----:R-:W-:Y:S01]  /*6080*/  FADD.FTZ R4, R12.reuse, R3 ;  /* 0x000000030c047221 */ /* 0x041fe20000010000 */
[----:B------:R-:W-:-:S06]  /*6090*/  F2FP.BF16.F32.PACK_AB R199, R12, R199 ;  /* 0x000000c70cc7723e */ /* 0x000fcc00000010ff */
[----:B------:R-:W0:Y:S01]  /*60a0*/  MUFU.EX2 R20, R20 ;  /* 0x0000001400147308 */ /* 0x000e220000000800 */
[----:B-1----:R-:W-:-:S07]  /*60b0*/  FADD.FTZ R3, R193, R4 ;  /* 0x00000004c1037221 */ /* 0x002fce0000010000 */
[----:B------:R-:W1:Y:S01]  /*60c0*/  MUFU.EX2 R21, R21 ;  /* 0x0000001500157308 */ /* 0x000e620000000800 */
[C---:B--2---:R-:W-:Y:S01]  /*60d0*/  FADD.FTZ R3, R14.reuse, R3 ;  /* 0x000000030e037221 */ /* 0x044fe20000010000 */
[----:B------:R-:W-:-:S06]  /*60e0*/  F2FP.BF16.F32.PACK_AB R193, R14, R193 ;  /* 0x000000c10ec1723e */ /* 0x000fcc00000010ff */
[----:B------:R2:W-:Y:S01]  /*60f0*/  MUFU.EX2 R185, R36 ;  /* 0x0000002400b97308 */ /* 0x0005e20000000800 */
[----:B0-----:R-:W-:-:S07]  /*6100*/  FADD.FTZ R0, R20, R3 ;  /* 0x0000000314007221 */ /* 0x001fce0000010000 */
[----:B------:R-:W0:Y:S01]  /*6110*/  MUFU.EX2 R32, R32 ;  /* 0x0000002000207308 */ /* 0x000e220000000800 */
[----:B--2---:R-:W-:Y:S01]  /*6120*/  FADD.FTZ R36, R188, R9 ;  /* 0x00000009bc247221 */ /* 0x004fe20000010000 */
[----:B-1----:R-:W-:Y:S01]  /*6130*/  FADD.FTZ R3, R21, R0 ;  /* 0x0000000015037221 */ /* 0x002fe20000010000 */
[C---:B------:R-:W-:Y:S02]  /*6140*/  F2FP.BF16.F32.PACK_AB R188, R37.reuse, R188 ;  /* 0x000000bc25bc723e */ /* 0x040fe400000010ff */
[----:B------:R-:W-:Y:S01]  /*6150*/  FADD.FTZ R9, R37, R36 ;  /* 0x0000002425097221 */ /* 0x000fe20000010000 */
[----:B------:R-:W-:Y:S01]  /*6160*/  F2FP.BF16.F32.PACK_AB R195, R21, R20 ;  /* 0x0000001415c3723e */ /* 0x000fe200000010ff */
[----:B------:R-:W-:Y:S01]  /*6170*/  IMAD.MOV.U32 R37, RZ, RZ, R119 ;  /* 0x000000ffff257224 */ /* 0x000fe200078e0077 */
[----:B------:R-:W1:Y:S01]  /*6180*/  MUFU.EX2 R33, R33 ;  /* 0x0000002100217308 */ /* 0x000e620000000800 */
[----:B------:R-:W-:Y:S01]  /*6190*/  FADD.FTZ R4, R190, R9 ;  /* 0x00000009be047221 */ /* 0x000fe20000010000 */
[----:B------:R-:W-:Y:S01]  /*61a0*/  F2FP.BF16.F32.PACK_AB R190, R47, R190 ;  /* 0x000000be2fbe723e */ /* 0x000fe200000010ff */
[----:B------:R-:W-:-:S02]  /*61b0*/  IMAD.MOV.U32 R36, RZ, RZ, R119 ;  /* 0x000000ffff247224 */ /* 0x000fc400078e0077 */
[----:B------:R-:W-:Y:S01]  /*61c0*/  FADD.FTZ R9, R47, R4 ;  /* 0x000000042f097221 */ /* 0x000fe20000010000 */
[----:B------:R-:W-:Y:S02]  /*61d0*/  IMAD.MOV.U32 R47, RZ, RZ, R119 ;  /* 0x000000ffff2f7224 */ /* 0x000fe400078e0077 */
[----:B------:R-:W2:Y:S01]  /*61e0*/  MUFU.EX2 R34, R34 ;  /* 0x0000002200227308 */ /* 0x000ea20000000800 */
[----:B------:R-:W-:Y:S01]  /*61f0*/  FADD.FTZ R4, R184, R9 ;  /* 0x00000009b8047221 */ /* 0x000fe20000010000 */
[----:B0-----:R-:W-:Y:S01]  /*6200*/  FADD.FTZ R0, R32, R3 ;  /* 0x0000000320007221 */ /* 0x001fe20000010000 */
[C---:B------:R-:W-:Y:S02]  /*6210*/  F2FP.BF16.F32.PACK_AB R184, R49.reuse, R184 ;  /* 0x000000b831b8723e */ /* 0x040fe400000010ff */
[----:B------:R-:W-:Y:S01]  /*6220*/  FADD.FTZ R9, R49, R4 ;  /* 0x0000000431097221 */ /* 0x000fe20000010000 */
[----:B------:R-:W-:Y:S02]  /*6230*/  IMAD.MOV.U32 R49, RZ, RZ, R119 ;  /* 0x000000ffff317224 */ /* 0x000fe400078e0077 */
[----:B------:R-:W0:Y:S01]  /*6240*/  MUFU.EX2 R35, R35 ;  /* 0x0000002300237308 */ /* 0x000e220000000800 */
[----:B-1----:R-:W-:Y:S01]  /*6250*/  FADD.FTZ R3, R33, R0 ;  /* 0x0000000021037221 */ /* 0x002fe20000010000 */
[----:B------:R-:W-:Y:S01]  /*6260*/  FADD.FTZ R4, R186, R9 ;  /* 0x00000009ba047221 */ /* 0x000fe20000010000 */
[----:B------:R-:W-:-:S02]  /*6270*/  F2FP.BF16.F32.PACK_AB R186, R51, R186 ;  /* 0x000000ba33ba723e */ /* 0x000fc400000010ff */
[----:B------:R-:W-:Y:S01]  /*6280*/  F2FP.BF16.F32.PACK_AB R189, R33, R32 ;  /* 0x0000002021bd723e */ /* 0x000fe200000010ff */
[----:B------:R-:W-:Y:S01]  /*6290*/  FADD.FTZ R9, R51, R4 ;  /* 0x0000000433097221 */ /* 0x000fe20000010000 */
[----:B------:R-:W-:Y:S01]  /*62a0*/  IMAD.MOV.U32 R51, RZ, RZ, R119 ;  /* 0x000000ffff337224 */ /* 0x000fe200078e0077 */
[----:B------:R-:W1:Y:S01]  /*62b0*/  MUFU.EX2 R24, R24 ;  /* 0x0000001800187308 */ /* 0x000e620000000800 */
[----:B--2---:R-:W-:Y:S01]  /*62c0*/  FADD.FTZ R0, R34, R3 ;  /* 0x0000000322007221 */ /* 0x004fe20000010000 */
[----:B------:R-:W-:Y:S01]  /*62d0*/  FADD.FTZ R4, R180, R9 ;  /* 0x00000009b4047221 */ /* 0x000fe20000010000 */
[----:B------:R-:W-:Y:S01]  /*62e0*/  F2FP.BF16.F32.PACK_AB R180, R53, R180 ;  /* 0x000000b435b4723e */ /* 0x000fe200000010ff */
[--C-:B------:R-:W-:Y:S02]  /*62f0*/  IMAD.MOV.U32 R33, RZ, RZ, R119.reuse ;  /* 0x000000ffff217224 */ /* 0x100fe400078e0077 */
[--C-:B------:R-:W-:Y:S02]  /*6300*/  IMAD.MOV.U32 R32, RZ, RZ, R119.reuse ;  /* 0x000000ffff207224 */ /* 0x100fe400078e0077 */
[----:B------:R-:W2:Y:S01]  /*6310*/  MUFU.EX2 R182, R182 ;  /* 0x000000b600b67308 */ /* 0x000ea20000000800 */
[C---:B0-----:R-:W-:Y:S01]  /*6320*/  FADD.FTZ R3, R35.reuse, R0 ;  /* 0x0000000023037221 */ /* 0x041fe20000010000 */
[----:B------:R-:W-:Y:S01]  /*6330*/  F2FP.BF16.F32.PACK_AB R191, R35, R34 ;  /* 0x0000002223bf723e */ /* 0x000fe200000010ff */
[----:B------:R-:W-:-:S02]  /*6340*/  IMAD.MOV.U32 R35, RZ, RZ, R119 ;  /* 0x000000ffff237224 */ /* 0x000fc400078e0077 */
[----:B------:R-:W-:-:S03]  /*6350*/  IMAD.MOV.U32 R34, RZ, RZ, R119 ;  /* 0x000000ffff227224 */ /* 0x000fc600078e0077 */
[----:B------:R-:W0:Y:S01]  /*6360*/  MUFU.EX2 R25, R25 ;  /* 0x0000001900197308 */ /* 0x000e220000000800 */
[----:B-1----:R-:W-:Y:S01]  /*6370*/  FADD.FTZ R0, R24, R3 ;  /* 0x0000000318007221 */ /* 0x002fe20000010000 */
[----:B------:R-:W-:Y:S01]  /*6380*/  FADD.FTZ R3, R53, R4 ;  /* 0x0000000435037221 */ /* 0x000fe20000010000 */
[--C-:B------:R-:W-:Y:S02]  /*6390*/  IMAD.MOV.U32 R53, RZ, RZ, R119.reuse ;  /* 0x000000ffff357224 */ /* 0x100fe400078e0077 */
[C---:B------:R-:W-:Y:S01]  /*63a0*/  FADD.FTZ R0, R185.reuse, R0 ;  /* 0x00000000b9007221 */ /* 0x040fe20000010000 */
[----:B------:R-:W-:Y:S01]  /*63b0*/  F2FP.BF16.F32.PACK_AB R185, R185, R24 ;  /* 0x00000018b9b9723e */ /* 0x000fe200000010ff */
[----:B------:R-:W-:Y:S01]  /*63c0*/  IMAD.MOV.U32 R24, RZ, RZ, R119 ;  /* 0x000000ffff187224 */ /* 0x000fe200078e0077 */
[----:B------:R-:W1:Y:S01]  /*63d0*/  MUFU.EX2 R28, R28 ;  /* 0x0000001c001c7308 */ /* 0x000e620000000800 */
[----:B--2---:R-:W-:-:S07]  /*63e0*/  FADD.FTZ R4, R182, R3 ;  /* 0x00000003b6047221 */ /* 0x004fce0000010000 */
[----:B------:R-:W2:Y:S01]  /*63f0*/  MUFU.EX2 R29, R29 ;  /* 0x0000001d001d7308 */ /* 0x000ea20000000800 */
[----:B0-----:R-:W-:-:S07]  /*6400*/  FADD.FTZ R3, R25, R0 ;  /* 0x0000000019037221 */ /* 0x001fce0000010000 */
[----:B------:R-:W0:Y:S01]  /*6410*/  MUFU.EX2 R54, R54 ;  /* 0x0000003600367308 */ /* 0x000e220000000800 */
[C---:B-1----:R-:W-:Y:S01]  /*6420*/  FADD.FTZ R0, R28.reuse, R3 ;  /* 0x000000031c007221 */ /* 0x042fe20000010000 */
[----:B------:R-:W-:Y:S01]  /*6430*/  F2FP.BF16.F32.PACK_AB R187, R28, R25 ;  /* 0x000000191cbb723e */ /* 0x000fe200000010ff */
[--C-:B------:R-:W-:Y:S02]  /*6440*/  IMAD.MOV.U32 R28, RZ, RZ, R119.reuse ;  /* 0x000000ffff1c7224 */ /* 0x100fe400078e0077 */
[----:B------:R-:W-:-:S03]  /*6450*/  IMAD.MOV.U32 R25, RZ, RZ, R119 ;  /* 0x000000ffff197224 */ /* 0x000fc600078e0077 */
[----:B------:R-:W1:Y:S01]  /*6460*/  MUFU.EX2 R56, R56 ;  /* 0x0000003800387308 */ /* 0x000e620000000800 */
[----:B--2---:R-:W-:-:S07]  /*6470*/  FADD.FTZ R3, R29, R0 ;  /* 0x000000001d037221 */ /* 0x004fce0000010000 */
[----:B------:R2:W3:Y:S01]  /*6480*/  MUFU.EX2 R183, R26 ;  /* 0x0000001a00b77308 */ /* 0x0004e20000000800 */
[C---:B0-----:R-:W-:Y:S01]  /*6490*/  FADD.FTZ R3, R54.reuse, R3 ;  /* 0x0000000336037221 */ /* 0x041fe20000010000 */
[----:B------:R-:W-:Y:S01]  /*64a0*/  F2FP.BF16.F32.PACK_AB R181, R54, R29 ;  /* 0x0000001d36b5723e */ /* 0x000fe200000010ff */
[--C-:B------:R-:W-:Y:S02]  /*64b0*/  IMAD.MOV.U32 R54, RZ, RZ, R119.reuse ;  /* 0x000000ffff367224 */ /* 0x100fe400078e0077 */
[----:B------:R-:W-:-:S03]  /*64c0*/  IMAD.MOV.U32 R29, RZ, RZ, R119 ;  /* 0x000000ffff1d7224 */ /* 0x000fc600078e0077 */
[----:B------:R-:W0:Y:S01]  /*64d0*/  MUFU.EX2 R55, R55 ;  /* 0x0000003700377308 */ /* 0x000e220000000800 */
[----:B-1----:R-:W-:Y:S01]  /*64e0*/  FADD.FTZ R0, R56, R3 ;  /* 0x0000000338007221 */ /* 0x002fe20000010000 */
[----:B--2---:R-:W-:-:S06]  /*64f0*/  IMAD.MOV.U32 R26, RZ, RZ, R119 ;  /* 0x000000ffff1a7224 */ /* 0x004fcc00078e0077 */
[----:B------:R-:W1:Y:S01]  /*6500*/  MUFU.EX2 R30, R30 ;  /* 0x0000001e001e7308 */ /* 0x000e620000000800 */
[C---:B---3--:R-:W-:Y:S01]  /*6510*/  FADD.FTZ R3, R183.reuse, R0 ;  /* 0x00000000b7037221 */ /* 0x048fe20000010000 */
[----:B------:R-:W-:Y:S01]  /*6520*/  F2FP.BF16.F32.PACK_AB R183, R183, R56 ;  /* 0x00000038b7b7723e */ /* 0x000fe200000010ff */
[----:B------:R-:W-:-:S05]  /*6530*/  IMAD.MOV.U32 R56, RZ, RZ, R119 ;  /* 0x000000ffff387224 */ /* 0x000fca00078e0077 */
[----:B------:R-:W2:Y:S01]  /*6540*/  MUFU.EX2 R176, R176 ;  /* 0x000000b000b07308 */ /* 0x000ea20000000800 */
[C---:B0-----:R-:W-:Y:S01]  /*6550*/  FADD.FTZ R9, R55.reuse, R4 ;  /* 0x0000000437097221 */ /* 0x041fe20000010000 */
[----:B------:R-:W-:Y:S01]  /*6560*/  F2FP.BF16.F32.PACK_AB R182, R55, R182 ;  /* 0x000000b637b6723e */ /* 0x000fe200000010ff */
[----:B------:R-:W-:-:S05]  /*6570*/  IMAD.MOV.U32 R55, RZ, RZ, R119 ;  /* 0x000000ffff377224 */ /* 0x000fca00078e0077 */
[----:B------:R0:W3:Y:S01]  /*6580*/  MUFU.EX2 R177, R40 ;  /* 0x0000002800b17308 */ /* 0x0000e20000000800 */
[----:B-1----:R-:W-:-:S07]  /*6590*/  FADD.FTZ R0, R30, R3 ;  /* 0x000000031e007221 */ /* 0x002fce0000010000 */
[----:B------:R-:W1:Y:S01]  /*65a0*/  MUFU.EX2 R57, R57 ;  /* 0x0000003900397308 */ /* 0x000e620000000800 */
[----:B--2---:R-:W-:Y:S01]  /*65b0*/  FADD.FTZ R4, R176, R9 ;  /* 0x00000009b0047221 */ /* 0x004fe20000010000 */
[----:B0-----:R-:W-:-:S06]  /*65c0*/  IMAD.MOV.U32 R40, RZ, RZ, R119 ;  /* 0x000000ffff287224 */ /* 0x001fcc00078e0077 */
[----:B------:R-:W0:Y:S01]  /*65d0*/  MUFU.EX2 R42, R42 ;  /* 0x0000002a002a7308 */ /* 0x000e220000000800 */
[C---:B---3--:R-:W-:Y:S01]  /*65e0*/  FADD.FTZ R3, R177.reuse, R0 ;  /* 0x00000000b1037221 */ /* 0x048fe20000010000 */
[----:B------:R-:W-:Y:S01]  /*65f0*/  F2FP.BF16.F32.PACK_AB R177, R177, R30 ;  /* 0x0000001eb1b1723e */ /* 0x000fe200000010ff */
[----:B------:R-:W-:-:S05]  /*6600*/  IMAD.MOV.U32 R30, RZ, RZ, R119 ;  /* 0x000000ffff1e7224 */ /* 0x000fca00078e0077 */
[----:B------:R-:W2:Y:S01]  /*6610*/  MUFU.EX2 R178, R178 ;  /* 0x000000b200b27308 */ /* 0x000ea20000000800 */
[C---:B-1----:R-:W-:Y:S01]  /*6620*/  FADD.FTZ R9, R57.reuse, R4 ;  /* 0x0000000439097221 */ /* 0x042fe20000010000 */
[----:B------:R-:W-:Y:S01]  /*6630*/  F2FP.BF16.F32.PACK_AB R176, R57, R176 ;  /* 0x000000b039b0723e */ /* 0x000fe200000010ff */
[----:B------:R-:W-:-:S05]  /*6640*/  IMAD.MOV.U32 R57, RZ, RZ, R119 ;  /* 0x000000ffff397224 */ /* 0x000fca00078e0077 */
[----:B------:R1:W3:Y:S01]  /*6650*/  MUFU.EX2 R179, R44 ;  /* 0x0000002c00b37308 */ /* 0x0002e20000000800 */
[----:B0-----:R-:W-:-:S07]  /*6660*/  FADD.FTZ R0, R42, R3 ;  /* 0x000000032a007221 */ /* 0x001fce0000010000 */
[----:B------:R-:W0:Y:S01]  /*6670*/  MUFU.EX2 R59, R59 ;  /* 0x0000003b003b7308 */ /* 0x000e220000000800 */
[----:B--2---:R-:W-:Y:S01]  /*6680*/  FADD.FTZ R4, R178, R9 ;  /* 0x00000009b2047221 */ /* 0x004fe20000010000 */
[--C-:B-1----:R-:W-:Y:S02]  /*6690*/  IMAD.MOV.U32 R44, RZ, RZ, R119.reuse ;  /* 0x000000ffff2c7224 */ /* 0x102fe400078e0077 */
[C---:B---3--:R-:W-:Y:S01]  /*66a0*/  FADD.FTZ R3, R179.reuse, R0 ;  /* 0x00000000b3037221 */ /* 0x048fe20000010000 */
[----:B------:R-:W-:Y:S01]  /*66b0*/  F2FP.BF16.F32.PACK_AB R179, R179, R42 ;  /* 0x0000002ab3b3723e */ /* 0x000fe200000010ff */
[----:B------:R-:W-:Y:S02]  /*66c0*/  IMAD.MOV.U32 R0, RZ, RZ, 0x3f800000 ;  /* 0x3f800000ff007424 */ /* 0x000fe400078e00ff */
[--C-:B------:R-:W-:Y:S02]  /*66d0*/  IMAD.MOV.U32 R42, RZ, RZ, R119.reuse ;  /* 0x000000ffff2a7224 */ /* 0x100fe400078e0077 */
[C---:B0-----:R-:W-:Y:S01]  /*66e0*/  FADD.FTZ R4, R59.reuse, R4 ;  /* 0x000000043b047221 */ /* 0x041fe20000010000 */
[----:B------:R-:W-:Y:S01]  /*66f0*/  F2FP.BF16.F32.PACK_AB R178, R59, R178 ;  /* 0x000000b23bb2723e */ /* 0x000fe200000010ff */
[----:B------:R-:W-:Y:S01]  /*6700*/  IMAD.MOV.U32 R59, RZ, RZ, R119 ;  /* 0x000000ffff3b7224 */ /* 0x000fe200078e0077 */
[----:B------:R-:W-:Y:S06]  /*6710*/  @!P2 BRA `(.L_x_187) ;  /* 0x000000480000a947 */ /* 0x000fec0003800000 */
[----:B------:R-:W-:Y:S01]  /*6720*/  R2UR UR60, R16 ;  /* 0x00000000103c72ca */ /* 0x000fe200000e0000 */
[----:B------:R-:W-:Y:S01]  /*6730*/  IMAD.U32 R9, RZ, RZ, UR50 ;  /* 0x00000032ff097e24 */ /* 0x000fe2000f8e00ff */
[----:B------:R-:W-:Y:S01]  /*6740*/  CS2R R118, SRZ ;  /* 0x0000000000767805 */ /* 0x000fe2000001ff00 */
[----:B------:R-:W-:Y:S01]  /*6750*/  IMAD.MOV.U32 R10, RZ, RZ, R8 ;  /* 0x000000ffff0a7224 */ /* 0x000fe200078e0008 */
[----:B------:R-:W-:Y:S01]  /*6760*/  CS2R R114, SRZ ;  /* 0x0000000000727805 */ /* 0x000fe2000001ff00 */
[----:B------:R-:W-:Y:S01]  /*6770*/  IMAD.MOV.U32 R11, RZ, RZ, R7 ;  /* 0x000000ffff0b7224 */ /* 0x000fe200078e0007 */
[----:B------:R-:W-:Y:S01]  /*6780*/  CS2R R110, SRZ ;  /* 0x00000000006e7805 */ /* 0x000fe2000001ff00 */
[----:B------:R-:W-:Y:S01]  /*6790*/  IMAD.MOV.U32 R12, RZ, RZ, R17 ;  /* 0x000000ffff0c7224 */ /* 0x000fe200078e0011 */
[----:B------:R-:W-:Y:S01]  /*67a0*/  CS2R R106, SRZ ;  /* 0x00000000006a7805 */ /* 0x000fe2000001ff00 */
[----:B------:R-:W-:Y:S01]  /*67b0*/  IMAD.MOV.U32 R0, RZ, RZ, 0x3f800000 ;  /* 0x3f800000ff007424 */ /* 0x000fe200078e00ff */
        /* <DEDUP_REMOVED lines=43> */
[----:B------:R-:W-:Y:S01]  /*6a70*/  CS2R R24, SRZ ;  /* 0x0000000000187805 */ /* 0x000fe2000001ff00 */
[----:B------:R-:W-:-:S06]  /*6a80*/  ULDC UR6, c[0x0][0x9d8] ;  /* 0x0002760000067ab9 */ /* 0x000fcc0000000800 */
.L_x_196:
[----:B------:R-:W-:-:S04]  /*6a90*/  UIADD3 UR7, UR60, 0x1, URZ ;  /* 0x000000013c077890 */ /* 0x000fc8000fffe03f */
[----:B------:R-:W-:-:S04]  /*6aa0*/  UISETP.NE.AND UP0, UPT, UR7, 0x2, UPT ;  /* 0x000000020700788c */ /* 0x000fc8000bf05270 */
[----:B------:R-:W-:Y:S02]  /*6ab0*/  USEL UR10, URZ, 0x1, UP0 ;  /* 0x000000013f0a7887 */ /* 0x000fe40008000000 */
[----:B------:R-:W-:-:S04]  /*6ac0*/  USEL UR7, UR7, URZ, UP0 ;  /* 0x0000003f07077287 */ /* 0x000fc80008000000 */
[----:B------:R-:W-:Y:S02]  /*6ad0*/  LOP3.LUT R17, R12, UR10, RZ, 0x3c, !PT ;  /* 0x0000000a0c117c12 */ /* 0x000fe4000f8e3cff */
[----:B------:R-:W-:Y:S01]  /*6ae0*/  IMAD.U32 R16, RZ, RZ, UR7 ;  /* 0x00000007ff107e24 */ /* 0x000fe2000f8e00ff */
[----:B------:R-:W-:Y:S06]  /*6af0*/  @!P0 BRA `(.L_x_188) ;  /* 0x0000000000048947 */ /* 0x000fec0003800000 */
[----:B------:R-:W-:Y:S01]  /*6b00*/  BPT.TRAP 0x1 ;  /* 0x000000040000795c */ /* 0x000fe20000300000 */
.L_x_188:
[----:B------:R-:W0:Y:S01]  /*6b10*/  S2UR UR11, SR_CgaCtaId ;  /* 0x00000000000b79c3 */ /* 0x000e220000008800 */
[----:B------:R-:W-:Y:S01]  /*6b20*/  UMOV UR10, 0x400 ;  /* 0x00000400000a7882 */ /* 0x000fe20000000000 */
[----:B------:R-:W-:Y:S01]  /*6b30*/  SHF.L.U32 R7, R17, 0x1f, RZ ;  /* 0x0000001f11077819 */ /* 0x000fe200000006ff */
[----:B0-----:R-:W-:-:S06]  /*6b40*/  ULEA UR10, UR11, UR10, 0x18 ;  /* 0x0000000a0b0a7291 */ /* 0x001fcc000f8ec03f */
[----:B------:R-:W-:-:S05]  /*6b50*/  IMAD.U32 R2, RZ, RZ, UR10 ;  /* 0x0000000aff027e24 */ /* 0x000fca000f8e00ff */
[----:B------:R-:W-:-:S13]  /*6b60*/  R2UR UR61, R2 ;  /* 0x00000000023d72ca */ /* 0x000fda00000e0000 */
[----:B------:R-:W-:-:S09]  /*6b70*/  ULEA UR61, UR7, UR61, 0x3 ;  /* 0x0000003d073d7291 */ /* 0x000fd2000f8e183f */
[----:B------:R0:W1:Y:S01]  /*6b80*/  SYNCS.PHASECHK.TRANS64.TRYWAIT P2, [UR61+0x36830], R7 ;  /* 0x03683007ff0075a7 */ /* 0x000062000804017d */
[----:B------:R-:W-:Y:S05]  /*6b90*/  @!P0 BRA `(.L_x_189) ;  /* 0x0000000000048947 */ /* 0x000fea0003800000 */
[----:B------:R-:W-:Y:S01]  /*6ba0*/  BPT.TRAP 0x1 ;  /* 0x000000040000795c */ /* 0x000fe20000300000 */
.L_x_189:
[----:B-1----:R-:W-:Y:S05]  /*6bb0*/  @P2 BRA `(.L_x_190) ;  /* 0x0000000000082947 */ /* 0x002fea0003800000 */
[----:B------:R-:W1:Y:S02]  /*6bc0*/  SYNCS.PHASECHK.TRANS64.TRYWAIT P2, [UR61+0x36830], R7 ;  /* 0x03683007ff0075a7 */ /* 0x000e64000804017d */
[----:B-1----:R-:W-:Y:S05]  /*6bd0*/  @!P2 BRA `(.L_x_191) ;  /* 0x00000100006ca947 */ /* 0x002fea0003800000 */
.L_x_190:
[----:B------:R-:W-:Y:S01]  /*6be0*/  R2UR UR10, R5 ;  /* 0x00000000050a72ca */ /* 0x000fe200000e0000 */
[----:B------:R-:W-:Y:S01]  /*6bf0*/  WARPGROUP.ARRIVE ;  /* 0x00000000000079c5 */ /* 0x000fe20000000000 */
[----:B------:R-:W-:Y:S01]  /*6c00*/  R2UR UR7, R16 ;  /* 0x00000000100772ca */ /* 0x000fe200000e0000 */
[----:B------:R-:W-:Y:S01]  /*6c10*/  UMOV UR39, 0x40000040 ;  /* 0x4000004000277882 */ /* 0x000fe20000000000 */
[----:B------:R-:W-:Y:S01]  /*6c20*/  MOV R13, UR37 ;  /* 0x00000025000d7c02 */ /* 0x000fe20008000f00 */
[----:B------:R-:W-:Y:S01]  /*6c30*/  UMOV UR37, UR53 ;  /* 0x0000003500257c82 */ /* 0x000fe20008000000 */
[----:B------:R-:W-:Y:S01]  /*6c40*/  MOV R14, UR36 ;  /* 0x00000024000e7c02 */ /* 0x000fe20008000f00 */
[----:B------:R-:W-:Y:S01]  /*6c50*/  UMOV UR36, UR52 ;  /* 0x0000003400247c82 */ /* 0x000fe20008000000 */
[----:B------:R-:W-:Y:S01]  /*6c60*/  MOV R15, UR41 ;  /* 0x00000029000f7c02 */ /* 0x000fe20008000f00 */
[----:B------:R-:W-:Y:S01]  /*6c70*/  UMOV UR41, UR53 ;  /* 0x0000003500297c82 */ /* 0x000fe20008000000 */
[----:B------:R-:W-:Y:S01]  /*6c80*/  MOV R20, UR40 ;  /* 0x0000002800147c02 */ /* 0x000fe20008000f00 */
[----:B------:R-:W-:Y:S01]  /*6c90*/  UMOV UR40, UR52 ;  /* 0x0000003400287c82 */ /* 0x000fe20008000000 */
[----:B------:R-:W-:Y:S01]  /*6ca0*/  UMOV UR43, 0x40000040 ;  /* 0x40000040002b7882 */ /* 0x000fe20000000000 */
[----:B------:R-:W-:Y:S01]  /*6cb0*/  UMOV UR48, UR52 ;  /* 0x0000003400307c82 */ /* 0x000fe20008000000 */
[----:B------:R-:W-:Y:S01]  /*6cc0*/  UMOV UR49, UR53 ;  /* 0x0000003500317c82 */ /* 0x000fe20008000000 */
[----:B------:R-:W-:Y:S01]  /*6cd0*/  UIMAD UR7, UR7, 0xa80, UR10 ;  /* 0x00000a80070778a4 */ /* 0x000fe2000f8e020a */
[----:B01----:R-:W-:Y:S01]  /*6ce0*/  MOV R7, UR45 ;  /* 0x0000002d00077c02 */ /* 0x003fe20008000f00 */
[----:B------:R-:W-:Y:S01]  /*6cf0*/  UMOV UR51, 0x40000040 ;  /* 0x4000004000337882 */ /* 0x000fe20000000000 */
[----:B------:R-:W-:Y:S01]  /*6d00*/  MOV R8, UR44 ;  /* 0x0000002c00087c02 */ /* 0x000fe20008000f00 */
[----:B------:R-:W-:Y:S01]  /*6d10*/  UIADD3 UR11, UR7, 0x80, URZ ;  /* 0x00000080070b7890 */ /* 0x000fe2000fffe03f */
[-C--:B------:R-:W-:Y:S01]  /*6d20*/  FMUL.FTZ R24, R24, R6.reuse ;  /* 0x0000000618187220 */ /* 0x080fe20000410000 */
[----:B------:R-:W-:Y:S01]  /*6d30*/  UIADD3 UR50, UR7, 0x100, URZ ;  /* 0x0000010007327890 */ /* 0x000fe2000fffe03f */
[-C--:B------:R-:W-:Y:S01]  /*6d40*/  FMUL.FTZ R25, R25, R6.reuse ;  /* 0x0000000619197220 */ /* 0x080fe20000410000 */
[----:B------:R-:W-:Y:S01]  /*6d50*/  UMOV UR38, UR7 ;  /* 0x0000000700267c82 */ /* 0x000fe20008000000 */
[----:B------:R-:W-:Y:S01]  /*6d60*/  UIADD3 UR10, UR7, 0x180, URZ ;  /* 0x00000180070a7890 */ /* 0x000fe2000fffe03f */
[----:B------:R-:W-:Y:S01]  /*6d70*/  HGMMA.64x16x16.F32.BF16 R168, gdesc[UR36], RZ, !UPT, gsb0 ;  /* 0x0020000024a879f0 */ /* 0x000fe2000c0018ff */
[----:B------:R-:W-:Y:S01]  /*6d80*/  UMOV UR42, UR11 ;  /* 0x0000000b002a7c82 */ /* 0x000fe20008000000 */
[----:B------:R-:W-:Y:S01]  /*6d90*/  UMOV UR44, UR52 ;  /* 0x00000034002c7c82 */ /* 0x000fe20008000000 */
[----:B------:R-:W-:Y:S01]  /*6da0*/  UMOV UR45, UR53 ;  /* 0x00000035002d7c82 */ /* 0x000fe20008000000 */
[----:B------:R-:W-:Y:S01]  /*6db0*/  UMOV UR47, 0x40000040 ;  /* 0x40000040002f7882 */ /* 0x000fe20000000000 */
[----:B------:R-:W-:Y:S01]  /*6dc0*/  UIADD3 UR54, UR7, 0x200, URZ ;  /* 0x0000020007367890 */ /* 0x000fe2000fffe03f */
[----:B------:R-:W-:Y:S01]  /*6dd0*/  R2UR UR37, R13 ;  /* 0x000000000d2572ca */ /* 0x000fe200000e0000 */
[----:B------:R-:W-:Y:S01]  /*6de0*/  UMOV UR46, UR10 ;  /* 0x0000000a002e7c82 */ /* 0x000fe20008000000 */
[----:B------:R-:W-:Y:S01]  /*6df0*/  UMOV UR55, 0x40000040 ;  /* 0x4000004000377882 */ /* 0x000fe20000000000 */
[----:B------:R-:W-:Y:S01]  /*6e00*/  UIADD3 UR58, UR7, 0x280, URZ ;  /* 0x00000280073a7890 */ /* 0x000fe2000fffe03f */
[----:B------:R-:W-:Y:S01]  /*6e10*/  R2UR UR36, R14 ;  /* 0x000000000e2472ca */ /* 0x000fe200000e0000 */
[----:B------:R-:W-:Y:S01]  /*6e20*/  UMOV UR56, UR52 ;  /* 0x0000003400387c82 */ /* 0x000fe20008000000 */
[----:B------:R-:W-:Y:S01]  /*6e30*/  UMOV UR57, UR53 ;  /* 0x0000003500397c82 */ /* 0x000fe20008000000 */
[----:B------:R-:W-:Y:S01]  /*6e40*/  UMOV UR59, 0x40000040 ;  /* 0x40000040003b7882 */ /* 0x000fe20000000000 */
[----:B------:R-:W-:Y:S01]  /*6e50*/  UIADD3 UR10, UR7, 0x82, URZ ;  /* 0x00000082070a7890 */ /* 0x000fe2000fffe03f */
[-C--:B------:R-:W-:Y:S01]  /*6e60*/  FMUL.FTZ R28, R28, R6.reuse ;  /* 0x000000061c1c7220 */ /* 0x080fe20000410000 */
        /* <DEDUP_REMOVED lines=44> */
[----:B------:R-:W-:Y:S01]  /*7130*/  R2UR UR41, R15 ;  /* 0x000000000f2972ca */ /* 0x000fe200000e0000 */
[----:B------:R-:W-:Y:S01]  /*7140*/  UIADD3 UR42, UR7, 0x704, URZ ;  /* 0x00000704072a7890 */ /* 0x000fe2000fffe03f */
[----:B------:R-:W-:Y:S01]  /*7150*/  R2UR UR40, R20 ;  /* 0x00000000142872ca */ /* 0x000fe200000e0000 */
        /* <DEDUP_REMOVED lines=57> */
[-C--:B------:R-:W-:Y:S01]  /*74f0*/  FMUL.FTZ R91, R91, R0.reuse ;  /* 0x000000005b5b7220 */ /* 0x080fe20000410000 */
[----:B------:R-:W-:Y:S01]  /*7500*/  UMOV UR48, UR52 ;  /* 0x0000003400307c82 */ /* 0x000fe20008000000 */
[----:B------:R-:W-:Y:S01]  /*7510*/  UMOV UR49, UR53 ;  /* 0x0000003500317c82 */ /* 0x000fe20008000000 */
        /* <DEDUP_REMOVED lines=27> */
[----:B------:R-:W-:Y:S03]  /*76d0*/  HGMMA.64x16x16.F32.BF16 R128, gdesc[UR56], RZ, !UPT, gsb0 ;  /* 0x00200000388079f0 */ /* 0x000fe6000c0018ff */
[----:B------:R-:W-:Y:S02]  /*76e0*/  WARPGROUP.DEPBAR.LE gsb0, 0x0 ;  /* 0x00008000000079c5 */ /* 0x000fe40000010000 */
[----:B------:R-:W-:-:S06]  /*76f0*/  WARPGROUP.ARRIVE ;  /* 0x00000000000079c5 */ /* 0x000fcc0000000000 */
[----:B------:R-:W-:Y:S01]  /*7700*/  HGMMA.64x16x16.F32.BF16 R120, gdesc[UR48], RZ, !UPT, gsb0 ;  /* 0x00200000307879f0 */ /* 0x000fe2000c0018ff */
        /* <DEDUP_REMOVED lines=90> */
[----:B------:R-:W-:Y:S01]  /*7cb0*/  UMOV UR15, 0x40000040 ;  /* 0x40000040000f7882 */ /* 0x000fe20000000000 */
[----:B------:R-:W-:Y:S02]  /*7cc0*/  WARPGROUP.DEPBAR.LE gsb0, 0x0 ;  /* 0x00008000000079c5 */ /* 0x000fe40000010000 */
[----:B------:R-:W-:-:S06]  /*7cd0*/  WARPGROUP.ARRIVE ;  /* 0x00000000000079c5 */ /* 0x000fcc0000000000 */
[----:B------:R-:W-:Y:S01]  /*7ce0*/  HGMMA.64x16x16.F32.BF16 R120, gdesc[UR8], R120, gsb0 ;  /* 0x00200000087879f0 */ /* 0x000fe20008001878 */
[----:B------:R-:W-:Y:S02]  /*7cf0*/  UIADD3 UR10, UR7, 0x86, URZ ;  /* 0x00000086070a7890 */ /* 0x000fe4000fffe03f */
        /* <DEDUP_REMOVED lines=353> */
.L_x_192:
[----:B------:R-:W-:Y:S02]  /*9310*/  R2UR UR7, R2 ;  /* 0x00000000020772ca */ /* 0x000fe400000e0000 */
[----:B------:R-:W-:-:S11]  /*9320*/  SHF.L.U32 R0, R12, 0x1f, RZ ;  /* 0x0000001f0c007819 */ /* 0x000fd600000006ff */
[----:B------:R-:W-:-:S09]  /*9330*/  ULEA UR7, UR60, UR7, 0x3 ;  /* 0x000000073c077291 */ /* 0x000fd2000f8e183f */
[----:B------:R0:W1:Y:S01]  /*9340*/  SYNCS.PHASECHK.TRANS64.TRYWAIT P2, [UR7+0x36850], R0 ;  /* 0x03685000ff0075a7 */ /* 0x0000620008040147 */
[----:B------:R-:W-:Y:S05]  /*9350*/  @!P0 BRA `(.L_x_193) ;  /* 0x0000000000048947 */ /* 0x000fea0003800000 */
[----:B------:R-:W-:Y:S01]  /*9360*/  BPT.TRAP 0x1 ;  /* 0x000000040000795c */ /* 0x000fe20000300000 */
.L_x_193:
[----:B-1----:R-:W-:Y:S05]  /*9370*/  @P2 BRA `(.L_x_194) ;  /* 0x0000000000082947 */ /* 0x002fea0003800000 */
[----:B------:R-:W1:Y:S02]  /*9380*/  SYNCS.PHASECHK.TRANS64.TRYWAIT P2, [UR7+0x36850], R0 ;  /* 0x03685000ff0075a7 */ /* 0x000e640008040147 */
[----:B-1----:R-:W-:Y:S05]  /*9390*/  @!P2 BRA `(.L_x_195) ;  /* 0x000000d80094a947 */ /* 0x002fea0003800000 */
.L_x_194:
[----:B------:R-:W-:Y:S01]  /*93a0*/  R2UR UR10, R2 ;  /* 0x00000000020a72ca */ /* 0x000fe200000e0000 */
[----:B------:R-:W-:Y:S01]  /*93b0*/  WARPGROUP.ARRIVE ;  /* 0x00000000000079c5 */ /* 0x000fe20000000000 */
[----:B------:R-:W-:Y:S01]  /*93c0*/  UMOV UR11, 0x40000040 ;  /* 0x40000040000b7882 */ /* 0x000fe20000000000 */
[----:B01----:R-:W-:Y:S01]  /*93d0*/  FMUL.FTZ R0, R168, UR6 ;  /* 0x00000006a8007c20 */ /* 0x003fe20008410000 */
[----:B------:R-:W-:Y:S01]  /*93e0*/  FMUL.FTZ R8, R169, UR6 ;  /* 0x00000006a9087c20 */ /* 0x000fe20008410000 */
[----:B------:R-:W-:Y:S01]  /*93f0*/  FMUL.FTZ R14, R172, UR6 ;  /* 0x00000006ac0e7c20 */ /* 0x000fe20008410000 */
[----:B------:R-:W-:Y:S01]  /*9400*/  FMUL.FTZ R20, R173, UR6 ;  /* 0x00000006ad147c20 */ /* 0x000fe20008410000 */
[----:B------:R-:W-:Y:S01]  /*9410*/  FMUL.FTZ R168, R160, UR6 ;  /* 0x00000006a0a87c20 */ /* 0x000fe20008410000 */
[----:B------:R-:W-:Y:S01]  /*9420*/  FMUL.FTZ R161, R161, UR6 ;  /* 0x00000006a1a17c20 */ /* 0x000fe20008410000 */
[----:B------:R-:W0:Y:S01]  /*9430*/  MUFU.TANH R0, R0 ;  /* 0x0000000000007308 */ /* 0x000e220000002400 */
[----:B------:R-:W-:Y:S01]  /*9440*/  FMUL.FTZ R160, R162, UR6 ;  /* 0x00000006a2a07c20 */ /* 0x000fe20008410000 */
[----:B------:R-:W-:Y:S01]  /*9450*/  FMUL.FTZ R162, R163, UR6 ;  /* 0x00000006a3a27c20 */ /* 0x000fe20008410000 */
[----:B------:R-:W-:Y:S01]  /*9460*/  FMUL.FTZ R163, R164, UR6 ;  /* 0x00000006a4a37c20 */ /* 0x000fe20008410000 */
[----:B------:R-:W-:Y:S01]  /*9470*/  UIADD3 UR10, UR10, 0x400, URZ ;  /* 0x000004000a0a7890 */ /* 0x000fe2000fffe03f */
[----:B------:R-:W-:Y:S01]  /*9480*/  FMUL.FTZ R165, R165, UR6 ;  /* 0x00000006a5a57c20 */ /* 0x000fe20008410000 */
[----:B------:R-:W-:Y:S01]  /*9490*/  FMUL.FTZ R164, R166, UR6 ;  /* 0x00000006a6a47c20 */ /* 0x000fe20008410000 */
[----:B------:R-:W-:Y:S01]  /*94a0*/  FMUL.FTZ R166, R167, UR6 ;  /* 0x00000006a7a67c20 */ /* 0x000fe20008410000 */
[----:B------:R-:W-:Y:S01]  /*94b0*/  USHF.R.U32.HI UR10, URZ, 0x4, UR10 ;  /* 0x000000043f0a7899 */ /* 0x000fe2000801160a */
[----:B------:R-:W1:Y:S01]  /*94c0*/  MUFU.TANH R8, R8 ;  /* 0x0000000800087308 */ /* 0x000e620000002400 */
[----:B------:R-:W-:Y:S01]  /*94d0*/  FMUL.FTZ R167, R152, UR6 ;  /* 0x0000000698a77c20 */ /* 0x000fe20008410000 */
[----:B------:R-:W-:Y:S01]  /*94e0*/  FMUL.FTZ R153, R153, UR6 ;  /* 0x0000000699997c20 */ /* 0x000fe20008410000 */
[----:B------:R-:W-:Y:S01]  /*94f0*/  ULOP3.LUT UR10, UR10, 0x3fff, URZ, 0xc0, !UPT ;  /* 0x00003fff0a0a7892 */ /* 0x000fe2000f8ec03f */
[----:B------:R-:W-:Y:S01]  /*9500*/  FMUL.FTZ R156, R156, UR6 ;  /* 0x000000069c9c7c20 */ /* 0x000fe20008410000 */
[----:B------:R-:W-:Y:S01]  /*9510*/  FMUL.FTZ R152, R154, UR6 ;  /* 0x000000069a987c20 */ /* 0x000fe20008410000 */
[----:B------:R-:W-:Y:S01]  /*9520*/  FMUL.FTZ R157, R157, UR6 ;  /* 0x000000069d9d7c20 */ /* 0x000fe20008410000 */
[----:B------:R-:W-:Y:S01]  /*9530*/  ULOP3.LUT UR10, UR10, 0x3800000, URZ, 0xfc, !UPT ;  /* 0x038000000a0a7892 */ /* 0x000fe2000f8efc3f */
[----:B------:R-:W2:Y:S01]  /*9540*/  MUFU.TANH R14, R14 ;  /* 0x0000000e000e7308 */ /* 0x000ea20000002400 */
[----:B0-----:R-:W-:Y:S01]  /*9550*/  FMNMX.FTZ R7, R0, R11, !PT ;  /* 0x0000000b00077209 */ /* 0x001fe20007810000 */
[----:B------:R-:W-:Y:S01]  /*9560*/  FMUL.FTZ R154, R155, UR6 ;  /* 0x000000069b9a7c20 */ /* 0x000fe20008410000 */
[----:B------:R-:W-:Y:S01]  /*9570*/  UIMAD UR60, UR60, 0xa80, UR10 ;  /* 0x00000a803c3c78a4 */ /* 0x000fe2000f8e020a */
[----:B------:R-:W-:Y:S01]  /*9580*/  FMUL.FTZ R155, R158, UR6 ;  /* 0x000000069e9b7c20 */ /* 0x000fe20008410000 */
[----:B------:R-:W-:Y:S01]  /*9590*/  FMUL.FTZ R158, R159, UR6 ;  /* 0x000000069f9e7c20 */ /* 0x000fe20008410000 */
[----:B------:R-:W-:Y:S01]  /*95a0*/  FMUL.FTZ R159, R144, UR6 ;  /* 0x00000006909f7c20 */ /* 0x000fe20008410000 */
[----:B------:R-:W-:Y:S01]  /*95b0*/  FMUL.FTZ R145, R145, UR6 ;  /* 0x0000000691917c20 */ /* 0x000fe20008410000 */
[----:B------:R-:W0:Y:S01]  /*95c0*/  MUFU.TANH R20, R20 ;  /* 0x0000001400147308 */ /* 0x000e220000002400 */
[----:B-1----:R-:W-:Y:S01]  /*95d0*/  FMNMX.FTZ R7, R8, R7, !PT ;  /* 0x0000000708077209 */ /* 0x002fe20007810000 */
[----:B------:R-:W-:Y:S01]  /*95e0*/  UMOV UR10, UR60 ;  /* 0x0000003c000a7c82 */ /* 0x000fe20008000000 */
[----:B------:R-:W-:Y:S01]  /*95f0*/  FMUL.FTZ R148, R148, UR6 ;  /* 0x0000000694947c20 */ /* 0x000fe20008410000 */
[----:B------:R-:W-:Y:S01]  /*9600*/  HGMMA.64x192x16.F32.BF16 R24, R200, gdesc[UR8].tnspB, R24, gsb0 ;  /* 0x42e00008c8187df0 */ /* 0x000fe20008001818 */
[----:B------:R-:W-:Y:S01]  /*9610*/  UIADD3 UR10, UR60, 0x80, URZ ;  /* 0x000000803c0a7890 */ /* 0x000fe2000fffe03f */
[----:B------:R-:W-:Y:S01]  /*9620*/  FMUL.FTZ R149, R149, UR6 ;  /* 0x0000000695957c20 */ /* 0x000fe20008410000 */
[----:B------:R-:W-:Y:S01]  /*9630*/  UMOV UR11, 0x40000040 ;  /* 0x40000040000b7882 */ /* 0x000fe20000000000 */
[----:B------:R-:W1:Y:S01]  /*9640*/  MUFU.TANH R168, R168 ;  /* 0x000000a800a87308 */ /* 0x000e620000002400 */
[----:B--2---:R-:W-:Y:S01]  /*9650*/  FMNMX.FTZ R7, R14, R7, !PT ;  /* 0x000000070e077209 */ /* 0x004fe20007810000 */
[----:B------:R-:W-:Y:S01]  /*9660*/  FMUL.FTZ R136, R136, UR6 ;  /* 0x0000000688887c20 */ /* 0x000fe20008410000 */
[----:B------:R-:W-:Y:S01]  /*9670*/  FMUL.FTZ R137, R137, UR6 ;  /* 0x0000000689897c20 */ /* 0x000fe20008410000 */
[----:B------:R-:W-:Y:S01]  /*9680*/  FMUL.FTZ R140, R140, UR6 ;  /* 0x000000068c8c7c20 */ /* 0x000fe20008410000 */
[----:B------:R-:W-:Y:S01]  /*9690*/  FMUL.FTZ R141, R141, UR6 ;  /* 0x000000068d8d7c20 */ /* 0x000fe20008410000 */
[----:B------:R-:W-:Y:S01]  /*96a0*/  FMUL.FTZ R128, R128, UR6 ;  /* 0x0000000680807c20 */ /* 0x000fe20008410000 */
[----:B------:R-:W-:Y:S01]  /*96b0*/  FMUL.FTZ R129, R129, UR6 ;  /* 0x0000000681817c20 */ /* 0x000fe20008410000 */
[----:B------:R-:W2:Y:S01]  /*96c0*/  MUFU.TANH R161, R161 ;  /* 0x000000a100a17308 */ /* 0x000ea20000002400 */
[----:B0-----:R-:W-:Y:S01]  /*96d0*/  FMNMX.FTZ R7, R20, R7, !PT ;  /* 0x0000000714077209 */ /* 0x001fe20007810000 */
[----:B------:R-:W-:Y:S01]  /*96e0*/  FMUL.FTZ R132, R132, UR6 ;  /* 0x0000000684847c20 */ /* 0x000fe20008410000 */
[----:B------:R-:W-:Y:S01]  /*96f0*/  FMUL.FTZ R133, R133, UR6 ;  /* 0x0000000685857c20 */ /* 0x000fe20008410000 */
[----:B------:R-:W-:Y:S01]  /*9700*/  FMUL.FTZ R120, R120, UR6 ;  /* 0x0000000678787c20 */ /* 0x000fe20008410000 */
[----:B------:R-:W-:Y:S01]  /*9710*/  FMUL.FTZ R121, R121, UR6 ;  /* 0x0000000679797c20 */ /* 0x000fe20008410000 */
[----:B------:R-:W-:Y:S01]  /*9720*/  FMUL.FTZ R124, R124, UR6 ;  /* 0x000000067c7c7c20 */ /* 0x000fe20008410000 */
[----:B------:R-:W-:Y:S01]  /*9730*/  FMUL.FTZ R144, R146, UR6 ;  /* 0x0000000692907c20 */ /* 0x000fe20008410000 */
[----:B------:R-:W0:Y:S01]  /*9740*/  MUFU.TANH R163, R163 ;  /* 0x000000a300a37308 */ /* 0x000e220000002400 */
[----:B-1----:R-:W-:Y:S01]  /*9750*/  FMNMX.FTZ R6, R168, R7, !PT ;  /* 0x00000007a8067209 */ /* 0x002fe20007810000 */
[----:B------:R-:W-:Y:S01]  /*9760*/  FMUL.FTZ R146, R147, UR6 ;  /* 0x0000000693927c20 */ /* 0x000fe20008410000 */
[----:B------:R-:W-:Y:S01]  /*9770*/  FMUL.FTZ R147, R150, UR6 ;  /* 0x0000000696937c20 */ /* 0x000fe20008410000 */
[----:B------:R-:W-:Y:S01]  /*9780*/  FMUL.FTZ R150, R125, UR6 ;  /* 0x000000067d967c20 */ /* 0x000fe20008410000 */
[----:B------:R-:W-:Y:S01]  /*9790*/  FMUL.FTZ R12, R170, UR6 ;  /* 0x00000006aa0c7c20 */ /* 0x000fe20008410000 */
[----:B------:R-:W-:Y:S01]  /*97a0*/  FMUL.FTZ R13, R171, UR6 ;  /* 0x00000006ab0d7c20 */ /* 0x000fe20008410000 */
[----:B------:R-:W-:Y:S01]  /*97b0*/  FMUL.FTZ R15, R174, UR6 ;  /* 0x00000006ae0f7c20 */ /* 0x000fe20008410000 */
[----:B------:R-:W1:Y:S01]  /*97c0*/  MUFU.TANH R165, R165 ;  /* 0x000000a500a57308 */ /* 0x000e620000002400 */
[----:B--2---:R-:W-:Y:S01]  /*97d0*/  FMNMX.FTZ R6, R161, R6, !PT ;  /* 0x00000006a1067209 */ /* 0x004fe20007810000 */
[----:B------:R-:W-:Y:S01]  /*97e0*/  FMUL.FTZ R21, R175, UR6 ;  /* 0x00000006af157c20 */ /* 0x000fe20008410000 */
[----:B------:R-:W-:Y:S01]  /*97f0*/  ULDC UR14, c[0x0][0x988] ;  /* 0x00026200000e7ab9 */ /* 0x000fe20000000800 */
[----:B------:R-:W-:Y:S01]  /*9800*/  R2UR UR15, R9 ;  /* 0x00000000090f72ca */ /* 0x000fe200000e0000 */
        /* <DEDUP_REMOVED lines=17> */
[----:B------:R-:W-:Y:S01]  /*9920*/  R2UR UR18, R18 ;  /* 0x00000000121272ca */ /* 0x000fe200000e0000 */
[----:B------:R-:W-:Y:S01]  /*9930*/  VOTEU.ALL UP0, P1 ;  /* 0x00000000003f7886 */ /* 0x000fe20000800000 */
[----:B------:R-:W1:Y:S01]  /*9940*/  MUFU.TANH R156, R156 ;  /* 0x0000009c009c7308 */ /* 0x000e620000002400 */
[----:B--2---:R-:W-:-:S03]  /*9950*/  FMNMX.FTZ R6, R167, R6, !PT ;  /* 0x00000006a7067209 */ /* 0x004fc60007810000 */
[----:B------:R-:W-:Y:S02]  /*9960*/  @!UP0 UIADD3 UR61, UR61, 0x36840, URZ ;  /* 0x000368403d3d8890 */ /* 0x000fe4000fffe03f */
[----:B------:R-:W-:Y:S02]  /*9970*/  @!UP0 UIADD3 UR7, UR7, 0x36860, URZ ;  /* 0x0003686007078890 */ /* 0x000fe4000fffe03f */
[----:B------:R-:W2:Y:S01]  /*9980*/  MUFU.TANH R157, R157 ;  /* 0x0000009d009d7308 */ /* 0x000ea20000002400 */
[----:B0-----:R-:W-:Y:S01]  /*9990*/  FMNMX.FTZ R7, R153, R6, !PT ;  /* 0x0000000699077209 */ /* 0x001fe20007810000 */
[----:B------:R-:W-:Y:S02]  /*99a0*/  @!UP0 UPRMT UR61, URZ, 0x654, UR61 ;  /* 0x000006543f3d8896 */ /* 0x000fe4000800003d */
[----:B------:R-:W-:Y:S02]  /*99b0*/  @!UP0 UPRMT UR7, URZ, 0x654, UR7 ;  /* 0x000006543f078896 */ /* 0x000fe40008000007 */
[----:B------:R-:W-:-:S02]  /*99c0*/  UISETP.GT.AND UP0, UPT, UR15, UR18, UPT ;  /* 0x000000120f00728c */ /* 0x000fc4000bf04270 */
[----:B------:R-:W0:Y:S01]  /*99d0*/  MUFU.TANH R159, R159 ;  /* 0x0000009f009f7308 */ /* 0x000e220000002400 */
[----:B-1----:R-:W-:-:S03]  /*99e0*/  FMNMX.FTZ R6, R156, R7, !PT ;  /* 0x000000079c067209 */ /* 0x002fc60007810000 */
[----:B------:R-:W-:-:S04]  /*99f0*/  PLOP3.LUT P2, PT, PT, PT, UP0, 0x80, 0x0 ;  /* 0x000000000000781c */ /* 0x000fc80003f4f008 */
[----:B------:R-:W1:Y:S01]  /*9a00*/  MUFU.TANH R145, R145 ;  /* 0x0000009100917308 */ /* 0x000e620000002400 */
[----:B--2---:R-:W-:-:S07]  /*9a10*/  FMNMX.FTZ R6, R157, R6, !PT ;  /* 0x000000069d067209 */ /* 0x004fce0007810000 */
[----:B------:R-:W2:Y:S01]  /*9a20*/  MUFU.TANH R148, R148 ;  /* 0x0000009400947308 */ /* 0x000ea20000002400 */
[----:B0-----:R-:W-:-:S07]  /*9a30*/  FMNMX.FTZ R6, R159, R6, !PT ;  /* 0x000000069f067209 */ /* 0x001fce0007810000 */
[----:B------:R-:W0:Y:S01]  /*9a40*/  MUFU.TANH R149, R149 ;  /* 0x0000009500957308 */ /* 0x000e220000002400 */
[----:B-1----:R-:W-:-:S07]  /*9a50*/  FMNMX.FTZ R7, R145, R6, !PT ;  /* 0x0000000691077209 */ /* 0x002fce0007810000 */
        /* <DEDUP_REMOVED lines=27> */
[----:B0-----:R-:W-:Y:S01]  /*9c10*/  FMNMX.FTZ R7, R150, R7, !PT ;  /* 0x0000000796077209 */ /* 0x001fe20007810000 */
[----:B------:R-:W-:Y:S02]  /*9c20*/  WARPGROUP.DEPBAR.LE gsb0, 0x0 ;  /* 0x00008000000079c5 */ /* 0x000fe40000010000 */
[----:B------:R-:W-:Y:S02]  /*9c30*/  WARPGROUP.ARRIVE ;  /* 0x00000000000079c5 */ /* 0x000fe40000000000 */
[----:B------:R-:W0:Y:S02]  /*9c40*/  SHFL.BFLY PT, R6, R7, 0x2, 0x1f ;  /* 0x0c401f0007067f89 */ /* 0x000e2400000e0000 */
[----:B------:R-:W3:Y:S02]  /*9c50*/  MUFU.TANH R15, R15 ;  /* 0x0000000f000f7308 */ /* 0x000ee40000002400 */
[----:B------:R-:W-:Y:S01]  /*9c60*/  HGMMA.64x192x16.F32.BF16 R24, R196, gdesc[UR8].tnspB, R24, gsb0 ;  /* 0x42e00008c4187df0 */ /* 0x000fe20008001818 */
[----:B------:R-:W-:Y:S01]  /*9c70*/  UIADD3 UR10, UR60, 0x100, URZ ;  /* 0x000001003c0a7890 */ /* 0x000fe2000fffe03f */
[----:B------:R-:W-:-:S04]  /*9c80*/  UMOV UR11, 0x40000040 ;  /* 0x40000040000b7882 */ /* 0x000fc80000000000 */
[----:B------:R-:W4:Y:S08]  /*9c90*/  MUFU.TANH R21, R21 ;  /* 0x0000001500157308 */ /* 0x000f300000002400 */
[----:B------:R-:W5:Y:S01]  /*9ca0*/  MUFU.TANH R160, R160 ;  /* 0x000000a000a07308 */ /* 0x000f620000002400 */
[----:B0-----:R-:W-:-:S07]  /*9cb0*/  FMNMX.FTZ R7, R7, R6, !PT ;  /* 0x0000000607077209 */ /* 0x001fce0007810000 */
[----:B------:R-:W0:Y:S01]  /*9cc0*/  MUFU.TANH R162, R162 ;  /* 0x000000a200a27308 */ /* 0x000e220000002400 */
[----:B------:R-:W1:Y:S07]  /*9cd0*/  SHFL.BFLY PT, R6, R7, 0x1, 0x1f ;  /* 0x0c201f0007067f89 */ /* 0x000e6e00000e0000 */
[----:B------:R-:W0:Y:S08]  /*9ce0*/  MUFU.TANH R164, R164 ;  /* 0x000000a400a47308 */ /* 0x000e300000002400 */
[----:B------:R-:W0:Y:S08]  /*9cf0*/  MUFU.TANH R166, R166 ;  /* 0x000000a600a67308 */ /* 0x000e300000002400 */
[----:B------:R-:W0:Y:S01]  /*9d00*/  MUFU.TANH R152, R152 ;  /* 0x0000009800987308 */ /* 0x000e220000002400 */
[----:B-1----:R-:W-:-:S05]  /*9d10*/  FMNMX.FTZ R7, R7, R6, !PT ;  /* 0x0000000607077209 */ /* 0x002fca0007810000 */
[C---:B------:R-:W-:Y:S01]  /*9d20*/  FMUL.FTZ R9, R7.reuse, UR14 ;  /* 0x0000000e07097c20 */ /* 0x040fe20008410000 */
[----:B------:R-:W-:Y:S01]  /*9d30*/  FADD.FTZ R6, -R7, R11 ;  /* 0x0000000b07067221 */ /* 0x000fe20000010100 */
[----:B------:R-:W1:Y:S02]  /*9d40*/  MUFU.TANH R154, R154 ;  /* 0x0000009a009a7308 */ /* 0x000e640000002400 */
[--C-:B------:R-:W-:Y:S01]  /*9d50*/  FFMA.FTZ R200, R0, UR14, -R9.reuse ;  /* 0x0000000e00c87c23 */ /* 0x100fe20008010809 */
[----:B------:R-:W-:Y:S01]  /*9d60*/  FMNMX.FTZ R0, R12, R10, !PT ;  /* 0x0000000a0c007209 */ /* 0x000fe20007810000 */
[--C-:B------:R-:W-:Y:S01]  /*9d70*/  FFMA.FTZ R169, R8, UR14, -R9.reuse ;  /* 0x0000000e08a97c23 */ /* 0x100fe20008010809 */
[----:B------:R-:W-:Y:S01]  /*9d80*/  FMUL.FTZ R6, R6, UR14 ;  /* 0x0000000e06067c20 */ /* 0x000fe20008410000 */
[--C-:B------:R-:W-:Y:S01]  /*9d90*/  FFMA.FTZ R202, R14, UR14, -R9.reuse ;  /* 0x0000000e0eca7c23 */ /* 0x100fe20008010809 */
[----:B--2---:R-:W-:Y:S01]  /*9da0*/  FMNMX.FTZ R0, R13, R0, !PT ;  /* 0x000000000d007209 */ /* 0x004fe20007810000 */
[----:B------:R-:W2:Y:S01]  /*9db0*/  MUFU.TANH R155, R155 ;  /* 0x0000009b009b7308 */ /* 0x000ea20000002400 */
[--C-:B------:R-:W-:Y:S01]  /*9dc0*/  FFMA.FTZ R170, R20, UR14, -R9.reuse ;  /* 0x0000000e14aa7c23 */ /* 0x100fe20008010809 */
[--C-:B------:R-:W-:Y:S01]  /*9dd0*/  FFMA.FTZ R14, R161, UR14, -R9.reuse ;  /* 0x0000000ea10e7c23 */ /* 0x100fe20008010809 */
[----:B---3--:R-:W-:Y:S01]  /*9de0*/  FMNMX.FTZ R0, R15, R0, !PT ;  /* 0x000000000f007209 */ /* 0x008fe20007810000 */
[--C-:B------:R-:W-:Y:S01]  /*9df0*/  FFMA.FTZ R151, R165, UR14, -R9.reuse ;  /* 0x0000000ea5977c23 */ /* 0x100fe20008010809 */
[--C-:B------:R-:W-:Y:S01]  /*9e00*/  FFMA.FTZ R153, R153, UR14, -R9.reuse ;  /* 0x0000000e99997c23 */ /* 0x100fe20008010809 */
[--C-:B------:R-:W-:Y:S01]  /*9e10*/  FFMA.FTZ R20, R157, UR14, -R9.reuse ;  /* 0x0000000e9d147c23 */ /* 0x100fe20008010809 */
[----:B----4-:R-:W-:Y:S01]  /*9e20*/  FMNMX.FTZ R11, R21, R0, !PT ;  /* 0x00000000150b7209 */ /* 0x010fe20007810000 */
[----:B------:R-:W3:Y:S01]  /*9e30*/  MUFU.TANH R158, R158 ;  /* 0x0000009e009e7308 */ /* 0x000ee20000002400 */
[--C-:B------:R-:W-:Y:S01]  /*9e40*/  FFMA.FTZ R145, R145, UR14, -R9.reuse ;  /* 0x0000000e91917c23 */ /* 0x100fe20008010809 */
[----:B------:R-:W-:Y:S01]  /*9e50*/  FFMA.FTZ R129, R129, UR14, -R9 ;  /* 0x0000000e81817c23 */ /* 0x000fe20008010809 */
[----:B-----5:R-:W-:-:S04]  /*9e60*/  FMNMX.FTZ R11, R160, R11, !PT ;  /* 0x0000000ba00b7209 */ /* 0x020fc80007810000 */
[----:B0-----:R-:W-:Y:S01]  /*9e70*/  FMNMX.FTZ R11, R162, R11, !PT ;  /* 0x0000000ba20b7209 */ /* 0x001fe20007810000 */
[----:B------:R-:W0:Y:S03]  /*9e80*/  MUFU.TANH R144, R144 ;  /* 0x0000009000907308 */ /* 0x000e260000002400 */
[----:B------:R-:W-:-:S04]  /*9e90*/  FMNMX.FTZ R11, R164, R11, !PT ;  /* 0x0000000ba40b7209 */ /* 0x000fc80007810000 */
[----:B------:R-:W-:Y:S01]  /*9ea0*/  FMNMX.FTZ R11, R166, R11, !PT ;  /* 0x0000000ba60b7209 */ /* 0x000fe20007810000 */
[----:B------:R-:W4:Y:S03]  /*9eb0*/  MUFU.TANH R146, R146 ;  /* 0x0000009200927308 */ /* 0x000f260000002400 */
[----:B------:R-:W-:-:S04]  /*9ec0*/  FMNMX.FTZ R11, R152, R11, !PT ;  /* 0x0000000b980b7209 */ /* 0x000fc80007810000 */
[----:B-1----:R-:W-:Y:S01]  /*9ed0*/  FMNMX.FTZ R0, R154, R11, !PT ;  /* 0x0000000b9a007209 */ /* 0x002fe20007810000 */
[----:B------:R-:W1:Y:S03]  /*9ee0*/  MUFU.TANH R147, R147 ;  /* 0x0000009300937308 */ /* 0x000e660000002400 */
[----:B--2---:R-:W-:-:S04]  /*9ef0*/  FMNMX.FTZ R11, R155, R0, !PT ;  /* 0x000000009b0b7209 */ /* 0x004fc80007810000 */
[----:B---3--:R-:W-:Y:S01]  /*9f00*/  FMNMX.FTZ R11, R158, R11, !PT ;  /* 0x0000000b9e0b7209 */ /* 0x008fe20007810000 */
[----:B------:R-:W2:Y:S03]  /*9f10*/  MUFU.TANH R125, R125 ;  /* 0x0000007d007d7308 */ /* 0x000ea60000002400 */
[----:B0-----:R-:W-:-:S04]  /*9f20*/  FMNMX.FTZ R11, R144, R11, !PT ;  /* 0x0000000b900b7209 */ /* 0x001fc80007810000 */
[----:B----4-:R-:W-:Y:S01]  /*9f30*/  FMNMX.FTZ R0, R146, R11, !PT ;  /* 0x0000000b92007209 */ /* 0x010fe20007810000 */
[----:B------:R-:W0:Y:S03]  /*9f40*/  MUFU.TANH R138, R138 ;  /* 0x0000008a008a7308 */ /* 0x000e260000002400 */
[----:B-1----:R-:W-:-:S05]  /*9f50*/  FMNMX.FTZ R0, R147, R0, !PT ;  /* 0x0000000093007209 */ /* 0x002fca0007810000 */
        /* <DEDUP_REMOVED lines=23> */
[----:B------:R-:W-:Y:S01]  /*a0d0*/  WARPGROUP.ARRIVE ;  /* 0x00000000000079c5 */ /* 0x000fe20000000000 */
[----:B-1----:R-:W-:-:S03]  /*a0e0*/  FMNMX.FTZ R0, R126, R11, !PT ;  /* 0x0000000b7e007209 */ /* 0x002fc60007810000 */
[----:B------:R-:W-:Y:S01]  /*a0f0*/  MUFU.EX2 R6, R6 ;  /* 0x0000000600067308 */ /* 0x000fe20000000800 */
[--C-:B------:R-:W-:Y:S01]  /*a100*/  FFMA.FTZ R196, R168, UR14, -R9.reuse ;  /* 0x0000000ea8c47c23 */ /* 0x100fe20008010809 */
[--C-:B------:R-:W-:Y:S01]  /*a110*/  FFMA.FTZ R198, R163, UR14, -R9.reuse ;  /* 0x0000000ea3c67c23 */ /* 0x100fe20008010809 */
[--C-:B------:R-:W-:Y:S01]  /*a120*/  FFMA.FTZ R11, R120, UR14, -R9.reuse ;  /* 0x0000000e780b7c23 */ /* 0x100fe20008010809 */
[----:B------:R-:W-:Y:S01]  /*a130*/  HGMMA.64x192x16.F32.BF16 R24, R192, gdesc[UR8].tnspB, R24, gsb0 ;  /* 0x42e00008c0187df0 */ /* 0x000fe20008001818 */
[----:B------:R-:W-:Y:S01]  /*a140*/  UIADD3 UR10, UR60, 0x180, URZ ;  /* 0x000001803c0a7890 */ /* 0x000fe2000fffe03f */
[--C-:B------:R-:W-:Y:S01]  /*a150*/  FFMA.FTZ R120, R121, UR14, -R9.reuse ;  /* 0x0000000e79787c23 */ /* 0x100fe20008010809 */
[----:B------:R-:W-:Y:S01]  /*a160*/  UMOV UR11, 0x40000040 ;  /* 0x40000040000b7882 */ /* 0x000fe20000000000 */
[----:B--2---:R-:W-:Y:S01]  /*a170*/  FMNMX.FTZ R0, R127, R0, !PT ;  /* 0x000000007f007209 */ /* 0x004fe20007810000 */
[----:B------:R-:W-:Y:S01]  /*a180*/  MUFU.EX2 R200, R200 ;  /* 0x000000c800c87308 */ /* 0x000fe20000000800 */
[----:B------:R-:W-:-:S03]  /*a190*/  FFMA.FTZ R121, R124, UR14, -R9 ;  /* 0x0000000e7c797c23 */ /* 0x000fc60008010809 */
[----:B------:R-:W0:Y:S04]  /*a1a0*/  SHFL.BFLY PT, R8, R0, 0x2, 0x1f ;  /* 0x0c401f0000087f89 */ /* 0x000e2800000e0000 */
[----:B------:R-:W-:Y:S08]  /*a1b0*/  MUFU.EX2 R169, R169 ;  /* 0x000000a900a97308 */ /* 0x000ff00000000800 */
[----:B------:R-:W-:Y:S08]  /*a1c0*/  MUFU.EX2 R202, R202 ;  /* 0x000000ca00ca7308 */ /* 0x000ff00000000800 */
[----:B------:R-:W-:Y:S01]  /*a1d0*/  MUFU.EX2 R170, R170 ;  /* 0x000000aa00aa7308 */ /* 0x000fe20000000800 */
[----:B0-----:R-:W-:-:S07]  /*a1e0*/  FMNMX.FTZ R0, R0, R8, !PT ;  /* 0x0000000800007209 */ /* 0x001fce0007810000 */
[----:B------:R-:W-:Y:S01]  /*a1f0*/  MUFU.EX2 R196, R196 ;  /* 0x000000c400c47308 */ /* 0x000fe20000000800 */
[----:B------:R-:W0:Y:S07]  /*a200*/  SHFL.BFLY PT, R8, R0, 0x1, 0x1f ;  /* 0x0c201f0000087f89 */ /* 0x000e2e00000e0000 */
[----:B------:R-:W-:Y:S08]  /*a210*/  MUFU.EX2 R14, R14 ;  /* 0x0000000e000e7308 */ /* 0x000ff00000000800 */
[----:B------:R-:W-:Y:S08]  /*a220*/  MUFU.EX2 R198, R198 ;  /* 0x000000c600c67308 */ /* 0x000ff00000000800 */
[----:B------:R-:W-:Y:S01]  /*a230*/  MUFU.EX2 R151, R151 ;  /* 0x0000009700977308 */ /* 0x000fe20000000800 */
[----:B0-----:R-:W-:-:S05]  /*a240*/  FMNMX.FTZ R8, R0, R8, !PT ;  /* 0x0000000800087209 */ /* 0x001fca0007810000 */
[C---:B------:R-:W-:Y:S01]  /*a250*/  FADD.FTZ R0, -R8.reuse, R10 ;  /* 0x0000000a08007221 */ /* 0x040fe20000010100 */
[----:B------:R-:W-:Y:S01]  /*a260*/  FMUL.FTZ R10, R8, UR14 ;  /* 0x0000000e080a7c20 */ /* 0x000fe20008410000 */
[----:B------:R-:W-:Y:S02]  /*a270*/  MUFU.EX2 R153, R153 ;  /* 0x0000009900997308 */ /* 0x000fe40000000800 */
[----:B------:R-:W-:Y:S01]  /*a280*/  FMUL.FTZ R0, R0, UR14 ;  /* 0x0000000e00007c20 */ /* 0x000fe20008410000 */
[--C-:B------:R-:W-:Y:S01]  /*a290*/  FFMA.FTZ R201, R12, UR14, -R10.reuse ;  /* 0x0000000e0cc97c23 */ /* 0x100fe2000801080a */
[--C-:B------:R-:W-:Y:S01]  /*a2a0*/  FFMA.FTZ R12, R13, UR14, -R10.reuse ;  /* 0x0000000e0d0c7c23 */ /* 0x100fe2000801080a */
[--C-:B------:R-:W-:Y:S01]  /*a2b0*/  FFMA.FTZ R203, R15, UR14, -R10.reuse ;  /* 0x0000000e0fcb7c23 */ /* 0x100fe2000801080a */
[--C-:B------:R-:W-:Y:S01]  /*a2c0*/  FFMA.FTZ R13, R21, UR14, -R10.reuse ;  /* 0x0000000e150d7c23 */ /* 0x100fe2000801080a */
[--C-:B------:R-:W-:Y:S01]  /*a2d0*/  FFMA.FTZ R197, R160, UR14, -R10.reuse ;  /* 0x0000000ea0c57c23 */ /* 0x100fe2000801080a */
[----:B------:R-:W-:Y:S01]  /*a2e0*/  MUFU.EX2 R0, R0 ;  /* 0x0000000000007308 */ /* 0x000fe20000000800 */
[--C-:B------:R-:W-:Y:S01]  /*a2f0*/  FFMA.FTZ R15, R162, UR14, -R10.reuse ;  /* 0x0000000ea20f7c23 */ /* 0x100fe2000801080a */
[--C-:B------:R-:W-:Y:S01]  /*a300*/  FFMA.FTZ R199, R164, UR14, -R10.reuse ;  /* 0x0000000ea4c77c23 */ /* 0x100fe2000801080a */
[--C-:B------:R-:W-:Y:S01]  /*a310*/  FFMA.FTZ R21, R166, UR14, -R10.reuse ;  /* 0x0000000ea6157c23 */ /* 0x100fe2000801080a */
[--C-:B------:R-:W-:Y:S01]  /*a320*/  FFMA.FTZ R124, R154, UR14, -R10.reuse ;  /* 0x0000000e9a7c7c23 */ /* 0x100fe2000801080a */
[--C-:B------:R-:W-:Y:S01]  /*a330*/  FFMA.FTZ R125, R125, UR14, -R10.reuse ;  /* 0x0000000e7d7d7c23 */ /* 0x100fe2000801080a */
[--C-:B------:R-:W-:Y:S01]  /*a340*/  FFMA.FTZ R139, R139, UR14, -R10.reuse ;  /* 0x0000000e8b8b7c23 */ /* 0x100fe2000801080a */
[--C-:B------:R-:W-:Y:S01]  /*a350*/  FFMA.FTZ R130, R130, UR14, -R10.reuse ;  /* 0x0000000e82827c23 */ /* 0x100fe2000801080a */
[----:B------:R-:W0:Y:S01]  /*a360*/  MUFU.EX2 R201, R201 ;  /* 0x000000c900c97308 */ /* 0x000e220000000800 */
[--C-:B------:R-:W-:Y:S01]  /*a370*/  FFMA.FTZ R131, R131, UR14, -R10.reuse ;  /* 0x0000000e83837c23 */ /* 0x100fe2000801080a */
[--C-:B------:R-:W-:Y:S01]  /*a380*/  FFMA.FTZ R134, R134, UR14, -R10.reuse ;  /* 0x0000000e86867c23 */ /* 0x100fe2000801080a */
[--C-:B------:R-:W-:Y:S01]  /*a390*/  FFMA.FTZ R135, R135, UR14, -R10.reuse ;  /* 0x0000000e87877c23 */ /* 0x100fe2000801080a */
[--C-:B------:R-:W-:Y:S01]  /*a3a0*/  FFMA.FTZ R122, R122, UR14, -R10.reuse ;  /* 0x0000000e7a7a7c23 */ /* 0x100fe2000801080a */
[--C-:B------:R-:W-:Y:S01]  /*a3b0*/  FFMA.FTZ R123, R123, UR14, -R10.reuse ;  /* 0x0000000e7b7b7c23 */ /* 0x100fe2000801080a */
[----:B------:R-:W-:-:S02]  /*a3c0*/  FFMA.FTZ R126, R126, UR14, -R10 ;  /* 0x0000000e7e7e7c23 */ /* 0x000fc4000801080a */
[----:B------:R-:W1:Y:S08]  /*a3d0*/  MUFU.EX2 R12, R12 ;  /* 0x0000000c000c7308 */ /* 0x000e700000000800 */
[----:B------:R-:W2:Y:S01]  /*a3e0*/  MUFU.EX2 R203, R203 ;  /* 0x000000cb00cb7308 */ /* 0x000ea20000000800 */
[----:B0-----:R-:W-:-:S07]  /*a3f0*/  FFMA.FTZ R3, R0, R3, R201 ;  /* 0x0000000300037223 */ /* 0x001fce00000100c9 */
[----:B------:R-:W0:Y:S01]  /*a400*/  MUFU.EX2 R13, R13 ;  /* 0x0000000d000d7308 */ /* 0x000e220000000800 */
[----:B-1----:R-:W-:-:S07]  /*a410*/  F2FP.BF16.F32.PACK_AB R201, R12, R201 ;  /* 0x000000c90cc9723e */ /* 0x002fce00000010ff */
[----:B------:R-:W1:Y:S08]  /*a420*/  MUFU.EX2 R197, R197 ;  /* 0x000000c500c57308 */ /* 0x000e700000000800 */
[----:B------:R-:W3:Y:S08]  /*a430*/  MUFU.EX2 R15, R15 ;  /* 0x0000000f000f7308 */ /* 0x000ef00000000800 */
[----:B------:R-:W4:Y:S08]  /*a440*/  MUFU.EX2 R199, R199 ;  /* 0x000000c700c77308 */ /* 0x000f300000000800 */
[----:B------:R-:W5:Y:S08]  /*a450*/  MUFU.EX2 R21, R21 ;  /* 0x0000001500157308 */ /* 0x000f700000000800 */
        /* <DEDUP_REMOVED lines=10> */
[--C-:B------:R-:W-:Y:S01]  /*a500*/  FFMA.FTZ R192, R167, UR14, -R9.reuse ;  /* 0x0000000ea7c07c23 */ /* 0x100fe20008010809 */
[--C-:B------:R-:W-:Y:S01]  /*a510*/  FFMA.FTZ R193, R152, UR14, -R10.reuse ;  /* 0x0000000e98c17c23 */ /* 0x100fe2000801080a */
[----:B------:R-:W-:Y:S01]  /*a520*/  FFMA.FTZ R194, R156, UR14, -R9 ;  /* 0x0000000e9cc27c23 */ /* 0x000fe20008010809 */
[----:B------:R-:W-:Y:S01]  /*a530*/  FFMA.FTZ R195, R155, UR14, -R10 ;  /* 0x0000000e9bc37c23 */ /* 0x000fe2000801080a */
[----:B------:R-:W-:Y:S01]  /*a540*/  MUFU.EX2 R135, R135 ;  /* 0x0000008700877308 */ /* 0x000fe20000000800 */
[----:B------:R-:W-:Y:S01]  /*a550*/  HGMMA.64x192x16.F32.BF16 R24, R188, gdesc[UR8].tnspB, R24, gsb0 ;  /* 0x42e00008bc187df0 */ /* 0x000fe20008001818 */
[----:B------:R-:W-:Y:S01]  /*a560*/  UIADD3 UR10, UR60, 0x200, URZ ;  /* 0x000002003c0a7890 */ /* 0x000fe2000fffe03f */
[----:B------:R-:W-:-:S05]  /*a570*/  UMOV UR11, 0x40000040 ;  /* 0x40000040000b7882 */ /* 0x000fca0000000000 */
[----:B------:R-:W-:Y:S08]  /*a580*/  MUFU.EX2 R192, R192 ;  /* 0x000000c000c07308 */ /* 0x000ff00000000800 */
[----:B------:R-:W5:Y:S08]  /*a590*/  MUFU.EX2 R193, R193 ;  /* 0x000000c100c17308 */ /* 0x000f700000000800 */
[----:B------:R-:W-:Y:S08]  /*a5a0*/  MUFU.EX2 R194, R194 ;  /* 0x000000c200c27308 */ /* 0x000ff00000000800 */
[----:B------:R-:W5:Y:S08]  /*a5b0*/  MUFU.EX2 R195, R195 ;  /* 0x000000c300c37308 */ /* 0x000f700000000800 */
        /* <DEDUP_REMOVED lines=11> */
[--C-:B------:R-:W-:Y:S01]  /*a670*/  FFMA.FTZ R190, R148, UR14, -R9.reuse ;  /* 0x0000000e94be7c23 */ /* 0x100fe20008010809 */
[----:B------:R-:W-:Y:S01]  /*a680*/  FFMA.FTZ R148, R149, UR14, -R9 ;  /* 0x0000000e95947c23 */ /* 0x000fe20008010809 */
[----:B------:R-:W-:Y:S01]  /*a690*/  HGMMA.64x192x16.F32.BF16 R24, R184, gdesc[UR8].tnspB, R24, gsb0 ;  /* 0x42e00008b8187df0 */ /* 0x000fe20008001818 */
[----:B------:R-:W-:Y:S01]  /*a6a0*/  UIADD3 UR10, UR60, 0x280, URZ ;  /* 0x000002803c0a7890 */ /* 0x000fe2000fffe03f */
[----:B------:R-:W-:Y:S01]  /*a6b0*/  MUFU.EX2 R188, R188 ;  /* 0x000000bc00bc7308 */ /* 0x000fe20000000800 */
[----:B------:R-:W-:-:S07]  /*a6c0*/  UMOV UR11, 0x40000040 ;  /* 0x40000040000b7882 */ /* 0x000fce0000000000 */
[----:B------:R-:W-:Y:S08]  /*a6d0*/  MUFU.EX2 R189, R189 ;  /* 0x000000bd00bd7308 */ /* 0x000ff00000000800 */
[----:B------:R-:W-:Y:S08]  /*a6e0*/  MUFU.EX2 R190, R190 ;  /* 0x000000be00be7308 */ /* 0x000ff00000000800 */
[----:B------:R-:W-:Y:S08]  /*a6f0*/  MUFU.EX2 R191, R191 ;  /* 0x000000bf00bf7308 */ /* 0x000ff00000000800 */
[----:B------:R-:W-:Y:S01]  /*a700*/  MUFU.EX2 R148, R148 ;  /* 0x0000009400947308 */ /* 0x000fe20000000800 */
[----:B------:R-:W-:-:S02]  /*a710*/  WARPGROUP.DEPBAR.LE gsb0, 0x0 ;  /* 0x00008000000079c5 */ /* 0x000fc40000010000 */
[----:B------:R-:W-:Y:S01]  /*a720*/  WARPGROUP.ARRIVE ;  /* 0x00000000000079c5 */ /* 0x000fe20000000000 */
[----:B------:R-:W-:Y:S01]  /*a730*/  FFMA.FTZ R185, R138, UR14, -R10 ;  /* 0x0000000e8ab97c23 */ /* 0x000fe2000801080a */
[----:B------:R-:W-:Y:S01]  /*a740*/  FFMA.FTZ R138, R6, R4, R200 ;  /* 0x00000004068a7223 */ /* 0x000fe200000100c8 */
[--C-:B------:R-:W-:Y:S01]  /*a750*/  FFMA.FTZ R184, R136, UR14, -R9.reuse ;  /* 0x0000000e88b87c23 */ /* 0x100fe20008010809 */
[--C-:B------:R-:W-:Y:S01]  /*a760*/  FFMA.FTZ R136, R137, UR14, -R9.reuse ;  /* 0x0000000e89887c23 */ /* 0x100fe20008010809 */
[----:B------:R-:W-:Y:S01]  /*a770*/  FFMA.FTZ R137, R141, UR14, -R9 ;  /* 0x0000000e8d897c23 */ /* 0x000fe20008010809 */
[----:B------:R-:W-:Y:S01]  /*a780*/  HGMMA.64x192x16.F32.BF16 R24, R180, gdesc[UR8].tnspB, R24, gsb0 ;  /* 0x42e00008b4187df0 */ /* 0x000fe20008001818 */
[----:B------:R-:W-:Y:S01]  /*a790*/  UIADD3 UR10, UR60, 0x300, URZ ;  /* 0x000003003c0a7890 */ /* 0x000fe2000fffe03f */
[----:B------:R-:W-:Y:S01]  /*a7a0*/  FADD.FTZ R141, R169, R138 ;  /* 0x0000008aa98d7221 */ /* 0x000fe20000010000 */
[----:B------:R-:W-:Y:S01]  /*a7b0*/  UMOV UR11, 0x40000040 ;  /* 0x40000040000b7882 */ /* 0x000fe20000000000 */
[----:B------:R-:W-:Y:S01]  /*a7c0*/  FADD.FTZ R138, R12, R3 ;  /* 0x000000030c8a7221 */ /* 0x000fe20000010000 */
[----:B------:R-:W-:Y:S01]  /*a7d0*/  FFMA.FTZ R186, R140, UR14, -R9 ;  /* 0x0000000e8cba7c23 */ /* 0x000fe20008010809 */
[----:B------:R-:W-:Y:S01]  /*a7e0*/  FADD.FTZ R141, R202, R141 ;  /* 0x0000008dca8d7221 */ /* 0x000fe20000010000 */
[----:B------:R-:W-:Y:S01]  /*a7f0*/  FFMA.FTZ R187, R142, UR14, -R10 ;  /* 0x0000000e8ebb7c23 */ /* 0x000fe2000801080a */
[----:B--2---:R-:W-:Y:S01]  /*a800*/  FADD.FTZ R138, R203, R138 ;  /* 0x0000008acb8a7221 */ /* 0x004fe20000010000 */
[----:B------:R-:W-:Y:S01]  /*a810*/  FFMA.FTZ R4, R143, UR14, -R10 ;  /* 0x0000000e8f047c23 */ /* 0x000fe2000801080a */
[----:B------:R-:W-:Y:S01]  /*a820*/  FADD.FTZ R141, R170, R141 ;  /* 0x0000008daa8d7221 */ /* 0x000fe20000010000 */
[C---:B0-----:R-:W-:Y:S01]  /*a830*/  F2FP.BF16.F32.PACK_AB R203, R13.reuse, R203 ;  /* 0x000000cb0dcb723e */ /* 0x041fe200000010ff */
[----:B------:R-:W-:Y:S01]  /*a840*/  FADD.FTZ R138, R13, R138 ;  /* 0x0000008a0d8a7221 */ /* 0x000fe20000010000 */
[----:B------:R-:W-:Y:S01]  /*a850*/  MUFU.EX2 R184, R184 ;  /* 0x000000b800b87308 */ /* 0x000fe20000000800 */
[----:B------:R-:W-:Y:S01]  /*a860*/  FADD.FTZ R141, R196, R141 ;  /* 0x0000008dc48d7221 */ /* 0x000fe20000010000 */
[----:B------:R-:W-:Y:S01]  /*a870*/  F2FP.BF16.F32.PACK_AB R196, R14, R196 ;  /* 0x000000c40ec4723e */ /* 0x000fe200000010ff */
[----:B-1----:R-:W-:Y:S01]  /*a880*/  FADD.FTZ R138, R197, R138 ;  /* 0x0000008ac58a7221 */ /* 0x002fe20000010000 */
[----:B------:R-:W-:Y:S01]  /*a890*/  R2UR UR60, R16 ;  /* 0x00000000103c72ca */ /* 0x000fe200000e0000 */
[----:B------:R-:W-:Y:S01]  /*a8a0*/  FADD.FTZ R141, R14, R141 ;  /* 0x0000008d0e8d7221 */ /* 0x000fe20000010000 */
[----:B------:R-:W-:Y:S01]  /*a8b0*/  F2FP.BF16.F32.PACK_AB R200, R169, R200 ;  /* 0x000000c8a9c8723e */ /* 0x000fe200000010ff */
[----:B---3--:R-:W-:Y:S01]  /*a8c0*/  FADD.FTZ R138, R15, R138 ;  /* 0x0000008a0f8a7221 */ /* 0x008fe20000010000 */
[----:B------:R-:W-:Y:S01]  /*a8d0*/  MUFU.EX2 R185, R185 ;  /* 0x000000b900b97308 */ /* 0x000fe20000000800 */
[----:B------:R-:W-:Y:S01]  /*a8e0*/  FADD.FTZ R140, R198, R141 ;  /* 0x0000008dc68c7221 */ /* 0x000fe20000010000 */
[----:B------:R-:W-:Y:S01]  /*a8f0*/  F2FP.BF16.F32.PACK_AB R202, R170, R202 ;  /* 0x000000caaaca723e */ /* 0x000fe200000010ff */
[----:B----4-:R-:W-:Y:S01]  /*a900*/  FADD.FTZ R138, R199, R138 ;  /* 0x0000008ac78a7221 */ /* 0x010fe20000010000 */
[----:B------:R-:W-:-:S02]  /*a910*/  F2FP.BF16.F32.PACK_AB R197, R15, R197 ;  /* 0x000000c50fc5723e */ /* 0x000fc400000010ff */
[----:B------:R-:W-:Y:S01]  /*a920*/  F2FP.BF16.F32.PACK_AB R198, R151, R198 ;  /* 0x000000c697c6723e */ /* 0x000fe200000010ff */
[C---:B-----5:R-:W-:Y:S01]  /*a930*/  FADD.FTZ R138, R21.reuse, R138 ;  /* 0x0000008a158a7221 */ /* 0x060fe20000010000 */
[----:B------:R-:W-:Y:S01]  /*a940*/  MUFU.EX2 R136, R136 ;  /* 0x0000008800887308 */ /* 0x000fe20000000800 */
[----:B------:R-:W-:Y:S02]  /*a950*/  F2FP.BF16.F32.PACK_AB R199, R21, R199 ;  /* 0x000000c715c7723e */ /* 0x000fe400000010ff */
[----:B------:R-:W-:Y:S01]  /*a960*/  FADD.FTZ R13, R193, R138 ;  /* 0x0000008ac10d7221 */ /* 0x000fe20000010000 */
[----:B------:R-:W-:-:S03]  /*a970*/  F2FP.BF16.F32.PACK_AB R193, R124, R193 ;  /* 0x000000c17cc1723e */ /* 0x000fc600000010ff */
[----:B------:R-:W-:Y:S01]  /*a980*/  FADD.FTZ R12, R124, R13 ;  /* 0x0000000d7c0c7221 */ /* 0x000fe20000010000 */
[----:B------:R-:W-:Y:S03]  /*a990*/  MUFU.EX2 R3, R139 ;  /* 0x0000008b00037308 */ /* 0x000fe60000000800 */
[----:B------:R-:W-:-:S05]  /*a9a0*/  FADD.FTZ R13, R195, R12 ;  /* 0x0000000cc30d7221 */ /* 0x000fca0000010000 */
        /* <DEDUP_REMOVED lines=8> */
[--C-:B------:R-:W-:Y:S01]  /*aa30*/  FFMA.FTZ R132, R158, UR14, -R10.reuse ;  /* 0x0000000e9e847c23 */ /* 0x100fe2000801080a */
[--C-:B------:R-:W-:Y:S01]  /*aa40*/  FFMA.FTZ R128, R133, UR14, -R9.reuse ;  /* 0x0000000e85807c23 */ /* 0x100fe20008010809 */
[--C-:B------:R-:W-:Y:S01]  /*aa50*/  FFMA.FTZ R133, R146, UR14, -R10.reuse ;  /* 0x0000000e92857c23 */ /* 0x100fe2000801080a */
[----:B------:R-:W-:Y:S01]  /*aa60*/  HGMMA.64x192x16.F32.BF16 R24, R176, gdesc[UR8].tnspB, R24, gsb0 ;  /* 0x42e00008b0187df0 */ /* 0x000fe20008001818 */
[----:B------:R-:W-:Y:S01]  /*aa70*/  FFMA.FTZ R10, R127, UR14, -R10 ;  /* 0x0000000e7f0a7c23 */ /* 0x000fe2000801080a */
[----:B------:R-:W-:Y:S01]  /*aa80*/  FADD.FTZ R127, R151, R140 ;  /* 0x0000008c977f7221 */ /* 0x000fe20000010000 */
[----:B------:R-:W0:Y:S01]  /*aa90*/  MUFU.EX2 R132, R132 ;  /* 0x0000008400847308 */ /* 0x000e220000000800 */
[----:B------:R-:W-:Y:S01]  /*aaa0*/  FFMA.FTZ R9, R150, UR14, -R9 ;  /* 0x0000000e96097c23 */ /* 0x000fe20008010809 */
[----:B------:R-:W-:Y:S01]  /*aab0*/  F2FP.BF16.F32.PACK_AB R181, R131, R130 ;  /* 0x0000008283b5723e */ /* 0x000fe200000010ff */
[----:B------:R-:W-:Y:S01]  /*aac0*/  FADD.FTZ R140, R192, R127 ;  /* 0x0000007fc08c7221 */ /* 0x000fe20000010000 */
[----:B------:R-:W-:-:S02]  /*aad0*/  F2FP.BF16.F32.PACK_AB R192, R153, R192 ;  /* 0x000000c099c0723e */ /* 0x000fc400000010ff */
[----:B------:R-:W-:Y:S01]  /*aae0*/  F2FP.BF16.F32.PACK_AB R183, R135, R134 ;  /* 0x0000008687b7723e */ /* 0x000fe200000010ff */
[----:B------:R-:W-:Y:S01]  /*aaf0*/  FADD.FTZ R127, R153, R140 ;  /* 0x0000008c997f7221 */ /* 0x000fe20000010000 */
[----:B------:R-:W1:Y:S03]  /*ab00*/  MUFU.EX2 R133, R133 ;  /* 0x0000008500857308 */ /* 0x000e660000000800 */
[----:B------:R-:W-:Y:S01]  /*ab10*/  FADD.FTZ R127, R194, R127 ;  /* 0x0000007fc27f7221 */ /* 0x000fe20000010000 */
[----:B------:R-:W-:-:S03]  /*ab20*/  F2FP.BF16.F32.PACK_AB R194, R20, R194 ;  /* 0x000000c214c2723e */ /* 0x000fc600000010ff */
[----:B------:R-:W-:Y:S01]  /*ab30*/  FADD.FTZ R127, R20, R127 ;  /* 0x0000007f147f7221 */ /* 0x000fe20000010000 */
[----:B------:R-:W2:Y:S01]  /*ab40*/  MUFU.EX2 R180, R180 ;  /* 0x000000b400b47308 */ /* 0x000ea20000000800 */
[C---:B0-----:R-:W-:Y:S01]  /*ab50*/  FADD.FTZ R12, R132.reuse, R13 ;  /* 0x0000000d840c7221 */ /* 0x041fe20000010000 */
[----:B------:R-:W-:Y:S01]  /*ab60*/  F2FP.BF16.F32.PACK_AB R195, R132, R195 ;  /* 0x000000c384c3723e */ /* 0x000fe200000010ff */
[----:B------:R-:W-:Y:S01]  /*ab70*/  FADD.FTZ R14, R188, R127 ;  /* 0x0000007fbc0e7221 */ /* 0x000fe20000010000 */
[----:B------:R-:W-:Y:S01]  /*ab80*/  F2FP.BF16.F32.PACK_AB R188, R145, R188 ;  /* 0x000000bc91bc723e */ /* 0x000fe200000010ff */
[----:B------:R-:W-:Y:S02]  /*ab90*/  FADD.FTZ R12, R189, R12 ;  /* 0x0000000cbd0c7221 */ /* 0x000fe40000010000 */
[----:B------:R-:W-:Y:S01]  /*aba0*/  FADD.FTZ R13, R145, R14 ;  /* 0x0000000e910d7221 */ /* 0x000fe20000010000 */
[----:B------:R-:W0:Y:S01]  /*abb0*/  MUFU.EX2 R182, R182 ;  /* 0x000000b600b67308 */ /* 0x000e220000000800 */
[C---:B-1----:R-:W-:Y:S01]  /*abc0*/  FADD.FTZ R12, R133.reuse, R12 ;  /* 0x0000000c850c7221 */ /* 0x042fe20000010000 */
[----:B------:R-:W-:Y:S01]  /*abd0*/  F2FP.BF16.F32.PACK_AB R189, R133, R189 ;  /* 0x000000bd85bd723e */ /* 0x000fe200000010ff */
[----:B------:R-:W-:Y:S01]  /*abe0*/  FADD.FTZ R13, R190, R13 ;  /* 0x0000000dbe0d7221 */ /* 0x000fe20000010000 */
[C---:B------:R-:W-:Y:S01]  /*abf0*/  F2FP.BF16.F32.PACK_AB R190, R148.reuse, R190 ;  /* 0x000000be94be723e */ /* 0x040fe200000010ff */
[----:B------:R-:W-:Y:S01]  /*ac00*/  FADD.FTZ R12, R191, R12 ;  /* 0x0000000cbf0c7221 */ /* 0x000fe20000010000 */
[C---:B------:R-:W-:Y:S01]  /*ac10*/  F2FP.BF16.F32.PACK_AB R191, R125.reuse, R191 ;  /* 0x000000bf7dbf723e */ /* 0x040fe200000010ff */
[----:B------:R-:W-:Y:S01]  /*ac20*/  FADD.FTZ R13, R148, R13 ;  /* 0x0000000d940d7221 */ /* 0x000fe20000010000 */
[----:B------:R-:W1:Y:S01]  /*ac30*/  MUFU.EX2 R128, R128 ;  /* 0x0000008000807308 */ /* 0x000e620000000800 */
[----:B------:R-:W-:-:S02]  /*ac40*/  FADD.FTZ R12, R125, R12 ;  /* 0x0000000c7d0c7221 */ /* 0x000fc40000010000 */
[----:B------:R-:W-:Y:S01]  /*ac50*/  FADD.FTZ R13, R184, R13 ;  /* 0x0000000db80d7221 */ /* 0x000fe20000010000 */
[C---:B------:R-:W-:Y:S01]  /*ac60*/  F2FP.BF16.F32.PACK_AB R184, R136.reuse, R184 ;  /* 0x000000b888b8723e */ /* 0x040fe200000010ff */
[----:B------:R-:W-:Y:S01]  /*ac70*/  FADD.FTZ R12, R185, R12 ;  /* 0x0000000cb90c7221 */ /* 0x000fe20000010000 */
[C---:B------:R-:W-:Y:S01]  /*ac80*/  F2FP.BF16.F32.PACK_AB R185, R3.reuse, R185 ;  /* 0x000000b903b9723e */ /* 0x040fe200000010ff */
[----:B------:R-:W-:Y:S01]  /*ac90*/  FADD.FTZ R13, R136, R13 ;  /* 0x0000000d880d7221 */ /* 0x000fe20000010000 */
[----:B------:R-:W3:Y:S01]  /*aca0*/  MUFU.EX2 R9, R9 ;  /* 0x0000000900097308 */ /* 0x000ee20000000800 */
[----:B------:R-:W-:Y:S02]  /*acb0*/  FADD.FTZ R12, R3, R12 ;  /* 0x0000000c030c7221 */ /* 0x000fe40000010000 */
[----:B------:R-:W-:Y:S01]  /*acc0*/  FADD.FTZ R14, R186, R13 ;  /* 0x0000000dba0e7221 */ /* 0x000fe20000010000 */
[----:B------:R-:W-:Y:S01]  /*acd0*/  F2FP.BF16.F32.PACK_AB R186, R137, R186 ;  /* 0x000000ba89ba723e */ /* 0x000fe200000010ff */
[----:B------:R-:W-:Y:S01]  /*ace0*/  FADD.FTZ R3, R187, R12 ;  /* 0x0000000cbb037221 */ /* 0x000fe20000010000 */
[C---:B------:R-:W-:Y:S01]  /*acf0*/  F2FP.BF16.F32.PACK_AB R187, R4.reuse, R187 ;  /* 0x000000bb04bb723e */ /* 0x040fe200000010ff */
[----:B------:R-:W-:Y:S01]  /*ad00*/  FADD.FTZ R13, R137, R14 ;  /* 0x0000000e890d7221 */ /* 0x000fe20000010000 */
[----:B------:R-:W4:Y:S01]  /*ad10*/  MUFU.EX2 R10, R10 ;  /* 0x0000000a000a7308 */ /* 0x000f220000000800 */
[----:B------:R-:W-:-:S02]  /*ad20*/  FADD.FTZ R3, R4, R3 ;  /* 0x0000000304037221 */ /* 0x000fc40000010000 */
[----:B--2---:R-:W-:Y:S01]  /*ad30*/  FADD.FTZ R12, R180, R13 ;  /* 0x0000000db40c7221 */ /* 0x004fe20000010000 */
[C---:B------:R-:W-:Y:S01]  /*ad40*/  F2FP.BF16.F32.PACK_AB R180, R129.reuse, R180 ;  /* 0x000000b481b4723e */ /* 0x040fe200000010ff */
[----:B------:R-:W-:Y:S02]  /*ad50*/  FADD.FTZ R4, R130, R3 ;  /* 0x0000000382047221 */ /* 0x000fe40000010000 */
[----:B------:R-:W-:Y:S02]  /*ad60*/  FADD.FTZ R3, R129, R12 ;  /* 0x0000000c81037221 */ /* 0x000fe40000010000 */
[----:B------:R-:W-:Y:S02]  /*ad70*/  FADD.FTZ R13, R131, R4 ;  /* 0x00000004830d7221 */ /* 0x000fe40000010000 */
[----:B0-----:R-:W-:Y:S01]  /*ad80*/  FADD.FTZ R3, R182, R3 ;  /* 0x00000003b6037221 */ /* 0x001fe20000010000 */
[----:B-1----:R-:W-:Y:S01]  /*ad90*/  F2FP.BF16.F32.PACK_AB R182, R128, R182 ;  /* 0x000000b680b6723e */ /* 0x002fe200000010ff */
[----:B------:R-:W-:-:S02]  /*ada0*/  FADD.FTZ R4, R134, R13 ;  /* 0x0000000d86047221 */ /* 0x000fc40000010000 */
[----:B------:R-:W-:Y:S02]  /*adb0*/  FADD.FTZ R12, R128, R3 ;  /* 0x00000003800c7221 */ /* 0x000fe40000010000 */
[----:B------:R-:W-:Y:S02]  /*adc0*/  FADD.FTZ R3, R135, R4 ;  /* 0x0000000487037221 */ /* 0x000fe40000010000 */
[----:B------:R-:W-:Y:S01]  /*add0*/  FADD.FTZ R13, R11, R12 ;  /* 0x0000000c0b0d7221 */ /* 0x000fe20000010000 */
[----:B------:R-:W-:Y:S02]  /*ade0*/  IMAD.MOV.U32 R12, RZ, RZ, R17 ;  /* 0x000000ffff0c7224 */ /* 0x000fe400078e0011 */
[----:B------:R-:W-:Y:S01]  /*adf0*/  FADD.FTZ R3, R122, R3 ;  /* 0x000000037a037221 */ /* 0x000fe20000010000 */
[----:B------:R-:W-:-:S03]  /*ae00*/  FADD.FTZ R4, R120, R13 ;  /* 0x0000000d78047221 */ /* 0x000fc60000010000 */
[----:B------:R-:W-:Y:S01]  /*ae10*/  FADD.FTZ R3, R123, R3 ;  /* 0x000000037b037221 */ /* 0x000fe20000010000 */
[----:B------:R-:W-:-:S03]  /*ae20*/  FADD.FTZ R4, R121, R4 ;  /* 0x0000000479047221 */ /* 0x000fc60000010000 */
[----:B------:R-:W-:Y:S01]  /*ae30*/  FADD.FTZ R3, R126, R3 ;  /* 0x000000037e037221 */ /* 0x000fe20000010000 */
[----:B---3--:R-:W-:-:S03]  /*ae40*/  FADD.FTZ R4, R9, R4 ;  /* 0x0000000409047221 */ /* 0x008fc60000010000 */
[----:B----4-:R-:W-:Y:S01]  /*ae50*/  FADD.FTZ R3, R10, R3 ;  /* 0x000000030a037221 */ /* 0x010fe20000010000 */
[----:B------:R-:W-:Y:S02]  /*ae60*/  WARPGROUP.DEPBAR.LE gsb0, 0x0 ;  /* 0x00008000000079c5 */ /* 0x000fe40000010000 */
[----:B------:R-:W-:Y:S01]  /*ae70*/  @!P1 SYNCS.ARRIVE.TRANS64.RED.A1T0 RZ, [UR61], RZ ;  /* 0x000000ffffff99a7 */ /* 0x000fe2000810043d */
[----:B------:R-:W-:Y:S02]  /*ae80*/  F2FP.BF16.F32.PACK_AB R178, R9, R121 ;  /* 0x0000007909b2723e */ /* 0x000fe400000010ff */
[----:B------:R-:W-:Y:S01]  /*ae90*/  F2FP.BF16.F32.PACK_AB R176, R120, R11 ;  /* 0x0000000b78b0723e */ /* 0x000fe200000010ff */
[----:B------:R-:W-:Y:S01]  /*aea0*/  IMAD.MOV.U32 R11, RZ, RZ, R7 ;  /* 0x000000ffff0b7224 */ /* 0x000fe200078e0007 */
[----:B------:R-:W-:Y:S01]  /*aeb0*/  F2FP.BF16.F32.PACK_AB R179, R10, R126 ;  /* 0x0000007e0ab3723e */ /* 0x000fe200000010ff */
[----:B------:R-:W-:Y:S01]  /*aec0*/  IMAD.MOV.U32 R10, RZ, RZ, R8 ;  /* 0x000000ffff0a7224 */ /* 0x000fe200078e0008 */
[----:B------:R-:W-:Y:S01]  /*aed0*/  F2FP.BF16.F32.PACK_AB R177, R123, R122 ;  /* 0x0000007a7bb1723e */ /* 0x000fe200000010ff */
[----:B------:R-:W-:Y:S01]  /*aee0*/  @!P1 SYNCS.ARRIVE.TRANS64.RED.A1T0 RZ, [UR7], RZ ;  /* 0x000000ffffff99a7 */ /* 0x000fe20008100407 */
[----:B------:R-:W-:-:S06]  /*aef0*/  UIADD3 UR7, UR15, -0x1, URZ ;  /* 0xffffffff0f077890 */ /* 0x000fcc000fffe03f */
[----:B------:R-:W-:Y:S01]  /*af00*/  IMAD.U32 R9, RZ, RZ, UR7 ;  /* 0x00000007ff097e24 */ /* 0x000fe2000f8e00ff */
[----:B------:R-:W-:Y:S06]  /*af10*/  @P2 BRA `(.L_x_196) ;  /* 0xffffffb800dc2947 */ /* 0x000fec000383ffff */
.L_x_187:
        /* <DEDUP_REMOVED lines=99> */
.L_x_197:
[----:B------:R-:W-:Y:S01]  /*b550*/  IMAD R15, R16, 0x8, R2 ;  /* 0x00000008100f7824 */ /* 0x000fe200078e0202 */
[----:B------:R-:W-:-:S04]  /*b560*/  SHF.L.U32 R0, R17, 0x1f, RZ ;  /* 0x0000001f11007819 */ /* 0x000fc800000006ff */
[----:B------:R0:W1:Y:S01]  /*b570*/  SYNCS.PHASECHK.TRANS64.TRYWAIT P2, [R15+URZ+0x36850], R0 ;  /* 0x036850000f0075a7 */ /* 0x000062000804017f */
[----:B------:R-:W-:Y:S05]  /*b580*/  @!P0 BRA `(.L_x_198) ;  /* 0x0000000000048947 */ /* 0x000fea0003800000 */
[----:B------:R-:W-:Y:S01]  /*b590*/  BPT.TRAP 0x1 ;  /* 0x000000040000795c */ /* 0x000fe20000300000 */
.L_x_198:
[----:B-1----:R-:W-:Y:S05]  /*b5a0*/  @P2 BRA `(.L_x_199) ;  /* 0x0000000000082947 */ /* 0x002fea0003800000 */
[----:B------:R-:W1:Y:S02]  /*b5b0*/  SYNCS.PHASECHK.TRANS64.TRYWAIT P0, [R15+URZ+0x36850], R0 ;  /* 0x036850000f0075a7 */ /* 0x000e64000800017f */
[----:B-1----:R-:W-:Y:S05]  /*b5c0*/  @!P0 BRA `(.L_x_200) ;  /* 0x000000b800208947 */ /* 0x002fea0003800000 */
.L_x_199:
[----:B------:R-:W-:Y:S05]  /*b5d0*/  WARPSYNC.ALL ;  /* 0x0000000000007948 */ /* 0x000fea0003800000 */
[----:B------:R-:W-:Y:S01]  /*b5e0*/  VIADD R2, R2, 0x400 ;  /* 0x0000040002027836 */ /* 0x000fe20000000000 */
[----:B------:R-:W-:Y:S01]  /*b5f0*/  WARPGROUP.ARRIVE ;  /* 0x00000000000079c5 */ /* 0x000fe20000000000 */
[----:B------:R-:W-:Y:S01]  /*b600*/  IMAD.MOV.U32 R13, RZ, RZ, 0x40000040 ;  /* 0x40000040ff0d7424 */ /* 0x000fe200078e00ff */
[----:B------:R-:W2:Y:S01]  /*b610*/  SHFL.BFLY PT, R5, R4, 0x2, 0x1f ;  /* 0x0c401f0004057f89 */ /* 0x000ea200000e0000 */
[----:B------:R-:W-:Y:S01]  /*b620*/  IMAD.U32 R6, RZ, RZ, UR14 ;  /* 0x0000000eff067e24 */ /* 0x000fe2000f8e00ff */
[----:B------:R-:W-:Y:S01]  /*b630*/  SHF.R.U32.HI R2, RZ, 0x4, R2 ;  /* 0x00000004ff027819 */ /* 0x000fe20000011602 */
[----:B------:R-:W-:Y:S01]  /*b640*/  IMAD.U32 R14, RZ, RZ, UR14 ;  /* 0x0000000eff0e7e24 */ /* 0x000fe2000f8e00ff */
[----:B01----:R-:W0:Y:S01]  /*b650*/  SHFL.BFLY PT, R0, R3, 0x2, 0x1f ;  /* 0x0c401f0003007f89 */ /* 0x003e2200000e0000 */
[----:B------:R-:W-:Y:S01]  /*b660*/  VIADD R232, R232, 0x1 ;  /* 0x00000001e8e87836 */ /* 0x000fe20000000000 */
[----:B------:R-:W-:-:S04]  /*b670*/  LOP3.LUT R2, R2, 0x3fff, RZ, 0xc0, !PT ;  /* 0x00003fff02027812 */ /* 0x000fc800078ec0ff */
[----:B------:R-:W-:-:S05]  /*b680*/  LOP3.LUT R11, R2, 0x3800000, RZ, 0xfc, !PT ;  /* 0x03800000020b7812 */ /* 0x000fca00078efcff */
[----:B------:R-:W-:Y:S02]  /*b690*/  IMAD R10, R16, 0xa80, R11 ;  /* 0x00000a80100a7824 */ /* 0x000fe400078e020b */
[----:B------:R-:W-:Y:S02]  /*b6a0*/  IMAD.MOV.U32 R11, RZ, RZ, 0x40000040 ;  /* 0x40000040ff0b7424 */ /* 0x000fe400078e00ff */
[C---:B------:R-:W-:Y:S01]  /*b6b0*/  VIADD R12, R10.reuse, 0x80 ;  /* 0x000000800a0c7836 */ /* 0x040fe20000000000 */
[----:B------:R-:W-:Y:S01]  /*b6c0*/  R2UR UR6, R10 ;  /* 0x000000000a0672ca */ /* 0x000fe200000e0000 */
[----:B------:R-:W-:Y:S01]  /*b6d0*/  VIADD R16, R16, 0x1 ;  /* 0x0000000110107836 */ /* 0x000fe20000000000 */
[----:B------:R-:W-:Y:S01]  /*b6e0*/  R2UR UR7, R11 ;  /* 0x000000000b0772ca */ /* 0x000fe200000e0000 */
[----:B------:R-:W-:Y:S02]  /*b6f0*/  IMAD.MOV.U32 R11, RZ, RZ, 0x40000040 ;  /* 0x40000040ff0b7424 */ /* 0x000fe400078e00ff */
[----:B--2---:R-:W-:Y:S01]  /*b700*/  FADD.FTZ R5, R5, R4 ;  /* 0x0000000405057221 */ /* 0x004fe20000010000 */
[----:B------:R-:W-:Y:S01]  /*b710*/  IMAD.MOV.U32 R4, RZ, RZ, RZ ;  /* 0x000000ffff047224 */ /* 0x000fe200078e00ff */
[----:B------:R-:W-:Y:S01]  /*b720*/  ISETP.NE.AND P2, PT, R16, 0x2, PT ;  /* 0x000000021000780c */ /* 0x000fe20003f45270 */
[----:B0-----:R-:W-:Y:S01]  /*b730*/  FADD.FTZ R2, R0, R3 ;  /* 0x0000000300027221 */ /* 0x001fe20000010000 */
[----:B------:R-:W-:Y:S01]  /*b740*/  IMAD.MOV.U32 R3, RZ, RZ, RZ ;  /* 0x000000ffff037224 */ /* 0x000fe200078e00ff */
[----:B------:R-:W0:Y:S01]  /*b750*/  SHFL.BFLY PT, R0, R5, 0x1, 0x1f ;  /* 0x0c201f0005007f89 */ /* 0x000e2200000e0000 */
[----:B------:R-:W-:-:S03]  /*b760*/  SEL R16, R16, RZ, P2 ;  /* 0x000000ff10107207 */ /* 0x000fc60001000000 */
[----:B------:R-:W1:Y:S01]  /*b770*/  SHFL.BFLY PT, R9, R2, 0x1, 0x1f ;  /* 0x0c201f0002097f89 */ /* 0x000e6200000e0000 */
[----:B------:R-:W-:Y:S01]  /*b780*/  HGMMA.64x192x16.F32.BF16 R24, R200, gdesc[UR4].tnspB, R24, gsb0 ;  /* 0x42e00004c8187df0 */ /* 0x000fe20008001818 */
[----:B------:R-:W-:Y:S01]  /*b790*/  R2UR UR6, R12 ;  /* 0x000000000c0672ca */ /* 0x000fe200000e0000 */
[----:B------:R-:W-:Y:S01]  /*b7a0*/  VIADD R12, R10, 0x100 ;  /* 0x000001000a0c7836 */ /* 0x000fe20000000000 */
[----:B------:R-:W-:Y:S01]  /*b7b0*/  R2UR UR7, R13 ;  /* 0x000000000d0772ca */ /* 0x000fe200000e0000 */
[----:B------:R-:W-:Y:S01]  /*b7c0*/  IMAD.MOV.U32 R13, RZ, RZ, 0x40000040 ;  /* 0x40000040ff0d7424 */ /* 0x000fe200078e00ff */
[----:B------:R-:W-:Y:S02]  /*b7d0*/  WARPGROUP.DEPBAR.LE gsb0, 0x0 ;  /* 0x00008000000079c5 */ /* 0x000fe40000010000 */
[----:B------:R-:W-:-:S13]  /*b7e0*/  WARPGROUP.ARRIVE ;  /* 0x00000000000079c5 */ /* 0x000fda0000000000 */
        /* <DEDUP_REMOVED lines=16> */
[C---:B------:R-:W-:Y:S01]  /*b8f0*/  VIADD R12, R10.reuse, 0x280 ;  /* 0x000002800a0c7836 */ /* 0x040fe20000000000 */
[----:B------:R-:W-:Y:S01]  /*b900*/  R2UR UR7, R13 ;  /* 0x000000000d0772ca */ /* 0x000fe200000e0000 */
[----:B------:R-:W-:Y:S02]  /*b910*/  IMAD.MOV.U32 R13, RZ, RZ, 0x40000040 ;  /* 0x40000040ff0d7424 */ /* 0x000fe400078e00ff */
[----:B------:R-:W-:Y:S01]  /*b920*/  VIADD R10, R10, 0x300 ;  /* 0x000003000a0a7836 */ /* 0x000fe20000000000 */
[----:B------:R-:W-:Y:S02]  /*b930*/  WARPGROUP.DEPBAR.LE gsb0, 0x0 ;  /* 0x00008000000079c5 */ /* 0x000fe40000010000 */
[----:B------:R-:W-:-:S11]  /*b940*/  WARPGROUP.ARRIVE ;  /* 0x00000000000079c5 */ /* 0x000fd60000000000 */
[----:B------:R-:W-:Y:S01]  /*b950*/  HGMMA.64x192x16.F32.BF16 R24, R184, gdesc[UR4].tnspB, R24, gsb0 ;  /* 0x42e00004b8187df0 */ /* 0x000fe20008001818 */
[----:B------:R-:W-:Y:S01]  /*b960*/  R2UR UR6, R12 ;  /* 0x000000000c0672ca */ /* 0x000fe200000e0000 */
[----:B0-----:R-:W-:Y:S01]  /*b970*/  FADD.FTZ R12, R5, R0 ;  /* 0x00000000050c7221 */ /* 0x001fe20000010000 */
[----:B------:R-:W-:Y:S01]  /*b980*/  R2UR UR7, R13 ;  /* 0x000000000d0772ca */ /* 0x000fe200000e0000 */
[----:B-1----:R-:W-:Y:S01]  /*b990*/  FADD.FTZ R13, R2, R9 ;  /* 0x00000009020d7221 */ /* 0x002fe20000010000 */
[----:B------:R-:W-:Y:S01]  /*b9a0*/  SEL R0, RZ, 0x1, P2 ;  /* 0x00000001ff007807 */ /* 0x000fe20001000000 */
[----:B------:R-:W-:Y:S01]  /*b9b0*/  IMAD.MOV.U32 R2, RZ, RZ, -0x800000 ;  /* 0xff800000ff027424 */ /* 0x000fe200078e00ff */
[----:B------:R-:W-:Y:S02]  /*b9c0*/  FSETP.NE.FTZ.AND P0, PT, R12, RZ, PT ;  /* 0x000000ff0c00720b */ /* 0x000fe40003f15000 */
[----:B------:R-:W-:Y:S02]  /*b9d0*/  FSETP.NE.FTZ.AND P3, PT, R13, RZ, PT ;  /* 0x000000ff0d00720b */ /* 0x000fe40003f75000 */
[----:B------:R-:W-:Y:S01]  /*b9e0*/  LOP3.LUT R17, R17, R0, RZ, 0x3c, !PT ;  /* 0x0000000011117212 */ /* 0x000fe200078e3cff */
[----:B------:R-:W-:-:S08]  /*b9f0*/  IMAD.MOV.U32 R0, RZ, RZ, -0x800000 ;  /* 0xff800000ff007424 */ /* 0x000fd000078e00ff */
[----:B------:R-:W0:Y:S01]  /*ba00*/  @P0 MUFU.LG2 R9, R12 ;  /* 0x0000000c00090308 */ /* 0x000e220000000c00 */
[----:B------:R-:W-:Y:S01]  /*ba10*/  @P0 FMUL.FTZ R6, R6, 0.69314718246459960938 ;  /* 0x3f31721806060820 */ /* 0x000fe20000410000 */
[----:B------:R-:W-:-:S06]  /*ba20*/  @P3 FMUL.FTZ R14, R14, 0.69314718246459960938 ;  /* 0x3f3172180e0e3820 */ /* 0x000fcc0000410000 */
[----:B------:R-:W-:Y:S08]  /*ba30*/  @P0 MUFU.RCP R4, R12 ;  /* 0x0000000c00040308 */ /* 0x000ff00000001000 */
[----:B------:R-:W-:Y:S01]  /*ba40*/  @P3 MUFU.RCP R3, R13 ;  /* 0x0000000d00033308 */ /* 0x000fe20000001000 */
[----:B0-----:R-:W-:-:S04]  /*ba50*/  @P0 FMUL.FTZ R9, R9, 0.69314718246459960938 ;  /* 0x3f31721809090820 */ /* 0x001fc80000410000 */
[----:B------:R-:W-:Y:S01]  /*ba60*/  @P0 FFMA.FTZ R0, R6, R7, R9 ;  /* 0x0000000706000223 */ /* 0x000fe20000010009 */
[----:B------:R-:W-:Y:S01]  /*ba70*/  PLOP3.LUT P0, PT, PT, PT, PT, 0x8, 0x0 ;  /* 0x000000000000781c */ /* 0x000fe20003f0e170 */
[----:B------:R-:W-:Y:S02]  /*ba80*/  WARPGROUP.DEPBAR.LE gsb0, 0x0 ;  /* 0x00008000000079c5 */ /* 0x000fe40000010000 */
[----:B------:R-:W-:-:S06]  /*ba90*/  WARPGROUP.ARRIVE ;  /* 0x00000000000079c5 */ /* 0x000fcc0000000000 */
[----:B------:R-:W-:Y:S01]  /*baa0*/  HGMMA.64x192x16.F32.BF16 R24, R180, gdesc[UR4].tnspB, R24, gsb0 ;  /* 0x42e00004b4187df0 */ /* 0x000fe20008001818 */
[----:B------:R-:W-:Y:S02]  /*bab0*/  R2UR UR6, R10 ;  /* 0x000000000a0672ca */ /* 0x000fe400000e0000 */
[----:B------:R-:W-:Y:S01]  /*bac0*/  R2UR UR7, R11 ;  /* 0x000000000b0772ca */ /* 0x000fe200000e0000 */
[----:B------:R-:W-:Y:S01]  /*bad0*/  @!P1 VIADD R11, R15, 0x36860 ;  /* 0x000368600f0b9836 */ /* 0x000fe20000000000 */
[----:B------:R-:W0:Y:S04]  /*bae0*/  @P3 MUFU.LG2 R10, R13 ;  /* 0x0000000d000a3308 */ /* 0x000e280000000c00 */
[----:B------:R-:W-:Y:S01]  /*baf0*/  @!P1 PRMT R11, RZ, 0x654, R11 ;  /* 0x00000654ff0b9816 */ /* 0x000fe2000000000b */
[----:B0-----:R-:W-:-:S04]  /*bb00*/  @P3 FMUL.FTZ R5, R10, 0.69314718246459960938 ;  /* 0x3f3172180a053820 */ /* 0x001fc80000410000 */
[----:B------:R-:W-:Y:S01]  /*bb10*/  @P3 FFMA.FTZ R2, R14, R8, R5 ;  /* 0x000000080e023223 */ /* 0x000fe20000010005 */
[----:B------:R-:W-:Y:S02]  /*bb20*/  WARPGROUP.DEPBAR.LE gsb0, 0x0 ;  /* 0x00008000000079c5 */ /* 0x000fe40000010000 */
[----:B------:R-:W-:-:S06]  /*bb30*/  WARPGROUP.ARRIVE ;  /* 0x00000000000079c5 */ /* 0x000fcc0000000000 */
[----:B------:R-:W-:Y:S03]  /*bb40*/  HGMMA.64x192x16.F32.BF16 R24, R176, gdesc[UR4].tnspB, R24, gsb0 ;  /* 0x42e00004b0187df0 */ /* 0x000fe60008001818 */
[----:B------:R-:W-:Y:S02]  /*bb50*/  WARPGROUP.DEPBAR.LE gsb0, 0x0 ;  /* 0x00008000000079c5 */ /* 0x000fe40000010000 */
[----:B------:R0:W-:Y:S01]  /*bb60*/  @!P1 SYNCS.ARRIVE.TRANS64.RED.A1T0 RZ, [R11+URZ], RZ ;  /* 0x000000ff0bff99a7 */ /* 0x0001e2000810043f */
        /* <DEDUP_REMOVED lines=95> */
[----:B0-----:R-:W-:-:S07]  /*c160*/  FMUL.FTZ R119, R119, R3 ;  /* 0x0000000377777220 */ /* 0x001fce0000410000 */
.L_x_179:
[----:B------:R-:W0:Y:S08]  /*c170*/  S2UR UR4, SR_CgaCtaId ;  /* 0x00000000000479c3 */ /* 0x000e300000008800 */
[----:B------:R-:W-:Y:S06]  /*c180*/  BAR.SYNC.DEFER_BLOCKING 0x5, 0x180 ;  /* 0x0146000000007b1d */ /* 0x000fec0000010000 */
[----:B------:R-:W-:Y:S01]  /*c190*/  UMOV UR8, 0x400 ;  /* 0x0000040000087882 */ /* 0x000fe20000000000 */
[----:B------:R-:W-:Y:S01]  /*c1a0*/  BSSY B0, `(.L_x_201) ;  /* 0x00003e0000007945 */ /* 0x000fe20003800000 */
[----:B0-----:R-:W-:-:S09]  /*c1b0*/  ULEA UR8, UR4, UR8, 0x18 ;  /* 0x0000000804087291 */ /* 0x001fd2000f8ec03f */
[----:B------:R-:W0:Y:S02]  /*c1c0*/  LDS.128 R4, [UR8+0x368d0] ;  /* 0x0368d008ff047984 */ /* 0x000e240008000c00 */
[----:B0-----:R-:W-:Y:S02]  /*c1d0*/  R2UR UR5, R5 ;  /* 0x00000000050572ca */ /* 0x001fe400000e0000 */
[----:B------:R-:W-:Y:S02]  /*c1e0*/  R2UR UR6, R6 ;  /* 0x00000000060672ca */ /* 0x000fe400000e0000 */
[----:B------:R-:W-:Y:S01]  /*c1f0*/  R2UR UR7, R7 ;  /* 0x00000000070772ca */ /* 0x000fe200000e0000 */
[----:B------:R-:W-:Y:S06]  /*c200*/  BAR.ARV 0x4, 0x180 ;  /* 0x0106000000007b1d */ /* 0x000fec0000002000 */
[----:B------:R-:W-:Y:S08]  /*c210*/  @P0 BRA `(.L_x_202) ;  /* 0x0000002c00940947 */ /* 0x000ff00003800000 */
[----:B------:R-:W2:Y:S01]  /*c220*/  LDL R3, [R1+0x5c] ;  /* 0x00005c0001037983 */ /* 0x000ea20000100800 */
[----:B------:R-:W0:Y:S01]  /*c230*/  S2UR UR4, SR_SWINHI ;  /* 0x00000000000479c3 */ /* 0x000e220000002f00 */
[----:B------:R-:W-:Y:S01]  /*c240*/  IMAD.MOV.U32 R4, RZ, RZ, 0x2 ;  /* 0x00000002ff047424 */ /* 0x000fe200078e00ff */
[----:B------:R-:W-:Y:S01]  /*c250*/  R2UR UR21, R22 ;  /* 0x00000000161572ca */ /* 0x000fe200000e0000 */
[----:B------:R-:W-:Y:S01]  /*c260*/  ULDC.64 UR14, c[0x0][0xc00] ;  /* 0x00030000000e7ab9 */ /* 0x000fe20000000a00 */
[----:B------:R-:W-:Y:S01]  /*c270*/  R2UR UR18, R231 ;  /* 0x00000000e71272ca */ /* 0x000fe200000e0000 */
[----:B------:R-:W3:Y:S01]  /*c280*/  LDL R138, [R1+0x58] ;  /* 0x00005800018a7983 */ /* 0x000ee20000100800 */
[----:B------:R-:W-:Y:S02]  /*c290*/  R2UR UR17, R233 ;  /* 0x00000000e91172ca */ /* 0x000fe400000e0000 */
[----:B------:R-:W-:Y:S02]  /*c2a0*/  R2UR UR20, R229 ;  /* 0x00000000e51472ca */ /* 0x000fe400000e0000 */
[----:B------:R-:W-:-:S02]  /*c2b0*/  R2UR UR19, R23 ;  /* 0x00000000171372ca */ /* 0x000fc400000e0000 */
[----:B------:R-:W-:Y:S01]  /*c2c0*/  R2UR UR23, R228 ;  /* 0x00000000e41772ca */ /* 0x000fe200000e0000 */
[----:B------:R-:W-:Y:S01]  /*c2d0*/  UMOV UR10, UR8 ;  /* 0x00000008000a7c82 */ /* 0x000fe20008000000 */
[----:B0-----:R-:W-:-:S03]  /*c2e0*/  UMOV UR11, UR4 ;  /* 0x00000004000b7c82 */ /* 0x001fc60008000000 */
[----:B------:R-:W-:Y:S02]  /*c2f0*/  USHF.L.U32 UR4, UR18, 0x2, URZ ;  /* 0x0000000212047899 */ /* 0x000fe4000800063f */
[----:B------:R-:W-:Y:S02]  /*c300*/  USHF.L.U64.HI UR16, UR18, 0x2, UR17 ;  /* 0x0000000212107899 */ /* 0x000fe40008010211 */
[----:B------:R-:W-:-:S04]  /*c310*/  UIADD3 UR9, UP0, UR4, UR14, URZ ;  /* 0x0000000e04097290 */ /* 0x000fc8000ff1e03f */
[----:B------:R-:W-:Y:S01]  /*c320*/  UIADD3.X UR12, UR16, UR15, URZ, UP0, !UPT ;  /* 0x0000000f100c7290 */ /* 0x000fe200087fe43f */
[----:B------:R-:W-:Y:S01]  /*c330*/  ULDC.64 UR24, c[0x0][0x208] ;  /* 0x0000820000187ab9 */ /* 0x000fe20000000a00 */
[----:B------:R-:W-:Y:S01]  /*c340*/  BAR.SYNC.DEFER_BLOCKING 0x1, 0x100 ;  /* 0x0044000000007b1d */ /* 0x000fe20000010000 */
[----:B--2---:R-:W-:-:S03]  /*c350*/  IMAD.WIDE R4, R3, R4, UR10 ;  /* 0x0000000a03047e25 */ /* 0x004fc6000f8e0204 */
[C---:B------:R-:W-:Y:S02]  /*c360*/  LOP3.LUT R3, R4.reuse, 0x380, RZ, 0xc0, !PT ;  /* 0x0000038004037812 */ /* 0x040fe400078ec0ff */
[C---:B------:R-:W-:Y:S02]  /*c370*/  IADD3 R6, P2, R4.reuse, 0x20, RZ ;  /* 0x0000002004067810 */ /* 0x040fe40007f5e0ff */
[C---:B------:R-:W-:Y:S02]  /*c380*/  IADD3 R8, P1, R4.reuse, 0x40, RZ ;  /* 0x0000004004087810 */ /* 0x040fe40007f3e0ff */
[C---:B------:R-:W-:Y:S02]  /*c390*/  IADD3 R133, P6, R4.reuse, 0x60, RZ ;  /* 0x0000006004857810 */ /* 0x040fe40007fde0ff */
[C---:B------:R-:W-:Y:S02]  /*c3a0*/  IADD3 R135, P5, R4.reuse, 0x4000, RZ ;  /* 0x0000400004877810 */ /* 0x040fe40007fbe0ff */
[----:B------:R-:W-:Y:S01]  /*c3b0*/  SHF.R.U64 R3, R3, 0x3, RZ ;  /* 0x0000000303037819 */ /* 0x000fe200000012ff */
[--C-:B------:R-:W-:Y:S01]  /*c3c0*/  IMAD.X R11, RZ, RZ, R5.reuse, P2 ;  /* 0x000000ffff0b7224 */ /* 0x100fe200010e0605 */
[C---:B------:R-:W-:Y:S01]  /*c3d0*/  IADD3 R22, P0, R4.reuse, 0x4020, RZ ;  /* 0x0000402004167810 */ /* 0x040fe20007f1e0ff */
[--C-:B------:R-:W-:Y:S01]  /*c3e0*/  IMAD.X R13, RZ, RZ, R5.reuse, P1 ;  /* 0x000000ffff0d7224 */ /* 0x100fe200008e0605 */
[C---:B------:R-:W-:Y:S01]  /*c3f0*/  IADD3 R137, P4, R4.reuse, 0x4040, RZ ;  /* 0x0000404004897810 */ /* 0x040fe20007f9e0ff */
[--C-:B------:R-:W-:Y:S01]  /*c400*/  IMAD.X R15, RZ, RZ, R5.reuse, P6 ;  /* 0x000000ffff0f7224 */ /* 0x100fe200030e0605 */
[C---:B------:R-:W-:Y:S01]  /*c410*/  IADD3 R86, P3, R4.reuse, 0x4060, RZ ;  /* 0x0000406004567810 */ /* 0x040fe20007f7e0ff */
[----:B------:R-:W-:Y:S01]  /*c420*/  IMAD.X R81, RZ, RZ, R5, P5 ;  /* 0x000000ffff517224 */ /* 0x000fe200028e0605 */
[----:B------:R-:W-:-:S02]  /*c430*/  IADD3 R139, P2, R4, 0x8000, RZ ;  /* 0x00008000048b7810 */ /* 0x000fc40007f5e0ff */
[C---:B------:R-:W-:Y:S02]  /*c440*/  IADD3 R141, P1, R4.reuse, 0x8020, RZ ;  /* 0x00008020048d7810 */ /* 0x040fe40007f3e0ff */
[C---:B------:R-:W-:Y:S02]  /*c450*/  IADD3 R143, P6, R4.reuse, 0x8040, RZ ;  /* 0x00008040048f7810 */ /* 0x040fe40007fde0ff */
[----:B------:R-:W-:Y:S02]  /*c460*/  IADD3 R145, P5, R4, 0x8060, RZ ;  /* 0x0000806004917810 */ /* 0x000fe40007fbe0ff */
[----:B------:R-:W-:Y:S02]  /*c470*/  LOP3.LUT R4, R3, R4, RZ, 0x3c, !PT ;  /* 0x0000000403047212 */ /* 0x000fe400078e3cff */
[----:B------:R-:W-:Y:S02]  /*c480*/  LOP3.LUT R7, R8, 0x380, RZ, 0xc0, !PT ;  /* 0x0000038008077812 */ /* 0x000fe400078ec0ff */
[----:B------:R-:W-:-:S02]  /*c490*/  LOP3.LUT R3, R6, 0x380, RZ, 0xc0, !PT ;  /* 0x0000038006037812 */ /* 0x000fc400078ec0ff */
[----:B------:R-:W-:Y:S02]  /*c4a0*/  SHF.R.U64 R7, R7, 0x3, RZ ;  /* 0x0000000307077819 */ /* 0x000fe400000012ff */
[----:B------:R-:W-:Y:S02]  /*c4b0*/  SHF.R.U64 R3, R3, 0x3, RZ ;  /* 0x0000000303037819 */ /* 0x000fe400000012ff */
[----:B------:R-:W-:Y:S02]  /*c4c0*/  LOP3.LUT R12, R7, R8, RZ, 0x3c, !PT ;  /* 0x00000008070c7212 */ /* 0x000fe400078e3cff */
[----:B------:R-:W-:Y:S02]  /*c4d0*/  LOP3.LUT R10, R3, R6, RZ, 0x3c, !PT ;  /* 0x00000006030a7212 */ /* 0x000fe400078e3cff */
[----:B------:R-:W-:Y:S02]  /*c4e0*/  LOP3.LUT R8, R139, 0x380, RZ, 0xc0, !PT ;  /* 0x000003808b087812 */ /* 0x000fe400078ec0ff */
[----:B------:R-:W-:-:S02]  /*c4f0*/  LOP3.LUT R3, R22, 0x380, RZ, 0xc0, !PT ;  /* 0x0000038016037812 */ /* 0x000fc400078ec0ff */
[----:B------:R-:W-:Y:S02]  /*c500*/  LOP3.LUT R18, R135, 0x380, RZ, 0xc0, !PT ;  /* 0x0000038087127812 */ /* 0x000fe400078ec0ff */
[----:B------:R-:W-:Y:S02]  /*c510*/  SHF.R.U64 R8, R8, 0x3, RZ ;  /* 0x0000000308087819 */ /* 0x000fe400000012ff */
[----:B------:R-:W-:Y:S02]  /*c520*/  LOP3.LUT R14, R133, 0x380, RZ, 0xc0, !PT ;  /* 0x00000380850e7812 */ /* 0x000fe400078ec0ff */
[----:B------:R-:W-:Y:S02]  /*c530*/  SHF.R.U64 R3, R3, 0x3, RZ ;  /* 0x0000000303037819 */ /* 0x000fe400000012ff */
[----:B------:R-:W-:Y:S02]  /*c540*/  SHF.R.U64 R18, R18, 0x3, RZ ;  /* 0x0000000312127819 */ /* 0x000fe400000012ff */
[----:B------:R-:W-:-:S02]  /*c550*/  LOP3.LUT R6, R137, 0x380, RZ, 0xc0, !PT ;  /* 0x0000038089067812 */ /* 0x000fc400078ec0ff */
[----:B------:R-:W-:Y:S02]  /*c560*/  LOP3.LUT R7, R86, 0x380, RZ, 0xc0, !PT ;  /* 0x0000038056077812 */ /* 0x000fe400078ec0ff */
[----:B------:R-:W-:Y:S02]  /*c570*/  LOP3.LUT R126, R8, R139, RZ, 0x3c, !PT ;  /* 0x0000008b087e7212 */ /* 0x000fe400078e3cff */
[----:B------:R-:W-:Y:S02]  /*c580*/  SHF.R.U64 R14, R14, 0x3, RZ ;  /* 0x000000030e0e7819 */ /* 0x000fe400000012ff */
[----:B------:R-:W-:Y:S02]  /*c590*/  LOP3.LUT R82, R3, R22, RZ, 0x3c, !PT ;  /* 0x0000001603527212 */ /* 0x000fe400078e3cff */
[----:B------:R-:W-:Y:S02]  /*c5a0*/  LOP3.LUT R8, R141, 0x380, RZ, 0xc0, !PT ;  /* 0x000003808d087812 */ /* 0x000fe400078ec0ff */
[----:B------:R-:W-:-:S02]  /*c5b0*/  LOP3.LUT R80, R18, R135, RZ, 0x3c, !PT ;  /* 0x0000008712507212 */ /* 0x000fc400078e3cff */
[----:B------:R-:W-:Y:S02]  /*c5c0*/  LOP3.LUT R22, R145, 0x380, RZ, 0xc0, !PT ;  /* 0x0000038091167812 */ /* 0x000fe400078ec0ff */
[----:B------:R-:W-:Y:S02]  /*c5d0*/  SHF.R.U64 R6, R6, 0x3, RZ ;  /* 0x0000000306067819 */ /* 0x000fe400000012ff */
[----:B------:R-:W-:Y:S02]  /*c5e0*/  SHF.R.U64 R7, R7, 0x3, RZ ;  /* 0x0000000307077819 */ /* 0x000fe400000012ff */
[----:B------:R-:W-:Y:S01]  /*c5f0*/  LOP3.LUT R18, R143, 0x380, RZ, 0xc0, !PT ;  /* 0x000003808f127812 */ /* 0x000fe200078ec0ff */
[--C-:B------:R-:W-:Y:S01]  /*c600*/  IMAD.X R83, RZ, RZ, R5.reuse, P0 ;  /* 0x000000ffff537224 */ /* 0x100fe200000e0605 */
[----:B------:R-:W-:Y:S02]  /*c610*/  LOP3.LUT R14, R14, R133, RZ, 0x3c, !PT ;  /* 0x000000850e0e7212 */ /* 0x000fe400078e3cff */
[----:B------:R-:W-:Y:S01]  /*c620*/  SHF.R.U64 R8, R8, 0x3, RZ ;  /* 0x0000000308087819 */ /* 0x000fe200000012ff */
[--C-:B------:R-:W-:Y:S01]  /*c630*/  IMAD.X R85, RZ, RZ, R5.reuse, P4 ;  /* 0x000000ffff557224 */ /* 0x100fe200020e0605 */
[----:B------:R-:W-:Y:S01]  /*c640*/  SHF.R.U64 R22, R22, 0x3, RZ ;  /* 0x0000000316167819 */ /* 0x000fe200000012ff */
[--C-:B------:R-:W-:Y:S01]  /*c650*/  IMAD.X R87, RZ, RZ, R5.reuse, P3 ;  /* 0x000000ffff577224 */ /* 0x100fe200018e0605 */
[----:B------:R-:W-:Y:S01]  /*c660*/  LOP3.LUT R84, R6, R137, RZ, 0x3c, !PT ;  /* 0x0000008906547212 */ /* 0x000fe200078e3cff */
[--C-:B------:R-:W-:Y:S01]  /*c670*/  IMAD.X R127, RZ, RZ, R5.reuse, P2 ;  /* 0x000000ffff7f7224 */ /* 0x100fe200010e0605 */
[----:B------:R-:W-:Y:S01]  /*c680*/  LOP3.LUT R86, R7, R86, RZ, 0x3c, !PT ;  /* 0x0000005607567212 */ /* 0x000fe200078e3cff */
[--C-:B------:R-:W-:Y:S01]  /*c690*/  IMAD.X R129, RZ, RZ, R5.reuse, P1 ;  /* 0x000000ffff817224 */ /* 0x100fe200008e0605 */
[----:B------:R-:W-:Y:S01]  /*c6a0*/  MOV R3, R4 ;  /* 0x0000000400037202 */ /* 0x000fe20000000f00 */
[--C-:B------:R-:W-:Y:S01]  /*c6b0*/  IMAD.X R131, RZ, RZ, R5.reuse, P6 ;  /* 0x000000ffff837224 */ /* 0x100fe200030e0605 */
[----:B------:R-:W-:Y:S01]  /*c6c0*/  SHF.R.U64 R18, R18, 0x3, RZ ;  /* 0x0000000312127819 */ /* 0x000fe200000012ff */
[----:B------:R-:W-:Y:S01]  /*c6d0*/  IMAD.X R9, RZ, RZ, R5, P5 ;  /* 0x000000ffff097224 */ /* 0x000fe200028e0605 */
[----:B------:R-:W-:-:S02]  /*c6e0*/  F2FP.BF16.F32.PACK_AB R4, R25, R24 ;  /* 0x000000181904723e */ /* 0x000fc400000010ff */
[----:B------:R-:W-:Y:S02]  /*c6f0*/  F2FP.BF16.F32.PACK_AB R5, R27, R26 ;  /* 0x0000001a1b05723e */ /* 0x000fe400000010ff */
[----:B------:R-:W-:Y:S02]  /*c700*/  F2FP.BF16.F32.PACK_AB R6, R29, R28 ;  /* 0x0000001c1d06723e */ /* 0x000fe400000010ff */
[----:B------:R-:W-:Y:S02]  /*c710*/  F2FP.BF16.F32.PACK_AB R7, R31, R30 ;  /* 0x0000001e1f07723e */ /* 0x000fe400000010ff */
[----:B------:R-:W-:Y:S02]  /*c720*/  LOP3.LUT R128, R8, R141, RZ, 0x3c, !PT ;  /* 0x0000008d08807212 */ /* 0x000fe400078e3cff */
[----:B------:R-:W-:Y:S02]  /*c730*/  MOV R135, R12 ;  /* 0x0000000c00877202 */ /* 0x000fe40000000f00 */
[----:B------:R-:W-:-:S02]  /*c740*/  MOV R134, R14 ;  /* 0x0000000e00867202 */ /* 0x000fc40000000f00 */
[----:B------:R-:W-:Y:S02]  /*c750*/  LOP3.LUT R8, R22, R145, RZ, 0x3c, !PT ;  /* 0x0000009116087212 */ /* 0x000fe400078e3cff */
[----:B------:R-:W-:Y:S02]  /*c760*/  MOV R136, R10 ;  /* 0x0000000a00887202 */ /* 0x000fe40000000f00 */
[----:B------:R-:W-:Y:S02]  /*c770*/  F2FP.BF16.F32.PACK_AB R12, R33, R32 ;  /* 0x00000020210c723e */ /* 0x000fe400000010ff */
[----:B------:R-:W-:Y:S02]  /*c780*/  F2FP.BF16.F32.PACK_AB R13, R35, R34 ;  /* 0x00000022230d723e */ /* 0x000fe400000010ff */
[----:B------:R-:W-:Y:S02]  /*c790*/  F2FP.BF16.F32.PACK_AB R14, R37, R36 ;  /* 0x00000024250e723e */ /* 0x000fe400000010ff */
[----:B------:R-:W-:-:S02]  /*c7a0*/  F2FP.BF16.F32.PACK_AB R15, R39, R38 ;  /* 0x00000026270f723e */ /* 0x000fc400000010ff */
[----:B------:R-:W-:Y:S02]  /*c7b0*/  LOP3.LUT R130, R18, R143, RZ, 0x3c, !PT ;  /* 0x0000008f12827212 */ /* 0x000fe400078e3cff */
[----:B------:R-:W-:Y:S02]  /*c7c0*/  MOV R133, R80 ;  /* 0x0000005000857202 */ /* 0x000fe40000000f00 */
[----:B------:R-:W-:Y:S01]  /*c7d0*/  MOV R132, R82 ;  /* 0x0000005200847202 */ /* 0x000fe20000000f00 */
[----:B------:R0:W-:Y:S01]  /*c7e0*/  STSM.16.M88.4 [R3], R4 ;  /* 0x0000000403007844 */ /* 0x0001e20000000200 */
[----:B------:R-:W-:Y:S02]  /*c7f0*/  MOV R22, R84 ;  /* 0x0000005400167202 */ /* 0x000fe40000000f00 */
[----:B------:R-:W-:Y:S02]  /*c800*/  MOV R18, R86 ;  /* 0x0000005600127202 */ /* 0x000fe40000000f00 */
[----:B------:R-:W-:-:S02]  /*c810*/  F2FP.BF16.F32.PACK_AB R80, R41, R40 ;  /* 0x000000282950723e */ /* 0x000fc400000010ff */
[----:B------:R-:W-:Y:S02]  /*c820*/  F2FP.BF16.F32.PACK_AB R81, R43, R42 ;  /* 0x0000002a2b51723e */ /* 0x000fe400000010ff */
[----:B------:R-:W-:Y:S02]  /*c830*/  F2FP.BF16.F32.PACK_AB R82, R45, R44 ;  /* 0x0000002c2d52723e */ /* 0x000fe400000010ff */
[----:B------:R-:W-:Y:S02]  /*c840*/  F2FP.BF16.F32.PACK_AB R83, R47, R46 ;  /* 0x0000002e2f53723e */ /* 0x000fe400000010ff */
[----:B------:R-:W-:Y:S02]  /*c850*/  F2FP.BF16.F32.PACK_AB R84, R49, R48 ;  /* 0x000000303154723e */ /* 0x000fe400000010ff */
[----:B------:R-:W-:Y:S02]  /*c860*/  F2FP.BF16.F32.PACK_AB R85, R51, R50 ;  /* 0x000000323355723e */ /* 0x000fe400000010ff */
[----:B------:R-:W-:-:S02]  /*c870*/  F2FP.BF16.F32.PACK_AB R86, R53, R52 ;  /* 0x000000343556723e */ /* 0x000fc400000010ff */
[----:B------:R-:W-:Y:S01]  /*c880*/  F2FP.BF16.F32.PACK_AB R87, R55, R54 ;  /* 0x000000363757723e */ /* 0x000fe200000010ff */
[----:B------:R1:W-:Y:S01]  /*c890*/  STSM.16.M88.4 [R136], R12 ;  /* 0x0000000c88007844 */ /* 0x0003e20000000200 */
[----:B0-----:R-:W-:Y:S02]  /*c8a0*/  MOV R3, R8 ;  /* 0x0000000800037202 */ /* 0x001fe40000000f00 */
[----:B------:R-:W-:Y:S02]  /*c8b0*/  F2FP.BF16.F32.PACK_AB R4, R57, R56 ;  /* 0x000000383904723e */ /* 0x000fe400000010ff */
[----:B------:R-:W-:Y:S02]  /*c8c0*/  F2FP.BF16.F32.PACK_AB R5, R59, R58 ;  /* 0x0000003a3b05723e */ /* 0x000fe400000010ff */
[----:B------:R-:W-:Y:S02]  /*c8d0*/  F2FP.BF16.F32.PACK_AB R6, R61, R60 ;  /* 0x0000003c3d06723e */ /* 0x000fe400000010ff */
[----:B------:R-:W-:-:S02]  /*c8e0*/  F2FP.BF16.F32.PACK_AB R7, R63, R62 ;  /* 0x0000003e3f07723e */ /* 0x000fc400000010ff */
[----:B------:R-:W-:Y:S02]  /*c8f0*/  F2FP.BF16.F32.PACK_AB R8, R65, R64 ;  /* 0x000000404108723e */ /* 0x000fe400000010ff */
[----:B------:R-:W-:Y:S02]  /*c900*/  F2FP.BF16.F32.PACK_AB R9, R67, R66 ;  /* 0x000000424309723e */ /* 0x000fe400000010ff */
[----:B------:R-:W-:Y:S02]  /*c910*/  F2FP.BF16.F32.PACK_AB R10, R69, R68 ;  /* 0x00000044450a723e */ /* 0x000fe400000010ff */
[----:B------:R-:W-:Y:S01]  /*c920*/  F2FP.BF16.F32.PACK_AB R11, R71, R70 ;  /* 0x00000046470b723e */ /* 0x000fe200000010ff */
[----:B------:R0:W-:Y:S01]  /*c930*/  STSM.16.M88.4 [R135], R80 ;  /* 0x0000005087007844 */ /* 0x0001e20000000200 */
[----:B-1----:R-:W-:Y:S02]  /*c940*/  F2FP.BF16.F32.PACK_AB R12, R73, R72 ;  /* 0x00000048490c723e */ /* 0x002fe400000010ff */
[----:B------:R-:W-:-:S02]  /*c950*/  F2FP.BF16.F32.PACK_AB R13, R75, R74 ;  /* 0x0000004a4b0d723e */ /* 0x000fc400000010ff */
[----:B------:R-:W-:Y:S02]  /*c960*/  F2FP.BF16.F32.PACK_AB R14, R77, R76 ;  /* 0x0000004c4d0e723e */ /* 0x000fe400000010ff */
[----:B------:R-:W-:Y:S01]  /*c970*/  F2FP.BF16.F32.PACK_AB R15, R79, R78 ;  /* 0x0000004e4f0f723e */ /* 0x000fe200000010ff */
[----:B------:R1:W-:Y:S01]  /*c980*/  STSM.16.M88.4 [R134], R84 ;  /* 0x0000005486007844 */ /* 0x0003e20000000200 */
[----:B------:R-:W-:Y:S02]  /*c990*/  MOV R126, R126 ;  /* 0x0000007e007e7202 */ /* 0x000fe40000000f00 */
[----:B------:R-:W-:Y:S01]  /*c9a0*/  MOV R128, R128 ;  /* 0x0000008000807202 */ /* 0x000fe20000000f00 */
[----:B------:R2:W-:Y:S01]  /*c9b0*/  STSM.16.M88.4 [R133], R4 ;  /* 0x0000000485007844 */ /* 0x0005e20000000200 */
[----:B------:R-:W-:Y:S02]  /*c9c0*/  MOV R130, R130 ;  /* 0x0000008200827202 */ /* 0x000fe40000000f00 */
[----:B0-----:R-:W-:-:S02]  /*c9d0*/  F2FP.BF16.F32.PACK_AB R80, R21, R20 ;  /* 0x000000141550723e */ /* 0x001fc400000010ff */
[----:B------:R-:W-:Y:S02]  /*c9e0*/  F2FP.BF16.F32.PACK_AB R81, R123, R122 ;  /* 0x0000007a7b51723e */ /* 0x000fe400000010ff */
[----:B------:R-:W-:Y:S02]  /*c9f0*/  F2FP.BF16.F32.PACK_AB R82, R121, R120 ;  /* 0x000000787952723e */ /* 0x000fe400000010ff */
[----:B------:R-:W-:Y:S01]  /*ca00*/  F2FP.BF16.F32.PACK_AB R83, R125, R124 ;  /* 0x0000007c7d53723e */ /* 0x000fe200000010ff */
[----:B------:R0:W-:Y:S01]  /*ca10*/  STSM.16.M88.4 [R132], R8 ;  /* 0x0000000884007844 */ /* 0x0001e20000000200 */
[----:B-1----:R-:W-:Y:S02]  /*ca20*/  F2FP.BF16.F32.PACK_AB R84, R89, R88 ;  /* 0x000000585954723e */ /* 0x002fe400000010ff */
[----:B------:R-:W-:Y:S02]  /*ca30*/  F2FP.BF16.F32.PACK_AB R85, R91, R90 ;  /* 0x0000005a5b55723e */ /* 0x000fe400000010ff */
[----:B------:R-:W-:-:S02]  /*ca40*/  F2FP.BF16.F32.PACK_AB R86, R93, R92 ;  /* 0x0000005c5d56723e */ /* 0x000fc400000010ff */
[----:B------:R-:W-:Y:S01]  /*ca50*/  F2FP.BF16.F32.PACK_AB R87, R95, R94 ;  /* 0x0000005e5f57723e */ /* 0x000fe200000010ff */
[----:B------:R1:W-:Y:S01]  /*ca60*/  STSM.16.M88.4 [R22], R12 ;  /* 0x0000000c16007844 */ /* 0x0003e20000000200 */
[----:B--2---:R-:W-:Y:S02]  /*ca70*/  F2FP.BF16.F32.PACK_AB R4, R97, R96 ;  /* 0x000000606104723e */ /* 0x004fe400000010ff */
[----:B------:R-:W-:Y:S02]  /*ca80*/  F2FP.BF16.F32.PACK_AB R5, R99, R98 ;  /* 0x000000626305723e */ /* 0x000fe400000010ff */
[----:B------:R-:W-:Y:S02]  /*ca90*/  F2FP.BF16.F32.PACK_AB R6, R101, R100 ;  /* 0x000000646506723e */ /* 0x000fe400000010ff */
[----:B------:R-:W-:Y:S02]  /*caa0*/  F2FP.BF16.F32.PACK_AB R7, R103, R102 ;  /* 0x000000666707723e */ /* 0x000fe400000010ff */
        /* <DEDUP_REMOVED lines=9> */
[----:B------:R-:W-:Y:S04]  /*cb40*/  STSM.16.M88.4 [R126], R84 ;  /* 0x000000547e007844 */ /* 0x000fe80000000200 */
[----:B------:R-:W-:Y:S04]  /*cb50*/  STSM.16.M88.4 [R128], R4 ;  /* 0x0000000480007844 */ /* 0x000fe80000000200 */
[----:B------:R-:W-:Y:S04]  /*cb60*/  STSM.16.M88.4 [R130], R8 ;  /* 0x0000000882007844 */ /* 0x000fe80000000200 */
[----:B------:R1:W-:Y:S01]  /*cb70*/  STSM.16.M88.4 [R3], R12 ;  /* 0x0000000c03007844 */ /* 0x0003e20000000200 */
[----:B------:R-:W-:Y:S01]  /*cb80*/  BAR.SYNC.DEFER_BLOCKING 0x1, 0x100 ;  /* 0x0044000000007b1d */ /* 0x000fe20000010000 */
[----:B------:R-:W-:-:S04]  /*cb90*/  ISETP.NE.U32.AND P0, PT, RZ, UR14, PT ;  /* 0x0000000eff007c0c */ /* 0x000fc8000bf05070 */
[----:B------:R-:W-:Y:S01]  /*cba0*/  ISETP.NE.AND.EX P0, PT, RZ, UR15, PT, P0 ;  /* 0x0000000fff007c0c */ /* 0x000fe2000bf05300 */
[----:B0-----:R-:W-:Y:S02]  /*cbb0*/  IMAD.U32 R80, RZ, RZ, UR9 ;  /* 0x00000009ff507e24 */ /* 0x001fe4000f8e00ff */
[----:B------:R-:W-:Y:S01]  /*cbc0*/  IMAD.U32 R81, RZ, RZ, UR12 ;  /* 0x0000000cff517e24 */ /* 0x000fe2000f8e00ff */
[----:B------:R-:W-:Y:S01]  /*cbd0*/  ULDC.64 UR12, c[0x0][0xc08] ;  /* 0x00030200000c7ab9 */ /* 0x000fe20000000a00 */
[----:B-1----:R-:W0:Y:S08]  /*cbe0*/  LDC R3, c[0x0][0xbe8] ;  /* 0x0002fa00ff037b82 */ /* 0x002e300000000800 */
[----:B------:R-:W2:Y:S01]  /*cbf0*/  @P0 LDG.E R22, desc[UR24][R80.64] ;  /* 0x0000001850160981 */ /* 0x000ea2000c1e1900 */
[----:B------:R-:W-:-:S04]  /*cc00*/  UISETP.NE.U32.AND UP0, UPT, UR12, URZ, UPT ;  /* 0x0000003f0c00728c */ /* 0x000fc8000bf05070 */
[----:B------:R-:W-:Y:S01]  /*cc10*/  UISETP.NE.AND.EX UP0, UPT, UR13, URZ, UPT, UP0 ;  /* 0x0000003f0d00728c */ /* 0x000fe2000bf05300 */
[----:B0-----:R-:W-:-:S10]  /*cc20*/  ISETP.NE.AND P1, PT, R3, 0x1, PT ;  /* 0x000000010300780c */ /* 0x001fd40003f25270 */
[----:B------:R-:W-:Y:S01]  /*cc30*/  @UP0 UIADD3 UR12, UP1, UR4, UR12, URZ ;  /* 0x0000000c040c0290 */ /* 0x000fe2000ff3e03f */
[----:B------:R-:W-:Y:S02]  /*cc40*/  PLOP3.LUT P4, PT, PT, PT, UP0, 0x80, 0x0 ;  /* 0x000000000000781c */ /* 0x000fe40003f8f008 */
[----:B------:R-:W-:Y:S01]  /*cc50*/  ULDC UR4, c[0x0][0xa88] ;  /* 0x0002a20000047ab9 */ /* 0x000fe20000000800 */
[----:B------:R-:W-:Y:S01]  /*cc60*/  @UP0 UIADD3.X UR13, UR16, UR13, URZ, UP1, !UPT ;  /* 0x0000000d100d0290 */ /* 0x000fe20008ffe43f */
[----:B------:R-:W-:Y:S01]  /*cc70*/  IMAD.U32 R18, RZ, RZ, UR4 ;  /* 0x00000004ff127e24 */ /* 0x000fe2000f8e00ff */
[----:B------:R-:W-:Y:S01]  /*cc80*/  UISETP.NE.AND UP0, UPT, UR21, URZ, UPT ;  /* 0x0000003f1500728c */ /* 0x000fe2000bf05270 */
[----:B------:R-:W-:Y:S01]  /*cc90*/  ULDC UR4, c[0x0][0xad4] ;  /* 0x0002b50000047ab9 */ /* 0x000fe20000000800 */
[----:B------:R-:W0:Y:S02]  /*cca0*/  @P1 LDC R6, c[0x0][0xbec] ;  /* 0x0002fb00ff061b82 */ /* 0x000e240000000800 */
[----:B------:R-:W-:Y:S01]  /*ccb0*/  USEL UR4, UR21, UR4, UP0 ;  /* 0x0000000415047287 */ /* 0x000fe20008000000 */
[----:B------:R-:W-:-:S03]  /*ccc0*/  UMOV UR22, 0x9b8 ;  /* 0x000009b800167882 */ /* 0x000fc60000000000 */
[----:B------:R-:W-:Y:S02]  /*ccd0*/  UISETP.GT.AND UP1, UPT, UR4, 0x1, UPT ;  /* 0x000000010400788c */ /* 0x000fe4000bf24270 */
[----:B------:R-:W1:Y:S02]  /*cce0*/  @P1 LDC R9, c[0x0][0xbf0] ;  /* 0x0002fc00ff091b82 */ /* 0x000e640000000800 */
[----:B------:R-:W-:Y:S02]  /*ccf0*/  USEL UR22, UR22, 0x978, UP1 ;  /* 0x0000097816167887 */ /* 0x000fe40008800000 */
[----:B------:R-:W-:Y:S01]  /*cd00*/  UISETP.NE.U32.AND UP0, UPT, UR14, URZ, UPT ;  /* 0x0000003f0e00728c */ /* 0x000fe2000bf05070 */
[----:B------:R-:W-:Y:S01]  /*cd10*/  IMAD.U32 R11, RZ, RZ, UR20 ;  /* 0x00000014ff0b7e24 */ /* 0x000fe2000f8e00ff */
[----:B------:R-:W-:Y:S01]  /*cd20*/  UMOV UR4, URZ ;  /* 0x0000003f00047c82 */ /* 0x000fe20008000000 */
[----:B------:R-:W-:Y:S01]  /*cd30*/  IMAD.U32 R4, RZ, RZ, UR12 ;  /* 0x0000000cff047e24 */ /* 0x000fe2000f8e00ff */
[----:B------:R-:W-:Y:S01]  /*cd40*/  UISETP.NE.AND.EX UP0, UPT, UR15, URZ, UPT, UP0 ;  /* 0x0000003f0f00728c */ /* 0x000fe2000bf05300 */
[----:B------:R-:W-:-:S02]  /*cd50*/  IMAD.U32 R5, RZ, RZ, UR13 ;  /* 0x0000000dff057e24 */ /* 0x000fc4000f8e00ff */
[----:B---3--:R-:W-:Y:S01]  /*cd60*/  IMAD R11, R11, 0x80, R138 ;  /* 0x000000800b0b7824 */ /* 0x008fe200078e028a */
[----:B------:R-:W-:Y:S02]  /*cd70*/  USEL UR9, UR18, URZ, !UP0 ;  /* 0x0000003f12097287 */ /* 0x000fe4000c000000 */
[----:B------:R0:W5:Y:S01]  /*cd80*/  @P4 LDG.E R18, desc[UR24][R4.64] ;  /* 0x0000001804124981 */ /* 0x000162000c1e1900 */
[----:B------:R-:W-:Y:S01]  /*cd90*/  USEL UR20, UR19, URZ, UP1 ;  /* 0x0000003f13147287 */ /* 0x000fe20008800000 */
[----:B------:R-:W-:Y:S01]  /*cda0*/  ULDC.64 UR12, c[0x0][UR22+0x218] ;  /* 0x00008600160c7abb */ /* 0x000fe20008000a00 */
[----:B------:R-:W-:Y:S01]  /*cdb0*/  ULDC.64 UR14, c[0x0][UR22+0x220] ;  /* 0x00008800160e7abb */ /* 0x000fe20008000a00 */
[----:B------:R-:W-:Y:S02]  /*cdc0*/  USEL UR21, UR17, URZ, !UP0 ;  /* 0x0000003f11157287 */ /* 0x000fe4000c000000 */
[----:B------:R-:W-:Y:S01]  /*cdd0*/  UIMAD.WIDE.U32 UR18, UR12, UR23, URZ ;  /* 0x000000170c1272a5 */ /* 0x000fe2000f8e003f */
[----:B------:R-:W-:Y:S01]  /*cde0*/  ULDC.64 UR16, c[0x0][UR22+0x228] ;  /* 0x00008a0016107abb */ /* 0x000fe20008000a00 */
[----:B0-----:R-:W-:Y:S01]  /*cdf0*/  @P1 IMAD.HI.U32 R4, R11, R6, RZ ;  /* 0x000000060b041227 */ /* 0x001fe200078e00ff */
[----:B------:R-:W-:-:S02]  /*ce00*/  UIMAD UR15, UR15, UR9, URZ ;  /* 0x000000090f0f72a4 */ /* 0x000fc4000f8e023f */
[----:B------:R-:W-:Y:S01]  /*ce10*/  UIMAD UR23, UR13, UR23, URZ ;  /* 0x000000170d1772a4 */ /* 0x000fe2000f8e023f */
[----:B------:R-:W-:Y:S01]  /*ce20*/  IMAD.MOV.U32 R7, RZ, RZ, R11 ;  /* 0x000000ffff077224 */ /* 0x000fe200078e000b */
[----:B------:R-:W-:Y:S02]  /*ce30*/  UIMAD.WIDE.U32 UR12, UR14, UR9, URZ ;  /* 0x000000090e0c72a5 */ /* 0x000fe4000f8e003f */
[----:B------:R-:W-:Y:S01]  /*ce40*/  UIMAD.WIDE.U32 UR24, UR16, UR20, URZ ;  /* 0x00000014101872a5 */ /* 0x000fe2000f8e003f */
[----:B-1----:R-:W-:Y:S01]  /*ce50*/  @P1 SHF.R.U32.HI R7, RZ, R9, R4 ;  /* 0x00000009ff071219 */ /* 0x002fe20000011604 */
[----:B------:R-:W-:Y:S02]  /*ce60*/  UIMAD UR16, UR17, UR20, URZ ;  /* 0x00000014111072a4 */ /* 0x000fe4000f8e023f */
[----:B------:R-:W-:Y:S02]  /*ce70*/  UIMAD UR15, UR14, UR21, UR15 ;  /* 0x000000150e0f72a4 */ /* 0x000fe4000f8e020f */
[----:B------:R-:W-:Y:S01]  /*ce80*/  UIADD3 UR23, UR19, UR23, URZ ;  /* 0x0000001713177290 */ /* 0x000fe2000fffe03f */
[----:B------:R-:W-:Y:S01]  /*ce90*/  IMAD.MOV R6, RZ, RZ, -R7 ;  /* 0x000000ffff067224 */ /* 0x000fe200078e0a07 */
[----:B------:R-:W-:Y:S01]  /*cea0*/  UIADD3 UR14, UR13, UR15, URZ ;  /* 0x0000000f0d0e7290 */ /* 0x000fe2000fffe03f */
[----:B------:R-:W-:-:S02]  /*ceb0*/  IMAD.U32 R4, RZ, RZ, UR24 ;  /* 0x00000018ff047e24 */ /* 0x000fc4000f8e00ff */
[----:B------:R-:W-:Y:S01]  /*cec0*/  IMAD.U32 R5, RZ, RZ, UR25 ;  /* 0x00000019ff057e24 */ /* 0x000fe2000f8e00ff */
[----:B------:R-:W-:Y:S01]  /*ced0*/  SHF.R.S32.HI R5, RZ, 0x1f, R7 ;  /* 0x0000001fff057819 */ /* 0x000fe20000011407 */
[----:B------:R-:W-:-:S05]  /*cee0*/  IMAD R9, R3, R6, R11 ;  /* 0x0000000603097224 */ /* 0x000fca00078e020b */
[----:B------:R-:W-:Y:S02]  /*cef0*/  SHF.R.S32.HI R6, RZ, 0x1f, R9 ;  /* 0x0000001fff067819 */ /* 0x000fe40000011409 */
[----:B--2---:R-:W-:-:S13]  /*cf00*/  @P0 R2UR UR4, R22 ;  /* 0x00000000160402ca */ /* 0x004fda00000e0000 */
[----:B------:R-:W-:Y:S02]  /*cf10*/  UIADD3 UR18, UP0, UP2, UR12, UR18, UR4 ;  /* 0x000000120c127290 */ /* 0x000fe4000fa1e004 */
[----:B------:R-:W-:Y:S02]  /*cf20*/  UIADD3 UR12, UR25, UR16, URZ ;  /* 0x00000010190c7290 */ /* 0x000fe4000fffe03f */
[----:B------:R-:W-:Y:S02]  /*cf30*/  USHF.R.S32.HI UR16, URZ, 0x1f, UR4 ;  /* 0x0000001f3f107899 */ /* 0x000fe40008011404 */
[----:B------:R-:W-:Y:S02]  /*cf40*/  IADD3 R4, P2, P3, R7, UR18, R4 ;  /* 0x0000001207047c10 */ /* 0x000fe4000fb5e004 */
[----:B------:R-:W-:Y:S01]  /*cf50*/  UIADD3.X UR14, UR14, UR23, UR16, UP0, UP2 ;  /* 0x000000170e0e7290 */ /* 0x000fe200087e4410 */
[----:B------:R-:W-:Y:S01]  /*cf60*/  IMAD.U32 R8, RZ, RZ, UR12 ;  /* 0x0000000cff087e24 */ /* 0x000fe2000f8e00ff */
[----:B------:R-:W-:-:S02]  /*cf70*/  ULDC.64 UR12, c[0x0][UR22+0x210] ;  /* 0x00008400160c7abb */ /* 0x000fc40008000a00 */
[----:B------:R-:W-:Y:S02]  /*cf80*/  IMAD R7, R9, UR13, RZ ;  /* 0x0000000d09077c24 */ /* 0x000fe4000f8e02ff */
[----:B------:R-:W-:Y:S01]  /*cf90*/  IADD3.X R5, R5, UR14, R8, P2, P3 ;  /* 0x0000000e05057c10 */ /* 0x000fe200097e6408 */
[----:B------:R-:W-:Y:S01]  /*cfa0*/  ULDC.64 UR14, c[0x0][0xba8] ;  /* 0x0002ea00000e7ab9 */ /* 0x000fe20000000a00 */
[----:B------:R-:W-:Y:S01]  /*cfb0*/  IMAD R7, R6, UR12, R7 ;  /* 0x0000000c06077c24 */ /* 0x000fe2000f8e0207 */
[----:B------:R-:W-:Y:S01]  /*cfc0*/  @!UP1 ULDC UR14, c[0x0][0xb50] ;  /* 0x0002d400000e9ab9 */ /* 0x000fe20000000800 */
[----:B------:R-:W-:Y:S01]  /*cfd0*/  @!UP1 ULDC UR15, c[0x0][0xb54] ;  /* 0x0002d500000f9ab9 */ /* 0x000fe20000000800 */
[----:B------:R-:W-:-:S04]  /*cfe0*/  IMAD.WIDE.U32 R4, R9, UR12, R4 ;  /* 0x0000000c09047c25 */ /* 0x000fc8000f8e0004 */
[----:B------:R-:W-:Y:S01]  /*cff0*/  IMAD.IADD R5, R5, 0x1, R7 ;  /* 0x0000000105057824 */ /* 0x000fe200078e0207 */
[----:B------:R-:W-:-:S04]  /*d000*/  LEA R8, P2, R4, UR14, 0x2 ;  /* 0x0000000e04087c11 */ /* 0x000fc8000f8410ff */
[----:B------:R-:W-:Y:S01]  /*d010*/  LEA.HI.X R10, R4, UR15, R5, 0x2, P2 ;  /* 0x0000000f040a7c11 */ /* 0x000fe200090f1405 */
[----:B------:R-:W-:Y:S08]  /*d020*/  @P4 BRA `(.L_x_203) ;  /* 0x0000000000144947 */ /* 0x000ff00003800000 */
[----:B------:R-:W-:Y:S05]  /*d030*/  @!P0 BRA `(.L_x_203) ;  /* 0x0000000000108947 */ /* 0x000fea0003800000 */
[----:B------:R-:W-:Y:S02]  /*d040*/  ULDC.64 UR12, c[0x0][0x208] ;  /* 0x00008200000c7ab9 */ /* 0x000fe40000000a00 */
[----:B------:R-:W2:Y:S04]  /*d050*/  LDG.E R5, desc[UR12][R80.64] ;  /* 0x0000000c50057981 */ /* 0x000ea8000c1e1900 */
[----:B-----5:R-:W2:Y:S02]  /*d060*/  LDG.E R18, desc[UR12][R80.64+0x4] ;  /* 0x0000040c50127981 */ /* 0x020ea4000c1e1900 */
[----:B--2---:R-:W-:-:S07]  /*d070*/  IMAD.IADD R18, R18, 0x1, -R5 ;  /* 0x0000000112127824 */ /* 0x004fce00078e0a05 */
.L_x_203:
[----:B------:R-:W2:Y:S01]  /*d080*/  LDL R9, [R1+0x54] ;  /* 0x0000540001097983 */ /* 0x000ea20000100800 */
[----:B------:R-:W-:Y:S01]  /*d090*/  R2UR UR12, R229 ;  /* 0x00000000e50c72ca */ /* 0x000fe200000e0000 */
[----:B-----5:R-:W-:Y:S01]  /*d0a0*/  IMAD R18, R18, R3, RZ ;  /* 0x0000000312127224 */ /* 0x020fe200078e02ff */
[----:B------:R-:W-:Y:S01]  /*d0b0*/  LOP3.LUT P0, RZ, R234, 0x3, RZ, 0xc0, !PT ;  /* 0x00000003eaff7812 */ /* 0x000fe2000780c0ff */
[----:B------:R-:W-:Y:S04]  /*d0c0*/  SHFL.IDX PT, R4, R8, RZ, 0x1c1f ;  /* 0x001c1fff08047589 */ /* 0x000fe800000e0000 */
[----:B------:R-:W0:Y:S04]  /*d0d0*/  SHFL.IDX PT, R5, R10, RZ, 0x1c1f ;  /* 0x001c1fff0a057589 */ /* 0x000e2800000e0000 */
[----:B------:R-:W-:Y:S02]  /*d0e0*/  SHFL.IDX PT, R6, R8, 0x1, 0x1c1f ;  /* 0x003c1f0008067f89 */ /* 0x000fe400000e0000 */
[----:B------:R-:W-:Y:S01]  /*d0f0*/  IMAD.U32 R13, RZ, RZ, UR12 ;  /* 0x0000000cff0d7e24 */ /* 0x000fe2000f8e00ff */
[----:B------:R-:W-:Y:S01]  /*d100*/  ULDC.64 UR12, c[0x0][0x208] ;  /* 0x00008200000c7ab9 */ /* 0x000fe20000000a00 */
[----:B------:R-:W1:Y:S02]  /*d110*/  SHFL.IDX PT, R7, R10, 0x1, 0x1c1f ;  /* 0x003c1f000a077f89 */ /* 0x000e6400000e0000 */
[----:B--2---:R-:W-:-:S04]  /*d120*/  IMAD R13, R13, 0x80, R9 ;  /* 0x000000800d0d7824 */ /* 0x004fc800078e0209 */
[C---:B------:R-:W-:Y:S01]  /*d130*/  VIADD R9, R13.reuse, 0x8 ;  /* 0x000000080d097836 */ /* 0x040fe20000000000 */
[----:B------:R-:W-:-:S04]  /*d140*/  ISETP.GE.OR P2, PT, R13, R18, P0 ;  /* 0x000000120d00720c */ /* 0x000fc80000746670 */
[----:B------:R-:W-:-:S09]  /*d150*/  ISETP.GE.OR P0, PT, R9, R18, P0 ;  /* 0x000000120900720c */ /* 0x000fd20000706670 */
[----:B0-----:R0:W-:Y:S04]  /*d160*/  @!P2 ST.E desc[UR12][R4.64], R0 ;  /* 0x000000000400a985 */ /* 0x0011e8000c10190c */
[----:B-1----:R0:W-:Y:S01]  /*d170*/  @!P0 ST.E desc[UR12][R6.64], R2 ;  /* 0x0000000206008985 */ /* 0x0021e2000c10190c */
[----:B------:R-:W-:-:S13]  /*d180*/  PLOP3.LUT P0, PT, PT, PT, UP1, 0x80, 0x0 ;  /* 0x000000000000781c */ /* 0x000fda0003f0f018 */
[----:B0-----:R-:W-:Y:S05]  /*d190*/  @P0 BRA `(.L_x_204) ;  /* 0x0000000c006c0947 */ /* 0x001fea0003800000 */
[----:B------:R-:W-:Y:S01]  /*d1a0*/  IMAD.SHL.U32 R57, R19, 0x8, RZ ;  /* 0x0000000813397824 */ /* 0x000fe200078e00ff */
[----:B------:R-:W0:Y:S01]  /*d1b0*/  @P1 LDC R59, c[0x0][0xbec] ;  /* 0x0002fb00ff3b1b82 */ /* 0x000e220000000800 */
[----:B------:R-:W-:Y:S01]  /*d1c0*/  IMAD.MOV.U32 R5, RZ, RZ, 0x2 ;  /* 0x00000002ff057424 */ /* 0x000fe200078e00ff */
[----:B------:R-:W-:Y:S01]  /*d1d0*/  R2UR UR17, R229 ;  /* 0x00000000e51172ca */ /* 0x000fe200000e0000 */
[----:B------:R-:W-:Y:S01]  /*d1e0*/  IMAD R4, R230, 0x40, R57 ;  /* 0x00000040e6047824 */ /* 0x000fe200078e0239 */
[----:B------:R-:W-:Y:S01]  /*d1f0*/  ULDC.64 UR12, c[0x0][0x208] ;  /* 0x00008200000c7ab9 */ /* 0x000fe20000000a00 */
[----:B------:R-:W-:Y:S01]  /*d200*/  ULDC.64 UR14, c[0x0][0xaa0] ;  /* 0x0002a800000e7ab9 */ /* 0x000fe20000000a00 */
[----:B------:R-:W-:Y:S01]  /*d210*/  R2UR UR18, R228 ;  /* 0x00000000e41272ca */ /* 0x000fe200000e0000 */
[----:B------:R-:W-:Y:S01]  /*d220*/  IMAD.WIDE R4, R4, R5, UR10 ;  /* 0x0000000a04047e25 */ /* 0x000fe2000f8e0205 */
[----:B------:R-:W1:Y:S02]  /*d230*/  @P1 LDC R63, c[0x0][0xbf0] ;  /* 0x0002fc00ff3f1b82 */ /* 0x000e640000000800 */
[----:B------:R-:W-:-:S02]  /*d240*/  IADD3 R9, P4, R4, 0x1000, RZ ;  /* 0x0000100004097810 */ /* 0x000fc40007f9e0ff */
[C---:B------:R-:W-:Y:S02]  /*d250*/  IADD3 R13, P3, R4.reuse, 0x2000, RZ ;  /* 0x00002000040d7810 */ /* 0x040fe40007f7e0ff */
[C---:B------:R-:W-:Y:S02]  /*d260*/  IADD3 R21, P6, R4.reuse, 0x3000, RZ ;  /* 0x0000300004157810 */ /* 0x040fe40007fde0ff */
[C---:B------:R-:W-:Y:S02]  /*d270*/  IADD3 R25, P5, R4.reuse, 0x4000, RZ ;  /* 0x0000400004197810 */ /* 0x040fe40007fbe0ff */
[----:B------:R-:W-:Y:S02]  /*d280*/  IADD3 R29, P2, R4, 0x5000, RZ ;  /* 0x00005000041d7810 */ /* 0x000fe40007f5e0ff */
[----:B------:R-:W-:Y:S02]  /*d290*/  LOP3.LUT R8, R9, 0x380, RZ, 0xc0, !PT ;  /* 0x0000038009087812 */ /* 0x000fe400078ec0ff */
[----:B------:R-:W-:-:S02]  /*d2a0*/  LOP3.LUT R12, R13, 0x380, RZ, 0xc0, !PT ;  /* 0x000003800d0c7812 */ /* 0x000fc400078ec0ff */
[----:B------:R-:W-:Y:S02]  /*d2b0*/  LOP3.LUT R20, R21, 0x380, RZ, 0xc0, !PT ;  /* 0x0000038015147812 */ /* 0x000fe400078ec0ff */
[----:B------:R-:W-:Y:S02]  /*d2c0*/  LOP3.LUT R24, R25, 0x380, RZ, 0xc0, !PT ;  /* 0x0000038019187812 */ /* 0x000fe400078ec0ff */
[----:B------:R-:W-:Y:S02]  /*d2d0*/  LOP3.LUT R28, R29, 0x380, RZ, 0xc0, !PT ;  /* 0x000003801d1c7812 */ /* 0x000fe400078ec0ff */
[----:B------:R-:W-:Y:S02]  /*d2e0*/  SHF.R.U64 R8, R8, 0x3, RZ ;  /* 0x0000000308087819 */ /* 0x000fe400000012ff */
[----:B------:R-:W-:Y:S02]  /*d2f0*/  SHF.R.U64 R12, R12, 0x3, RZ ;  /* 0x000000030c0c7819 */ /* 0x000fe400000012ff */
[----:B------:R-:W-:-:S02]  /*d300*/  SHF.R.U64 R20, R20, 0x3, RZ ;  /* 0x0000000314147819 */ /* 0x000fc400000012ff */
[----:B------:R-:W-:Y:S02]  /*d310*/  SHF.R.U64 R24, R24, 0x3, RZ ;  /* 0x0000000318187819 */ /* 0x000fe400000012ff */
[----:B------:R-:W-:Y:S02]  /*d320*/  SHF.R.U64 R28, R28, 0x3, RZ ;  /* 0x000000031c1c7819 */ /* 0x000fe400000012ff */
[----:B------:R-:W-:Y:S01]  /*d330*/  LOP3.LUT R8, R8, R9, RZ, 0x3c, !PT ;  /* 0x0000000908087212 */ /* 0x000fe200078e3cff */
[--C-:B------:R-:W-:Y:S01]  /*d340*/  IMAD.X R9, RZ, RZ, R5.reuse, P4 ;  /* 0x000000ffff097224 */ /* 0x100fe200020e0605 */
[----:B------:R-:W-:Y:S01]  /*d350*/  LOP3.LUT R12, R12, R13, RZ, 0x3c, !PT ;  /* 0x0000000d0c0c7212 */ /* 0x000fe200078e3cff */
[--C-:B------:R-:W-:Y:S01]  /*d360*/  IMAD.X R13, RZ, RZ, R5.reuse, P3 ;  /* 0x000000ffff0d7224 */ /* 0x100fe200018e0605 */
[----:B------:R-:W-:Y:S01]  /*d370*/  LOP3.LUT R20, R20, R21, RZ, 0x3c, !PT ;  /* 0x0000001514147212 */ /* 0x000fe200078e3cff */
[--C-:B------:R-:W-:Y:S01]  /*d380*/  IMAD.X R21, RZ, RZ, R5.reuse, P6 ;  /* 0x000000ffff157224 */ /* 0x100fe200030e0605 */
[----:B------:R-:W-:Y:S01]  /*d390*/  LOP3.LUT R24, R24, R25, RZ, 0x3c, !PT ;  /* 0x0000001918187212 */ /* 0x000fe200078e3cff */
[--C-:B------:R-:W-:Y:S01]  /*d3a0*/  IMAD.X R25, RZ, RZ, R5.reuse, P5 ;  /* 0x000000ffff197224 */ /* 0x100fe200028e0605 */
[----:B------:R-:W-:Y:S01]  /*d3b0*/  LOP3.LUT R28, R28, R29, RZ, 0x3c, !PT ;  /* 0x0000001d1c1c7212 */ /* 0x000fe200078e3cff */
[----:B------:R-:W-:Y:S01]  /*d3c0*/  IMAD.X R29, RZ, RZ, R5, P2 ;  /* 0x000000ffff1d7224 */ /* 0x000fe200010e0605 */
[C---:B------:R-:W-:Y:S01]  /*d3d0*/  IADD3 R33, P0, R4.reuse, 0x6000, RZ ;  /* 0x0000600004217810 */ /* 0x040fe20007f1e0ff */
[----:B------:R-:W5:Y:S01]  /*d3e0*/  LD.E.128 R12, desc[UR12][R12.64] ;  /* 0x0000000c0c0c7980 */ /* 0x000f62000c101d00 */
[----:B------:R-:W-:-:S02]  /*d3f0*/  IADD3 R37, P4, R4, 0x7000, RZ ;  /* 0x0000700004257810 */ /* 0x000fc40007f9e0ff */
[C---:B------:R-:W-:Y:S01]  /*d400*/  IADD3 R41, P3, R4.reuse, 0x8000, RZ ;  /* 0x0000800004297810 */ /* 0x040fe20007f7e0ff */
[----:B------:R-:W5:Y:S01]  /*d410*/  LD.E.128 R20, desc[UR12][R20.64] ;  /* 0x0000000c14147980 */ /* 0x000f62000c101d00 */
[C---:B------:R-:W-:Y:S02]  /*d420*/  IADD3 R45, P6, R4.reuse, 0x9000, RZ ;  /* 0x00009000042d7810 */ /* 0x040fe40007fde0ff */
[C---:B------:R-:W-:Y:S01]  /*d430*/  IADD3 R49, P5, R4.reuse, 0xa000, RZ ;  /* 0x0000a00004317810 */ /* 0x040fe20007fbe0ff */
[----:B------:R-:W5:Y:S01]  /*d440*/  LD.E.128 R24, desc[UR12][R24.64] ;  /* 0x0000000c18187980 */ /* 0x000f62000c101d00 */
[----:B------:R-:W-:Y:S02]  /*d450*/  IADD3 R7, P2, R4, 0xb000, RZ ;  /* 0x0000b00004077810 */ /* 0x000fe40007f5e0ff */
[----:B------:R-:W-:Y:S01]  /*d460*/  LOP3.LUT R32, R33, 0x380, RZ, 0xc0, !PT ;  /* 0x0000038021207812 */ /* 0x000fe200078ec0ff */
[----:B------:R-:W5:Y:S01]  /*d470*/  LD.E.128 R28, desc[UR12][R28.64] ;  /* 0x0000000c1c1c7980 */ /* 0x000f62000c101d00 */
[----:B------:R-:W-:Y:S01]  /*d480*/  LOP3.LUT R36, R37, 0x380, RZ, 0xc0, !PT ;  /* 0x0000038025247812 */ /* 0x000fe200078ec0ff */
[----:B------:R-:W-:Y:S01]  /*d490*/  IMAD.X R53, RZ, RZ, R5, P2 ;  /* 0x000000ffff357224 */ /* 0x000fe200010e0605 */
[----:B------:R-:W-:-:S02]  /*d4a0*/  LOP3.LUT R40, R41, 0x380, RZ, 0xc0, !PT ;  /* 0x0000038029287812 */ /* 0x000fc400078ec0ff */
[----:B------:R-:W-:Y:S02]  /*d4b0*/  LOP3.LUT R44, R45, 0x380, RZ, 0xc0, !PT ;  /* 0x000003802d2c7812 */ /* 0x000fe400078ec0ff */
[----:B------:R-:W-:Y:S02]  /*d4c0*/  LOP3.LUT R48, R49, 0x380, RZ, 0xc0, !PT ;  /* 0x0000038031307812 */ /* 0x000fe400078ec0ff */
[----:B------:R-:W-:Y:S02]  /*d4d0*/  LOP3.LUT R11, R4, 0x380, RZ, 0xc0, !PT ;  /* 0x00000380040b7812 */ /* 0x000fe400078ec0ff */
[----:B------:R-:W-:Y:S02]  /*d4e0*/  LOP3.LUT R0, R7, 0x380, RZ, 0xc0, !PT ;  /* 0x0000038007007812 */ /* 0x000fe400078ec0ff */
[----:B------:R-:W-:Y:S02]  /*d4f0*/  SHF.R.U64 R32, R32, 0x3, RZ ;  /* 0x0000000320207819 */ /* 0x000fe400000012ff */
[----:B------:R-:W-:-:S02]  /*d500*/  SHF.R.U64 R36, R36, 0x3, RZ ;  /* 0x0000000324247819 */ /* 0x000fc400000012ff */
[----:B------:R-:W-:Y:S02]  /*d510*/  SHF.R.U64 R40, R40, 0x3, RZ ;  /* 0x0000000328287819 */ /* 0x000fe400000012ff */
[----:B------:R-:W-:Y:S02]  /*d520*/  SHF.R.U64 R44, R44, 0x3, RZ ;  /* 0x000000032c2c7819 */ /* 0x000fe400000012ff */
[----:B------:R-:W-:Y:S02]  /*d530*/  SHF.R.U64 R48, R48, 0x3, RZ ;  /* 0x0000000330307819 */ /* 0x000fe400000012ff */
        /* <DEDUP_REMOVED lines=12> */
[----:B------:R-:W-:Y:S01]  /*d600*/  LOP3.LUT R4, R11, R4, RZ, 0x3c, !PT ;  /* 0x000000040b047212 */ /* 0x000fe200078e3cff */
[----:B------:R-:W5:Y:S01]  /*d610*/  LD.E.128 R32, desc[UR12][R32.64] ;  /* 0x0000000c20207980 */ /* 0x000f62000c101d00 */
[----:B------:R-:W-:-:S03]  /*d620*/  LOP3.LUT R52, R0, R7, RZ, 0x3c, !PT ;  /* 0x0000000700347212 */ /* 0x000fc600078e3cff */
[----:B------:R-:W5:Y:S04]  /*d630*/  LD.E.128 R8, desc[UR12][R8.64] ;  /* 0x0000000c08087980 */ /* 0x000f68000c101d00 */
[----:B------:R-:W5:Y:S04]  /*d640*/  LD.E.128 R4, desc[UR12][R4.64] ;  /* 0x0000000c04047980 */ /* 0x000f68000c101d00 */
[----:B------:R-:W5:Y:S04]  /*d650*/  LD.E.128 R36, desc[UR12][R36.64] ;  /* 0x0000000c24247980 */ /* 0x000f68000c101d00 */
[----:B------:R-:W5:Y:S04]  /*d660*/  LD.E.128 R40, desc[UR12][R40.64] ;  /* 0x0000000c28287980 */ /* 0x000f68000c101d00 */
[----:B------:R-:W5:Y:S04]  /*d670*/  LD.E.128 R44, desc[UR12][R44.64] ;  /* 0x0000000c2c2c7980 */ /* 0x000f68000c101d00 */
[----:B------:R-:W5:Y:S04]  /*d680*/  LD.E.128 R48, desc[UR12][R48.64] ;  /* 0x0000000c30307980 */ /* 0x000f68000c101d00 */
[----:B------:R-:W5:Y:S01]  /*d690*/  LD.E.128 R52, desc[UR12][R52.64] ;  /* 0x0000000c34347980 */ /* 0x000f62000c101d00 */
[----:B------:R-:W-:-:S02]  /*d6a0*/  UIMAD UR12, UR16, UR14, URZ ;  /* 0x0000000e100c72a4 */ /* 0x000fc4000f8e023f */
[----:B------:R-:W-:Y:S01]  /*d6b0*/  UIMAD.WIDE.U32 UR10, UR4, UR14, URZ ;  /* 0x0000000e040a72a5 */ /* 0x000fe2000f8e003f */
[----:B------:R-:W-:Y:S01]  /*d6c0*/  IMAD R0, R19, 0x20, R230 ;  /* 0x0000002013007824 */ /* 0x000fe200078e02e6 */
[----:B------:R-:W-:Y:S01]  /*d6d0*/  UIMAD UR12, UR4, UR15, UR12 ;  /* 0x0000000f040c72a4 */ /* 0x000fe2000f8e020c */
[----:B------:R-:W-:Y:S01]  /*d6e0*/  IMAD.U32 R61, RZ, RZ, UR17 ;  /* 0x00000011ff3d7e24 */ /* 0x000fe2000f8e00ff */
[----:B------:R-:W-:Y:S01]  /*d6f0*/  USHF.R.S32.HI UR4, URZ, 0x1f, UR9 ;  /* 0x0000001f3f047899 */ /* 0x000fe20008011409 */
[----:B------:R-:W-:Y:S01]  /*d700*/  @!PT LDS RZ, [RZ] ;  /* 0x00000000fffff984 */ /* 0x000fe20000000800 */
[----:B------:R-:W-:Y:S01]  /*d710*/  @!PT LDS RZ, [RZ] ;  /* 0x00000000fffff984 */ /* 0x000fe20000000800 */
[----:B------:R-:W-:Y:S01]  /*d720*/  @!PT LDS RZ, [RZ] ;  /* 0x00000000fffff984 */ /* 0x000fe20000000800 */
[----:B------:R-:W-:Y:S01]  /*d730*/  @!PT LDS RZ, [RZ] ;  /* 0x00000000fffff984 */ /* 0x000fe20000000800 */
[----:B------:R2:W-:Y:S06]  /*d740*/  MEMBAR.ALL.CTA ;  /* 0x0000000000007992 */ /* 0x0005ec0000008000 */
[----:B--2---:R-:W2:Y:S01]  /*d750*/  FENCE.VIEW.ASYNC.S ;  /* 0x00000000000073c6 */ /* 0x004ea20000000000 */
[----:B------:R-:W-:Y:S01]  /*d760*/  UIADD3 UR11, UR11, UR12, URZ ;  /* 0x0000000c0b0b7290 */ /* 0x000fe2000fffe03f */
[----:B------:R-:W-:Y:S01]  /*d770*/  IMAD R56, R61, 0x80, R0 ;  /* 0x000000803d387824 */ /* 0x000fe200078e0200 */
[----:B------:R-:W-:Y:S01]  /*d780*/  ULDC.64 UR14, c[0x0][0xaf0] ;  /* 0x0002bc00000e7ab9 */ /* 0x000fe20000000a00 */
[----:B------:R-:W-:-:S02]  /*d790*/  ULDC.64 UR12, c[0x0][0xae8] ;  /* 0x0002ba00000c7ab9 */ /* 0x000fc40000000a00 */
[----:B------:R-:W-:Y:S01]  /*d7a0*/  UIMAD.WIDE.U32 UR10, UR18, UR12, UR10 ;  /* 0x0000000c120a72a5 */ /* 0x000fe2000f8e000a */
[----:B0-----:R-:W-:Y:S01]  /*d7b0*/  @P1 IMAD.HI.U32 R0, R56, R59, RZ ;  /* 0x0000003b38001227 */ /* 0x001fe200078e00ff */
[----:B------:R-:W-:Y:S02]  /*d7c0*/  UIMAD UR4, UR4, UR14, URZ ;  /* 0x0000000e040472a4 */ /* 0x000fe4000f8e023f */
[----:B------:R-:W-:Y:S01]  /*d7d0*/  UIMAD UR11, UR18, UR13, UR11 ;  /* 0x0000000d120b72a4 */ /* 0x000fe2000f8e020b */
[----:B------:R-:W-:Y:S01]  /*d7e0*/  IMAD.MOV.U32 R61, RZ, RZ, R56 ;  /* 0x000000ffff3d7224 */ /* 0x000fe200078e0038 */
[----:B-1----:R-:W-:Y:S01]  /*d7f0*/  @P1 SHF.R.U32.HI R61, RZ, R63, R0 ;  /* 0x0000003fff3d1219 */ /* 0x002fe20000011600 */
[----:B------:R-:W-:Y:S02]  /*d800*/  UIMAD UR4, UR9, UR15, UR4 ;  /* 0x0000000f090472a4 */ /* 0x000fe4000f8e0204 */
[----:B------:R-:W-:Y:S01]  /*d810*/  UIMAD.WIDE.U32 UR10, UR9, UR14, UR10 ;  /* 0x0000000e090a72a5 */ /* 0x000fe2000f8e000a */
[--C-:B------:R-:W-:Y:S01]  /*d820*/  SHF.R.S32.HI R0, RZ, 0x1f, R61.reuse ;  /* 0x0000001fff007819 */ /* 0x100fe2000001143d */
[----:B------:R-:W-:Y:S01]  /*d830*/  IMAD.MOV R2, RZ, RZ, -R61 ;  /* 0x000000ffff027224 */ /* 0x000fe200078e0a3d */
[----:B------:R-:W-:Y:S01]  /*d840*/  ULDC.64 UR12, c[0x0][0xae0] ;  /* 0x0002b800000c7ab9 */ /* 0x000fe20000000a00 */
[----:B------:R-:W-:-:S02]  /*d850*/  UIADD3 UR4, UR11, UR4, URZ ;  /* 0x000000040b047290 */ /* 0x000fc4000fffe03f */
[----:B------:R-:W-:Y:S02]  /*d860*/  IMAD R0, R0, UR12, RZ ;  /* 0x0000000c00007c24 */ /* 0x000fe4000f8e02ff */
[----:B------:R-:W-:Y:S02]  /*d870*/  IMAD R63, R3, R2, R56 ;  /* 0x00000002033f7224 */ /* 0x000fe400078e0238 */
[----:B------:R-:W-:Y:S02]  /*d880*/  IMAD.U32 R59, RZ, RZ, UR11 ;  /* 0x0000000bff3b7e24 */ /* 0x000fe4000f8e00ff */
[----:B------:R-:W-:Y:S01]  /*d890*/  IMAD.U32 R58, RZ, RZ, UR10 ;  /* 0x0000000aff3a7e24 */ /* 0x000fe2000f8e00ff */
[----:B------:R-:W-:Y:S01]  /*d8a0*/  ULDC.64 UR10, c[0x0][0xad8] ;  /* 0x0002b600000a7ab9 */ /* 0x000fe20000000a00 */
[----:B------:R-:W-:Y:S02]  /*d8b0*/  IMAD.U32 R59, RZ, RZ, UR4 ;  /* 0x00000004ff3b7e24 */ /* 0x000fe4000f8e00ff */
[C---:B------:R-:W-:Y:S01]  /*d8c0*/  IMAD R65, R61.reuse, UR13, R0 ;  /* 0x0000000d3d417c24 */ /* 0x040fe2000f8e0200 */
[----:B------:R-:W-:Y:S01]  /*d8d0*/  SHF.R.S32.HI R0, RZ, 0x1f, R63 ;  /* 0x0000001fff007819 */ /* 0x000fe2000001143f */
[----:B------:R-:W-:-:S04]  /*d8e0*/  IMAD.WIDE.U32 R2, R61, UR12, R58 ;  /* 0x0000000c3d027c25 */ /* 0x000fc8000f8e003a */
[----:B------:R-:W-:Y:S02]  /*d8f0*/  IMAD.U32 R67, RZ, RZ, UR17 ;  /* 0x00000011ff437e24 */ /* 0x000fe4000f8e00ff */
[----:B------:R-:W-:Y:S02]  /*d900*/  IMAD.IADD R3, R3, 0x1, R65 ;  /* 0x0000000103037824 */ /* 0x000fe400078e0241 */
[----:B------:R-:W-:Y:S02]  /*d910*/  IMAD R0, R0, UR10, RZ ;  /* 0x0000000a00007c24 */ /* 0x000fe4000f8e02ff */
[----:B------:R-:W-:Y:S01]  /*d920*/  IMAD R67, R67, 0x80, R230 ;  /* 0x0000008043437824 */ /* 0x000fe200078e02e6 */
[----:B------:R-:W-:Y:S01]  /*d930*/  UIADD3 UR8, UR8, 0x36820, URZ ;  /* 0x0003682008087890 */ /* 0x000fe2000fffe03f */
[C---:B------:R-:W-:Y:S02]  /*d940*/  IMAD R65, R63.reuse, UR11, R0 ;  /* 0x0000000b3f417c24 */ /* 0x040fe4000f8e0200 */
[----:B------:R-:W-:Y:S01]  /*d950*/  IMAD.WIDE.U32 R2, R63, UR10, R2 ;  /* 0x0000000a3f027c25 */ /* 0x000fe2000f8e0002 */
[----:B------:R-:W-:Y:S01]  /*d960*/  ISETP.GE.AND P2, PT, R67, R18, PT ;  /* 0x000000124300720c */ /* 0x000fe20003f46270 */
[----:B------:R-:W-:Y:S01]  /*d970*/  ULDC.64 UR10, c[0x0][0xa80] ;  /* 0x0002a000000a7ab9 */ /* 0x000fe20000000a00 */
[----:B------:R-:W-:Y:S01]  /*d980*/  UPRMT UR8, URZ, 0x654, UR8 ;  /* 0x000006543f087896 */ /* 0x000fe20008000008 */
[----:B------:R-:W-:Y:S01]  /*d990*/  IMAD.IADD R3, R3, 0x1, R65 ;  /* 0x0000000103037824 */ /* 0x000fe200078e0241 */
[----:B------:R-:W-:Y:S01]  /*d9a0*/  LEA R0, P3, R2, UR10, 0x1 ;  /* 0x0000000a02007c11 */ /* 0x000fe2000f8608ff */
[----:B------:R-:W-:-:S03]  /*d9b0*/  VIADD R59, R67, 0x20 ;  /* 0x00000020433b7836 */ /* 0x000fc60000000000 */
[----:B------:R-:W-:Y:S01]  /*d9c0*/  LEA.HI.X R56, R2, UR11, R3, 0x1, P3 ;  /* 0x0000000b02387c11 */ /* 0x000fe200098f0c03 */
[----:B------:R-:W-:Y:S02]  /*d9d0*/  VIADD R61, R67, 0x40 ;  /* 0x00000040433d7836 */ /* 0x000fe40000000000 */
[C---:B------:R-:W-:Y:S01]  /*d9e0*/  VIADD R65, R57.reuse, 0x40 ;  /* 0x0000004039417836 */ /* 0x040fe20000000000 */
[----:B--2---:R-:W-:Y:S01]  /*d9f0*/  SYNCS.ARRIVE.TRANS64.RED.A1T0 RZ, [UR8], RZ ;  /* 0x000000ffffff79a7 */ /* 0x004fe20008100408 */
[----:B------:R-:W-:Y:S01]  /*da00*/  VIADD R69, R57, 0x80 ;  /* 0x0000008039457836 */ /* 0x000fe20000000000 */
[----:B------:R0:W1:Y:S01]  /*da10*/  SHFL.IDX PT, R60, R0, RZ, 0x181f ;  /* 0x00181fff003c7589 */ /* 0x00006200000e0000 */
[----:B------:R-:W-:Y:S03]  /*da20*/  BSSY B1, `(.L_x_205) ;  /* 0x0000016000017945 */ /* 0x000fe60003800000 */
[----:B------:R0:W2:Y:S01]  /*da30*/  SHFL.IDX PT, R62, R56, RZ, 0x181f ;  /* 0x00181fff383e7589 */ /* 0x0000a200000e0000 */
[----:B------:R-:W-:-:S02]  /*da40*/  ISETP.GE.AND P0, PT, R59, R18, PT ;  /* 0x000000123b00720c */ /* 0x000fc40003f06270 */
[----:B------:R-:W-:Y:S02]  /*da50*/  ISETP.GE.AND P1, PT, R61, R18, PT ;  /* 0x000000123d00720c */ /* 0x000fe40003f26270 */
[----:B------:R-:W-:Y:S02]  /*da60*/  SHF.R.S32.HI R63, RZ, 0x1f, R57 ;  /* 0x0000001fff3f7819 */ /* 0x000fe40000011439 */
[----:B------:R-:W-:Y:S02]  /*da70*/  SHF.R.S32.HI R64, RZ, 0x1f, R65 ;  /* 0x0000001fff407819 */ /* 0x000fe40000011441 */
[----:B------:R-:W-:Y:S01]  /*da80*/  SHF.R.S32.HI R66, RZ, 0x1f, R69 ;  /* 0x0000001fff427819 */ /* 0x000fe20000011445 */
[----:B0-----:R-:W-:Y:S06]  /*da90*/  @P2 BRA `(.L_x_206) ;  /* 0x0000000000382947 */ /* 0x001fec0003800000 */
[----:B------:R-:W-:Y:S01]  /*daa0*/  ULDC UR4, c[0x0][0xac8] ;  /* 0x0002b20000047ab9 */ /* 0x000fe20000000800 */
[----:B------:R-:W-:Y:S01]  /*dab0*/  ULDC.64 UR8, c[0x0][0x208] ;  /* 0x0000820000087ab9 */ /* 0x000fe20000000a00 */
[----:B------:R-:W-:Y:S02]  /*dac0*/  ISETP.GE.AND P4, PT, R57, UR4, PT ;  /* 0x0000000439007c0c */ /* 0x000fe4000bf86270 */
[----:B------:R-:W-:Y:S02]  /*dad0*/  ISETP.GE.AND P3, PT, R65, UR4, PT ;  /* 0x0000000441007c0c */ /* 0x000fe4000bf66270 */
[----:B------:R-:W-:-:S09]  /*dae0*/  ISETP.GE.AND P2, PT, R69, UR4, PT ;  /* 0x0000000445007c0c */ /* 0x000fd2000bf46270 */
[-C--:B-1----:R-:W-:Y:S02]  /*daf0*/  @!P4 LEA R2, P6, R57, R60.reuse, 0x1 ;  /* 0x0000003c3902c211 */ /* 0x082fe400078c08ff */
[----:B------:R-:W-:Y:S02]  /*db00*/  @!P3 LEA R58, P5, R65, R60, 0x1 ;  /* 0x0000003c413ab211 */ /* 0x000fe400078a08ff */
[----:B--2---:R-:W-:Y:S02]  /*db10*/  @!P4 LEA.HI.X R3, R57, R62, R63, 0x1, P6 ;  /* 0x0000003e3903c211 */ /* 0x004fe400030f0c3f */
[----:B------:R-:W-:Y:S02]  /*db20*/  @!P2 LEA R60, P6, R69, R60, 0x1 ;  /* 0x0000003c453ca211 */ /* 0x000fe400078c08ff */
[-C--:B------:R-:W-:Y:S01]  /*db30*/  @!P3 LEA.HI.X R59, R65, R62.reuse, R64, 0x1, P5 ;  /* 0x0000003e413bb211 */ /* 0x080fe200028f0c40 */
[----:B-----5:R0:W-:Y:S01]  /*db40*/  @!P4 ST.E.128 desc[UR8][R2.64], R4 ;  /* 0x000000040200c985 */ /* 0x0201e2000c101d08 */
[----:B------:R-:W-:-:S03]  /*db50*/  @!P2 LEA.HI.X R61, R69, R62, R66, 0x1, P6 ;  /* 0x0000003e453da211 */ /* 0x000fc600030f0c42 */
[----:B------:R0:W-:Y:S04]  /*db60*/  @!P3 ST.E.128 desc[UR8][R58.64], R24 ;  /* 0x000000183a00b985 */ /* 0x0001e8000c101d08 */
[----:B------:R0:W-:Y:S02]  /*db70*/  @!P2 ST.E.128 desc[UR8][R60.64], R40 ;  /* 0x000000283c00a985 */ /* 0x0001e4000c101d08 */
.L_x_206:
[----:B------:R-:W-:Y:S05]  /*db80*/  BSYNC B1 ;  /* 0x0000000000017941 */ /* 0x000fea0003800000 */
.L_x_205:
[----:B0----5:R0:W3:Y:S01]  /*db90*/  SHFL.IDX PT, R24, R56, 0x1, 0x181f ;  /* 0x00381f0038187f89 */ /* 0x0210e200000e0000 */
[----:B------:R-:W-:Y:S03]  /*dba0*/  BSSY B1, `(.L_x_207) ;  /* 0x0000011000017945 */ /* 0x000fe60003800000 */
[----:B------:R0:W4:Y:S01]  /*dbb0*/  SHFL.IDX PT, R6, R0, 0x1, 0x181f ;  /* 0x00381f0000067f89 */ /* 0x00012200000e0000 */
[----:B------:R-:W-:Y:S05]  /*dbc0*/  @P0 BRA `(.L_x_208) ;  /* 0x0000000000380947 */ /* 0x000fea0003800000 */
[----:B------:R-:W-:Y:S01]  /*dbd0*/  ULDC UR4, c[0x0][0xac8] ;  /* 0x0002b20000047ab9 */ /* 0x000fe20000000800 */
[----:B------:R-:W-:Y:S01]  /*dbe0*/  ULDC.64 UR8, c[0x0][0x208] ;  /* 0x0000820000087ab9 */ /* 0x000fe20000000a00 */
[----:B------:R-:W-:Y:S02]  /*dbf0*/  ISETP.GE.AND P4, PT, R57, UR4, PT ;  /* 0x0000000439007c0c */ /* 0x000fe4000bf86270 */
[----:B------:R-:W-:Y:S02]  /*dc00*/  ISETP.GE.AND P5, PT, R65, UR4, PT ;  /* 0x0000000441007c0c */ /* 0x000fe4000bfa6270 */
[----:B------:R-:W-:-:S09]  /*dc10*/  ISETP.GE.AND P6, PT, R69, UR4, PT ;  /* 0x0000000445007c0c */ /* 0x000fd2000bfc6270 */
[-C--:B----4-:R-:W-:Y:S02]  /*dc20*/  @!P4 LEA R2, P0, R57, R6.reuse, 0x1 ;  /* 0x000000063902c211 */ /* 0x090fe400078008ff */
[-C--:B------:R-:W-:Y:S02]  /*dc30*/  @!P5 LEA R4, P2, R65, R6.reuse, 0x1 ;  /* 0x000000064104d211 */ /* 0x080fe400078408ff */
[----:B------:R-:W-:Y:S02]  /*dc40*/  @!P6 LEA R6, P3, R69, R6, 0x1 ;  /* 0x000000064506e211 */ /* 0x000fe400078608ff */
[-C--:B---3--:R-:W-:Y:S02]  /*dc50*/  @!P4 LEA.HI.X R3, R57, R24.reuse, R63, 0x1, P0 ;  /* 0x000000183903c211 */ /* 0x088fe400000f0c3f */
[-C--:B------:R-:W-:Y:S02]  /*dc60*/  @!P5 LEA.HI.X R5, R65, R24.reuse, R64, 0x1, P2 ;  /* 0x000000184105d211 */ /* 0x080fe400010f0c40 */
[----:B------:R-:W-:Y:S01]  /*dc70*/  @!P6 LEA.HI.X R7, R69, R24, R66, 0x1, P3 ;  /* 0x000000184507e211 */ /* 0x000fe200018f0c42 */
[----:B------:R3:W-:Y:S04]  /*dc80*/  @!P4 ST.E.128 desc[UR8][R2.64], R8 ;  /* 0x000000080200c985 */ /* 0x0007e8000c101d08 */
[----:B------:R3:W-:Y:S04]  /*dc90*/  @!P5 ST.E.128 desc[UR8][R4.64], R28 ;  /* 0x0000001c0400d985 */ /* 0x0007e8000c101d08 */
[----:B------:R3:W-:Y:S02]  /*dca0*/  @!P6 ST.E.128 desc[UR8][R6.64], R44 ;  /* 0x0000002c0600e985 */ /* 0x0007e4000c101d08 */
.L_x_208:
[----:B------:R-:W-:Y:S05]  /*dcb0*/  BSYNC B1 ;  /* 0x0000000000017941 */ /* 0x000fea0003800000 */
.L_x_207:
[----:B---3--:R3:W0:Y:S01]  /*dcc0*/  SHFL.IDX PT, R8, R56, 0x2, 0x181f ;  /* 0x00581f0038087f89 */ /* 0x00862200000e0000 */
[----:B------:R-:W-:Y:S03]  /*dcd0*/  BSSY B1, `(.L_x_209) ;  /* 0x0000011000017945 */ /* 0x000fe60003800000 */
[----:B----4-:R3:W4:Y:S01]  /*dce0*/  SHFL.IDX PT, R6, R0, 0x2, 0x181f ;  /* 0x00581f0000067f89 */ /* 0x01072200000e0000 */
        /* <DEDUP_REMOVED lines=9> */
[-C--:B0-----:R-:W-:Y:S02]  /*dd80*/  @!P3 LEA.HI.X R3, R57, R8.reuse, R63, 0x1, P0 ;  /* 0x000000083903b211 */ /* 0x081fe400000f0c3f */
[-C--:B------:R-:W-:Y:S02]  /*dd90*/  @!P4 LEA.HI.X R5, R65, R8.reuse, R64, 0x1, P1 ;  /* 0x000000084105c211 */ /* 0x080fe400008f0c40 */
[----:B------:R-:W-:Y:S01]  /*dda0*/  @!P5 LEA.HI.X R7, R69, R8, R66, 0x1, P2 ;  /* 0x000000084507d211 */ /* 0x000fe200010f0c42 */
[----:B------:R0:W-:Y:S04]  /*ddb0*/  @!P3 ST.E.128 desc[UR8][R2.64], R12 ;  /* 0x0000000c0200b985 */ /* 0x0001e8000c101d08 */
[----:B------:R0:W-:Y:S04]  /*ddc0*/  @!P4 ST.E.128 desc[UR8][R4.64], R32 ;  /* 0x000000200400c985 */ /* 0x0001e8000c101d08 */
[----:B------:R0:W-:Y:S02]  /*ddd0*/  @!P5 ST.E.128 desc[UR8][R6.64], R48 ;  /* 0x000000300600d985 */ /* 0x0001e4000c101d08 */
.L_x_210:
[----:B------:R-:W-:Y:S05]  /*dde0*/  BSYNC B1 ;  /* 0x0000000000017941 */ /* 0x000fea0003800000 */
.L_x_209:
[----:B0-----:R-:W-:Y:S01]  /*ddf0*/  VIADD R3, R67, 0x60 ;  /* 0x0000006043037836 */ /* 0x001fe20000000000 */
[----:B---3--:R-:W0:Y:S04]  /*de00*/  SHFL.IDX PT, R56, R56, 0x3, 0x181f ;  /* 0x00781f0038387f89 */ /* 0x008e2800000e0000 */
[----:B------:R-:W-:Y:S01]  /*de10*/  ISETP.GE.AND P0, PT, R3, R18, PT ;  /* 0x000000120300720c */ /* 0x000fe20003f06270 */
[----:B------:R-:W3:-:S12]  /*de20*/  SHFL.IDX PT, R0, R0, 0x3, 0x181f ;  /* 0x00781f0000007f89 */ /* 0x000ed800000e0000 */
[----:B------:R-:W-:Y:S05]  /*de30*/  @P0 BRA `(.L_x_211) ;  /* 0x0000002000580947 */ /* 0x000fea0003800000 */
[----:B------:R-:W-:Y:S01]  /*de40*/  ULDC UR4, c[0x0][0xac8] ;  /* 0x0002b20000047ab9 */ /* 0x000fe20000000800 */
[----:B------:R-:W-:Y:S01]  /*de50*/  ULDC.64 UR8, c[0x0][0x208] ;  /* 0x0000820000087ab9 */ /* 0x000fe20000000a00 */
[----:B------:R-:W-:Y:S02]  /*de60*/  ISETP.GE.AND P2, PT, R57, UR4, PT ;  /* 0x0000000439007c0c */ /* 0x000fe4000bf46270 */
[----:B------:R-:W-:-:S11]  /*de70*/  ISETP.GE.AND P3, PT, R65, UR4, PT ;  /* 0x0000000441007c0c */ /* 0x000fd6000bf66270 */
[-C--:B---3--:R-:W-:Y:S02]  /*de80*/  @!P2 LEA R2, P0, R57, R0.reuse, 0x1 ;  /* 0x000000003902a211 */ /* 0x088fe400078008ff */
[----:B------:R-:W-:Y:S02]  /*de90*/  @!P3 LEA R4, P1, R65, R0, 0x1 ;  /* 0x000000004104b211 */ /* 0x000fe400078208ff */
[-C--:B0-----:R-:W-:Y:S02]  /*dea0*/  @!P2 LEA.HI.X R3, R57, R56.reuse, R63, 0x1, P0 ;  /* 0x000000383903a211 */ /* 0x081fe400000f0c3f */
[----:B------:R-:W-:Y:S02]  /*deb0*/  ISETP.GE.AND P0, PT, R69, UR4, PT ;  /* 0x0000000445007c0c */ /* 0x000fe4000bf06270 */
[----:B------:R-:W-:Y:S01]  /*dec0*/  @!P3 LEA.HI.X R5, R65, R56, R64, 0x1, P1 ;  /* 0x000000384105b211 */ /* 0x000fe200008f0c40 */
[----:B------:R0:W-:Y:S04]  /*ded0*/  @!P2 ST.E.128 desc[UR8][R2.64], R20 ;  /* 0x000000140200a985 */ /* 0x0001e8000c101d08 */
[----:B------:R0:W-:Y:S06]  /*dee0*/  @!P3 ST.E.128 desc[UR8][R4.64], R36 ;  /* 0x000000240400b985 */ /* 0x0001ec000c101d08 */
[----:B------:R-:W-:Y:S05]  /*def0*/  @P0 BRA `(.L_x_211) ;  /* 0x0000002000280947 */ /* 0x000fea0003800000 */
[----:B0-----:R-:W-:Y:S01]  /*df00*/  LEA R2, P0, R69, R0, 0x1 ;  /* 0x0000000045027211 */ /* 0x001fe200078008ff */
[----:B------:R-:W-:-:S03]  /*df10*/  ULDC.64 UR8, c[0x0][0x208] ;  /* 0x0000820000087ab9 */ /* 0x000fc60000000a00 */
[----:B------:R-:W-:-:S05]  /*df20*/  LEA.HI.X R3, R69, R56, R66, 0x1, P0 ;  /* 0x0000003845037211 */ /* 0x000fca00000f0c42 */
[----:B------:R0:W-:Y:S01]  /*df30*/  ST.E.128 desc[UR8][R2.64], R52 ;  /* 0x0000003402007985 */ /* 0x0001e2000c101d08 */
[----:B------:R-:W-:Y:S05]  /*df40*/  BRA `(.L_x_211) ;  /* 0x0000002000147947 */ /* 0x000fea0003800000 */
.L_x_204:
[----:B------:R-:W-:Y:S01]  /*df50*/  ULDC.64 UR14, c[0x0][0xb08] ;  /* 0x0002c200000e7ab9 */ /* 0x000fe20000000a00 */
[----:B------:R-:W-:Y:S01]  /*df60*/  R2UR UR18, R228 ;  /* 0x00000000e41272ca */ /* 0x000fe200000e0000 */
[----:B------:R-:W-:Y:S01]  /*df70*/  UIMAD UR12, UR16, UR14, URZ ;  /* 0x0000000e100c72a4 */ /* 0x000fe2000f8e023f */
[----:B------:R-:W0:Y:S01]  /*df80*/  @P1 LDC R0, c[0x0][0xbec] ;  /* 0x0002fb00ff001b82 */ /* 0x000e220000000800 */
[----:B------:R-:W-:Y:S01]  /*df90*/  UIMAD.WIDE.U32 UR10, UR4, UR14, URZ ;  /* 0x0000000e040a72a5 */ /* 0x000fe2000f8e003f */
[----:B------:R-:W-:Y:S01]  /*dfa0*/  R2UR UR17, R23 ;  /* 0x00000000171172ca */ /* 0x000fe200000e0000 */
[----:B------:R-:W-:Y:S01]  /*dfb0*/  UIMAD UR12, UR4, UR15, UR12 ;  /* 0x0000000f040c72a4 */ /* 0x000fe2000f8e020c */
[----:B------:R-:W-:Y:S01]  /*dfc0*/  IMAD.MOV.U32 R5, RZ, RZ, R11 ;  /* 0x000000ffff057224 */ /* 0x000fe200078e000b */
[----:B------:R-:W-:Y:S01]  /*dfd0*/  USHF.R.S32.HI UR4, URZ, 0x1f, UR9 ;  /* 0x0000001f3f047899 */ /* 0x000fe20008011409 */
[----:B------:R-:W-:Y:S01]  /*dfe0*/  ISETP.GE.AND P0, PT, R13, R18, PT ;  /* 0x000000120d00720c */ /* 0x000fe20003f06270 */
[----:B------:R-:W-:Y:S01]  /*dff0*/  UIADD3 UR11, UR11, UR12, URZ ;  /* 0x0000000c0b0b7290 */ /* 0x000fe2000fffe03f */
[----:B------:R-:W1:Y:S01]  /*e000*/  @P1 LDC R7, c[0x0][0xbf0] ;  /* 0x0002fc00ff071b82 */ /* 0x000e620000000800 */
[----:B------:R-:W-:Y:S01]  /*e010*/  UIADD3 UR8, UR8, 0x36820, URZ ;  /* 0x0003682008087890 */ /* 0x000fe2000fffe03f */
[----:B------:R-:W-:Y:S01]  /*e020*/  BSSY B1, `(.L_x_212) ;  /* 0x000009c000017945 */ /* 0x000fe20003800000 */
[----:B------:R-:W-:Y:S01]  /*e030*/  ULDC.64 UR12, c[0x0][0xb38] ;  /* 0x0002ce00000c7ab9 */ /* 0x000fe20000000a00 */
[----:B------:R-:W-:Y:S01]  /*e040*/  SHF.R.S32.HI R80, RZ, 0x1f, R208 ;  /* 0x0000001fff507819 */ /* 0x000fe200000114d0 */
[----:B------:R-:W-:Y:S01]  /*e050*/  UIMAD.WIDE.U32 UR10, UR18, UR12, UR10 ;  /* 0x0000000c120a72a5 */ /* 0x000fe2000f8e000a */
[----:B------:R-:W-:Y:S01]  /*e060*/  SHF.R.S32.HI R81, RZ, 0x1f, R209 ;  /* 0x0000001fff517819 */ /* 0x000fe200000114d1 */
[----:B------:R-:W-:Y:S01]  /*e070*/  UPRMT UR8, URZ, 0x654, UR8 ;  /* 0x000006543f087896 */ /* 0x000fe20008000008 */
[----:B------:R-:W-:Y:S01]  /*e080*/  SHF.R.S32.HI R82, RZ, 0x1f, R210 ;  /* 0x0000001fff527819 */ /* 0x000fe200000114d2 */
[----:B------:R-:W-:Y:S01]  /*e090*/  UIMAD UR11, UR18, UR13, UR11 ;  /* 0x0000000d120b72a4 */ /* 0x000fe2000f8e020b */
[----:B------:R-:W-:-:S02]  /*e0a0*/  SHF.R.S32.HI R83, RZ, 0x1f, R211 ;  /* 0x0000001fff537819 */ /* 0x000fc400000114d3 */
[----:B------:R-:W-:Y:S01]  /*e0b0*/  ULDC.64 UR12, c[0x0][0xb40] ;  /* 0x0002d000000c7ab9 */ /* 0x000fe20000000a00 */
[----:B------:R-:W-:Y:S01]  /*e0c0*/  SHF.R.S32.HI R84, RZ, 0x1f, R212 ;  /* 0x0000001fff547819 */ /* 0x000fe200000114d4 */
[----:B------:R-:W-:Y:S01]  /*e0d0*/  UIMAD UR4, UR4, UR12, URZ ;  /* 0x0000000c040472a4 */ /* 0x000fe2000f8e023f */
[----:B------:R-:W-:Y:S01]  /*e0e0*/  SHF.R.S32.HI R85, RZ, 0x1f, R213 ;  /* 0x0000001fff557819 */ /* 0x000fe200000114d5 */
[----:B------:R-:W-:Y:S01]  /*e0f0*/  UIMAD.WIDE.U32 UR10, UR9, UR12, UR10 ;  /* 0x0000000c090a72a5 */ /* 0x000fe2000f8e000a */
[----:B0-----:R-:W-:Y:S01]  /*e100*/  @P1 IMAD.HI.U32 R0, R11, R0, RZ ;  /* 0x000000000b001227 */ /* 0x001fe200078e00ff */
[----:B------:R-:W-:Y:S01]  /*e110*/  UIMAD UR4, UR9, UR13, UR4 ;  /* 0x0000000d090472a4 */ /* 0x000fe2000f8e0204 */
[----:B------:R-:W-:Y:S01]  /*e120*/  SYNCS.ARRIVE.TRANS64.RED.A1T0 RZ, [UR8], RZ ;  /* 0x000000ffffff79a7 */ /* 0x000fe20008100408 */
[----:B------:R-:W-:Y:S01]  /*e130*/  SHF.R.S32.HI R86, RZ, 0x1f, R214 ;  /* 0x0000001fff567819 */ /* 0x000fe200000114d6 */
[----:B------:R-:W-:Y:S01]  /*e140*/  ULDC.64 UR12, c[0x0][0xb48] ;  /* 0x0002d200000c7ab9 */ /* 0x000fe20000000a00 */
[----:B------:R-:W-:Y:S01]  /*e150*/  UIADD3 UR11, UR11, UR4, URZ ;  /* 0x000000040b0b7290 */ /* 0x000fe2000fffe03f */
[----:B------:R-:W-:-:S02]  /*e160*/  SHF.R.S32.HI R87, RZ, 0x1f, R215 ;  /* 0x0000001fff577819 */ /* 0x000fc400000114d7 */
[----:B-1----:R-:W-:Y:S01]  /*e170*/  @P1 SHF.R.U32.HI R5, RZ, R7, R0 ;  /* 0x00000007ff051219 */ /* 0x002fe20000011600 */
[----:B------:R-:W-:Y:S01]  /*e180*/  UIMAD.WIDE.U32 UR10, UR17, UR12, UR10 ;  /* 0x0000000c110a72a5 */ /* 0x000fe2000f8e000a */
[----:B------:R-:W-:Y:S02]  /*e190*/  SHF.R.S32.HI R126, RZ, 0x1f, R216 ;  /* 0x0000001fff7e7819 */ /* 0x000fe400000114d8 */
[--C-:B------:R-:W-:Y:S01]  /*e1a0*/  SHF.R.S32.HI R0, RZ, 0x1f, R5.reuse ;  /* 0x0000001fff007819 */ /* 0x100fe20000011405 */
[----:B------:R-:W-:Y:S01]  /*e1b0*/  IMAD.MOV R2, RZ, RZ, -R5 ;  /* 0x000000ffff027224 */ /* 0x000fe200078e0a05 */
[----:B------:R-:W-:Y:S01]  /*e1c0*/  UIMAD UR4, UR17, UR13, UR11 ;  /* 0x0000000d110472a4 */ /* 0x000fe2000f8e020b */
[----:B------:R-:W-:Y:S02]  /*e1d0*/  SHF.R.S32.HI R127, RZ, 0x1f, R217 ;  /* 0x0000001fff7f7819 */ /* 0x000fe400000114d9 */
[----:B------:R-:W-:Y:S01]  /*e1e0*/  ULDC.64 UR12, c[0x0][0xb30] ;  /* 0x0002cc00000c7ab9 */ /* 0x000fe20000000a00 */
[----:B------:R-:W-:Y:S01]  /*e1f0*/  IMAD R7, R3, R2, R11 ;  /* 0x0000000203077224 */ /* 0x000fe200078e020b */
[----:B------:R-:W-:Y:S01]  /*e200*/  SHF.R.S32.HI R128, RZ, 0x1f, R218 ;  /* 0x0000001fff807819 */ /* 0x000fe200000114da */
[----:B------:R-:W-:Y:S01]  /*e210*/  IMAD R0, R0, UR12, RZ ;  /* 0x0000000c00007c24 */ /* 0x000fe2000f8e02ff */
[----:B------:R-:W-:Y:S01]  /*e220*/  SHF.R.S32.HI R129, RZ, 0x1f, R219 ;  /* 0x0000001fff817819 */ /* 0x000fe200000114db */
[----:B------:R-:W-:Y:S01]  /*e230*/  IMAD.U32 R3, RZ, RZ, UR11 ;  /* 0x0000000bff037e24 */ /* 0x000fe2000f8e00ff */
[----:B------:R-:W-:Y:S01]  /*e240*/  SHF.R.S32.HI R130, RZ, 0x1f, R220 ;  /* 0x0000001fff827819 */ /* 0x000fe200000114dc */
[----:B------:R-:W-:Y:S01]  /*e250*/  IMAD.U32 R2, RZ, RZ, UR10 ;  /* 0x0000000aff027e24 */ /* 0x000fe2000f8e00ff */
[----:B------:R-:W-:Y:S01]  /*e260*/  ULDC.64 UR10, c[0x0][0xb28] ;  /* 0x0002ca00000a7ab9 */ /* 0x000fe20000000a00 */
[----:B------:R-:W-:Y:S01]  /*e270*/  IMAD.U32 R3, RZ, RZ, UR4 ;  /* 0x00000004ff037e24 */ /* 0x000fe2000f8e00ff */
[----:B------:R-:W-:Y:S01]  /*e280*/  SHF.R.S32.HI R131, RZ, 0x1f, R221 ;  /* 0x0000001fff837819 */ /* 0x000fe200000114dd */
[C---:B------:R-:W-:Y:S01]  /*e290*/  IMAD R11, R5.reuse, UR13, R0 ;  /* 0x0000000d050b7c24 */ /* 0x040fe2000f8e0200 */
[----:B------:R-:W-:Y:S01]  /*e2a0*/  SHF.R.S32.HI R0, RZ, 0x1f, R7 ;  /* 0x0000001fff007819 */ /* 0x000fe20000011407 */
[----:B------:R-:W-:Y:S01]  /*e2b0*/  IMAD.WIDE.U32 R2, R5, UR12, R2 ;  /* 0x0000000c05027c25 */ /* 0x000fe2000f8e0002 */
[----:B------:R-:W-:-:S02]  /*e2c0*/  SHF.R.S32.HI R132, RZ, 0x1f, R222 ;  /* 0x0000001fff847819 */ /* 0x000fc400000114de */
[----:B------:R-:W-:Y:S01]  /*e2d0*/  SHF.R.S32.HI R133, RZ, 0x1f, R223 ;  /* 0x0000001fff857819 */ /* 0x000fe200000114df */
[----:B------:R-:W-:Y:S01]  /*e2e0*/  IMAD R0, R0, UR10, RZ ;  /* 0x0000000a00007c24 */ /* 0x000fe2000f8e02ff */
[----:B------:R-:W-:Y:S01]  /*e2f0*/  SHF.R.S32.HI R134, RZ, 0x1f, R224 ;  /* 0x0000001fff867819 */ /* 0x000fe200000114e0 */
[----:B------:R-:W-:Y:S01]  /*e300*/  IMAD.IADD R3, R3, 0x1, R11 ;  /* 0x0000000103037824 */ /* 0x000fe200078e020b */
[----:B------:R-:W-:Y:S01]  /*e310*/  SHF.R.S32.HI R135, RZ, 0x1f, R225 ;  /* 0x0000001fff877819 */ /* 0x000fe200000114e1 */
[C---:B------:R-:W-:Y:S01]  /*e320*/  IMAD R5, R7.reuse, UR11, R0 ;  /* 0x0000000b07057c24 */ /* 0x040fe2000f8e0200 */
[----:B------:R-:W-:Y:S01]  /*e330*/  SHF.R.S32.HI R136, RZ, 0x1f, R226 ;  /* 0x0000001fff887819 */ /* 0x000fe200000114e2 */
[----:B------:R-:W-:Y:S01]  /*e340*/  IMAD.WIDE.U32 R2, R7, UR10, R2 ;  /* 0x0000000a07027c25 */ /* 0x000fe2000f8e0002 */
[----:B------:R-:W-:Y:S01]  /*e350*/  ULDC.64 UR10, c[0x0][0xb00] ;  /* 0x0002c000000a7ab9 */ /* 0x000fe20000000a00 */
[----:B------:R-:W-:Y:S02]  /*e360*/  SHF.R.S32.HI R137, RZ, 0x1f, R227 ;  /* 0x0000001fff897819 */ /* 0x000fe400000114e3 */
[----:B------:R-:W-:Y:S01]  /*e370*/  IMAD.IADD R3, R3, 0x1, R5 ;  /* 0x0000000103037824 */ /* 0x000fe200078e0205 */
[----:B------:R-:W-:-:S04]  /*e380*/  LEA R0, P1, R2, UR10, 0x2 ;  /* 0x0000000a02007c11 */ /* 0x000fc8000f8210ff */
[----:B------:R-:W-:Y:S02]  /*e390*/  LEA.HI.X R8, R2, UR11, R3, 0x2, P1 ;  /* 0x0000000b02087c11 */ /* 0x000fe400088f1403 */
[----:B------:R0:W1:Y:S04]  /*e3a0*/  SHFL.IDX PT, R2, R0, RZ, 0x1c1f ;  /* 0x001c1fff00027589 */ /* 0x00006800000e0000 */
[----:B------:R0:W2:Y:S01]  /*e3b0*/  SHFL.IDX PT, R3, R8, RZ, 0x1c1f ;  /* 0x001c1fff08037589 */ /* 0x0000a200000e0000 */
[----:B------:R-:W-:Y:S05]  /*e3c0*/  @P0 BRA `(.L_x_213) ;  /* 0x0000000400840947 */ /* 0x000fea0003800000 */
[----:B------:R-:W-:Y:S01]  /*e3d0*/  ULDC UR4, c[0x0][0xac8] ;  /* 0x0002b20000047ab9 */ /* 0x000fe20000000800 */
[----:B------:R-:W-:Y:S01]  /*e3e0*/  ULDC.64 UR8, c[0x0][0x208] ;  /* 0x0000820000087ab9 */ /* 0x000fe20000000a00 */
[----:B------:R-:W-:Y:S02]  /*e3f0*/  ISETP.GE.AND P1, PT, R227, UR4, PT ;  /* 0x00000004e3007c0c */ /* 0x000fe4000bf26270 */
[----:B------:R-:W-:Y:S02]  /*e400*/  ISETP.GE.AND P0, PT, R226, UR4, PT ;  /* 0x00000004e2007c0c */ /* 0x000fe4000bf06270 */
[----:B------:R-:W-:Y:S02]  /*e410*/  ISETP.GE.AND P2, PT, R204, UR4, PT ;  /* 0x00000004cc007c0c */ /* 0x000fe4000bf46270 */
[----:B------:R-:W-:Y:S02]  /*e420*/  ISETP.GE.AND P3, PT, R225, UR4, PT ;  /* 0x00000004e1007c0c */ /* 0x000fe4000bf66270 */
[----:B------:R-:W-:-:S05]  /*e430*/  ISETP.GE.AND P4, PT, R224, UR4, PT ;  /* 0x00000004e0007c0c */ /* 0x000fca000bf86270 */
[CC--:B-1----:R-:W-:Y:S02]  /*e440*/  @!P1 LEA R6, P5, R227.reuse, R2.reuse, 0x2 ;  /* 0x00000002e3069211 */ /* 0x0c2fe400078a10ff */
[-C--:B------:R-:W-:Y:S02]  /*e450*/  @!P0 LEA R10, P6, R226, R2.reuse, 0x2 ;  /* 0x00000002e20a8211 */ /* 0x080fe400078c10ff */
[----:B--2---:R-:W-:Y:S01]  /*e460*/  @!P2 IMAD.WIDE R4, R204, 0x4, R2 ;  /* 0x00000004cc04a825 */ /* 0x004fe200078e0202 */
[-C--:B------:R-:W-:Y:S02]  /*e470*/  @!P1 LEA.HI.X R7, R227, R3.reuse, R137, 0x2, P5 ;  /* 0x00000003e3079211 */ /* 0x080fe400028f1489 */
[----:B------:R-:W-:Y:S02]  /*e480*/  @!P0 LEA.HI.X R11, R226, R3, R136, 0x2, P6 ;  /* 0x00000003e20b8211 */ /* 0x000fe400030f1488 */
[----:B------:R-:W-:Y:S01]  /*e490*/  ISETP.GE.AND P5, PT, R223, UR4, PT ;  /* 0x00000004df007c0c */ /* 0x000fe2000bfa6270 */
[----:B------:R1:W-:Y:S01]  /*e4a0*/  @!P2 ST.E.64 desc[UR8][R4.64], R24 ;  /* 0x000000180400a985 */ /* 0x0003e2000c101b08 */
[----:B------:R-:W-:-:S02]  /*e4b0*/  @!P3 LEA R12, P6, R225, R2, 0x2 ;  /* 0x00000002e10cb211 */ /* 0x000fc400078c10ff */
[----:B------:R-:W-:Y:S01]  /*e4c0*/  @!P4 LEA R14, P2, R224, R2, 0x2 ;  /* 0x00000002e00ec211 */ /* 0x000fe200078410ff */
[----:B------:R2:W-:Y:S01]  /*e4d0*/  @!P1 ST.E.64 desc[UR8][R6.64], R28 ;  /* 0x0000001c06009985 */ /* 0x0005e2000c101b08 */
[-C--:B------:R-:W-:Y:S02]  /*e4e0*/  @!P3 LEA.HI.X R13, R225, R3.reuse, R135, 0x2, P6 ;  /* 0x00000003e10db211 */ /* 0x080fe400030f1487 */
[----:B------:R-:W-:Y:S01]  /*e4f0*/  ISETP.GE.AND P1, PT, R221, UR4, PT ;  /* 0x00000004dd007c0c */ /* 0x000fe2000bf26270 */
[----:B------:R3:W-:Y:S01]  /*e500*/  @!P0 ST.E.64 desc[UR8][R10.64], R32 ;  /* 0x000000200a008985 */ /* 0x0007e2000c101b08 */
[----:B------:R-:W-:Y:S02]  /*e510*/  ISETP.GE.AND P0, PT, R222, UR4, PT ;  /* 0x00000004de007c0c */ /* 0x000fe4000bf06270 */
[----:B------:R-:W-:Y:S01]  /*e520*/  @!P4 LEA.HI.X R15, R224, R3, R134, 0x2, P2 ;  /* 0x00000003e00fc211 */ /* 0x000fe200010f1486 */
[----:B------:R4:W-:Y:S01]  /*e530*/  @!P3 ST.E.64 desc[UR8][R12.64], R36 ;  /* 0x000000240c00b985 */ /* 0x0009e2000c101b08 */
[----:B------:R-:W-:-:S02]  /*e540*/  ISETP.GE.AND P2, PT, R220, UR4, PT ;  /* 0x00000004dc007c0c */ /* 0x000fc4000bf46270 */
[----:B------:R-:W-:Y:S01]  /*e550*/  @!P5 LEA R22, P6, R223, R2, 0x2 ;  /* 0x00000002df16d211 */ /* 0x000fe200078c10ff */
[----:B------:R5:W-:Y:S01]  /*e560*/  @!P4 ST.E.64 desc[UR8][R14.64], R40 ;  /* 0x000000280e00c985 */ /* 0x000be2000c101b08 */
[----:B------:R-:W-:Y:S02]  /*e570*/  ISETP.GE.AND P3, PT, R219, UR4, PT ;  /* 0x00000004db007c0c */ /* 0x000fe4000bf66270 */
[----:B------:R-:W-:-:S03]  /*e580*/  @!P5 LEA.HI.X R23, R223, R3, R133, 0x2, P6 ;  /* 0x00000003df17d211 */ /* 0x000fc600030f1485 */
[CC--:B-1----:R-:W-:Y:S02]  /*e590*/  @!P0 LEA R4, P4, R222.reuse, R2.reuse, 0x2 ;  /* 0x00000002de048211 */ /* 0x0c2fe400078810ff */
[----:B------:R1:W-:Y:S01]  /*e5a0*/  @!P5 ST.E.64 desc[UR8][R22.64], R44 ;  /* 0x0000002c1600d985 */ /* 0x0003e2000c101b08 */
[CC--:B--2---:R-:W-:Y:S02]  /*e5b0*/  @!P1 LEA R6, P5, R221.reuse, R2.reuse, 0x2 ;  /* 0x00000002dd069211 */ /* 0x0c4fe400078a10ff */
[-C--:B------:R-:W-:Y:S02]  /*e5c0*/  @!P0 LEA.HI.X R5, R222, R3.reuse, R132, 0x2, P4 ;  /* 0x00000003de058211 */ /* 0x080fe400020f1484 */
[----:B------:R-:W-:Y:S02]  /*e5d0*/  ISETP.GE.AND P4, PT, R218, UR4, PT ;  /* 0x00000004da007c0c */ /* 0x000fe4000bf86270 */
[----:B---3--:R-:W-:Y:S01]  /*e5e0*/  @!P2 LEA R10, P6, R220, R2, 0x2 ;  /* 0x00000002dc0aa211 */ /* 0x008fe200078c10ff */
[----:B------:R-:W-:Y:S01]  /*e5f0*/  @!P0 ST.E.64 desc[UR8][R4.64], R48 ;  /* 0x0000003004008985 */ /* 0x000fe2000c101b08 */
[----:B------:R-:W-:-:S02]  /*e600*/  @!P1 LEA.HI.X R7, R221, R3, R131, 0x2, P5 ;  /* 0x00000003dd079211 */ /* 0x000fc400028f1483 */
[----:B------:R-:W-:Y:S02]  /*e610*/  ISETP.GE.AND P5, PT, R217, UR4, PT ;  /* 0x00000004d9007c0c */ /* 0x000fe4000bfa6270 */
[----:B------:R-:W-:Y:S01]  /*e620*/  @!P2 LEA.HI.X R11, R220, R3, R130, 0x2, P6 ;  /* 0x00000003dc0ba211 */ /* 0x000fe200030f1482 */
[----:B------:R2:W-:Y:S01]  /*e630*/  @!P1 ST.E.64 desc[UR8][R6.64], R52 ;  /* 0x0000003406009985 */ /* 0x0005e2000c101b08 */
[-C--:B----4-:R-:W-:Y:S02]  /*e640*/  @!P3 LEA R12, P6, R219, R2.reuse, 0x2 ;  /* 0x00000002db0cb211 */ /* 0x090fe400078c10ff */
[----:B------:R-:W-:Y:S01]  /*e650*/  ISETP.GE.AND P1, PT, R215, UR4, PT ;  /* 0x00000004d7007c0c */ /* 0x000fe2000bf26270 */
[----:B------:R3:W-:Y:S01]  /*e660*/  @!P2 ST.E.64 desc[UR8][R10.64], R56 ;  /* 0x000000380a00a985 */ /* 0x0007e2000c101b08 */
[----:B------:R-:W-:Y:S02]  /*e670*/  ISETP.GE.AND P2, PT, R216, UR4, PT ;  /* 0x00000004d8007c0c */ /* 0x000fe4000bf46270 */
[----:B-----5:R-:W-:-:S02]  /*e680*/  @!P4 LEA R14, P0, R218, R2, 0x2 ;  /* 0x00000002da0ec211 */ /* 0x020fc400078010ff */
[-C--:B------:R-:W-:Y:S02]  /*e690*/  @!P3 LEA.HI.X R13, R219, R3.reuse, R129, 0x2, P6 ;  /* 0x00000003db0db211 */ /* 0x080fe400030f1481 */
[-C--:B------:R-:W-:Y:S02]  /*e6a0*/  @!P4 LEA.HI.X R15, R218, R3.reuse, R128, 0x2, P0 ;  /* 0x00000003da0fc211 */ /* 0x080fe400000f1480 */
[----:B------:R-:W-:Y:S01]  /*e6b0*/  ISETP.GE.AND P0, PT, R214, UR4, PT ;  /* 0x00000004d6007c0c */ /* 0x000fe2000bf06270 */
[----:B------:R-:W-:Y:S01]  /*e6c0*/  @!P3 ST.E.64 desc[UR8][R12.64], R60 ;  /* 0x0000003c0c00b985 */ /* 0x000fe2000c101b08 */
[-C--:B-1----:R-:W-:Y:S02]  /*e6d0*/  @!P5 LEA R22, P6, R217, R2.reuse, 0x2 ;  /* 0x00000002d916d211 */ /* 0x082fe400078c10ff */
[----:B--2---:R-:W-:Y:S01]  /*e6e0*/  @!P1 LEA R6, P3, R215, R2, 0x2 ;  /* 0x00000002d7069211 */ /* 0x004fe200078610ff */
[----:B------:R1:W-:Y:S01]  /*e6f0*/  @!P4 ST.E.64 desc[UR8][R14.64], R64 ;  /* 0x000000400e00c985 */ /* 0x0003e2000c101b08 */
[----:B------:R-:W-:-:S02]  /*e700*/  @!P5 LEA.HI.X R23, R217, R3, R127, 0x2, P6 ;  /* 0x00000003d917d211 */ /* 0x000fc400030f147f */
[-C--:B------:R-:W-:Y:S02]  /*e710*/  @!P2 LEA R4, P6, R216, R2.reuse, 0x2 ;  /* 0x00000002d804a211 */ /* 0x080fe400078c10ff */
[----:B------:R-:W-:Y:S01]  /*e720*/  ISETP.GE.AND P4, PT, R212, UR4, PT ;  /* 0x00000004d4007c0c */ /* 0x000fe2000bf86270 */
[----:B------:R2:W-:Y:S01]  /*e730*/  @!P5 ST.E.64 desc[UR8][R22.64], R68 ;  /* 0x000000441600d985 */ /* 0x0005e2000c101b08 */
[----:B------:R-:W-:Y:S02]  /*e740*/  ISETP.GE.AND P5, PT, R213, UR4, PT ;  /* 0x00000004d5007c0c */ /* 0x000fe4000bfa6270 */
[-C--:B------:R-:W-:Y:S02]  /*e750*/  @!P2 LEA.HI.X R5, R216, R3.reuse, R126, 0x2, P6 ;  /* 0x00000003d805a211 */ /* 0x080fe400030f147e */
[----:B---3--:R-:W-:Y:S02]  /*e760*/  @!P0 LEA R10, P6, R214, R2, 0x2 ;  /* 0x00000002d60a8211 */ /* 0x008fe400078c10ff */
[----:B------:R-:W-:Y:S01]  /*e770*/  @!P1 LEA.HI.X R7, R215, R3, R87, 0x2, P3 ;  /* 0x00000003d7079211 */ /* 0x000fe200018f1457 */
[----:B------:R3:W-:Y:S01]  /*e780*/  @!P2 ST.E.64 desc[UR8][R4.64], R72 ;  /* 0x000000480400a985 */ /* 0x0007e2000c101b08 */
[----:B------:R-:W-:-:S02]  /*e790*/  ISETP.GE.AND P3, PT, R211, UR4, PT ;  /* 0x00000004d3007c0c */ /* 0x000fc4000bf66270 */
[-C--:B------:R-:W-:Y:S01]  /*e7a0*/  @!P0 LEA.HI.X R11, R214, R3.reuse, R86, 0x2, P6 ;  /* 0x00000003d60b8211 */ /* 0x080fe200030f1456 */
[----:B------:R4:W-:Y:S01]  /*e7b0*/  @!P1 ST.E.64 desc[UR8][R6.64], R76 ;  /* 0x0000004c06009985 */ /* 0x0009e2000c101b08 */
[-C--:B-1----:R-:W-:Y:S02]  /*e7c0*/  @!P4 LEA R14, P2, R212, R2.reuse, 0x2 ;  /* 0x00000002d40ec211 */ /* 0x082fe400078410ff */
[C---:B------:R-:W-:Y:S01]  /*e7d0*/  @!P5 LEA R12, P1, R213.reuse, R2, 0x2 ;  /* 0x00000002d50cd211 */ /* 0x040fe200078210ff */
[----:B------:R1:W-:Y:S01]  /*e7e0*/  @!P0 ST.E.64 desc[UR8][R10.64], R20 ;  /* 0x000000140a008985 */ /* 0x0003e2000c101b08 */
[----:B------:R-:W-:Y:S02]  /*e7f0*/  ISETP.GE.AND P0, PT, R210, UR4, PT ;  /* 0x00000004d2007c0c */ /* 0x000fe4000bf06270 */
[----:B------:R-:W-:Y:S02]  /*e800*/  @!P5 LEA.HI.X R13, R213, R3, R85, 0x2, P1 ;  /* 0x00000003d50dd211 */ /* 0x000fe400008f1455 */
[----:B------:R-:W-:-:S02]  /*e810*/  ISETP.GE.AND P1, PT, R209, UR4, PT ;  /* 0x00000004d1007c0c */ /* 0x000fc4000bf26270 */
[CC--:B--2---:R-:W-:Y:S01]  /*e820*/  @!P3 LEA R22, P6, R211.reuse, R2.reuse, 0x2 ;  /* 0x00000002d316b211 */ /* 0x0c4fe200078c10ff */
[----:B------:R2:W-:Y:S01]  /*e830*/  @!P5 ST.E.64 desc[UR8][R12.64], R120 ;  /* 0x000000780c00d985 */ /* 0x0005e2000c101b08 */
[-C--:B------:R-:W-:Y:S02]  /*e840*/  @!P4 LEA.HI.X R15, R212, R3.reuse, R84, 0x2, P2 ;  /* 0x00000003d40fc211 */ /* 0x080fe400010f1454 */
[----:B------:R-:W-:Y:S02]  /*e850*/  @!P3 LEA.HI.X R23, R211, R3, R83, 0x2, P6 ;  /* 0x00000003d317b211 */ /* 0x000fe400030f1453 */
[----:B------:R-:W-:Y:S01]  /*e860*/  ISETP.GE.AND P2, PT, R206, UR4, PT ;  /* 0x00000004ce007c0c */ /* 0x000fe2000bf46270 */
[----:B------:R5:W-:Y:S01]  /*e870*/  @!P4 ST.E.64 desc[UR8][R14.64], R88 ;  /* 0x000000580e00c985 */ /* 0x000be2000c101b08 */
[----:B------:R-:W-:Y:S02]  /*e880*/  ISETP.GE.AND P4, PT, R208, UR4, PT ;  /* 0x00000004d0007c0c */ /* 0x000fe4000bf86270 */
[----:B---3--:R-:W-:Y:S01]  /*e890*/  @!P0 LEA R4, P5, R210, R2, 0x2 ;  /* 0x00000002d2048211 */ /* 0x008fe200078a10ff */
[----:B------:R3:W-:Y:S01]  /*e8a0*/  @!P3 ST.E.64 desc[UR8][R22.64], R92 ;  /* 0x0000005c1600b985 */ /* 0x0007e2000c101b08 */
[----:B------:R-:W-:-:S02]  /*e8b0*/  ISETP.GE.AND P3, PT, R207, UR4, PT ;  /* 0x00000004cf007c0c */ /* 0x000fc4000bf66270 */
[-C--:B------:R-:W-:Y:S02]  /*e8c0*/  @!P0 LEA.HI.X R5, R210, R3.reuse, R82, 0x2, P5 ;  /* 0x00000003d2058211 */ /* 0x080fe400028f1452 */
[----:B------:R-:W-:Y:S02]  /*e8d0*/  ISETP.GE.AND P5, PT, R205, UR4, PT ;  /* 0x00000004cd007c0c */ /* 0x000fe4000bfa6270 */
[CC--:B----4-:R-:W-:Y:S01]  /*e8e0*/  @!P1 LEA R6, P6, R209.reuse, R2.reuse, 0x2 ;  /* 0x00000002d1069211 */ /* 0x0d0fe200078c10ff */
[----:B------:R3:W-:Y:S02]  /*e8f0*/  @!P0 ST.E.64 desc[UR8][R4.64], R96 ;  /* 0x0000006004008985 */ /* 0x0007e4000c101b08 */
[-C--:B-1----:R-:W-:Y:S02]  /*e900*/  @!P4 LEA R10, P0, R208, R2.reuse, 0x2 ;  /* 0x00000002d00ac211 */ /* 0x082fe400078010ff */
[----:B------:R-:W-:Y:S02]  /*e910*/  @!P1 LEA.HI.X R7, R209, R3, R81, 0x2, P6 ;  /* 0x00000003d1079211 */ /* 0x000fe400030f1451 */
[----:B--2---:R-:W-:-:S02]  /*e920*/  @!P3 LEA R12, P6, R207, R2, 0x2 ;  /* 0x00000002cf0cb211 */ /* 0x004fc400078c10ff */
[-C--:B------:R-:W-:Y:S01]  /*e930*/  @!P4 LEA.HI.X R11, R208, R3.reuse, R80, 0x2, P0 ;  /* 0x00000003d00bc211 */ /* 0x080fe200000f1450 */
[----:B------:R3:W-:Y:S01]  /*e940*/  @!P1 ST.E.64 desc[UR8][R6.64], R100 ;  /* 0x0000006406009985 */ /* 0x0007e2000c101b08 */
[CC--:B-----5:R-:W-:Y:S02]  /*e950*/  @!P2 LEA R14, P1, R206.reuse, R2.reuse, 0x2 ;  /* 0x00000002ce0ea211 */ /* 0x0e0fe400078210ff */
[----:B------:R-:W-:Y:S01]  /*e960*/  @!P5 LEA R2, P0, R205, R2, 0x2 ;  /* 0x00000002cd02d211 */ /* 0x000fe200078010ff */
[----:B------:R3:W-:Y:S01]  /*e970*/  @!P4 ST.E.64 desc[UR8][R10.64], R104 ;  /* 0x000000680a00c985 */ /* 0x0007e2000c101b08 */
[-C--:B------:R-:W-:Y:S02]  /*e980*/  @!P3 LEA.HI.X R13, R207, R3.reuse, R237, 0x2, P6 ;  /* 0x00000003cf0db211 */ /* 0x080fe400030f14ed */
[-C--:B------:R-:W-:Y:S02]  /*e990*/  @!P2 LEA.HI.X R15, R206, R3.reuse, R236, 0x2, P1 ;  /* 0x00000003ce0fa211 */ /* 0x080fe400008f14ec */
[----:B------:R-:W-:Y:S01]  /*e9a0*/  @!P5 LEA.HI.X R3, R205, R3, R235, 0x2, P0 ;  /* 0x00000003cd03d211 */ /* 0x000fe200000f14eb */
[----:B------:R3:W-:Y:S04]  /*e9b0*/  @!P3 ST.E.64 desc[UR8][R12.64], R108 ;  /* 0x0000006c0c00b985 */ /* 0x0007e8000c101b08 */
[----:B------:R3:W-:Y:S04]  /*e9c0*/  @!P2 ST.E.64 desc[UR8][R14.64], R112 ;  /* 0x000000700e00a985 */ /* 0x0007e8000c101b08 */
[----:B------:R3:W-:Y:S02]  /*e9d0*/  @!P5 ST.E.64 desc[UR8][R2.64], R116 ;  /* 0x000000740200d985 */ /* 0x0007e4000c101b08 */
.L_x_213:
[----:B------:R-:W-:Y:S05]  /*e9e0*/  BSYNC B1 ;  /* 0x0000000000017941 */ /* 0x000fea0003800000 */
.L_x_212:
[----:B------:R-:W-:Y:S01]  /*e9f0*/  ISETP.GE.AND P0, PT, R9, R18, PT ;  /* 0x000000120900720c */ /* 0x000fe20003f06270 */
[----:B---3--:R3:W4:Y:S04]  /*ea00*/  SHFL.IDX PT, R5, R8, 0x1, 0x1c1f ;  /* 0x003c1f0008057f89 */ /* 0x00872800000e0000 */
[----:B------:R3:W0:Y:S08]  /*ea10*/  SHFL.IDX PT, R4, R0, 0x1, 0x1c1f ;  /* 0x003c1f0000047f89 */ /* 0x00063000000e0000 */
[----:B---3--:R-:W-:Y:S05]  /*ea20*/  @P0 BRA `(.L_x_211) ;  /* 0x00000014005c0947 */ /* 0x008fea0003800000 */
[----:B------:R-:W-:Y:S01]  /*ea30*/  ULDC UR4, c[0x0][0xac8] ;  /* 0x0002b20000047ab9 */ /* 0x000fe20000000800 */
[----:B------:R-:W-:Y:S01]  /*ea40*/  ULDC.64 UR8, c[0x0][0x208] ;  /* 0x0000820000087ab9 */ /* 0x000fe20000000a00 */
[----:B------:R-:W-:Y:S02]  /*ea50*/  ISETP.GE.AND P2, PT, R227, UR4, PT ;  /* 0x00000004e3007c0c */ /* 0x000fe4000bf46270 */
[----:B------:R-:W-:Y:S02]  /*ea60*/  ISETP.GE.AND P1, PT, R204, UR4, PT ;  /* 0x00000004cc007c0c */ /* 0x000fe4000bf26270 */
[----:B------:R-:W-:Y:S02]  /*ea70*/  ISETP.GE.AND P5, PT, R226, UR4, PT ;  /* 0x00000004e2007c0c */ /* 0x000fe4000bfa6270 */
[----:B------:R-:W-:Y:S02]  /*ea80*/  ISETP.GE.AND P4, PT, R225, UR4, PT ;  /* 0x00000004e1007c0c */ /* 0x000fe4000bf86270 */
[----:B------:R-:W-:-:S05]  /*ea90*/  ISETP.GE.AND P3, PT, R224, UR4, PT ;  /* 0x00000004e0007c0c */ /* 0x000fca000bf66270 */
[CC--:B0-----:R-:W-:Y:S02]  /*eaa0*/  @!P2 LEA R6, P0, R227.reuse, R4.reuse, 0x2 ;  /* 0x00000004e306a211 */ /* 0x0c1fe400078010ff */
[----:B-12-4-:R-:W-:Y:S02]  /*eab0*/  @!P1 IMAD.WIDE R2, R204, 0x4, R4 ;  /* 0x00000004cc029825 */ /* 0x016fe400078e0204 */
[----:B------:R-:W-:Y:S02]  /*eac0*/  @!P2 LEA.HI.X R7, R227, R5, R137, 0x2, P0 ;  /* 0x00000005e307a211 */ /* 0x000fe400000f1489 */
[----:B------:R-:W-:Y:S01]  /*ead0*/  ISETP.GE.AND P0, PT, R223, UR4, PT ;  /* 0x00000004df007c0c */ /* 0x000fe2000bf06270 */
[----:B------:R0:W-:Y:S01]  /*eae0*/  @!P1 ST.E.64 desc[UR8][R2.64], R26 ;  /* 0x0000001a02009985 */ /* 0x0001e2000c101b08 */
[-C--:B------:R-:W-:Y:S02]  /*eaf0*/  @!P5 LEA R8, P6, R226, R4.reuse, 0x2 ;  /* 0x00000004e208d211 */ /* 0x080fe400078c10ff */
[----:B------:R-:W-:Y:S01]  /*eb00*/  ISETP.GE.AND P1, PT, R222, UR4, PT ;  /* 0x00000004de007c0c */ /* 0x000fe2000bf26270 */
[----:B------:R1:W-:Y:S01]  /*eb10*/  @!P2 ST.E.64 desc[UR8][R6.64], R30 ;  /* 0x0000001e0600a985 */ /* 0x0003e2000c101b08 */
[----:B------:R-:W-:-:S02]  /*eb20*/  @!P4 LEA R10, P2, R225, R4, 0x2 ;  /* 0x00000004e10ac211 */ /* 0x000fc400078410ff */
[-C--:B------:R-:W-:Y:S02]  /*eb30*/  @!P5 LEA.HI.X R9, R226, R5.reuse, R136, 0x2, P6 ;  /* 0x00000005e209d211 */ /* 0x080fe400030f1488 */
[----:B------:R-:W-:Y:S02]  /*eb40*/  @!P4 LEA.HI.X R11, R225, R5, R135, 0x2, P2 ;  /* 0x00000005e10bc211 */ /* 0x000fe400010f1487 */
[----:B------:R-:W-:Y:S01]  /*eb50*/  ISETP.GE.AND P2, PT, R221, UR4, PT ;  /* 0x00000004dd007c0c */ /* 0x000fe2000bf46270 */
[----:B------:R-:W-:Y:S01]  /*eb60*/  @!P5 ST.E.64 desc[UR8][R8.64], R34 ;  /* 0x000000220800d985 */ /* 0x000fe2000c101b08 */
[----:B------:R-:W-:-:S03]  /*eb70*/  @!P3 LEA R12, P6, R224, R4, 0x2 ;  /* 0x00000004e00cb211 */ /* 0x000fc600078c10ff */
[----:B------:R2:W-:Y:S01]  /*eb80*/  @!P4 ST.E.64 desc[UR8][R10.64], R38 ;  /* 0x000000260a00c985 */ /* 0x0005e2000c101b08 */
[CC--:B0-----:R-:W-:Y:S02]  /*eb90*/  @!P0 LEA R2, P4, R223.reuse, R4.reuse, 0x2 ;  /* 0x00000004df028211 */ /* 0x0c1fe400078810ff */
[-C--:B------:R-:W-:Y:S02]  /*eba0*/  @!P3 LEA.HI.X R13, R224, R5.reuse, R134, 0x2, P6 ;  /* 0x00000005e00db211 */ /* 0x080fe400030f1486 */
[----:B------:R-:W-:Y:S02]  /*ebb0*/  @!P0 LEA.HI.X R3, R223, R5, R133, 0x2, P4 ;  /* 0x00000005df038211 */ /* 0x000fe400020f1485 */
[----:B------:R-:W-:Y:S01]  /*ebc0*/  ISETP.GE.AND P4, PT, R219, UR4, PT ;  /* 0x00000004db007c0c */ /* 0x000fe2000bf86270 */
[----:B------:R0:W-:Y:S01]  /*ebd0*/  @!P3 ST.E.64 desc[UR8][R12.64], R42 ;  /* 0x0000002a0c00b985 */ /* 0x0001e2000c101b08 */
[----:B------:R-:W-:Y:S02]  /*ebe0*/  ISETP.GE.AND P3, PT, R220, UR4, PT ;  /* 0x00000004dc007c0c */ /* 0x000fe4000bf66270 */
[-C--:B-1----:R-:W-:Y:S01]  /*ebf0*/  @!P1 LEA R6, P5, R222, R4.reuse, 0x2 ;  /* 0x00000004de069211 */ /* 0x082fe200078a10ff */
[----:B------:R1:W-:Y:S01]  /*ec00*/  @!P0 ST.E.64 desc[UR8][R2.64], R46 ;  /* 0x0000002e02008985 */ /* 0x0003e2000c101b08 */
[----:B------:R-:W-:-:S02]  /*ec10*/  @!P2 LEA R14, P6, R221, R4, 0x2 ;  /* 0x00000004dd0ea211 */ /* 0x000fc400078c10ff */
[-C--:B------:R-:W-:Y:S02]  /*ec20*/  @!P1 LEA.HI.X R7, R222, R5.reuse, R132, 0x2, P5 ;  /* 0x00000005de079211 */ /* 0x080fe400028f1484 */
[----:B------:R-:W-:Y:S02]  /*ec30*/  ISETP.GE.AND P5, PT, R218, UR4, PT ;  /* 0x00000004da007c0c */ /* 0x000fe4000bfa6270 */
[----:B------:R-:W-:Y:S01]  /*ec40*/  @!P2 LEA.HI.X R15, R221, R5, R131, 0x2, P6 ;  /* 0x00000005dd0fa211 */ /* 0x000fe200030f1483 */
[----:B------:R3:W-:Y:S01]  /*ec50*/  @!P1 ST.E.64 desc[UR8][R6.64], R50 ;  /* 0x0000003206009985 */ /* 0x0007e2000c101b08 */
[-C--:B--2---:R-:W-:Y:S02]  /*ec60*/  @!P4 LEA R10, P0, R219, R4.reuse, 0x2 ;  /* 0x00000004db0ac211 */ /* 0x084fe400078010ff */
[----:B------:R-:W-:Y:S01]  /*ec70*/  @!P3 LEA R8, P6, R220, R4, 0x2 ;  /* 0x00000004dc08b211 */ /* 0x000fe200078c10ff */
[----:B------:R2:W-:Y:S01]  /*ec80*/  @!P2 ST.E.64 desc[UR8][R14.64], R54 ;  /* 0x000000360e00a985 */ /* 0x0005e2000c101b08 */
[----:B------:R-:W-:-:S02]  /*ec90*/  ISETP.GE.AND P2, PT, R217, UR4, PT ;  /* 0x00000004d9007c0c */ /* 0x000fc4000bf46270 */
[----:B------:R-:W-:Y:S02]  /*eca0*/  ISETP.GE.AND P1, PT, R216, UR4, PT ;  /* 0x00000004d8007c0c */ /* 0x000fe4000bf26270 */
[-C--:B------:R-:W-:Y:S02]  /*ecb0*/  @!P4 LEA.HI.X R11, R219, R5.reuse, R129, 0x2, P0 ;  /* 0x00000005db0bc211 */ /* 0x080fe400000f1481 */
[----:B------:R-:W-:Y:S02]  /*ecc0*/  ISETP.GE.AND P0, PT, R215, UR4, PT ;  /* 0x00000004d7007c0c */ /* 0x000fe4000bf06270 */
[----:B------:R-:W-:Y:S02]  /*ecd0*/  @!P3 LEA.HI.X R9, R220, R5, R130, 0x2, P6 ;  /* 0x00000005dc09b211 */ /* 0x000fe400030f1482 */
[----:B0-----:R-:W-:-:S03]  /*ece0*/  @!P5 LEA R12, P6, R218, R4, 0x2 ;  /* 0x00000004da0cd211 */ /* 0x001fc600078c10ff */
[----:B------:R0:W-:Y:S01]  /*ecf0*/  @!P3 ST.E.64 desc[UR8][R8.64], R58 ;  /* 0x0000003a0800b985 */ /* 0x0001e2000c101b08 */
[-C--:B------:R-:W-:Y:S02]  /*ed00*/  @!P5 LEA.HI.X R13, R218, R5.reuse, R128, 0x2, P6 ;  /* 0x00000005da0dd211 */ /* 0x080fe400030f1480 */
[CC--:B-1----:R-:W-:Y:S01]  /*ed10*/  @!P2 LEA R2, P6, R217.reuse, R4.reuse, 0x2 ;  /* 0x00000004d902a211 */ /* 0x0c2fe200078c10ff */
[----:B------:R1:W-:Y:S01]  /*ed20*/  @!P4 ST.E.64 desc[UR8][R10.64], R62 ;  /* 0x0000003e0a00c985 */ /* 0x0003e2000c101b08 */
[-C--:B---3--:R-:W-:Y:S02]  /*ed30*/  @!P1 LEA R6, P3, R216, R4.reuse, 0x2 ;  /* 0x00000004d8069211 */ /* 0x088fe400078610ff */
[----:B------:R-:W-:Y:S01]  /*ed40*/  @!P2 LEA.HI.X R3, R217, R5, R127, 0x2, P6 ;  /* 0x00000005d903a211 */ /* 0x000fe200030f147f */
[----:B------:R3:W-:Y:S01]  /*ed50*/  @!P5 ST.E.64 desc[UR8][R12.64], R66 ;  /* 0x000000420c00d985 */ /* 0x0007e2000c101b08 */
[----:B------:R-:W-:Y:S02]  /*ed60*/  ISETP.GE.AND P5, PT, R214, UR4, PT ;  /* 0x00000004d6007c0c */ /* 0x000fe4000bfa6270 */
[----:B------:R-:W-:Y:S01]  /*ed70*/  ISETP.GE.AND P4, PT, R213, UR4, PT ;  /* 0x00000004d5007c0c */ /* 0x000fe2000bf86270 */
[----:B------:R4:W-:Y:S01]  /*ed80*/  @!P2 ST.E.64 desc[UR8][R2.64], R70 ;  /* 0x000000460200a985 */ /* 0x0009e2000c101b08 */
[----:B--2---:R-:W-:-:S02]  /*ed90*/  @!P0 LEA R14, P6, R215, R4, 0x2 ;  /* 0x00000004d70e8211 */ /* 0x004fc400078c10ff */
[-C--:B------:R-:W-:Y:S02]  /*eda0*/  @!P1 LEA.HI.X R7, R216, R5.reuse, R126, 0x2, P3 ;  /* 0x00000005d8079211 */ /* 0x080fe400018f147e */
[----:B------:R-:W-:Y:S02]  /*edb0*/  @!P0 LEA.HI.X R15, R215, R5, R87, 0x2, P6 ;  /* 0x00000005d70f8211 */ /* 0x000fe400030f1457 */
[----:B------:R-:W-:Y:S01]  /*edc0*/  ISETP.GE.AND P3, PT, R212, UR4, PT ;  /* 0x00000004d4007c0c */ /* 0x000fe2000bf66270 */
[----:B------:R2:W-:Y:S02]  /*edd0*/  @!P1 ST.E.64 desc[UR8][R6.64], R74 ;  /* 0x0000004a06009985 */ /* 0x0005e4000c101b08 */
[----:B0-----:R-:W-:Y:S02]  /*ede0*/  @!P5 LEA R8, P1, R214, R4, 0x2 ;  /* 0x00000004d608d211 */ /* 0x001fe400078210ff */
[----:B------:R-:W-:Y:S01]  /*edf0*/  @!P0 ST.E.64 desc[UR8][R14.64], R78 ;  /* 0x0000004e0e008985 */ /* 0x000fe2000c101b08 */
[----:B------:R-:W-:-:S02]  /*ee00*/  ISETP.GE.AND P0, PT, R211, UR4, PT ;  /* 0x00000004d3007c0c */ /* 0x000fc4000bf06270 */
[CC--:B-1----:R-:W-:Y:S02]  /*ee10*/  @!P4 LEA R10, P2, R213.reuse, R4.reuse, 0x2 ;  /* 0x00000004d50ac211 */ /* 0x0c2fe400078410ff */
[-C--:B------:R-:W-:Y:S02]  /*ee20*/  @!P5 LEA.HI.X R9, R214, R5.reuse, R86, 0x2, P1 ;  /* 0x00000005d609d211 */ /* 0x080fe400008f1456 */
[-C--:B------:R-:W-:Y:S02]  /*ee30*/  @!P4 LEA.HI.X R11, R213, R5.reuse, R85, 0x2, P2 ;  /* 0x00000005d50bc211 */ /* 0x080fe400010f1455 */
[----:B---3--:R-:W-:Y:S01]  /*ee40*/  @!P3 LEA R12, P6, R212, R4, 0x2 ;  /* 0x00000004d40cb211 */ /* 0x008fe200078c10ff */
[----:B------:R0:W-:Y:S01]  /*ee50*/  @!P5 ST.E.64 desc[UR8][R8.64], R122 ;  /* 0x0000007a0800d985 */ /* 0x0001e2000c101b08 */
[----:B------:R-:W-:Y:S02]  /*ee60*/  ISETP.GE.AND P1, PT, R210, UR4, PT ;  /* 0x00000004d2007c0c */ /* 0x000fe4000bf26270 */
[----:B------:R-:W-:Y:S01]  /*ee70*/  @!P3 LEA.HI.X R13, R212, R5, R84, 0x2, P6 ;  /* 0x00000005d40db211 */ /* 0x000fe200030f1454 */
[----:B------:R1:W-:Y:S01]  /*ee80*/  @!P4 ST.E.64 desc[UR8][R10.64], R124 ;  /* 0x0000007c0a00c985 */ /* 0x0003e2000c101b08 */
[----:B------:R-:W-:-:S02]  /*ee90*/  ISETP.GE.AND P4, PT, R209, UR4, PT ;  /* 0x00000004d1007c0c */ /* 0x000fc4000bf86270 */
[CC--:B----4-:R-:W-:Y:S01]  /*eea0*/  @!P0 LEA R2, P5, R211.reuse, R4.reuse, 0x2 ;  /* 0x00000004d3028211 */ /* 0x0d0fe200078a10ff */
[----:B------:R3:W-:Y:S01]  /*eeb0*/  @!P3 ST.E.64 desc[UR8][R12.64], R90 ;  /* 0x0000005a0c00b985 */ /* 0x0007e2000c101b08 */
[----:B------:R-:W-:Y:S02]  /*eec0*/  ISETP.GE.AND P3, PT, R208, UR4, PT ;  /* 0x00000004d0007c0c */ /* 0x000fe4000bf66270 */
[----:B------:R-:W-:Y:S02]  /*eed0*/  @!P0 LEA.HI.X R3, R211, R5, R83, 0x2, P5 ;  /* 0x00000005d3038211 */ /* 0x000fe400028f1453 */
[----:B------:R-:W-:Y:S02]  /*eee0*/  ISETP.GE.AND P5, PT, R206, UR4, PT ;  /* 0x00000004ce007c0c */ /* 0x000fe4000bfa6270 */
[----:B------:R-:W-:Y:S01]  /*eef0*/  ISETP.GE.AND P2, PT, R207, UR4, PT ;  /* 0x00000004cf007c0c */ /* 0x000fe2000bf46270 */
[----:B------:R4:W-:Y:S01]  /*ef00*/  @!P0 ST.E.64 desc[UR8][R2.64], R94 ;  /* 0x0000005e02008985 */ /* 0x0009e2000c101b08 */
[----:B--2---:R-:W-:-:S02]  /*ef10*/  @!P1 LEA R6, P6, R210, R4, 0x2 ;  /* 0x00000004d2069211 */ /* 0x004fc400078c10ff */
[CC--:B0-----:R-:W-:Y:S02]  /*ef20*/  @!P4 LEA R8, P0, R209.reuse, R4.reuse, 0x2 ;  /* 0x00000004d108c211 */ /* 0x0c1fe400078010ff */
[-C--:B------:R-:W-:Y:S02]  /*ef30*/  @!P1 LEA.HI.X R7, R210, R5.reuse, R82, 0x2, P6 ;  /* 0x00000005d2079211 */ /* 0x080fe400030f1452 */
[-C--:B------:R-:W-:Y:S02]  /*ef40*/  @!P4 LEA.HI.X R9, R209, R5.reuse, R81, 0x2, P0 ;  /* 0x00000005d109c211 */ /* 0x080fe400000f1451 */
[-C--:B-1----:R-:W-:Y:S01]  /*ef50*/  @!P3 LEA R10, P6, R208, R4.reuse, 0x2 ;  /* 0x00000004d00ab211 */ /* 0x082fe200078c10ff */
[----:B------:R4:W-:Y:S01]  /*ef60*/  @!P1 ST.E.64 desc[UR8][R6.64], R98 ;  /* 0x0000006206009985 */ /* 0x0009e2000c101b08 */
[CC--:B------:R-:W-:Y:S02]  /*ef70*/  @!P5 LEA R14, P0, R206.reuse, R4.reuse, 0x2 ;  /* 0x00000004ce0ed211 */ /* 0x0c0fe400078010ff */
[----:B---3--:R-:W-:Y:S01]  /*ef80*/  @!P2 LEA R12, P1, R207, R4, 0x2 ;  /* 0x00000004cf0ca211 */ /* 0x008fe200078210ff */
[----:B------:R4:W-:Y:S01]  /*ef90*/  @!P4 ST.E.64 desc[UR8][R8.64], R102 ;  /* 0x000000660800c985 */ /* 0x0009e2000c101b08 */
[----:B------:R-:W-:-:S02]  /*efa0*/  @!P5 LEA.HI.X R15, R206, R5, R236, 0x2, P0 ;  /* 0x00000005ce0fd211 */ /* 0x000fc400000f14ec */
[----:B------:R-:W-:Y:S02]  /*efb0*/  ISETP.GE.AND P0, PT, R205, UR4, PT ;  /* 0x00000004cd007c0c */ /* 0x000fe4000bf06270 */
[-C--:B------:R-:W-:Y:S02]  /*efc0*/  @!P3 LEA.HI.X R11, R208, R5.reuse, R80, 0x2, P6 ;  /* 0x00000005d00bb211 */ /* 0x080fe400030f1450 */
[----:B------:R-:W-:-:S03]  /*efd0*/  @!P2 LEA.HI.X R13, R207, R5, R237, 0x2, P1 ;  /* 0x00000005cf0da211 */ /* 0x000fc600008f14ed */
[----:B------:R4:W-:Y:S04]  /*efe0*/  @!P3 ST.E.64 desc[UR8][R10.64], R106 ;  /* 0x0000006a0a00b985 */ /* 0x0009e8000c101b08 */
[----:B------:R4:W-:Y:S04]  /*eff0*/  @!P2 ST.E.64 desc[UR8][R12.64], R110 ;  /* 0x0000006e0c00a985 */ /* 0x0009e8000c101b08 */
[----:B------:R4:W-:Y:S01]  /*f000*/  @!P5 ST.E.64 desc[UR8][R14.64], R114 ;  /* 0x000000720e00d985 */ /* 0x0009e2000c101b08 */
[----:B------:R-:W-:Y:S05]  /*f010*/  @P0 BRA `(.L_x_211) ;  /* 0x0000000c00e00947 */ /* 0x000fea0003800000 */
[----:B----4-:R-:W-:Y:S01]  /*f020*/  LEA R2, P0, R205, R4, 0x2 ;  /* 0x00000004cd027211 */ /* 0x010fe200078010ff */
[----:B------:R-:W-:-:S03]  /*f030*/  ULDC.64 UR8, c[0x0][0x208] ;  /* 0x0000820000087ab9 */ /* 0x000fc60000000a00 */
[----:B------:R-:W-:-:S05]  /*f040*/  LEA.HI.X R3, R205, R5, R235, 0x2, P0 ;  /* 0x00000005cd037211 */ /* 0x000fca00000f14eb */
[----:B------:R3:W-:Y:S01]  /*f050*/  ST.E.64 desc[UR8][R2.64], R118 ;  /* 0x0000007602007985 */ /* 0x0007e2000c101b08 */
[----:B------:R-:W-:Y:S05]  /*f060*/  BRA `(.L_x_211) ;  /* 0x0000000c00cc7947 */ /* 0x000fea0003800000 */
.L_x_202:
[----:B------:R-:W-:Y:S01]  /*f070*/  ULDC.64 UR8, c[0x0][0xc00] ;  /* 0x0003000000087ab9 */ /* 0x000fe20000000a00 */
[----:B------:R-:W-:Y:S01]  /*f080*/  R2UR UR4, R231 ;  /* 0x00000000e70472ca */ /* 0x000fe200000e0000 */
[----:B------:R-:W-:Y:S01]  /*f090*/  UISETP.NE.U32.AND UP0, UPT, UR8, URZ, UPT ;  /* 0x0000003f0800728c */ /* 0x000fe2000bf05070 */
[----:B------:R-:W-:Y:S01]  /*f0a0*/  R2UR UR10, R22 ;  /* 0x00000000160a72ca */ /* 0x000fe200000e0000 */
[----:B------:R-:W-:Y:S02]  /*f0b0*/  ULDC.64 UR12, c[0x0][0x208] ;  /* 0x00008200000c7ab9 */ /* 0x000fe40000000a00 */
[----:B------:R-:W-:-:S03]  /*f0c0*/  UISETP.NE.AND.EX UP0, UPT, UR9, URZ, UPT, UP0 ;  /* 0x0000003f0900728c */ /* 0x000fc6000bf05300 */
[----:B------:R-:W-:-:S03]  /*f0d0*/  ULDC.64 UR8, c[0x0][0xc00] ;  /* 0x0003000000087ab9 */ /* 0x000fc60000000a00 */
[----:B------:R-:W-:Y:S02]  /*f0e0*/  PLOP3.LUT P1, PT, PT, PT, UP0, 0x80, 0x0 ;  /* 0x000000000000781c */ /* 0x000fe40003f2f008 */
[----:B------:R-:W-:-:S06]  /*f0f0*/  UIMAD.WIDE UR8, UR4, 0x4, UR8 ;  /* 0x00000004040878a5 */ /* 0x000fcc000f8e0208 */
[----:B------:R-:W-:Y:S02]  /*f100*/  IMAD.U32 R2, RZ, RZ, UR8 ;  /* 0x00000008ff027e24 */ /* 0x000fe4000f8e00ff */
[----:B------:R-:W-:Y:S01]  /*f110*/  IMAD.U32 R3, RZ, RZ, UR9 ;  /* 0x00000009ff037e24 */ /* 0x000fe2000f8e00ff */
[----:B------:R-:W-:-:S04]  /*f120*/  ULDC.64 UR8, c[0x0][0xc08] ;  /* 0x0003020000087ab9 */ /* 0x000fc80000000a00 */
[----:B------:R-:W2:Y:S01]  /*f130*/  @P1 LDG.E R6, desc[UR12][R2.64] ;  /* 0x0000000c02061981 */ /* 0x000ea2000c1e1900 */
[----:B------:R-:W-:Y:S01]  /*f140*/  UISETP.NE.U32.AND UP1, UPT, UR8, URZ, UPT ;  /* 0x0000003f0800728c */ /* 0x000fe2000bf25070 */
[----:B------:R-:W0:Y:S03]  /*f150*/  S2R R7, SR_TID.X ;  /* 0x0000000000077919 */ /* 0x000e260000002100 */
[----:B------:R-:W-:-:S06]  /*f160*/  UISETP.NE.AND.EX UP1, UPT, UR9, URZ, UPT, UP1 ;  /* 0x0000003f0900728c */ /* 0x000fcc000bf25310 */
[----:B------:R-:W-:-:S05]  /*f170*/  PLOP3.LUT P2, PT, PT, PT, UP1, 0x80, 0x0 ;  /* 0x000000000000781c */ /* 0x000fca0003f4f018 */
[----:B------:R-:W-:Y:S02]  /*f180*/  @UP1 ULDC.64 UR8, c[0x0][0xc08] ;  /* 0x0003020000081ab9 */ /* 0x000fe40000000a00 */
[----:B------:R-:W-:-:S03]  /*f190*/  @UP1 UIMAD.WIDE UR8, UR4, 0x4, UR8 ;  /* 0x00000004040818a5 */ /* 0x000fc6000f8e0208 */
[----:B------:R-:W-:Y:S02]  /*f1a0*/  ULDC UR4, c[0x0][0xa88] ;  /* 0x0002a20000047ab9 */ /* 0x000fe40000000800 */
[----:B------:R-:W-:Y:S01]  /*f1b0*/  IMAD.U32 R0, RZ, RZ, UR4 ;  /* 0x00000004ff007e24 */ /* 0x000fe2000f8e00ff */
[----:B------:R-:W-:Y:S01]  /*f1c0*/  UMOV UR4, URZ ;  /* 0x0000003f00047c82 */ /* 0x000fe20008000000 */
[----:B------:R-:W-:Y:S01]  /*f1d0*/  UISETP.NE.AND UP1, UPT, UR10, URZ, UPT ;  /* 0x0000003f0a00728c */ /* 0x000fe2000bf25270 */
[----:B------:R-:W-:Y:S02]  /*f1e0*/  IMAD.U32 R4, RZ, RZ, UR8 ;  /* 0x00000008ff047e24 */ /* 0x000fe4000f8e00ff */
[----:B------:R-:W-:-:S05]  /*f1f0*/  IMAD.U32 R5, RZ, RZ, UR9 ;  /* 0x00000009ff057e24 */ /* 0x000fca000f8e00ff */
[----:B------:R1:W5:Y:S01]  /*f200*/  @P2 LDG.E R0, desc[UR12][R4.64] ;  /* 0x0000000c04002981 */ /* 0x000362000c1e1900 */
[----:B0-----:R-:W-:Y:S02]  /*f210*/  VIADD R7, R7, 0xffffff80 ;  /* 0xffffff8007077836 */ /* 0x001fe40000000000 */
[----:B------:R-:W-:Y:S02]  /*f220*/  @!UP1 ULDC UR10, c[0x0][0xad4] ;  /* 0x0002b500000a9ab9 */ /* 0x000fe40000000800 */
[----:B------:R-:W-:Y:S01]  /*f230*/  IMAD.U32 R22, RZ, RZ, UR10 ;  /* 0x0000000aff167e24 */ /* 0x000fe2000f8e00ff */
[----:B------:R-:W-:Y:S02]  /*f240*/  ISETP.GT.AND P0, PT, R7, 0x7f, PT ;  /* 0x0000007f0700780c */ /* 0x000fe40003f04270 */
[----:B--2---:R-:W-:-:S13]  /*f250*/  @P1 R2UR UR4, R6 ;  /* 0x00000000060412ca */ /* 0x004fda00000e0000 */
[----:B------:R-:W-:Y:S01]  /*f260*/  USHF.R.S32.HI UR21, URZ, 0x1f, UR4 ;  /* 0x0000001f3f157899 */ /* 0x000fe20008011404 */
[----:B-1----:R-:W-:Y:S11]  /*f270*/  @P2 BRA `(.L_x_214) ;  /* 0x0000000000142947 */ /* 0x002ff60003800000 */
[----:B------:R-:W-:Y:S05]  /*f280*/  @!P1 BRA `(.L_x_214) ;  /* 0x0000000000109947 */ /* 0x000fea0003800000 */
[----:B------:R-:W-:Y:S02]  /*f290*/  ULDC.64 UR8, c[0x0][0x208] ;  /* 0x0000820000087ab9 */ /* 0x000fe40000000a00 */
[----:B------:R-:W2:Y:S04]  /*f2a0*/  LDG.E R5, desc[UR8][R2.64] ;  /* 0x0000000802057981 */ /* 0x000ea8000c1e1900 */
[----:B-----5:R-:W2:Y:S02]  /*f2b0*/  LDG.E R0, desc[UR8][R2.64+0x4] ;  /* 0x0000040802007981 */ /* 0x020ea4000c1e1900 */
[----:B--2---:R-:W-:-:S07]  /*f2c0*/  IMAD.IADD R0, R0, 0x1, -R5 ;  /* 0x0000000100007824 */ /* 0x004fce00078e0a05 */
.L_x_214:
[----:B------:R-:W-:Y:S01]  /*f2d0*/  R2UR UR8, R231 ;  /* 0x00000000e70872ca */ /* 0x000fe200000e0000 */
[----:B------:R-:W-:Y:S01]  /*f2e0*/  BSSY B1, `(.L_x_215) ;  /* 0x0000040000017945 */ /* 0x000fe20003800000 */
[----:B------:R-:W-:-:S11]  /*f2f0*/  R2UR UR9, R233 ;  /* 0x00000000e90972ca */ /* 0x000fd600000e0000 */
[----:B------:R-:W-:Y:S02]  /*f300*/  USEL UR8, UR8, URZ, !UP0 ;  /* 0x0000003f08087287 */ /* 0x000fe4000c000000 */
[----:B------:R-:W-:Y:S01]  /*f310*/  USEL UR9, UR9, URZ, !UP0 ;  /* 0x0000003f09097287 */ /* 0x000fe2000c000000 */
[----:B------:R-:W-:Y:S11]  /*f320*/  @P0 BRA `(.L_x_216) ;  /* 0x0000000000ec0947 */ /* 0x000ff60003800000 */
[----:B------:R-:W0:Y:S01]  /*f330*/  S2R R3, SR_TID.X ;  /* 0x0000000000037919 */ /* 0x000e220000002100 */
[----:B------:R-:W1:Y:S01]  /*f340*/  LDC R9, c[0x0][0xbe8] ;  /* 0x0002fa00ff097b82 */ /* 0x000e620000000800 */
[----:B------:R-:W-:-:S13]  /*f350*/  R2UR UR10, R229 ;  /* 0x00000000e50a72ca */ /* 0x000fda00000e0000 */
[----:B------:R-:W-:-:S04]  /*f360*/  IMAD.U32 R2, RZ, RZ, UR10 ;  /* 0x0000000aff027e24 */ /* 0x000fc8000f8e00ff */
[----:B0-----:R-:W-:Y:S02]  /*f370*/  IMAD R2, R2, 0x80, R3 ;  /* 0x0000008002027824 */ /* 0x001fe400078e0203 */
[----:B-1---5:R-:W-:Y:S02]  /*f380*/  IMAD R3, R0, R9, RZ ;  /* 0x0000000900037224 */ /* 0x022fe400078e02ff */
[----:B------:R-:W-:-:S05]  /*f390*/  VIADD R4, R2, 0xffffff80 ;  /* 0xffffff8002047836 */ /* 0x000fca0000000000 */
[----:B------:R-:W-:-:S13]  /*f3a0*/  ISETP.GE.AND P0, PT, R4, R3, PT ;  /* 0x000000030400720c */ /* 0x000fda0003f06270 */
[----:B------:R-:W-:Y:S05]  /*f3b0*/  @P0 BRA `(.L_x_216) ;  /* 0x0000000000c80947 */ /* 0x000fea0003800000 */
[----:B------:R-:W-:Y:S01]  /*f3c0*/  ISETP.NE.AND P0, PT, R9, 0x1, PT ;  /* 0x000000010900780c */ /* 0x000fe20003f05270 */
[----:B------:R-:W-:Y:S01]  /*f3d0*/  UMOV UR19, 0x9b8 ;  /* 0x000009b800137882 */ /* 0x000fe20000000000 */
[----:B------:R-:W-:Y:S01]  /*f3e0*/  R2UR UR11, R22 ;  /* 0x00000000160b72ca */ /* 0x000fe200000e0000 */
[----:B------:R-:W-:Y:S01]  /*f3f0*/  IMAD.MOV.U32 R5, RZ, RZ, R4 ;  /* 0x000000ffff057224 */ /* 0x000fe200078e0004 */
[----:B------:R-:W-:Y:S01]  /*f400*/  R2UR UR10, R23 ;  /* 0x00000000170a72ca */ /* 0x000fe200000e0000 */
[----:B------:R-:W-:Y:S01]  /*f410*/  ULDC.64 UR24, c[0x0][0x208] ;  /* 0x0000820000187ab9 */ /* 0x000fe20000000a00 */
[----:B------:R-:W-:-:S07]  /*f420*/  R2UR UR20, R228 ;  /* 0x00000000e41472ca */ /* 0x000fce00000e0000 */
[----:B------:R-:W0:Y:S02]  /*f430*/  @P0 LDC R3, c[0x0][0xbec] ;  /* 0x0002fb00ff030b82 */ /* 0x000e240000000800 */
[----:B------:R-:W-:-:S04]  /*f440*/  UISETP.GT.AND UP0, UPT, UR11, 0x1, UPT ;  /* 0x000000010b00788c */ /* 0x000fc8000bf04270 */
[----:B------:R-:W-:Y:S02]  /*f450*/  USEL UR19, UR19, 0x978, UP0 ;  /* 0x0000097813137887 */ /* 0x000fe40008000000 */
[----:B------:R-:W1:Y:S01]  /*f460*/  @P0 LDC R7, c[0x0][0xbf0] ;  /* 0x0002fc00ff070b82 */ /* 0x000e620000000800 */
[----:B------:R-:W-:-:S09]  /*f470*/  USEL UR18, UR10, URZ, UP0 ;  /* 0x0000003f0a127287 */ /* 0x000fd20008000000 */
[----:B------:R-:W-:Y:S01]  /*f480*/  ULDC.64 UR12, c[0x0][UR19+0x220] ;  /* 0x00008800130c7abb */ /* 0x000fe20008000a00 */
[----:B------:R-:W-:Y:S01]  /*f490*/  ULDC.64 UR10, c[0x0][UR19+0x218] ;  /* 0x00008600130a7abb */ /* 0x000fe20008000a00 */
[----:B------:R-:W-:Y:S01]  /*f4a0*/  ULDC.64 UR14, c[0x0][UR19+0x228] ;  /* 0x00008a00130e7abb */ /* 0x000fe20008000a00 */
[----:B------:R-:W-:Y:S02]  /*f4b0*/  UIMAD UR13, UR13, UR8, URZ ;  /* 0x000000080d0d72a4 */ /* 0x000fe4000f8e023f */
[----:B------:R-:W-:Y:S01]  /*f4c0*/  UIMAD.WIDE.U32 UR16, UR10, UR20, URZ ;  /* 0x000000140a1072a5 */ /* 0x000fe2000f8e003f */
[----:B0-----:R-:W-:Y:S01]  /*f4d0*/  @P0 IMAD.HI.U32 R2, R4, R3, RZ ;  /* 0x0000000304020227 */ /* 0x001fe200078e00ff */
[----:B------:R-:W-:Y:S02]  /*f4e0*/  UIMAD UR20, UR11, UR20, URZ ;  /* 0x000000140b1472a4 */ /* 0x000fe4000f8e023f */
[----:B------:R-:W-:Y:S02]  /*f4f0*/  UIMAD.WIDE.U32 UR22, UR14, UR18, URZ ;  /* 0x000000120e1672a5 */ /* 0x000fe4000f8e003f */
[----:B------:R-:W-:-:S02]  /*f500*/  UIMAD.WIDE.U32 UR10, UR12, UR8, URZ ;  /* 0x000000080c0a72a5 */ /* 0x000fc4000f8e003f */
[----:B------:R-:W-:Y:S01]  /*f510*/  UIMAD UR14, UR15, UR18, URZ ;  /* 0x000000120f0e72a4 */ /* 0x000fe2000f8e023f */
[----:B-1----:R-:W-:Y:S01]  /*f520*/  @P0 SHF.R.U32.HI R5, RZ, R7, R2 ;  /* 0x00000007ff050219 */ /* 0x002fe20000011602 */
[----:B------:R-:W-:Y:S01]  /*f530*/  UIMAD UR13, UR12, UR9, UR13 ;  /* 0x000000090c0d72a4 */ /* 0x000fe2000f8e020d */
[----:B------:R-:W-:Y:S01]  /*f540*/  IMAD.U32 R2, RZ, RZ, UR22 ;  /* 0x00000016ff027e24 */ /* 0x000fe2000f8e00ff */
[----:B------:R-:W-:Y:S01]  /*f550*/  UIADD3 UR16, UP1, UP2, UR10, UR16, UR4 ;  /* 0x000000100a107290 */ /* 0x000fe2000fa3e004 */
[----:B------:R-:W-:Y:S01]  /*f560*/  IMAD.U32 R3, RZ, RZ, UR23 ;  /* 0x00000017ff037e24 */ /* 0x000fe2000f8e00ff */
[----:B------:R-:W-:Y:S01]  /*f570*/  UIADD3 UR14, UR23, UR14, URZ ;  /* 0x0000000e170e7290 */ /* 0x000fe2000fffe03f */
[--C-:B------:R-:W-:Y:S01]  /*f580*/  IMAD.MOV R7, RZ, RZ, -R5.reuse ;  /* 0x000000ffff077224 */ /* 0x100fe200078e0a05 */
[----:B------:R-:W-:Y:S02]  /*f590*/  UIADD3 UR20, UR17, UR20, URZ ;  /* 0x0000001411147290 */ /* 0x000fe4000fffe03f */
[----:B------:R-:W-:Y:S01]  /*f5a0*/  UIADD3 UR12, UR11, UR13, URZ ;  /* 0x0000000d0b0c7290 */ /* 0x000fe2000fffe03f */
[----:B------:R-:W-:Y:S01]  /*f5b0*/  IMAD R7, R9, R7, R4 ;  /* 0x0000000709077224 */ /* 0x000fe200078e0204 */
[----:B------:R-:W-:Y:S01]  /*f5c0*/  IADD3 R2, P0, P1, R5, UR16, R2 ;  /* 0x0000001005027c10 */ /* 0x000fe2000f91e002 */
[----:B------:R-:W-:Y:S01]  /*f5d0*/  IMAD.U32 R6, RZ, RZ, UR14 ;  /* 0x0000000eff067e24 */ /* 0x000fe2000f8e00ff */
[----:B------:R-:W-:Y:S01]  /*f5e0*/  UIADD3.X UR12, UR12, UR20, UR21, UP1, UP2 ;  /* 0x000000140c0c7290 */ /* 0x000fe20008fe4415 */
[----:B------:R-:W-:Y:S01]  /*f5f0*/  SHF.R.S32.HI R5, RZ, 0x1f, R5 ;  /* 0x0000001fff057819 */ /* 0x000fe20000011405 */
[----:B------:R-:W-:Y:S01]  /*f600*/  ULDC.64 UR10, c[0x0][UR19+0x210] ;  /* 0x00008400130a7abb */ /* 0x000fe20008000a00 */
[----:B------:R-:W-:Y:S01]  /*f610*/  SHF.R.S32.HI R4, RZ, 0x1f, R7 ;  /* 0x0000001fff047819 */ /* 0x000fe20000011407 */
[----:B------:R-:W-:-:S02]  /*f620*/  IMAD R9, R7, UR11, RZ ;  /* 0x0000000b07097c24 */ /* 0x000fc4000f8e02ff */
        /* <DEDUP_REMOVED lines=9> */
[----:B------:R-:W-:-:S05]  /*f6c0*/  IMAD.MOV.U32 R3, RZ, RZ, -0x800000 ;  /* 0xff800000ff037424 */ /* 0x000fca00078e00ff */
[----:B------:R0:W-:Y:S03]  /*f6d0*/  STG.E desc[UR24][R4.64], R3 ;  /* 0x0000000304007986 */ /* 0x0001e6000c101918 */
.L_x_216:
[----:B------:R-:W-:Y:S05]  /*f6e0*/  BSYNC B1 ;  /* 0x0000000000017941 */ /* 0x000fea0003800000 */
.L_x_215:
[----:B------:R-:W-:-:S13]  /*f6f0*/  R2UR UR10, R22 ;  /* 0x00000000160a72ca */ /* 0x000fda00000e0000 */
[----:B------:R-:W-:-:S06]  /*f700*/  UISETP.GT.AND UP0, UPT, UR10, 0x1, UPT ;  /* 0x000000010a00788c */ /* 0x000fcc000bf04270 */
[----:B------:R-:W-:-:S13]  /*f710*/  PLOP3.LUT P0, PT, PT, PT, UP0, 0x80, 0x0 ;  /* 0x000000000000781c */ /* 0x000fda0003f0f008 */
[----:B------:R-:W-:Y:S05]  /*f720*/  @P0 BRA `(.L_x_211) ;  /* 0x00000008001c0947 */ /* 0x000fea0003800000 */
[----:B------:R-:W1:Y:S01]  /*f730*/  LDC R11, c[0x0][0xbe8] ;  /* 0x0002fa00ff0b7b82 */ /* 0x000e620000000800 */
[----:B------:R-:W-:Y:S01]  /*f740*/  ULDC.64 UR14, c[0x0][0xaa0] ;  /* 0x0002a800000e7ab9 */ /* 0x000fe20000000a00 */
[----:B------:R-:W-:Y:S01]  /*f750*/  R2UR UR16, R229 ;  /* 0x00000000e51072ca */ /* 0x000fe200000e0000 */
[----:B------:R-:W-:Y:S01]  /*f760*/  UIMAD UR12, UR21, UR14, URZ ;  /* 0x0000000e150c72a4 */ /* 0x000fe2000f8e023f */
[----:B------:R-:W-:Y:S01]  /*f770*/  R2UR UR17, R228 ;  /* 0x00000000e41172ca */ /* 0x000fe200000e0000 */
[----:B------:R-:W-:Y:S01]  /*f780*/  UIMAD.WIDE.U32 UR10, UR4, UR14, URZ ;  /* 0x0000000e040a72a5 */ /* 0x000fe2000f8e003f */
[----:B------:R-:W-:Y:S01]  /*f790*/  IMAD R2, R19, 0x20, R230 ;  /* 0x0000002013027824 */ /* 0x000fe200078e02e6 */
[----:B------:R-:W-:Y:S01]  /*f7a0*/  UIMAD UR12, UR4, UR15, UR12 ;  /* 0x0000000f040c72a4 */ /* 0x000fe2000f8e020c */
[----:B------:R-:W-:Y:S03]  /*f7b0*/  BSSY B1, `(.L_x_217) ;  /* 0x0000045000017945 */ /* 0x000fe60003800000 */
[----:B------:R-:W-:-:S03]  /*f7c0*/  UIADD3 UR11, UR11, UR12, URZ ;  /* 0x0000000c0b0b7290 */ /* 0x000fc6000fffe03f */
[----:B------:R-:W-:Y:S01]  /*f7d0*/  ULDC.64 UR12, c[0x0][0xae8] ;  /* 0x0002ba00000c7ab9 */ /* 0x000fe20000000a00 */
[----:B0-----:R-:W-:Y:S02]  /*f7e0*/  IMAD.U32 R5, RZ, RZ, UR16 ;  /* 0x00000010ff057e24 */ /* 0x001fe4000f8e00ff */
[----:B------:R-:W-:Y:S02]  /*f7f0*/  UIMAD.WIDE.U32 UR10, UR17, UR12, UR10 ;  /* 0x0000000c110a72a5 */ /* 0x000fe4000f8e000a */
[----:B------:R-:W-:Y:S02]  /*f800*/  IMAD R6, R5, 0x80, R2 ;  /* 0x0000008005067824 */ /* 0x000fe400078e0202 */
[----:B------:R-:W-:Y:S02]  /*f810*/  UIMAD UR11, UR17, UR13, UR11 ;  /* 0x0000000d110b72a4 */ /* 0x000fe4000f8e020b */
[----:B------:R-:W-:Y:S01]  /*f820*/  IMAD.MOV.U32 R5, RZ, RZ, R6 ;  /* 0x000000ffff057224 */ /* 0x000fe200078e0006 */
[----:B-1----:R-:W-:Y:S01]  /*f830*/  ISETP.NE.AND P0, PT, R11, 0x1, PT ;  /* 0x000000010b00780c */ /* 0x002fe20003f05270 */
[----:B------:R-:W-:-:S02]  /*f840*/  ULDC.64 UR12, c[0x0][0xaf0] ;  /* 0x0002bc00000c7ab9 */ /* 0x000fc40000000a00 */
[----:B------:R-:W-:-:S04]  /*f850*/  UIMAD UR9, UR9, UR12, URZ ;  /* 0x0000000c090972a4 */ /* 0x000fc8000f8e023f */
[----:B------:R-:W-:Y:S02]  /*f860*/  UIMAD UR4, UR8, UR13, UR9 ;  /* 0x0000000d080472a4 */ /* 0x000fe4000f8e0209 */
[----:B------:R-:W-:-:S03]  /*f870*/  UIMAD.WIDE.U32 UR8, UR8, UR12, UR10 ;  /* 0x0000000c080872a5 */ /* 0x000fc6000f8e000a */
[----:B------:R-:W-:Y:S01]  /*f880*/  ULDC.64 UR10, c[0x0][0xae0] ;  /* 0x0002b800000a7ab9 */ /* 0x000fe20000000a00 */
[----:B------:R-:W0:Y:S01]  /*f890*/  @P0 LDC R3, c[0x0][0xbec] ;  /* 0x0002fb00ff030b82 */ /* 0x000e220000000800 */
[----:B------:R-:W-:-:S07]  /*f8a0*/  UIADD3 UR4, UR9, UR4, URZ ;  /* 0x0000000409047290 */ /* 0x000fce000fffe03f */
[----:B------:R-:W1:Y:S01]  /*f8b0*/  @P0 LDC R7, c[0x0][0xbf0] ;  /* 0x0002fc00ff070b82 */ /* 0x000e620000000800 */
[----:B0-----:R-:W-:-:S04]  /*f8c0*/  @P0 IMAD.HI.U32 R2, R6, R3, RZ ;  /* 0x0000000306020227 */ /* 0x001fc800078e00ff */
[----:B------:R-:W-:Y:S02]  /*f8d0*/  IMAD.U32 R3, RZ, RZ, UR9 ;  /* 0x00000009ff037e24 */ /* 0x000fe4000f8e00ff */
[----:B------:R-:W-:Y:S01]  /*f8e0*/  IMAD.U32 R3, RZ, RZ, UR4 ;  /* 0x00000004ff037e24 */ /* 0x000fe2000f8e00ff */
[----:B-1----:R-:W-:-:S04]  /*f8f0*/  @P0 SHF.R.U32.HI R5, RZ, R7, R2 ;  /* 0x00000007ff050219 */ /* 0x002fc80000011602 */
[--C-:B------:R-:W-:Y:S01]  /*f900*/  SHF.R.S32.HI R2, RZ, 0x1f, R5.reuse ;  /* 0x0000001fff027819 */ /* 0x100fe20000011405 */
[----:B------:R-:W-:-:S04]  /*f910*/  IMAD.MOV R7, RZ, RZ, -R5 ;  /* 0x000000ffff077224 */ /* 0x000fc800078e0a05 */
[----:B------:R-:W-:Y:S02]  /*f920*/  IMAD R4, R2, UR10, RZ ;  /* 0x0000000a02047c24 */ /* 0x000fe4000f8e02ff */
[----:B------:R-:W-:Y:S01]  /*f930*/  IMAD.U32 R2, RZ, RZ, UR8 ;  /* 0x00000008ff027e24 */ /* 0x000fe2000f8e00ff */
[----:B------:R-:W-:Y:S01]  /*f940*/  ULDC.64 UR8, c[0x0][0xad8] ;  /* 0x0002b60000087ab9 */ /* 0x000fe20000000a00 */
[----:B------:R-:W-:Y:S02]  /*f950*/  IMAD R7, R11, R7, R6 ;  /* 0x000000070b077224 */ /* 0x000fe400078e0206 */
[C---:B------:R-:W-:Y:S02]  /*f960*/  IMAD R9, R5.reuse, UR11, R4 ;  /* 0x0000000b05097c24 */ /* 0x040fe4000f8e0204 */
[----:B------:R-:W-:Y:S01]  /*f970*/  IMAD.WIDE.U32 R2, R5, UR10, R2 ;  /* 0x0000000a05027c25 */ /* 0x000fe2000f8e0002 */
[----:B------:R-:W-:-:S03]  /*f980*/  SHF.R.S32.HI R4, RZ, 0x1f, R7 ;  /* 0x0000001fff047819 */ /* 0x000fc60000011407 */
[----:B------:R-:W-:Y:S02]  /*f990*/  IMAD.U32 R5, RZ, RZ, UR16 ;  /* 0x00000010ff057e24 */ /* 0x000fe4000f8e00ff */
[----:B------:R-:W-:Y:S02]  /*f9a0*/  IMAD.IADD R3, R3, 0x1, R9 ;  /* 0x0000000103037824 */ /* 0x000fe400078e0209 */
[----:B------:R-:W-:Y:S02]  /*f9b0*/  IMAD R8, R5, 0x80, R230 ;  /* 0x0000008005087824 */ /* 0x000fe400078e02e6 */
[----:B------:R-:W-:Y:S02]  /*f9c0*/  IMAD R6, R4, UR8, RZ ;  /* 0x0000000804067c24 */ /* 0x000fe4000f8e02ff */
[----:B-----5:R-:W-:Y:S02]  /*f9d0*/  IMAD R11, R0, R11, RZ ;  /* 0x0000000b000b7224 */ /* 0x020fe400078e02ff */
[----:B------:R-:W-:-:S02]  /*f9e0*/  VIADD R4, R8, 0x40 ;  /* 0x0000004008047836 */ /* 0x000fc40000000000 */
[C---:B------:R-:W-:Y:S01]  /*f9f0*/  IMAD R5, R7.reuse, UR9, R6 ;  /* 0x0000000907057c24 */ /* 0x040fe2000f8e0206 */
[-C--:B------:R-:W-:Y:S01]  /*fa00*/  ISETP.GE.AND P2, PT, R8, R11.reuse, PT ;  /* 0x0000000b0800720c */ /* 0x080fe20003f46270 */
[----:B------:R-:W-:Y:S01]  /*fa10*/  IMAD.WIDE.U32 R2, R7, UR8, R2 ;  /* 0x0000000807027c25 */ /* 0x000fe2000f8e0002 */
[----:B------:R-:W-:Y:S01]  /*fa20*/  ULDC.64 UR8, c[0x0][0xa80] ;  /* 0x0002a00000087ab9 */ /* 0x000fe20000000a00 */
[----:B------:R-:W-:Y:S02]  /*fa30*/  ISETP.GE.AND P1, PT, R4, R11, PT ;  /* 0x0000000b0400720c */ /* 0x000fe40003f26270 */
[----:B------:R-:W-:Y:S01]  /*fa40*/  IMAD.IADD R3, R3, 0x1, R5 ;  /* 0x0000000103037824 */ /* 0x000fe200078e0205 */
[----:B------:R-:W-:Y:S01]  /*fa50*/  LEA R4, P3, R2, UR8, 0x1 ;  /* 0x0000000802047c11 */ /* 0x000fe2000f8608ff */
[----:B------:R-:W-:Y:S02]  /*fa60*/  VIADD R0, R8, 0x20 ;  /* 0x0000002008007836 */ /* 0x000fe40000000000 */
[----:B------:R-:W-:Y:S01]  /*fa70*/  IMAD.SHL.U32 R7, R19, 0x8, RZ ;  /* 0x0000000813077824 */ /* 0x000fe200078e00ff */
[----:B------:R-:W-:-:S02]  /*fa80*/  LEA.HI.X R5, R2, UR9, R3, 0x1, P3 ;  /* 0x0000000902057c11 */ /* 0x000fc400098f0c03 */
[----:B------:R-:W-:Y:S01]  /*fa90*/  ISETP.GE.AND P0, PT, R0, R11, PT ;  /* 0x0000000b0000720c */ /* 0x000fe20003f06270 */
[C---:B------:R-:W-:Y:S01]  /*faa0*/  VIADD R9, R7.reuse, 0x80 ;  /* 0x0000008007097836 */ /* 0x040fe20000000000 */
[----:B------:R0:W1:Y:S01]  /*fab0*/  SHFL.IDX PT, R2, R4, RZ, 0x181f ;  /* 0x00181fff04027589 */ /* 0x00006200000e0000 */
[----:B------:R-:W-:Y:S01]  /*fac0*/  VIADD R13, R7, 0x40 ;  /* 0x00000040070d7836 */ /* 0x000fe20000000000 */
[----:B------:R-:W-:Y:S02]  /*fad0*/  SHF.R.S32.HI R12, RZ, 0x1f, R7 ;  /* 0x0000001fff0c7819 */ /* 0x000fe40000011407 */
[----:B------:R0:W2:Y:S01]  /*fae0*/  SHFL.IDX PT, R0, R5, RZ, 0x181f ;  /* 0x00181fff05007589 */ /* 0x0000a200000e0000 */
[----:B------:R-:W-:Y:S02]  /*faf0*/  SHF.R.S32.HI R6, RZ, 0x1f, R9 ;  /* 0x0000001fff067819 */ /* 0x000fe40000011409 */
[----:B------:R-:W-:Y:S01]  /*fb00*/  SHF.R.S32.HI R10, RZ, 0x1f, R13 ;  /* 0x0000001fff0a7819 */ /* 0x000fe2000001140d */
[----:B------:R-:W-:Y:S06]  /*fb10*/  @P2 BRA `(.L_x_218) ;  /* 0x0000000000382947 */ /* 0x000fec0003800000 */
        /* <DEDUP_REMOVED lines=10> */
[----:B------:R3:W-:Y:S01]  /*fbc0*/  @!P4 ST.E.128 desc[UR8][R14.64], RZ ;  /* 0x000000ff0e00c985 */ /* 0x0007e2000c101d08 */
[----:B------:R-:W-:-:S03]  /*fbd0*/  @!P2 LEA.HI.X R3, R9, R0, R6, 0x1, P6 ;  /* 0x000000000903a211 */ /* 0x000fc600030f0c06 */
[----:B------:R3:W-:Y:S04]  /*fbe0*/  @!P3 ST.E.128 desc[UR8][R20.64], RZ ;  /* 0x000000ff1400b985 */ /* 0x0007e8000c101d08 */
[----:B------:R3:W-:Y:S02]  /*fbf0*/  @!P2 ST.E.128 desc[UR8][R2.64], RZ ;  /* 0x000000ff0200a985 */ /* 0x0007e4000c101d08 */
.L_x_218:
[----:B------:R-:W-:Y:S05]  /*fc00*/  BSYNC B1 ;  /* 0x0000000000017941 */ /* 0x000fea0003800000 */
.L_x_217:
[----:B--2---:R2:W4:Y:S01]  /*fc10*/  SHFL.IDX PT, R0, R5, 0x1, 0x181f ;  /* 0x00381f0005007f89 */ /* 0x00452200000e0000 */
[----:B------:R-:W-:Y:S03]  /*fc20*/  BSSY B1, `(.L_x_219) ;  /* 0x0000011000017945 */ /* 0x000fe60003800000 */
[----:B-1-3--:R2:W1:Y:S01]  /*fc30*/  SHFL.IDX PT, R2, R4, 0x1, 0x181f ;  /* 0x00381f0004027f89 */ /* 0x00a46200000e0000 */
[----:B------:R-:W-:Y:S05]  /*fc40*/  @P0 BRA `(.L_x_220) ;  /* 0x0000000000380947 */ /* 0x000fea0003800000 */
[----:B------:R-:W-:Y:S01]  /*fc50*/  ULDC UR4, c[0x0][0xac8] ;  /* 0x0002b20000047ab9 */ /* 0x000fe20000000800 */
[----:B------:R-:W-:Y:S01]  /*fc60*/  ULDC.64 UR8, c[0x0][0x208] ;  /* 0x0000820000087ab9 */ /* 0x000fe20000000a00 */
[----:B------:R-:W-:Y:S02]  /*fc70*/  ISETP.GE.AND P4, PT, R7, UR4, PT ;  /* 0x0000000407007c0c */ /* 0x000fe4000bf86270 */
[----:B------:R-:W-:Y:S02]  /*fc80*/  ISETP.GE.AND P5, PT, R13, UR4, PT ;  /* 0x000000040d007c0c */ /* 0x000fe4000bfa6270 */
[----:B------:R-:W-:-:S09]  /*fc90*/  ISETP.GE.AND P6, PT, R9, UR4, PT ;  /* 0x0000000409007c0c */ /* 0x000fd2000bfc6270 */
[-C--:B-1----:R-:W-:Y:S02]  /*fca0*/  @!P4 LEA R14, P0, R7, R2.reuse, 0x1 ;  /* 0x00000002070ec211 */ /* 0x082fe400078008ff */
[-C--:B------:R-:W-:Y:S02]  /*fcb0*/  @!P5 LEA R20, P2, R13, R2.reuse, 0x1 ;  /* 0x000000020d14d211 */ /* 0x080fe400078408ff */
[----:B------:R-:W-:Y:S02]  /*fcc0*/  @!P6 LEA R2, P3, R9, R2, 0x1 ;  /* 0x000000020902e211 */ /* 0x000fe400078608ff */
[-C--:B----4-:R-:W-:Y:S02]  /*fcd0*/  @!P4 LEA.HI.X R15, R7, R0.reuse, R12, 0x1, P0 ;  /* 0x00000000070fc211 */ /* 0x090fe400000f0c0c */
[-C--:B------:R-:W-:Y:S02]  /*fce0*/  @!P5 LEA.HI.X R21, R13, R0.reuse, R10, 0x1, P2 ;  /* 0x000000000d15d211 */ /* 0x080fe400010f0c0a */
[----:B------:R-:W-:Y:S01]  /*fcf0*/  @!P6 LEA.HI.X R3, R9, R0, R6, 0x1, P3 ;  /* 0x000000000903e211 */ /* 0x000fe200018f0c06 */
[----:B------:R3:W-:Y:S04]  /*fd00*/  @!P4 ST.E.128 desc[UR8][R14.64], RZ ;  /* 0x000000ff0e00c985 */ /* 0x0007e8000c101d08 */
[----:B------:R3:W-:Y:S04]  /*fd10*/  @!P5 ST.E.128 desc[UR8][R20.64], RZ ;  /* 0x000000ff1400d985 */ /* 0x0007e8000c101d08 */
[----:B------:R3:W-:Y:S02]  /*fd20*/  @!P6 ST.E.128 desc[UR8][R2.64], RZ ;  /* 0x000000ff0200e985 */ /* 0x0007e4000c101d08 */
.L_x_220:
[----:B------:R-:W-:Y:S05]  /*fd30*/  BSYNC B1 ;  /* 0x0000000000017941 */ /* 0x000fea0003800000 */
.L_x_219:
[----:B----4-:R4:W0:Y:S01]  /*fd40*/  SHFL.IDX PT, R0, R5, 0x2, 0x181f ;  /* 0x00581f0005007f89 */ /* 0x01082200000e0000 */
        /* <DEDUP_REMOVED lines=11> */
[-C--:B0-----:R-:W-:Y:S02]  /*fe00*/  @!P3 LEA.HI.X R15, R7, R0.reuse, R12, 0x1, P0 ;  /* 0x00000000070fb211 */ /* 0x081fe400000f0c0c */
[-C--:B------:R-:W-:Y:S02]  /*fe10*/  @!P4 LEA.HI.X R21, R13, R0.reuse, R10, 0x1, P1 ;  /* 0x000000000d15c211 */ /* 0x080fe400008f0c0a */
[----:B------:R-:W-:Y:S01]  /*fe20*/  @!P5 LEA.HI.X R3, R9, R0, R6, 0x1, P2 ;  /* 0x000000000903d211 */ /* 0x000fe200010f0c06 */
[----:B------:R3:W-:Y:S04]  /*fe30*/  @!P3 ST.E.128 desc[UR8][R14.64], RZ ;  /* 0x000000ff0e00b985 */ /* 0x0007e8000c101d08 */
[----:B------:R3:W-:Y:S04]  /*fe40*/  @!P4 ST.E.128 desc[UR8][R20.64], RZ ;  /* 0x000000ff1400c985 */ /* 0x0007e8000c101d08 */
[----:B------:R3:W-:Y:S02]  /*fe50*/  @!P5 ST.E.128 desc[UR8][R2.64], RZ ;  /* 0x000000ff0200d985 */ /* 0x0007e4000c101d08 */
.L_x_222:
[----:B------:R-:W-:Y:S05]  /*fe60*/  BSYNC B1 ;  /* 0x0000000000017941 */ /* 0x000fea0003800000 */
.L_x_221:
[----:B0-----:R-:W-:Y:S01]  /*fe70*/  VIADD R0, R8, 0x60 ;  /* 0x0000006008007836 */ /* 0x001fe20000000000 */
[----:B--2-4-:R-:W0:Y:S04]  /*fe80*/  SHFL.IDX PT, R5, R5, 0x3, 0x181f ;  /* 0x00781f0005057f89 */ /* 0x014e2800000e0000 */
[----:B------:R-:W-:Y:S01]  /*fe90*/  ISETP.GE.AND P0, PT, R0, R11, PT ;  /* 0x0000000b0000720c */ /* 0x000fe20003f06270 */
[----:B-1-3--:R1:W2:-:S12]  /*fea0*/  SHFL.IDX PT, R2, R4, 0x3, 0x181f ;  /* 0x00781f0004027f89 */ /* 0x00a29800000e0000 */
[----:B-1----:R-:W-:Y:S05]  /*feb0*/  @P0 BRA `(.L_x_211) ;  /* 0x0000000000380947 */ /* 0x002fea0003800000 */
[----:B------:R-:W-:Y:S01]  /*fec0*/  ULDC UR4, c[0x0][0xac8] ;  /* 0x0002b20000047ab9 */ /* 0x000fe20000000800 */
[----:B------:R-:W-:Y:S01]  /*fed0*/  ULDC.64 UR8, c[0x0][0x208] ;  /* 0x0000820000087ab9 */ /* 0x000fe20000000a00 */
[----:B------:R-:W-:Y:S02]  /*fee0*/  ISETP.GE.AND P3, PT, R7, UR4, PT ;  /* 0x0000000407007c0c */ /* 0x000fe4000bf66270 */
[----:B------:R-:W-:Y:S02]  /*fef0*/  ISETP.GE.AND P4, PT, R13, UR4, PT ;  /* 0x000000040d007c0c */ /* 0x000fe4000bf86270 */
[----:B------:R-:W-:-:S09]  /*ff00*/  ISETP.GE.AND P5, PT, R9, UR4, PT ;  /* 0x0000000409007c0c */ /* 0x000fd2000bfa6270 */
[-C--:B--2---:R-:W-:Y:S02]  /*ff10*/  @!P3 LEA R14, P0, R7, R2.reuse, 0x1 ;  /* 0x00000002070eb211 */ /* 0x084fe400078008ff */
        /* <DEDUP_REMOVED lines=8> */
.L_x_211:
[----:B------:R-:W-:Y:S05]  /*ffa0*/  BSYNC B0 ;  /* 0x0000000000007941 */ /* 0x000fea0003800000 */
.L_x_201:
[----:B------:R-:W-:Y:S02]  /*ffb0*/  ULDC UR4, c[0x0][0xc3c] ;  /* 0x00030f0000047ab9 */ /* 0x000fe40000000800 */
[----:B------:R-:W-:-:S06]  /*ffc0*/  UISETP.GE.AND UP0, UPT, UR7, UR4, UPT ;  /* 0x000000040700728c */ /* 0x000fcc000bf06270 */
[----:B------:R-:W-:-:S13]  /*ffd0*/  PLOP3.LUT P0, PT, PT, PT, UP0, 0x80, 0x0 ;  /* 0x000000000000781c */ /* 0x000fda0003f0f008 */
[----:B------:R-:W-:Y:S05]  /*ffe0*/  @!P0 BRA `(.L_x_223) ;  /* 0xffffff1000448947 */ /* 0x000fea000383ffff */
[----:B------:R-:W-:Y:S05]  /*fff0*/  EXIT ;  /* 0x000000000000794d */ /* 0x000fea0003800000 */
.L_x_175:
[----:B------:R-:W-:-:S08]  /*10000*/  NOP ;  /* 0x0000000000007918 */ /* 0x000fd00000000000 */
[----:B0-----:R-:W0:-:S00]  /*10010*/  USETMAXREG.DEALLOC.CTAPOOL 0x18 ;  /* 0x00000018000079c8 */ /* 0x001e0000080e0500 */
[----:B0-----:R-:W-:Y:S01]  /*10020*/  LOP3.LUT R0, R0, 0x3, RZ, 0xc0, !PT ;  /* 0x0000000300007812 */ /* 0x001fe200078ec0ff */
[----:B------:R-:W-:-:S05]  /*10030*/  IMAD.MOV.U32 R6, RZ, RZ, RZ ;  /* 0x000000ffff067224 */ /* 0x000fca00078e00ff */
[----:B------:R-:W0:Y:S02]  /*10040*/  SHFL.IDX PT, R0, R0, RZ, 0x1f ;  /* 0x00001fff00007589 */ /* 0x000e2400000e0000 */
[----:B0-----:R-:W-:-:S04]  /*10050*/  ISETP.NE.AND P0, PT, R0, RZ, PT ;  /* 0x000000ff0000720c */ /* 0x001fc80003f05270 */
[----:B------:R-:W-:-:S05]  /*10060*/  P2R R0, PR, RZ, 0x1 ;  /* 0x00000001ff007803 */ /* 0x000fca0000000000 */
[----:B------:R0:W-:Y:S04]  /*10070*/  STL [R1+0x64], R0 ;  /* 0x0000640001007387 */ /* 0x0001e80000100800 */
[----:B------:R-:W-:Y:S05]  /*10080*/  @!P0 BRA `(.L_x_224) ;  /* 0x0000000000248947 */ /* 0x000fea0003800000 */
[----:B------:R-:W1:Y:S08]  /*10090*/  S2UR UR5, SR_CgaCtaId ;  /* 0x00000000000579c3 */ /* 0x000e700000008800 */
[----:B------:R-:W-:Y:S06]  /*100a0*/  BAR.SYNC.DEFER_BLOCKING 0x5, 0x180 ;  /* 0x0146000000007b1d */ /* 0x000fec0000010000 */
[----:B------:R-:W-:-:S02]  /*100b0*/  UMOV UR4, 0x400 ;  /* 0x0000040000047882 */ /* 0x000fc40000000000 */
[----:B-1----:R-:W-:-:S09]  /*100c0*/  ULEA UR4, UR5, UR4, 0x18 ;  /* 0x0000000405047291 */ /* 0x002fd2000f8ec03f */
[----:B------:R-:W1:Y:S04]  /*100d0*/  LDS.128 R4, [UR4+0x368d0] ;  /* 0x0368d004ff047984 */ /* 0x000e680008000c00 */
[----:B-1----:R2:W-:Y:S04]  /*100e0*/  STL.64 [R1], R4 ;  /* 0x0000000401007387 */ /* 0x0025e80000100a00 */
[----:B------:R2:W-:Y:S01]  /*100f0*/  STL.64 [R1+0x8], R6 ;  /* 0x0000080601007387 */ /* 0x0005e20000100a00 */
[----:B------:R-:W-:Y:S06]  /*10100*/  BAR.ARV 0x4, 0x180 ;  /* 0x0106000000007b1d */ /* 0x000fec0000002000 */
[----:B------:R-:W-:Y:S05]  /*10110*/  BRA `(.L_x_225) ;  /* 0x0000000800b07947 */ /* 0x000fea0003800000 */
.L_x_224:
[----:B0-----:R-:W0:Y:S01]  /*10120*/  S2R R0, SR_TID.X ;  /* 0x0000000000007919 */ /* 0x001e220000002100 */
[----:B------:R-:W-:Y:S01]  /*10130*/  ULDC UR4, c[0x0][0xc3c] ;  /* 0x00030f0000047ab9 */ /* 0x000fe20000000800 */
[----:B------:R-:W-:Y:S01]  /*10140*/  ULDC.64 UR6, c[0x0][0x208] ;  /* 0x0000820000067ab9 */ /* 0x000fe20000000a00 */
[----:B------:R-:W-:Y:S01]  /*10150*/  IMAD.MOV.U32 R9, RZ, RZ, RZ ;  /* 0x000000ffff097224 */ /* 0x000fe200078e00ff */
[----:B------:R-:W-:Y:S01]  /*10160*/  ULDC UR5, c[0x0][0xc38] ;  /* 0x00030e0000057ab9 */ /* 0x000fe20000000800 */
[----:B0-----:R-:W-:-:S04]  /*10170*/  LOP3.LUT R0, R0, 0x1f, RZ, 0xc0, !PT ;  /* 0x0000001f00007812 */ /* 0x001fc800078ec0ff */
[----:B------:R-:W-:-:S04]  /*10180*/  ISETP.NE.AND P0, PT, R0, 0x1f, PT ;  /* 0x0000001f0000780c */ /* 0x000fc80003f05270 */
[----:B------:R-:W-:-:S13]  /*10190*/  ISETP.GE.OR P1, PT, R0, UR4, !P0 ;  /* 0x0000000400007c0c */ /* 0x000fda000c726670 */
[----:B------:R-:W0:Y:S08]  /*101a0*/  @!P1 LDC.64 R2, c[0x0][0xc80] ;  /* 0x00032000ff029b82 */ /* 0x000e300000000a00 */
[----:B------:R-:W1:Y:S01]  /*101b0*/  @!P1 LDC.64 R4, c[0x0][0xc78] ;  /* 0x00031e00ff049b82 */ /* 0x000e620000000a00 */
[----:B0-----:R-:W-:-:S05]  /*101c0*/  @!P1 IMAD.WIDE.U32 R2, R0, 0x4, R2 ;  /* 0x0000000400029825 */ /* 0x001fca00078e0002 */
[----:B------:R1:W2:Y:S02]  /*101d0*/  @!P1 LDG.E R6, desc[UR6][R2.64] ;  /* 0x0000000602069981 */ /* 0x0002a4000c1e1900 */
[----:B-1----:R-:W-:-:S05]  /*101e0*/  @!P1 IMAD.WIDE.U32 R2, R0, 0x4, R4 ;  /* 0x0000000400029825 */ /* 0x002fca00078e0004 */
[----:B------:R-:W2:Y:S01]  /*101f0*/  @!P1 LDG.E R9, desc[UR6][R2.64] ;  /* 0x0000000602099981 */ /* 0x000ea2000c1e1900 */
[C---:B------:R-:W-:Y:S01]  /*10200*/  ISETP.NE.AND P1, PT, R0.reuse, RZ, PT ;  /* 0x000000ff0000720c */ /* 0x040fe20003f25270 */
[----:B------:R-:W0:Y:S01]  /*10210*/  S2UR UR6, SR_CTAID.X ;  /* 0x00000000000679c3 */ /* 0x000e220000002500 */
[C---:B------:R-:W-:Y:S01]  /*10220*/  ISETP.GE.U32.AND P2, PT, R0.reuse, 0x2, PT ;  /* 0x000000020000780c */ /* 0x040fe20003f46070 */
[----:B------:R-:W-:Y:S01]  /*10230*/  UMOV UR4, URZ ;  /* 0x0000003f00047c82 */ /* 0x000fe20008000000 */
[C---:B------:R-:W-:Y:S02]  /*10240*/  ISETP.GE.U32.AND P3, PT, R0.reuse, 0x4, PT ;  /* 0x000000040000780c */ /* 0x040fe40003f66070 */
[C---:B------:R-:W-:Y:S02]  /*10250*/  ISETP.GE.U32.AND P4, PT, R0.reuse, 0x8, PT ;  /* 0x000000080000780c */ /* 0x040fe40003f86070 */
[----:B------:R-:W-:Y:S01]  /*10260*/  ISETP.GE.U32.AND P5, PT, R0, 0x10, PT ;  /* 0x000000100000780c */ /* 0x000fe20003fa6070 */
[----:B--2---:R-:W-:-:S05]  /*10270*/  IMAD R4, R6, R9, RZ ;  /* 0x0000000906047224 */ /* 0x004fca00078e02ff */
[----:B------:R-:W1:Y:S02]  /*10280*/  SHFL.UP PT, R5, R4, 0x1, RZ ;  /* 0x0420000004057989 */ /* 0x000e6400000e00ff */
[----:B-1----:R-:W-:-:S05]  /*10290*/  SEL R5, R5, RZ, P1 ;  /* 0x000000ff05057207 */ /* 0x002fca0000800000 */
[----:B------:R-:W-:-:S05]  /*102a0*/  IMAD.IADD R5, R4, 0x1, R5 ;  /* 0x0000000104057824 */ /* 0x000fca00078e0205 */
        /* <DEDUP_REMOVED lines=12> */
[----:B------:R-:W1:Y:S02]  /*10370*/  SHFL.IDX PT, R4, R2, 0x1f, 0x1f ;  /* 0x03e01f0002047f89 */ /* 0x000e6400000e0000 */
[----:B-1----:R-:W-:-:S04]  /*10380*/  IMAD R7, R4, UR5, RZ ;  /* 0x0000000504077c24 */ /* 0x002fc8000f8e02ff */
[----:B------:R-:W-:Y:S01]  /*10390*/  IMAD.MOV.U32 R4, RZ, RZ, R7 ;  /* 0x000000ffff047224 */ /* 0x000fe200078e0007 */
[----:B0-----:R-:W-:-:S13]  /*103a0*/  ISETP.GT.AND P6, PT, R7, UR6, PT ;  /* 0x0000000607007c0c */ /* 0x001fda000bfc4270 */
[----:B------:R-:W-:Y:S05]  /*103b0*/  @P6 BRA `(.L_x_226) ;  /* 0x0000000000a86947 */ /* 0x000fea0003800000 */
[----:B------:R-:W-:Y:S01]  /*103c0*/  IMAD.MOV.U32 R7, RZ, RZ, R4 ;  /* 0x000000ffff077224 */ /* 0x000fe200078e0004 */
[----:B------:R-:W-:Y:S01]  /*103d0*/  UMOV UR4, URZ ;  /* 0x0000003f00047c82 */ /* 0x000fe20008000000 */
[----:B------:R-:W-:-:S05]  /*103e0*/  ULDC UR5, c[0x0][0xc38] ;  /* 0x00030e0000057ab9 */ /* 0x000fca0000000800 */
.L_x_228:
[----:B------:R-:W0:Y:S01]  /*103f0*/  LDC R2, c[0x0][0xc3c] ;  /* 0x00030f00ff027b82 */ /* 0x000e220000000800 */
[----:B------:R-:W-:Y:S01]  /*10400*/  ULDC UR7, c[0x0][0xc3c] ;  /* 0x00030f0000077ab9 */ /* 0x000fe20000000800 */
[----:B------:R-:W-:Y:S01]  /*10410*/  UIADD3 UR4, UR4, 0x1f, URZ ;  /* 0x0000001f04047890 */ /* 0x000fe2000fffe03f */
[----:B------:R-:W-:-:S05]  /*10420*/  IMAD.U32 R3, RZ, RZ, UR7 ;  /* 0x00000007ff037e24 */ /* 0x000fca000f8e00ff */
[----:B------:R1:W-:Y:S01]  /*10430*/  STL [R1+0xc], R3 ;  /* 0x00000c0301007387 */ /* 0x0003e20000100800 */
[----:B0-----:R-:W-:-:S13]  /*10440*/  ISETP.LE.AND P6, PT, R2, UR4, PT ;  /* 0x0000000402007c0c */ /* 0x001fda000bfc3270 */
[----:B-1----:R-:W-:Y:S05]  /*10450*/  @P6 BRA `(.L_x_227) ;  /* 0x0000000400a86947 */ /* 0x002fea0003800000 */
[----:B------:R-:W-:Y:S01]  /*10460*/  VIADD R9, R0, UR4 ;  /* 0x0000000400097c36 */ /* 0x000fe20008000000 */
[----:B------:R-:W-:Y:S01]  /*10470*/  ULDC.64 UR8, c[0x0][0x208] ;  /* 0x0000820000087ab9 */ /* 0x000fe20000000a00 */
[----:B------:R-:W-:-:S03]  /*10480*/  IMAD.MOV.U32 R6, RZ, RZ, RZ ;  /* 0x000000ffff067224 */ /* 0x000fc600078e00ff */
[----:B------:R-:W-:-:S13]  /*10490*/  ISETP.GE.OR P6, PT, R9, R2, !P0 ;  /* 0x000000020900720c */ /* 0x000fda00047c6670 */
[----:B------:R-:W0:Y:S08]  /*104a0*/  @!P6 LDC.64 R2, c[0x0][0xc80] ;  /* 0x00032000ff02eb82 */ /* 0x000e300000000a00 */
[----:B------:R-:W1:Y:S01]  /*104b0*/  @!P6 LDC.64 R4, c[0x0][0xc78] ;  /* 0x00031e00ff04eb82 */ /* 0x000e620000000a00 */
[----:B0-----:R-:W-:-:S05]  /*104c0*/  @!P6 IMAD.WIDE R2, R9, 0x4, R2 ;  /* 0x000000040902e825 */ /* 0x001fca00078e0202 */
[----:B------:R1:W2:Y:S02]  /*104d0*/  @!P6 LDG.E R6, desc[UR8][R2.64] ;  /* 0x000000080206e981 */ /* 0x0002a4000c1e1900 */
[----:B-1----:R-:W-:-:S04]  /*104e0*/  @!P6 IMAD.WIDE R2, R9, 0x4, R4 ;  /* 0x000000040902e825 */ /* 0x002fc800078e0204 */
[----:B------:R-:W-:-:S06]  /*104f0*/  IMAD.MOV.U32 R9, RZ, RZ, RZ ;  /* 0x000000ffff097224 */ /* 0x000fcc00078e00ff */
[----:B------:R-:W2:Y:S02]  /*10500*/  @!P6 LDG.E R9, desc[UR8][R2.64] ;  /* 0x000000080209e981 */ /* 0x000ea4000c1e1900 */
[----:B--2---:R-:W-:-:S05]  /*10510*/  IMAD R11, R6, R9, RZ ;  /* 0x00000009060b7224 */ /* 0x004fca00078e02ff */
[----:B------:R-:W0:Y:S02]  /*10520*/  SHFL.UP PT, R4, R11, 0x1, RZ ;  /* 0x042000000b047989 */ /* 0x000e2400000e00ff */
[----:B0-----:R-:W-:-:S05]  /*10530*/  SEL R4, R4, RZ, P1 ;  /* 0x000000ff04047207 */ /* 0x001fca0000800000 */
[----:B------:R-:W-:-:S05]  /*10540*/  IMAD.IADD R4, R11, 0x1, R4 ;  /* 0x000000010b047824 */ /* 0x000fca00078e0204 */
        /* <DEDUP_REMOVED lines=12> */
[----:B------:R-:W0:Y:S02]  /*10610*/  SHFL.IDX PT, R4, R2, 0x1f, 0x1f ;  /* 0x03e01f0002047f89 */ /* 0x000e2400000e0000 */
[----:B0-----:R-:W-:-:S04]  /*10620*/  IMAD R4, R4, UR5, RZ ;  /* 0x0000000504047c24 */ /* 0x001fc8000f8e02ff */
[----:B------:R-:W-:-:S05]  /*10630*/  IMAD.IADD R7, R4, 0x1, R7 ;  /* 0x0000000104077824 */ /* 0x000fca00078e0207 */
[----:B------:R-:W-:-:S13]  /*10640*/  ISETP.GT.AND P6, PT, R7, UR6, PT ;  /* 0x0000000607007c0c */ /* 0x000fda000bfc4270 */
[----:B------:R-:W-:Y:S05]  /*10650*/  @!P6 BRA `(.L_x_228) ;  /* 0xfffffffc0064e947 */ /* 0x000fea000383ffff */
.L_x_226:
[----:B------:R-:W-:Y:S02]  /*10660*/  IMAD.IADD R11, R7, 0x1, -R4 ;  /* 0x00000001070b7824 */ /* 0x000fe400078e0a04 */
[----:B------:R-:W-:Y:S02]  /*10670*/  IMAD.MOV.U32 R12, RZ, RZ, RZ ;  /* 0x000000ffff0c7224 */ /* 0x000fe400078e00ff */
[----:B------:R-:W-:-:S05]  /*10680*/  IMAD R3, R2, UR5, R11 ;  /* 0x0000000502037c24 */ /* 0x000fca000f8e020b */
[----:B------:R-:W-:-:S13]  /*10690*/  ISETP.GT.AND P0, PT, R3, UR6, PT ;  /* 0x0000000603007c0c */ /* 0x000fda000bf04270 */
[----:B------:R-:W-:-:S04]  /*106a0*/  VOTE.ANY R10, PT, !P0 ;  /* 0x00000000000a7806 */ /* 0x000fc800040e0100 */
[----:B------:R-:W0:Y:S01]  /*106b0*/  POPC R5, R10 ;  /* 0x0000000a00057309 */ /* 0x000e220000000000 */
[----:B------:R-:W-:Y:S01]  /*106c0*/  ISETP.NE.AND P0, PT, R10, RZ, PT ;  /* 0x000000ff0a00720c */ /* 0x000fe20003f05270 */
[----:B0-----:R-:W0:Y:S04]  /*106d0*/  SHFL.IDX PT, R6, R6, R5, 0x1f ;  /* 0x00001f0506067589 */ /* 0x001e2800000e0000 */
[----:B------:R-:W1:Y:S01]  /*106e0*/  SHFL.IDX PT, R8, R9, R5, 0x1f ;  /* 0x00001f0509087589 */ /* 0x000e6200000e0000 */
[----:B0-----:R-:W-:-:S04]  /*106f0*/  IABS R4, R6 ;  /* 0x0000000600047213 */ /* 0x001fc80000000000 */
[----:B------:R-:W0:Y:S01]  /*10700*/  I2F.RP R13, R4 ;  /* 0x00000004000d7306 */ /* 0x000e220000209400 */
[----:B-1----:R-:W-:-:S07]  /*10710*/  IABS R7, R8 ;  /* 0x0000000800077213 */ /* 0x002fce0000000000 */
[----:B------:R-:W-:Y:S08]  /*10720*/  I2F.RP R10, R7 ;  /* 0x00000007000a7306 */ /* 0x000ff00000209400 */
[----:B0-----:R-:W0:Y:S02]  /*10730*/  MUFU.RCP R13, R13 ;  /* 0x0000000d000d7308 */ /* 0x001e240000001000 */
[----:B0-----:R-:W-:-:S06]  /*10740*/  VIADD R3, R13, 0xffffffe ;  /* 0x0ffffffe0d037836 */ /* 0x001fcc0000000000 */
[----:B------:R-:W0:Y:S02]  /*10750*/  F2I.FTZ.U32.TRUNC.NTZ R3, R3 ;  /* 0x0000000300037305 */ /* 0x000e24000021f000 */
[----:B0-----:R-:W-:Y:S01]  /*10760*/  IMAD.MOV R15, RZ, RZ, -R3 ;  /* 0x000000ffff0f7224 */ /* 0x001fe200078e0a03 */
[----:B------:R-:W-:Y:S06]  /*10770*/  @!P0 BRA `(.L_x_229) ;  /* 0x0000000000088947 */ /* 0x000fec0003800000 */
[----:B------:R-:W-:-:S05]  /*10780*/  VIADD R9, R5, 0xffffffff ;  /* 0xffffffff05097836 */ /* 0x000fca0000000000 */
[----:B------:R0:W1:Y:S02]  /*10790*/  SHFL.IDX PT, R12, R2, R9, 0x1f ;  /* 0x00001f09020c7589 */ /* 0x00006400000e0000 */
.L_x_229:
[----:B-1----:R-:W-:Y:S01]  /*107a0*/  IMAD R11, R12, UR5, R11 ;  /* 0x000000050c0b7c24 */ /* 0x002fe2000f8e020b */
[----:B------:R-:W1:Y:S01]  /*107b0*/  MUFU.RCP R10, R10 ;  /* 0x0000000a000a7308 */ /* 0x000e620000001000 */
[----:B0-----:R-:W-:Y:S02]  /*107c0*/  IMAD R9, R15, R4, RZ ;  /* 0x000000040f097224 */ /* 0x001fe400078e02ff */
[----:B------:R-:W-:Y:S01]  /*107d0*/  IMAD.MOV.U32 R2, RZ, RZ, RZ ;  /* 0x000000ffff027224 */ /* 0x000fe200078e00ff */
[----:B------:R0:W-:Y:S03]  /*107e0*/  STL [R1], R11 ;  /* 0x0000000b01007387 */ /* 0x0001e60000100800 */
[----:B------:R-:W-:Y:S01]  /*107f0*/  IMAD.HI.U32 R2, R3, R9, R2 ;  /* 0x0000000903027227 */ /* 0x000fe200078e0002 */
[----:B------:R-:W-:Y:S02]  /*10800*/  IADD3 R9, -R11, UR6, RZ ;  /* 0x000000060b097c10 */ /* 0x000fe4000fffe1ff */
[----:B------:R-:W-:-:S02]  /*10810*/  IABS R3, R6 ;  /* 0x0000000600037213 */ /* 0x000fc40000000000 */
[----:B------:R-:W-:-:S03]  /*10820*/  IABS R13, R9 ;  /* 0x00000009000d7213 */ /* 0x000fc60000000000 */
[----:B------:R-:W-:Y:S02]  /*10830*/  IMAD.MOV R12, RZ, RZ, -R3 ;  /* 0x000000ffff0c7224 */ /* 0x000fe400078e0a03 */
[----:B0-----:R-:W-:-:S04]  /*10840*/  IMAD.HI.U32 R11, R2, R13, RZ ;  /* 0x0000000d020b7227 */ /* 0x001fc800078e00ff */
[----:B-1----:R-:W-:Y:S02]  /*10850*/  VIADD R3, R10, 0xffffffe ;  /* 0x0ffffffe0a037836 */ /* 0x002fe40000000000 */
[----:B------:R-:W-:-:S04]  /*10860*/  IMAD R13, R11, R12, R13 ;  /* 0x0000000c0b0d7224 */ /* 0x000fc800078e020d */
[----:B------:R-:W0:Y:S01]  /*10870*/  F2I.FTZ.U32.TRUNC.NTZ R3, R3 ;  /* 0x0000000300037305 */ /* 0x000e22000021f000 */
[----:B------:R-:W-:-:S13]  /*10880*/  ISETP.GT.U32.AND P1, PT, R4, R13, PT ;  /* 0x0000000d0400720c */ /* 0x000fda0003f24070 */
[----:B------:R-:W-:Y:S02]  /*10890*/  @!P1 IMAD.IADD R13, R13, 0x1, -R4 ;  /* 0x000000010d0d9824 */ /* 0x000fe400078e0a04 */
[----:B0-----:R-:W-:Y:S02]  /*108a0*/  IMAD.MOV R2, RZ, RZ, -R3 ;  /* 0x000000ffff027224 */ /* 0x001fe400078e0a03 */
[----:B------:R-:W-:Y:S01]  /*108b0*/  @!P1 VIADD R11, R11, 0x1 ;  /* 0x000000010b0b9836 */ /* 0x000fe20000000000 */
[----:B------:R-:W-:Y:S01]  /*108c0*/  ISETP.GE.U32.AND P0, PT, R13, R4, PT ;  /* 0x000000040d00720c */ /* 0x000fe20003f06070 */
[----:B------:R-:W-:Y:S01]  /*108d0*/  IMAD R13, R2, R7, RZ ;  /* 0x00000007020d7224 */ /* 0x000fe200078e02ff */
[----:B------:R-:W-:Y:S01]  /*108e0*/  ISETP.NE.AND P1, PT, R6, RZ, PT ;  /* 0x000000ff0600720c */ /* 0x000fe20003f25270 */
[----:B------:R-:W-:-:S04]  /*108f0*/  IMAD.MOV.U32 R2, RZ, RZ, RZ ;  /* 0x000000ffff027224 */ /* 0x000fc800078e00ff */
[----:B------:R-:W-:Y:S01]  /*10900*/  IMAD.HI.U32 R4, R3, R13, R2 ;  /* 0x0000000d03047227 */ /* 0x000fe200078e0002 */
[----:B------:R-:W-:-:S04]  /*10910*/  LOP3.LUT R2, R9, R6, RZ, 0x3c, !PT ;  /* 0x0000000609027212 */ /* 0x000fc800078e3cff */
[----:B------:R-:W-:Y:S01]  /*10920*/  ISETP.GE.AND P2, PT, R2, RZ, PT ;  /* 0x000000ff0200720c */ /* 0x000fe20003f46270 */
[----:B------:R-:W-:Y:S01]  /*10930*/  @P0 VIADD R11, R11, 0x1 ;  /* 0x000000010b0b0836 */ /* 0x000fe20000000000 */
[----:B------:R-:W-:-:S05]  /*10940*/  IABS R2, R8 ;  /* 0x0000000800027213 */ /* 0x000fca0000000000 */
[----:B------:R-:W-:-:S06]  /*10950*/  IMAD.MOV R2, RZ, RZ, -R2 ;  /* 0x000000ffff027224 */ /* 0x000fcc00078e0a02 */
[----:B------:R-:W-:Y:S01]  /*10960*/  @!P2 IMAD.MOV R11, RZ, RZ, -R11 ;  /* 0x000000ffff0ba224 */ /* 0x000fe200078e0a0b */
[----:B------:R-:W-:-:S04]  /*10970*/  @!P1 LOP3.LUT R11, RZ, R6, RZ, 0x33, !PT ;  /* 0x00000006ff0b9212 */ /* 0x000fc800078e33ff */
[-C--:B------:R-:W-:Y:S01]  /*10980*/  IABS R3, R11.reuse ;  /* 0x0000000b00037213 */ /* 0x080fe20000000000 */
[----:B------:R-:W-:-:S04]  /*10990*/  IMAD R6, R6, R11, RZ ;  /* 0x0000000b06067224 */ /* 0x000fc800078e02ff */
[----:B------:R-:W-:-:S04]  /*109a0*/  IMAD.HI.U32 R4, R4, R3, RZ ;  /* 0x0000000304047227 */ /* 0x000fc800078e00ff */
[----:B------:R-:W-:Y:S02]  /*109b0*/  IMAD R2, R4, R2, R3 ;  /* 0x0000000204027224 */ /* 0x000fe400078e0203 */
[----:B------:R-:W-:-:S03]  /*109c0*/  IMAD.IADD R6, R9, 0x1, -R6 ;  /* 0x0000000109067824 */ /* 0x000fc600078e0a06 */
[----:B------:R-:W-:Y:S02]  /*109d0*/  ISETP.GT.U32.AND P1, PT, R7, R2, PT ;  /* 0x000000020700720c */ /* 0x000fe40003f24070 */
[----:B------:R1:W-:Y:S11]  /*109e0*/  STL [R1+0x4], R6 ;  /* 0x0000040601007387 */ /* 0x0003f60000100800 */
[----:B------:R-:W-:-:S02]  /*109f0*/  @!P1 IMAD.IADD R2, R2, 0x1, -R7 ;  /* 0x0000000102029824 */ /* 0x000fc400078e0a07 */
[----:B------:R-:W-:Y:S01]  /*10a00*/  @!P1 VIADD R4, R4, 0x1 ;  /* 0x0000000104049836 */ /* 0x000fe20000000000 */
[----:B------:R-:W-:Y:S02]  /*10a10*/  ISETP.NE.AND P1, PT, R8, RZ, PT ;  /* 0x000000ff0800720c */ /* 0x000fe40003f25270 */
[----:B------:R-:W-:Y:S02]  /*10a20*/  ISETP.GE.U32.AND P0, PT, R2, R7, PT ;  /* 0x000000070200720c */ /* 0x000fe40003f06070 */
[----:B------:R-:W-:-:S04]  /*10a30*/  LOP3.LUT R2, R11, R8, RZ, 0x3c, !PT ;  /* 0x000000080b027212 */ /* 0x000fc800078e3cff */
[----:B------:R-:W-:-:S07]  /*10a40*/  ISETP.GE.AND P2, PT, R2, RZ, PT ;  /* 0x000000ff0200720c */ /* 0x000fce0003f46270 */
[----:B------:R-:W-:-:S06]  /*10a50*/  @P0 VIADD R4, R4, 0x1 ;  /* 0x0000000104040836 */ /* 0x000fcc0000000000 */
[----:B------:R-:W-:Y:S01]  /*10a60*/  @!P2 IMAD.MOV R4, RZ, RZ, -R4 ;  /* 0x000000ffff04a224 */ /* 0x000fe200078e0a04 */
[----:B------:R-:W-:-:S05]  /*10a70*/  @!P1 LOP3.LUT R4, RZ, R8, RZ, 0x33, !PT ;  /* 0x00000008ff049212 */ /* 0x000fca00078e33ff */
[--C-:B------:R-:W-:Y:S02]  /*10a80*/  IMAD.MOV R2, RZ, RZ, -R4.reuse ;  /* 0x000000ffff027224 */ /* 0x100fe400078e0a04 */
[C---:B------:R-:W-:Y:S02]  /*10a90*/  IMAD R4, R8.reuse, 0x1000000, R4 ;  /* 0x0100000008047824 */ /* 0x040fe400078e0204 */
[----:B------:R-:W-:Y:S02]  /*10aa0*/  IMAD R11, R8, R2, R11 ;  /* 0x00000002080b7224 */ /* 0x000fe400078e020b */
[----:B------:R-:W-:Y:S02]  /*10ab0*/  VIADD R2, R5, UR4 ;  /* 0x0000000405027c36 */ /* 0x000fe40008000000 */
[----:B------:R-:W-:-:S03]  /*10ac0*/  IMAD R3, R11, 0x10000, R4 ;  /* 0x000100000b037824 */ /* 0x000fc600078e0204 */
[----:B------:R1:W-:Y:S04]  /*10ad0*/  STL [R1+0xc], R2 ;  /* 0x00000c0201007387 */ /* 0x0003e80000100800 */
[----:B------:R1:W-:Y:S01]  /*10ae0*/  STL [R1+0x8], R3 ;  /* 0x0000080301007387 */ /* 0x0003e20000100800 */
[----:B------:R-:W-:Y:S05]  /*10af0*/  BRA `(.L_x_230) ;  /* 0x0000000000107947 */ /* 0x000fea0003800000 */
.L_x_227:
[----:B------:R-:W-:Y:S01]  /*10b00*/  IMAD.U32 R2, RZ, RZ, UR6 ;  /* 0x00000006ff027e24 */ /* 0x000fe2000f8e00ff */
[----:B------:R0:W-:Y:S04]  /*10b10*/  STL [R1+0x4], RZ ;  /* 0x000004ff01007387 */ /* 0x0001e80000100800 */
[----:B------:R0:W-:Y:S04]  /*10b20*/  STL [R1+0x8], RZ ;  /* 0x000008ff01007387 */ /* 0x0001e80000100800 */
[----:B------:R0:W-:Y:S02]  /*10b30*/  STL [R1], R2 ;  /* 0x0000000201007387 */ /* 0x0001e40000100800 */
.L_x_230:
[----:B------:R-:W2:Y:S04]  /*10b40*/  LDL R4, [R1] ;  /* 0x0000000001047983 */ /* 0x000ea80000100800 */
[----:B------:R-:W2:Y:S04]  /*10b50*/  LDL R5, [R1+0x4] ;  /* 0x0000040001057983 */ /* 0x000ea80000100800 */
[----:B-1----:R-:W2:Y:S04]  /*10b60*/  LDL R6, [R1+0x8] ;  /* 0x0000080001067983 */ /* 0x002ea80000100800 */
[----:B------:R-:W2:Y:S01]  /*10b70*/  LDL R7, [R1+0xc] ;  /* 0x00000c0001077983 */ /* 0x000ea20000100800 */
[----:B------:R-:W-:-:S13]  /*10b80*/  ISETP.NE.AND P0, PT, R0, RZ, PT ;  /* 0x000000ff0000720c */ /* 0x000fda0003f05270 */
[----:B------:R-:W1:Y:S01]  /*10b90*/  @!P0 S2R R3, SR_CgaCtaId ;  /* 0x0000000000038919 */ /* 0x000e620000008800 */
[----:B------:R-:W-:-:S04]  /*10ba0*/  @!P0 MOV R0, 0x400 ;  /* 0x0000040000008802 */ /* 0x000fc80000000f00 */
[----:B-1----:R-:W-:-:S05]  /*10bb0*/  @!P0 LEA R0, R3, R0, 0x18 ;  /* 0x0000000003008211 */ /* 0x002fca00078ec0ff */
[----:B--2---:R1:W-:Y:S01]  /*10bc0*/  @!P0 STS.128 [R0+0x368d0], R4 ;  /* 0x0368d00400008388 */ /* 0x0043e20000000c00 */
[----:B------:R-:W-:Y:S06]  /*10bd0*/  BAR.ARV 0x5, 0x180 ;  /* 0x0146000000007b1d */ /* 0x000fec0000002000 */
.L_x_225:
[----:B01----:R-:W3:Y:S01]  /*10be0*/  LDL R0, [R1+0xc] ;  /* 0x00000c0001007983 */ /* 0x003ee20000100800 */
[----:B------:R-:W-:Y:S01]  /*10bf0*/  ULDC UR4, c[0x0][0xc3c] ;  /* 0x00030f0000047ab9 */ /* 0x000fe20000000800 */
[----:B------:R-:W-:Y:S02]  /*10c00*/  IMAD.MOV.U32 R19, RZ, RZ, RZ ;  /* 0x000000ffff137224 */ /* 0x000fe400078e00ff */
[----:B------:R0:W-:Y:S01]  /*10c10*/  STL [R1+0x48], RZ ;  /* 0x000048ff01007387 */ /* 0x0001e20000100800 */
[----:B---3--:R-:W-:Y:S01]  /*10c20*/  ISETP.GE.AND P0, PT, R0, UR4, PT ;  /* 0x0000000400007c0c */ /* 0x008fe2000bf06270 */
[----:B------:R-:W-:-:S05]  /*10c30*/  IMAD.MOV.U32 R0, RZ, RZ, 0x1 ;  /* 0x00000001ff007424 */ /* 0x000fca00078e00ff */
[----:B------:R0:W-:Y:S07]  /*10c40*/  STL [R1+0x14], R0 ;  /* 0x0000140001007387 */ /* 0x0001ee0000100800 */
[----:B------:R-:W-:Y:S05]  /*10c50*/  @P0 BRA `(.L_x_231) ;  /* 0x0000005c00300947 */ /* 0x000fea0003800000 */
[----:B--2---:R-:W1:Y:S01]  /*10c60*/  S2R R5, SR_TID.X ;  /* 0x0000000000057919 */ /* 0x004e620000002100 */
[----:B------:R-:W2:Y:S01]  /*10c70*/  S2UR UR5, SR_CgaCtaId ;  /* 0x00000000000579c3 */ /* 0x000ea20000008800 */
[----:B------:R-:W-:Y:S01]  /*10c80*/  UMOV UR4, 0x400 ;  /* 0x0000040000047882 */ /* 0x000fe20000000000 */
[----:B------:R-:W-:Y:S01]  /*10c90*/  BSSY B8, `(.L_x_231) ;  /* 0x00005c8000087945 */ /* 0x000fe20003800000 */
[----:B------:R-:W-:Y:S01]  /*10ca0*/  IMAD.MOV.U32 R19, RZ, RZ, RZ ;  /* 0x000000ffff137224 */ /* 0x000fe200078e00ff */
[----:B------:R-:W-:Y:S01]  /*10cb0*/  ULDC UR38, c[0x0][0xc] ;  /* 0x0000030000267ab9 */ /* 0x000fe20000000800 */
[----:B------:R-:W-:Y:S01]  /*10cc0*/  ULDC.64 UR36, c[0x0][0x198] ;  /* 0x0000660000247ab9 */ /* 0x000fe20000000a00 */
[----:B--2---:R-:W-:-:S06]  /*10cd0*/  ULEA UR4, UR5, UR4, 0x18 ;  /* 0x0000000405047291 */ /* 0x004fcc000f8ec03f */
[----:B------:R-:W-:Y:S01]  /*10ce0*/  IMAD.U32 R18, RZ, RZ, UR4 ;  /* 0x00000004ff127e24 */ /* 0x000fe2000f8e00ff */
[C---:B-1----:R-:W-:Y:S01]  /*10cf0*/  LOP3.LUT R4, R5.reuse, 0x7f, RZ, 0xc0, !PT ;  /* 0x0000007f05047812 */ /* 0x042fe200078ec0ff */
[----:B0-----:R-:W-:-:S05]  /*10d00*/  IMAD.SHL.U32 R0, R5, 0x8, RZ ;  /* 0x0000000805007824 */ /* 0x001fca00078e00ff */
[C---:B------:R-:W-:Y:S02]  /*10d10*/  LOP3.LUT R2, R0.reuse, 0x1f8, RZ, 0xc0, !PT ;  /* 0x000001f800027812 */ /* 0x040fe400078ec0ff */
[----:B------:R-:W-:Y:S02]  /*10d20*/  LOP3.LUT R0, R0, 0x38, RZ, 0xc0, !PT ;  /* 0x0000003800007812 */ /* 0x000fe400078ec0ff */
[----:B------:R-:W-:Y:S01]  /*10d30*/  LOP3.LUT R3, R2, 0x38, R5, 0x78, !PT ;  /* 0x0000003802037812 */ /* 0x000fe200078e7805 */
[----:B------:R-:W-:Y:S01]  /*10d40*/  IMAD.SHL.U32 R2, R4, 0x8, RZ ;  /* 0x0000000804027824 */ /* 0x000fe200078e00ff */
[----:B------:R-:W-:-:S04]  /*10d50*/  SHF.R.U32.HI R4, RZ, 0x3, R4 ;  /* 0x00000003ff047819 */ /* 0x000fc80000011604 */
[----:B------:R-:W-:Y:S01]  /*10d60*/  LOP3.LUT R3, R3, 0x200, R2, 0xf8, !PT ;  /* 0x0000020003037812 */ /* 0x000fe200078ef802 */
[----:B------:R-:W-:-:S04]  /*10d70*/  IMAD.SHL.U32 R2, R5, 0x10, RZ ;  /* 0x0000001005027824 */ /* 0x000fc800078e00ff */
[----:B------:R-:W-:Y:S01]  /*10d80*/  IMAD R3, R3, 0x2, R18 ;  /* 0x0000000203037824 */ /* 0x000fe200078e0212 */
[----:B------:R-:W-:Y:S01]  /*10d90*/  LOP3.LUT R4, R4, 0x70, R2, 0xf8, !PT ;  /* 0x0000007004047812 */ /* 0x000fe200078ef802 */
[----:B------:R-:W-:-:S03]  /*10da0*/  IMAD.MOV.U32 R2, RZ, RZ, 0x1 ;  /* 0x00000001ff027424 */ /* 0x000fc600078e00ff */
[----:B------:R-:W-:Y:S04]  /*10db0*/  STL [R1+0x24], R3 ;  /* 0x0000240301007387 */ /* 0x000fe80000100800 */
[----:B------:R0:W-:Y:S04]  /*10dc0*/  STL [R1+0x14], R2 ;  /* 0x0000140201007387 */ /* 0x0001e80000100800 */
[----:B------:R1:W-:Y:S01]  /*10dd0*/  STL [R1+0x48], RZ ;  /* 0x000048ff01007387 */ /* 0x0003e20000100800 */
[C---:B0-----:R-:W-:Y:S02]  /*10de0*/  LOP3.LUT R2, R0.reuse, 0x40, RZ, 0xfc, !PT ;  /* 0x0000004000027812 */ /* 0x041fe400078efcff */
[----:B-1----:R-:W-:-:S07]  /*10df0*/  LOP3.LUT R0, R0, 0x80, RZ, 0xfc, !PT ;  /* 0x0000008000007812 */ /* 0x002fce00078efcff */
.L_x_337:
[----:B------:R-:W2:Y:S01]  /*10e00*/  LDL R0, [R1+0xc] ;  /* 0x00000c0001007983 */ /* 0x000ea20000100800 */
[----:B------:R-:W2:Y:S01]  /*10e10*/  LDC.64 R2, c[0x0][0xc88] ;  /* 0x00032200ff027b82 */ /* 0x000ea20000000a00 */
[----:B------:R-:W-:Y:S01]  /*10e20*/  ULDC.64 UR4, c[0x0][0x208] ;  /* 0x0000820000047ab9 */ /* 0x000fe20000000a00 */
[----:B--2---:R-:W-:-:S05]  /*10e30*/  IMAD.WIDE R2, R0, 0x4, R2 ;  /* 0x0000000400027825 */ /* 0x004fca00078e0202 */
[----:B------:R-:W2:Y:S01]  /*10e40*/  LDG.E R11, desc[UR4][R2.64] ;  /* 0x00000004020b7981 */ /* 0x000ea2000c1e1900 */
[----:B------:R-:W-:Y:S05]  /*10e50*/  YIELD ;  /* 0x0000000000007946 */ /* 0x000fea0003800000 */
[----:B------:R-:W-:Y:S01]  /*10e60*/  ULDC.64 UR4, c[0x0][0xa28] ;  /* 0x00028a0000047ab9 */ /* 0x000fe20000000a00 */
[----:B------:R-:W-:Y:S01]  /*10e70*/  IMAD.MOV.U32 R0, RZ, RZ, RZ ;  /* 0x000000ffff007224 */ /* 0x000fe200078e00ff */
[----:B------:R-:W-:Y:S01]  /*10e80*/  ISETP.NE.U32.AND P0, PT, RZ, UR4, PT ;  /* 0x00000004ff007c0c */ /* 0x000fe2000bf05070 */
[----:B------:R-:W-:Y:S01]  /*10e90*/  ULDC.64 UR10, c[0x0][0x208] ;  /* 0x00008200000a7ab9 */ /* 0x000fe20000000a00 */
[----:B01----:R-:W-:Y:S01]  /*10ea0*/  IMAD.MOV.U32 R6, RZ, RZ, RZ ;  /* 0x000000ffff067224 */ /* 0x003fe200078e00ff */
[----:B------:R-:W-:Y:S01]  /*10eb0*/  ULDC.64 UR6, c[0x0][0xa18] ;  /* 0x0002860000067ab9 */ /* 0x000fe20000000a00 */
[----:B------:R-:W-:Y:S01]  /*10ec0*/  ISETP.NE.AND.EX P0, PT, RZ, UR5, PT, P0 ;  /* 0x00000005ff007c0c */ /* 0x000fe2000bf05300 */
[----:B------:R-:W-:Y:S01]  /*10ed0*/  ULDC.64 UR8, c[0x0][0xa08] ;  /* 0x0002820000087ab9 */ /* 0x000fe20000000a00 */
[----:B--2---:R-:W-:Y:S01]  /*10ee0*/  SHF.R.S32.HI R4, RZ, 0x1f, R11 ;  /* 0x0000001fff047819 */ /* 0x004fe2000001140b */
[----:B------:R-:W-:-:S10]  /*10ef0*/  IMAD.SHL.U32 R17, R11, 0x4, RZ ;  /* 0x000000040b117824 */ /* 0x000fd400078e00ff */
[C---:B------:R-:W-:Y:S01]  /*10f00*/  @P0 LEA R2, P1, R11.reuse, UR4, 0x2 ;  /* 0x000000040b020c11 */ /* 0x040fe2000f8210ff */
[----:B------:R-:W-:Y:S03]  /*10f10*/  STL [R1+0x2c], R11 ;  /* 0x00002c0b01007387 */ /* 0x000fe60000100800 */
[C-C-:B------:R-:W-:Y:S01]  /*10f20*/  @P0 LEA.HI.X R3, R11.reuse, UR5, R4.reuse, 0x2, P1 ;  /* 0x000000050b030c11 */ /* 0x140fe200088f1404 */
[----:B------:R-:W-:Y:S01]  /*10f30*/  ULDC.64 UR4, c[0x0][0xa00] ;  /* 0x0002800000047ab9 */ /* 0x000fe20000000a00 */
[----:B------:R-:W-:Y:S01]  /*10f40*/  SHF.L.U64.HI R10, R11, 0x2, R4 ;  /* 0x000000020b0a7819 */ /* 0x000fe20000010204 */
[----:B------:R0:W-:Y:S01]  /*10f50*/  STL [R1+0x3c], R4 ;  /* 0x00003c0401007387 */ /* 0x0001e20000100800 */
[----:B------:R-:W-:-:S03]  /*10f60*/  ISETP.NE.U32.AND P1, PT, RZ, UR4, PT ;  /* 0x00000004ff007c0c */ /* 0x000fc6000bf25070 */
[----:B------:R1:W5:Y:S01]  /*10f70*/  @P0 LDG.E R0, desc[UR10][R2.64] ;  /* 0x0000000a02000981 */ /* 0x000362000c1e1900 */
[----:B------:R-:W-:Y:S01]  /*10f80*/  ISETP.NE.AND.EX P1, PT, RZ, UR5, PT, P1 ;  /* 0x00000005ff007c0c */ /* 0x000fe2000bf25310 */
[----:B------:R-:W-:Y:S01]  /*10f90*/  IMAD.MOV.U32 R8, RZ, RZ, RZ ;  /* 0x000000ffff087224 */ /* 0x000fe200078e00ff */
[----:B------:R-:W-:Y:S01]  /*10fa0*/  ISETP.NE.U32.AND P2, PT, RZ, UR6, PT ;  /* 0x00000006ff007c0c */ /* 0x000fe2000bf45070 */
[----:B------:R-:W-:Y:S01]  /*10fb0*/  STL [R1+0x1c], R10 ;  /* 0x00001c0a01007387 */ /* 0x000fe20000100800 */
[----:B------:R-:W-:Y:S02]  /*10fc0*/  ISETP.NE.U32.AND P0, PT, RZ, UR8, PT ;  /* 0x00000008ff007c0c */ /* 0x000fe4000bf05070 */
[C---:B0-----:R-:W-:Y:S02]  /*10fd0*/  IADD3 R4, P4, R17.reuse, UR8, RZ ;  /* 0x0000000811047c10 */ /* 0x041fe4000ff9e0ff */
[----:B-1----:R-:W-:Y:S02]  /*10fe0*/  IADD3 R2, P3, R17, UR4, RZ ;  /* 0x0000000411027c10 */ /* 0x002fe4000ff7e0ff */
[----:B------:R-:W-:-:S02]  /*10ff0*/  ISETP.NE.AND.EX P2, PT, RZ, UR7, PT, P2 ;  /* 0x00000007ff007c0c */ /* 0x000fc4000bf45320 */
[C---:B------:R-:W-:Y:S02]  /*11000*/  IADD3.X R3, R10.reuse, UR5, RZ, P3, !PT ;  /* 0x000000050a037c10 */ /* 0x040fe40009ffe4ff */
[----:B------:R-:W-:Y:S02]  /*11010*/  ISETP.NE.AND.EX P0, PT, RZ, UR9, PT, P0 ;  /* 0x00000009ff007c0c */ /* 0x000fe4000bf05300 */
[----:B------:R-:W-:Y:S01]  /*11020*/  IADD3.X R5, R10, UR9, RZ, P4, !PT ;  /* 0x000000090a057c10 */ /* 0x000fe2000a7fe4ff */
[----:B------:R-:W2:Y:S01]  /*11030*/  @P1 LDG.E R6, desc[UR10][R2.64] ;  /* 0x0000000a02061981 */ /* 0x000ea2000c1e1900 */
[----:B------:R-:W-:Y:S02]  /*11040*/  ULDC UR4, c[0x0][0x288] ;  /* 0x0000a20000047ab9 */ /* 0x000fe40000000800 */
[----:B------:R-:W-:Y:S01]  /*11050*/  IMAD.U32 R9, RZ, RZ, UR4 ;  /* 0x00000004ff097e24 */ /* 0x000fe2000f8e00ff */
[----:B------:R-:W-:-:S06]  /*11060*/  ULDC.64 UR4, c[0x0][0x418] ;  /* 0x0001060000047ab9 */ /* 0x000fcc0000000a00 */
[----:B------:R-:W5:Y:S04]  /*11070*/  @P0 LDG.E R8, desc[UR10][R4.64] ;  /* 0x0000000a04080981 */ /* 0x000f68000c1e1900 */
[----:B--2---:R0:W-:Y:S02]  /*11080*/  STL [R1+0x30], R6 ;  /* 0x0000300601007387 */ /* 0x0041e40000100800 */
[----:B0-----:R-:W-:-:S04]  /*11090*/  @P2 IADD3 R6, P3, R17, UR6, RZ ;  /* 0x0000000611062c10 */ /* 0x001fc8000ff7e0ff */
[----:B------:R-:W-:-:S05]  /*110a0*/  @P2 IADD3.X R7, R10, UR7, RZ, P3, !PT ;  /* 0x000000070a072c10 */ /* 0x000fca0009ffe4ff */
[----:B------:R0:W2:Y:S01]  /*110b0*/  @P2 LDG.E R9, desc[UR10][R6.64] ;  /* 0x0000000a06092981 */ /* 0x0000a2000c1e1900 */
[----:B------:R-:W-:-:S03]  /*110c0*/  UISETP.NE.U32.AND UP0, UPT, UR4, URZ, UPT ;  /* 0x0000003f0400728c */ /* 0x000fc6000bf05070 */
[----:B------:R-:W-:Y:S01]  /*110d0*/  ULDC UR4, c[0x0][0x424] ;  /* 0x0001090000047ab9 */ /* 0x000fe20000000800 */
[----:B------:R-:W-:-:S03]  /*110e0*/  UISETP.NE.AND.EX UP0, UPT, UR5, URZ, UPT, UP0 ;  /* 0x0000003f0500728c */ /* 0x000fc6000bf05300 */
[----:B------:R-:W-:Y:S01]  /*110f0*/  ULDC UR5, c[0x0][0x2f0] ;  /* 0x0000bc0000057ab9 */ /* 0x000fe20000000800 */
[----:B------:R-:W-:-:S04]  /*11100*/  USEL UR4, UR4, 0x1, UP0 ;  /* 0x0000000104047887 */ /* 0x000fc80008000000 */
[----:B------:R-:W-:-:S06]  /*11110*/  UIMAD UR4, UR4, UR5, URZ ;  /* 0x00000005040472a4 */ /* 0x000fcc000f8e023f */
[----:B0-----:R-:W-:Y:S01]  /*11120*/  IMAD.U32 R6, RZ, RZ, UR4 ;  /* 0x00000004ff067e24 */ /* 0x001fe2000f8e00ff */
[----:B--2---:R0:W-:Y:S01]  /*11130*/  STL [R1+0x44], R9 ;  /* 0x0000440901007387 */ /* 0x0041e20000100800 */
[----:B------:R-:W-:Y:S05]  /*11140*/  @P2 BRA `(.L_x_232) ;  /* 0x0000000000182947 */ /* 0x000fea0003800000 */
[----:B------:R-:W-:Y:S05]  /*11150*/  @!P1 BRA `(.L_x_232) ;  /* 0x0000000000149947 */ /* 0x000fea0003800000 */
[----:B------:R-:W-:Y:S02]  /*11160*/  ULDC.64 UR4, c[0x0][0x208] ;  /* 0x0000820000047ab9 */ /* 0x000fe40000000a00 */
[----:B------:R-:W2:Y:S04]  /*11170*/  LDG.E R7, desc[UR4][R2.64] ;  /* 0x0000000402077981 */ /* 0x000ea8000c1e1900 */
[----:B------:R-:W2:Y:S02]  /*11180*/  LDG.E R2, desc[UR4][R2.64+0x4] ;  /* 0x0000040402027981 */ /* 0x000ea4000c1e1900 */
[----:B--2---:R-:W-:-:S05]  /*11190*/  IMAD.IADD R2, R2, 0x1, -R7 ;  /* 0x0000000102027824 */ /* 0x004fca00078e0a07 */
[----:B------:R1:W-:Y:S02]  /*111a0*/  STL [R1+0x44], R2 ;  /* 0x0000440201007387 */ /* 0x0003e40000100800 */
.L_x_232:
[----:B------:R-:W0:Y:S01]  /*111b0*/  LDL.LU R3, [R1+0x8] ;  /* 0x0000080001037983 */ /* 0x000e220000300800 */
[----:B------:R-:W-:Y:S02]  /*111c0*/  ULDC.64 UR4, c[0x0][0xa20] ;  /* 0x0002880000047ab9 */ /* 0x000fe40000000a00 */
[----:B------:R-:W-:-:S04]  /*111d0*/  ISETP.NE.U32.AND P1, PT, RZ, UR4, PT ;  /* 0x00000004ff007c0c */ /* 0x000fc8000bf25070 */
[----:B------:R-:W-:Y:S02]  /*111e0*/  ISETP.NE.AND.EX P1, PT, RZ, UR5, PT, P1 ;  /* 0x00000005ff007c0c */ /* 0x000fe4000bf25310 */
[C---:B0-----:R-:W-:Y:S02]  /*111f0*/  LOP3.LUT R9, R3.reuse, 0xff000000, RZ, 0xc0, !PT ;  /* 0xff00000003097812 */ /* 0x041fe400078ec0ff */
[C---:B-1----:R-:W-:Y:S02]  /*11200*/  LOP3.LUT R2, R3.reuse, 0xff0000, RZ, 0xc0, !PT ;  /* 0x00ff000003027812 */ /* 0x042fe400078ec0ff */
[----:B------:R-:W-:Y:S02]  /*11210*/  SHF.R.U32.HI R9, RZ, 0x8, R9 ;  /* 0x00000008ff097819 */ /* 0x000fe40000011609 */
[----:B------:R-:W-:Y:S01]  /*11220*/  LOP3.LUT R16, R3, 0xffff, RZ, 0xc0, !PT ;  /* 0x0000ffff03107812 */ /* 0x000fe200078ec0ff */
[----:B-----5:R-:W-:Y:S01]  /*11230*/  IMAD.IADD R3, R8, 0x1, R0 ;  /* 0x0000000108037824 */ /* 0x020fe200078e0200 */
[----:B------:R-:W-:Y:S01]  /*11240*/  LEA.HI R9, R2, R9, RZ, 0x10 ;  /* 0x0000000902097211 */ /* 0x000fe200078f80ff */
[----:B------:R-:W-:-:S05]  /*11250*/  IMAD.MOV.U32 R2, RZ, RZ, R11 ;  /* 0x000000ffff027224 */ /* 0x000fca00078e000b */
[----:B------:R0:W-:Y:S04]  /*11260*/  STL [R1+0x10], R2 ;  /* 0x0000100201007387 */ /* 0x0001e80000100800 */
[----:B------:R0:W-:Y:S01]  /*11270*/  STL [R1+0x18], R3 ;  /* 0x0000180301007387 */ /* 0x0001e20000100800 */
[----:B------:R-:W-:Y:S05]  /*11280*/  @!P1 BRA `(.L_x_233) ;  /* 0x0000000000149947 */ /* 0x000fea0003800000 */
[----:B------:R-:W-:Y:S01]  /*11290*/  IADD3 R6, P0, R17, UR4, RZ ;  /* 0x0000000411067c10 */ /* 0x000fe2000ff1e0ff */
[----:B------:R-:W-:-:S03]  /*112a0*/  ULDC.64 UR6, c[0x0][0x208] ;  /* 0x0000820000067ab9 */ /* 0x000fc60000000a00 */
[----:B------:R-:W-:-:S05]  /*112b0*/  IADD3.X R7, R10, UR5, RZ, P0, !PT ;  /* 0x000000050a077c10 */ /* 0x000fca00087fe4ff */
[----:B------:R1:W5:Y:S01]  /*112c0*/  LDG.E R6, desc[UR6][R6.64] ;  /* 0x0000000606067981 */ /* 0x000362000c1e1900 */
[----:B------:R-:W-:Y:S05]  /*112d0*/  BRA `(.L_x_234) ;  /* 0x0000000000147947 */ /* 0x000fea0003800000 */
.L_x_233:
[----:B------:R-:W-:Y:S05]  /*112e0*/  @!P0 BRA `(.L_x_234) ;  /* 0x0000000000108947 */ /* 0x000fea0003800000 */
[----:B------:R-:W-:Y:S02]  /*112f0*/  ULDC.64 UR4, c[0x0][0x208] ;  /* 0x0000820000047ab9 */ /* 0x000fe40000000a00 */
[----:B------:R-:W2:Y:S04]  /*11300*/  LDG.E R6, desc[UR4][R4.64] ;  /* 0x0000000404067981 */ /* 0x000ea8000c1e1900 */
[----:B------:R-:W2:Y:S02]  /*11310*/  LDG.E R4, desc[UR4][R4.64+0x4] ;  /* 0x0000040404047981 */ /* 0x000ea4000c1e1900 */
[----:B--2---:R-:W-:-:S07]  /*11320*/  IMAD.IADD R6, R4, 0x1, -R6 ;  /* 0x0000000104067824 */ /* 0x004fce00078e0a06 */
.L_x_234:
[----:B-----5:R-:W-:Y:S01]  /*11330*/  IMAD.IADD R6, R6, 0x1, -R0 ;  /* 0x0000000106067824 */ /* 0x020fe200078e0a00 */
[----:B------:R-:W-:Y:S01]  /*11340*/  LOP3.LUT R10, R9, 0xff, RZ, 0xc0, !PT ;  /* 0x000000ff090a7812 */ /* 0x000fe200078ec0ff */
[----:B0-----:R-:W-:Y:S01]  /*11350*/  IMAD.MOV.U32 R2, RZ, RZ, RZ ;  /* 0x000000ffff027224 */ /* 0x001fe200078e00ff */
[----:B------:R-:W-:Y:S01]  /*11360*/  BSSY B0, `(.L_x_235) ;  /* 0x000002b000007945 */ /* 0x000fe20003800000 */
[C---:B------:R-:W-:Y:S01]  /*11370*/  VIADD R3, R6.reuse, 0x6f ;  /* 0x0000006f06037836 */ /* 0x040fe20000000000 */
[----:B------:R-:W-:Y:S01]  /*11380*/  ISETP.GE.AND P0, PT, R6, 0x1, PT ;  /* 0x000000010600780c */ /* 0x000fe20003f06270 */
[----:B------:R-:W-:Y:S02]  /*11390*/  IMAD.MOV.U32 R4, RZ, RZ, RZ ;  /* 0x000000ffff047224 */ /* 0x000fe400078e00ff */
[----:B------:R-:W-:-:S03]  /*113a0*/  IMAD.HI R2, R3, -0x6db6db6d, R2 ;  /* 0x9249249303027827 */ /* 0x000fc600078e0202 */
[----:B------:R0:W-:Y:S01]  /*113b0*/  STL [R1+0x34], R4 ;  /* 0x0000340401007387 */ /* 0x0001e20000100800 */
[----:B------:R-:W-:Y:S01]  /*113c0*/  IMAD.MOV.U32 R11, RZ, RZ, R4 ;  /* 0x000000ffff0b7224 */ /* 0x000fe200078e0004 */
[----:B------:R-:W-:-:S04]  /*113d0*/  SHF.R.U32.HI R0, RZ, 0x1f, R2 ;  /* 0x0000001fff007819 */ /* 0x000fc80000011602 */
[----:B------:R-:W-:-:S05]  /*113e0*/  LEA.HI.SX32 R8, R2, R0, 0x1a ;  /* 0x0000000002087211 */ /* 0x000fca00078fd2ff */
[----:B------:R0:W-:Y:S04]  /*113f0*/  STL [R1+0x40], R8 ;  /* 0x0000400801007387 */ /* 0x0001e80000100800 */
[----:B------:R0:W-:Y:S01]  /*11400*/  STL [R1+0x58], R10 ;  /* 0x0000580a01007387 */ /* 0x0001e20000100800 */
[----:B------:R-:W-:Y:S05]  /*11410*/  @!P0 BRA `(.L_x_236) ;  /* 0x00000000007c8947 */ /* 0x000fea0003800000 */
[----:B------:R-:W-:-:S04]  /*11420*/  SHF.R.U32.HI R0, RZ, 0x10, R9 ;  /* 0x00000010ff007819 */ /* 0x000fc80000011609 */
[----:B------:R-:W-:-:S13]  /*11430*/  ISETP.NE.AND P0, PT, R0, RZ, PT ;  /* 0x000000ff0000720c */ /* 0x000fda0003f05270 */
[----:B------:R-:W0:Y:S02]  /*11440*/  @!P0 LDC R0, c[0x0][0x9f0] ;  /* 0x00027c00ff008b82 */ /* 0x000e240000000800 */
[----:B0-----:R-:W-:-:S04]  /*11450*/  IABS R4, R0 ;  /* 0x0000000000047213 */ /* 0x001fc80000000000 */
[----:B------:R-:W0:Y:S08]  /*11460*/  I2F.RP R2, R4 ;  /* 0x0000000400027306 */ /* 0x000e300000209400 */
[----:B0-----:R-:W0:Y:S02]  /*11470*/  MUFU.RCP R2, R2 ;  /* 0x0000000200027308 */ /* 0x001e240000001000 */
[----:B0-----:R-:W-:-:S06]  /*11480*/  VIADD R2, R2, 0xffffffe ;  /* 0x0ffffffe02027836 */ /* 0x001fcc0000000000 */
[----:B------:R-:W0:Y:S02]  /*11490*/  F2I.FTZ.U32.TRUNC.NTZ R3, R2 ;  /* 0x0000000200037305 */ /* 0x000e24000021f000 */
[----:B0-----:R-:W-:-:S04]  /*114a0*/  IMAD.MOV R2, RZ, RZ, -R3 ;  /* 0x000000ffff027224 */ /* 0x001fc800078e0a03 */
[----:B------:R-:W-:Y:S02]  /*114b0*/  IMAD R5, R2, R4, RZ ;  /* 0x0000000402057224 */ /* 0x000fe400078e02ff */
[----:B------:R-:W-:-:S04]  /*114c0*/  IMAD.MOV.U32 R2, RZ, RZ, RZ ;  /* 0x000000ffff027224 */ /* 0x000fc800078e00ff */
[----:B-1----:R-:W-:Y:S01]  /*114d0*/  IMAD.HI.U32 R7, R3, R5, R2 ;  /* 0x0000000503077227 */ /* 0x002fe200078e0002 */
[----:B------:R-:W-:Y:S02]  /*114e0*/  IABS R2, R0 ;  /* 0x0000000000027213 */ /* 0x000fe40000000000 */
[----:B------:R-:W-:-:S03]  /*114f0*/  IADD3 R3, R0, -0x1, R8 ;  /* 0xffffffff00037810 */ /* 0x000fc60007ffe008 */
[----:B------:R-:W-:Y:S01]  /*11500*/  IMAD.MOV R2, RZ, RZ, -R2 ;  /* 0x000000ffff027224 */ /* 0x000fe200078e0a02 */
[----:B------:R-:W-:Y:S02]  /*11510*/  IABS R5, R3 ;  /* 0x0000000300057213 */ /* 0x000fe40000000000 */
[----:B------:R-:W-:Y:S01]  /*11520*/  LOP3.LUT R3, R3, R0, RZ, 0x3c, !PT ;  /* 0x0000000003037212 */ /* 0x000fe200078e3cff */
[----:B------:R-:W-:Y:S02]  /*11530*/  IMAD.MOV.U32 R6, RZ, RZ, R2 ;  /* 0x000000ffff067224 */ /* 0x000fe400078e0002 */
[----:B------:R-:W-:Y:S01]  /*11540*/  IMAD.HI.U32 R2, R7, R5, RZ ;  /* 0x0000000507027227 */ /* 0x000fe200078e00ff */
[----:B------:R-:W-:-:S03]  /*11550*/  ISETP.GE.AND P2, PT, R3, RZ, PT ;  /* 0x000000ff0300720c */ /* 0x000fc60003f46270 */
[----:B------:R-:W-:-:S05]  /*11560*/  IMAD R5, R2, R6, R5 ;  /* 0x0000000602057224 */ /* 0x000fca00078e0205 */
[----:B------:R-:W-:-:S13]  /*11570*/  ISETP.GT.U32.AND P1, PT, R4, R5, PT ;  /* 0x000000050400720c */ /* 0x000fda0003f24070 */
[----:B------:R-:W-:Y:S02]  /*11580*/  @!P1 IMAD.IADD R5, R5, 0x1, -R4 ;  /* 0x0000000105059824 */ /* 0x000fe400078e0a04 */
[----:B------:R-:W-:Y:S01]  /*11590*/  @!P1 VIADD R2, R2, 0x1 ;  /* 0x0000000102029836 */ /* 0x000fe20000000000 */
[----:B------:R-:W-:Y:S02]  /*115a0*/  ISETP.NE.AND P1, PT, R0, RZ, PT ;  /* 0x000000ff0000720c */ /* 0x000fe40003f25270 */
[----:B------:R-:W-:-:S13]  /*115b0*/  ISETP.GE.U32.AND P0, PT, R5, R4, PT ;  /* 0x000000040500720c */ /* 0x000fda0003f06070 */
[----:B------:R-:W-:-:S04]  /*115c0*/  @P0 VIADD R2, R2, 0x1 ;  /* 0x0000000102020836 */ /* 0x000fc80000000000 */
[----:B------:R-:W-:Y:S01]  /*115d0*/  @!P2 IMAD.MOV R2, RZ, RZ, -R2 ;  /* 0x000000ffff02a224 */ /* 0x000fe200078e0a02 */
[----:B------:R-:W-:-:S05]  /*115e0*/  @!P1 LOP3.LUT R2, RZ, R0, RZ, 0x33, !PT ;  /* 0x00000000ff029212 */ /* 0x000fca00078e33ff */
[----:B------:R-:W-:-:S05]  /*115f0*/  IMAD.MOV.U32 R11, RZ, RZ, R2 ;  /* 0x000000ffff0b7224 */ /* 0x000fca00078e0002 */
[----:B------:R2:W-:Y:S02]  /*11600*/  STL [R1+0x34], R11 ;  /* 0x0000340b01007387 */ /* 0x0005e40000100800 */
.L_x_236:
[----:B------:R-:W-:Y:S05]  /*11610*/  BSYNC B0 ;  /* 0x0000000000007941 */ /* 0x000fea0003800000 */
.L_x_235:
[----:B------:R-:W-:Y:S01]  /*11620*/  IMAD.MOV.U32 R0, RZ, RZ, R11 ;  /* 0x000000ffff007224 */ /* 0x000fe200078e000b */
[----:B------:R-:W-:Y:S03]  /*11630*/  BSSY B7, `(.L_x_237) ;  /* 0x0000451000077945 */ /* 0x000fe60003800000 */
[----:B------:R-:W-:-:S05]  /*11640*/  IMAD R2, R10, R0, RZ ;  /* 0x000000000a027224 */ /* 0x000fca00078e02ff */
[----:B------:R-:W-:Y:S01]  /*11650*/  VIADDMNMX R0, R2, R0, R8, PT ;  /* 0x0000000002007246 */ /* 0x000fe20003800108 */
[----:B------:R3:W-:Y:S03]  /*11660*/  STL [R1+0x28], R2 ;  /* 0x0000280201007387 */ /* 0x0007e60000100800 */
[----:B------:R-:W-:Y:S01]  /*11670*/  ISETP.GT.AND P0, PT, R0, R2, PT ;  /* 0x000000020000720c */ /* 0x000fe20003f04270 */
[----:B------:R3:W-:-:S12]  /*11680*/  STL [R1+0x38], R0 ;  /* 0x0000380001007387 */ /* 0x0007d80000100800 */
[----:B---3--:R-:W-:Y:S05]  /*11690*/  @P0 BRA `(.L_x_238) ;  /* 0x00000000004c0947 */ /* 0x008fea0003800000 */
[----:B------:R-:W3:Y:S02]  /*116a0*/  S2R R0, SR_TID.X ;  /* 0x0000000000007919 */ /* 0x000ee40000002100 */
[----:B---3--:R-:W-:-:S04]  /*116b0*/  LOP3.LUT R0, R0, 0x7f, RZ, 0xc0, !PT ;  /* 0x0000007f00007812 */ /* 0x008fc800078ec0ff */
[----:B------:R-:W-:-:S13]  /*116c0*/  ISETP.NE.AND P0, PT, R0, RZ, PT ;  /* 0x000000ff0000720c */ /* 0x000fda0003f05270 */
[----:B------:R-:W-:Y:S05]  /*116d0*/  @P0 BRA `(.L_x_239) ;  /* 0x0000004400180947 */ /* 0x000fea0003800000 */
[----:B------:R-:W3:Y:S01]  /*116e0*/  S2R R5, SR_LANEID ;  /* 0x0000000000057919 */ /* 0x000ee20000000000 */
[----:B------:R-:W-:Y:S01]  /*116f0*/  VOTEU.ANY UR4, UPT, PT ;  /* 0x0000000000047886 */ /* 0x000fe200038e0100 */
[----:B------:R-:W4:Y:S01]  /*11700*/  LDC.64 R2, c[0x0][0xc60] ;  /* 0x00031800ff027b82 */ /* 0x000f220000000a00 */
[----:B------:R-:W3:Y:S01]  /*11710*/  FLO.U32 R0, UR4 ;  /* 0x0000000400007d00 */ /* 0x000ee200080e0000 */
[----:B------:R-:W-:Y:S01]  /*11720*/  ULDC.64 UR6, c[0x0][0x208] ;  /* 0x0000820000067ab9 */ /* 0x000fe20000000a00 */
[----:B---3--:R-:W-:-:S06]  /*11730*/  ISETP.EQ.U32.AND P0, PT, R0, R5, PT ;  /* 0x000000050000720c */ /* 0x008fcc0003f02070 */
[----:B------:R-:W4:Y:S07]  /*11740*/  POPC R5, UR4 ;  /* 0x0000000400057d09 */ /* 0x000f2e0008000000 */
[----:B----4-:R-:W3:Y:S01]  /*11750*/  @P0 ATOMG.E.ADD.STRONG.GPU PT, R3, desc[UR6][R2.64], R5 ;  /* 0x00000005020309a8 */ /* 0x010ee200081ee1c6 */
[----:B0-----:R-:W0:Y:S02]  /*11760*/  S2R R4, SR_LTMASK ;  /* 0x0000000000047919 */ /* 0x001e240000003900 */
[----:B0-----:R-:W-:-:S04]  /*11770*/  LOP3.LUT R4, R4, UR4, RZ, 0xc0, !PT ;  /* 0x0000000404047c12 */ /* 0x001fc8000f8ec0ff */
[----:B-1----:R-:W0:Y:S01]  /*11780*/  POPC R7, R4 ;  /* 0x0000000400077309 */ /* 0x002e220000000000 */
[----:B---3--:R-:W0:Y:S02]  /*11790*/  SHFL.IDX PT, R0, R3, R0, 0x1f ;  /* 0x00001f0003007589 */ /* 0x008e2400000e0000 */
[----:B0-----:R-:W-:-:S05]  /*117a0*/  IADD3 R0, R0, UR38, R7 ;  /* 0x0000002600007c10 */ /* 0x001fca000fffe007 */
[----:B------:R3:W-:Y:S01]  /*117b0*/  STL [R1], R0 ;  /* 0x0000000001007387 */ /* 0x0007e20000100800 */
[----:B------:R-:W-:Y:S05]  /*117c0*/  BRA `(.L_x_239) ;  /* 0x0000004000dc7947 */ /* 0x000fea0003800000 */
.L_x_238:
[----:B------:R-:W-:Y:S01]  /*117d0*/  VIADD R0, R18, 0x21400 ;  /* 0x0002140012007836 */ /* 0x000fe20000000000 */
[----:B------:R-:W-:Y:S04]  /*117e0*/  BSSY B6, `(.L_x_240) ;  /* 0x0000013000067945 */ /* 0x000fe80003800000 */
[----:B------:R-:W-:-:S13]  /*117f0*/  LOP3.LUT P0, RZ, R0, 0x3ff, RZ, 0xc0, !PT ;  /* 0x000003ff00ff7812 */ /* 0x000fda000780c0ff */
[----:B------:R-:W-:Y:S05]  /*11800*/  @!P0 BRA `(.L_x_241) ;  /* 0x0000000000408947 */ /* 0x000fea0003800000 */
[----:B------:R-:W-:Y:S01]  /*11810*/  MOV R2, 0x0 ;  /* 0x0000000000027802 */ /* 0x000fe20000000f00 */
[----:B------:R-:W-:Y:S01]  /*11820*/  ULDC.64 UR6, c[0x4][0xa8] ;  /* 0x01002a0000067ab9 */ /* 0x000fe20000000a00 */
[----:B------:R-:W-:Y:S01]  /*11830*/  ULDC.64 UR8, c[0x4][0xb0] ;  /* 0x01002c0000087ab9 */ /* 0x000fe20000000a00 */
[----:B------:R-:W-:Y:S01]  /*11840*/  ULDC.64 UR4, c[0x4][0x8] ;  /* 0x0100020000047ab9 */ /* 0x000fe20000000a00 */
[----:B0-----:R-:W-:Y:S02]  /*11850*/  IMAD.U32 R4, RZ, RZ, UR6 ;  /* 0x00000006ff047e24 */ /* 0x001fe4000f8e00ff */
[----:B------:R-:W0:Y:S01]  /*11860*/  LDC.64 R2, c[0x4][R2] ;  /* 0x0100000002027b82 */ /* 0x000e220000000a00 */
[----:B------:R-:W-:Y:S02]  /*11870*/  IMAD.U32 R5, RZ, RZ, UR7 ;  /* 0x00000007ff057e24 */ /* 0x000fe4000f8e00ff */
[----:B------:R-:W-:Y:S02]  /*11880*/  IMAD.U32 R6, RZ, RZ, UR8 ;  /* 0x00000008ff067e24 */ /* 0x000fe4000f8e00ff */
[----:B-1----:R-:W-:-:S02]  /*11890*/  IMAD.U32 R7, RZ, RZ, UR9 ;  /* 0x00000009ff077e24 */ /* 0x002fc4000f8e00ff */
[----:B------:R-:W-:Y:S02]  /*118a0*/  IMAD.U32 R10, RZ, RZ, UR4 ;  /* 0x00000004ff0a7e24 */ /* 0x000fe4000f8e00ff */
[----:B--2---:R-:W-:Y:S02]  /*118b0*/  IMAD.U32 R11, RZ, RZ, UR5 ;  /* 0x00000005ff0b7e24 */ /* 0x004fe4000f8e00ff */
[----:B------:R-:W-:Y:S02]  /*118c0*/  IMAD.MOV.U32 R8, RZ, RZ, 0x70 ;  /* 0x00000070ff087424 */ /* 0x000fe400078e00ff */
[----:B------:R-:W-:Y:S02]  /*118d0*/  IMAD.MOV.U32 R12, RZ, RZ, 0x1 ;  /* 0x00000001ff0c7424 */ /* 0x000fe400078e00ff */
[----:B------:R-:W-:-:S07]  /*118e0*/  IMAD.MOV.U32 R13, RZ, RZ, RZ ;  /* 0x000000ffff0d7224 */ /* 0x000fce00078e00ff */
[----:B------:R-:W-:-:S07]  /*118f0*/  LEPC R20, `(.L_x_241) ;  /* 0x000000001014794e */ /* 0x000fce0000000000 */
[----:B0-----:R-:W-:Y:S05]  /*11900*/  CALL.ABS.NOINC R2 ;  /* 0x0000000002007343 */ /* 0x001fea0003c00000 */
.L_x_241:
[----:B------:R-:W-:Y:S05]  /*11910*/  BSYNC B6 ;  /* 0x0000000000067941 */ /* 0x000fea0003800000 */
.L_x_240:
        /* <DEDUP_REMOVED lines=8> */
[----:B------:R3:W4:Y:S01]  /*119a0*/  LDC.64 R2, c[0x4][R0] ;  /* 0x0100000000027b82 */ /* 0x0007220000000a00 */
[----:B0-----:R-:W-:Y:S02]  /*119b0*/  IMAD.U32 R4, RZ, RZ, UR6 ;  /* 0x00000006ff047e24 */ /* 0x001fe4000f8e00ff */
[----:B------:R-:W-:Y:S02]  /*119c0*/  IMAD.U32 R5, RZ, RZ, UR7 ;  /* 0x00000007ff057e24 */ /* 0x000fe4000f8e00ff */
[----:B------:R-:W-:Y:S02]  /*119d0*/  IMAD.U32 R6, RZ, RZ, UR8 ;  /* 0x00000008ff067e24 */ /* 0x000fe4000f8e00ff */
[----:B-1----:R-:W-:-:S02]  /*119e0*/  IMAD.U32 R7, RZ, RZ, UR9 ;  /* 0x00000009ff077e24 */ /* 0x002fc4000f8e00ff */
[----:B------:R-:W-:Y:S02]  /*119f0*/  IMAD.U32 R10, RZ, RZ, UR4 ;  /* 0x00000004ff0a7e24 */ /* 0x000fe4000f8e00ff */
[----:B--2---:R-:W-:Y:S02]  /*11a00*/  IMAD.U32 R11, RZ, RZ, UR5 ;  /* 0x00000005ff0b7e24 */ /* 0x004fe4000f8e00ff */
[----:B------:R-:W-:Y:S02]  /*11a10*/  IMAD.MOV.U32 R8, RZ, RZ, 0x70 ;  /* 0x00000070ff087424 */ /* 0x000fe400078e00ff */
[----:B------:R-:W-:Y:S02]  /*11a20*/  IMAD.MOV.U32 R12, RZ, RZ, 0x1 ;  /* 0x00000001ff0c7424 */ /* 0x000fe400078e00ff */
[----:B---3--:R-:W-:-:S07]  /*11a30*/  IMAD.MOV.U32 R13, RZ, RZ, RZ ;  /* 0x000000ffff0d7224 */ /* 0x008fce00078e00ff */
[----:B------:R-:W-:-:S07]  /*11a40*/  LEPC R20, `(.L_x_244) ;  /* 0x000000001014794e */ /* 0x000fce0000000000 */
[----:B----4-:R-:W-:Y:S05]  /*11a50*/  CALL.ABS.NOINC R2 ;  /* 0x0000000002007343 */ /* 0x010fea0003c00000 */
.L_x_244:
[----:B------:R-:W-:Y:S01]  /*11a60*/  MOV R2, 0x0 ;  /* 0x0000000000027802 */ /* 0x000fe20000000f00 */
[----:B------:R-:W-:Y:S01]  /*11a70*/  ULDC.64 UR6, c[0x4][0xa8] ;  /* 0x01002a0000067ab9 */ /* 0x000fe20000000a00 */
[----:B------:R-:W-:Y:S01]  /*11a80*/  ULDC.64 UR8, c[0x4][0xb0] ;  /* 0x01002c0000087ab9 */ /* 0x000fe20000000a00 */
[----:B------:R-:W-:Y:S01]  /*11a90*/  ULDC.64 UR4, c[0x4][0x18] ;  /* 0x0100060000047ab9 */ /* 0x000fe20000000a00 */
[----:B------:R-:W-:Y:S02]  /*11aa0*/  IMAD.U32 R4, RZ, RZ, UR6 ;  /* 0x00000006ff047e24 */ /* 0x000fe4000f8e00ff */
[----:B------:R-:W0:Y:S01]  /*11ab0*/  LDC.64 R2, c[0x4][R2] ;  /* 0x0100000002027b82 */ /* 0x000e220000000a00 */
[----:B------:R-:W-:Y:S02]  /*11ac0*/  IMAD.U32 R5, RZ, RZ, UR7 ;  /* 0x00000007ff057e24 */ /* 0x000fe4000f8e00ff */
[----:B------:R-:W-:Y:S02]  /*11ad0*/  IMAD.U32 R6, RZ, RZ, UR8 ;  /* 0x00000008ff067e24 */ /* 0x000fe4000f8e00ff */
[----:B------:R-:W-:-:S02]  /*11ae0*/  IMAD.U32 R7, RZ, RZ, UR9 ;  /* 0x00000009ff077e24 */ /* 0x000fc4000f8e00ff */
[----:B------:R-:W-:Y:S02]  /*11af0*/  IMAD.U32 R10, RZ, RZ, UR4 ;  /* 0x00000004ff0a7e24 */ /* 0x000fe4000f8e00ff */
[----:B------:R-:W-:Y:S02]  /*11b00*/  IMAD.U32 R11, RZ, RZ, UR5 ;  /* 0x00000005ff0b7e24 */ /* 0x000fe4000f8e00ff */
[----:B------:R-:W-:Y:S02]  /*11b10*/  IMAD.MOV.U32 R8, RZ, RZ, 0x70 ;  /* 0x00000070ff087424 */ /* 0x000fe400078e00ff */
[----:B------:R-:W-:Y:S02]  /*11b20*/  IMAD.MOV.U32 R12, RZ, RZ, 0x1 ;  /* 0x00000001ff0c7424 */ /* 0x000fe400078e00ff */
[----:B------:R-:W-:-:S07]  /*11b30*/  IMAD.MOV.U32 R13, RZ, RZ, RZ ;  /* 0x000000ffff0d7224 */ /* 0x000fce00078e00ff */
[----:B------:R-:W-:-:S07]  /*11b40*/  LEPC R20, `(.L_x_243) ;  /* 0x000000001014794e */ /* 0x000fce0000000000 */
[----:B0-----:R-:W-:Y:S05]  /*11b50*/  CALL.ABS.NOINC R2 ;  /* 0x0000000002007343 */ /* 0x001fea0003c00000 */
.L_x_243:
[----:B------:R-:W-:Y:S05]  /*11b60*/  BSYNC B6 ;  /* 0x0000000000067941 */ /* 0x000fea0003800000 */
.L_x_242:
[----:B0-----:R-:W3:Y:S01]  /*11b70*/  LDL.LU R4, [R1+0x1c] ;  /* 0x00001c0001047983 */ /* 0x001ee20000300800 */
[----:B------:R-:W-:-:S03]  /*11b80*/  ULDC.64 UR4, c[0x0][0x9f8] ;  /* 0x00027e0000047ab9 */ /* 0x000fc60000000a00 */
[----:B-1----:R-:W4:Y:S01]  /*11b90*/  LDL R7, [R1+0x10] ;  /* 0x0000100001077983 */ /* 0x002f220000100800 */
[----:B------:R-:W-:Y:S01]  /*11ba0*/  ISETP.NE.U32.AND P0, PT, RZ, UR4, PT ;  /* 0x00000004ff007c0c */ /* 0x000fe2000bf05070 */
[----:B------:R-:W-:Y:S02]  /*11bb0*/  ULDC.64 UR6, c[0x0][0x208] ;  /* 0x0000820000067ab9 */ /* 0x000fe40000000a00 */
[----:B------:R-:W5:Y:S01]  /*11bc0*/  LDL R0, [R1+0x38] ;  /* 0x0000380001007983 */ /* 0x000f620000100800 */
[----:B------:R-:W-:-:S13]  /*11bd0*/  ISETP.NE.AND.EX P0, PT, RZ, UR5, PT, P0 ;  /* 0x00000005ff007c0c */ /* 0x000fda000bf05300 */
[----:B------:R-:W-:-:S04]  /*11be0*/  @P0 IADD3 R2, P1, R17, UR4, RZ ;  /* 0x0000000411020c10 */ /* 0x000fc8000ff3e0ff */
[----:B---3--:R-:W-:Y:S01]  /*11bf0*/  @P0 IADD3.X R3, R4, UR5, RZ, P1, !PT ;  /* 0x0000000504030c10 */ /* 0x008fe20008ffe4ff */
[----:B------:R-:W-:-:S04]  /*11c00*/  ULDC.64 UR4, c[0x0][0xa08] ;  /* 0x0002820000047ab9 */ /* 0x000fc80000000a00 */
[----:B----4-:R0:W3:Y:S02]  /*11c10*/  @P0 LDG.E R7, desc[UR6][R2.64] ;  /* 0x0000000602070981 */ /* 0x0100e4000c1e1900 */
[----:B0-----:R-:W0:Y:S01]  /*11c20*/  LDC.64 R2, c[0x0][0x418] ;  /* 0x00010600ff027b82 */ /* 0x001e220000000a00 */
[----:B-----5:R-:W-:Y:S01]  /*11c30*/  VIADD R0, R0, 0xffffffff ;  /* 0xffffffff00007836 */ /* 0x020fe20000000000 */
[----:B---3--:R-:W-:Y:S01]  /*11c40*/  SHF.R.S32.HI R8, RZ, 0x1f, R7 ;  /* 0x0000001fff087819 */ /* 0x008fe20000011407 */
[----:B------:R1:W-:Y:S04]  /*11c50*/  @P0 STL [R1+0x10], R7 ;  /* 0x0000100701000387 */ /* 0x0003e80000100800 */
[----:B------:R1:W-:Y:S01]  /*11c60*/  STL [R1+0x1c], R8 ;  /* 0x00001c0801007387 */ /* 0x0003e20000100800 */
[----:B0-----:R-:W-:Y:S01]  /*11c70*/  LOP3.LUT P0, RZ, R2, UR4, RZ, 0xfc, !PT ;  /* 0x0000000402ff7c12 */ /* 0x001fe2000f80fcff */
[----:B------:R-:W-:-:S03]  /*11c80*/  UMOV UR4, 0xffffffff ;  /* 0xffffffff00047882 */ /* 0x000fc60000000000 */
[----:B------:R-:W-:-:S04]  /*11c90*/  LOP3.LUT P0, RZ, R3, UR5, RZ, 0xfc, P0 ;  /* 0x0000000503ff7c12 */ /* 0x000fc8000800fcff */
[----:B------:R-:W-:Y:S01]  /*11ca0*/  SEL R17, R7, RZ, !P0 ;  /* 0x000000ff07117207 */ /* 0x000fe20004000000 */
[----:B-1----:R-:W-:Y:S08]  /*11cb0*/  BRA.DIV UR4, `(.L_x_245) ;  /* 0x0000005204787947 */ /* 0x002ff0000b800000 */
[----:B------:R-:W0:Y:S02]  /*11cc0*/  S2R R4, SR_TID.X ;  /* 0x0000000000047919 */ /* 0x000e240000002100 */
[----:B0-----:R-:W-:-:S04]  /*11cd0*/  SHF.R.U32.HI R4, RZ, 0x5, R4 ;  /* 0x00000005ff047819 */ /* 0x001fc80000011604 */
[----:B------:R-:W-:-:S05]  /*11ce0*/  LOP3.LUT R4, R4, 0x3, RZ, 0xc0, !PT ;  /* 0x0000000304047812 */ /* 0x000fca00078ec0ff */
[----:B------:R0:W1:Y:S02]  /*11cf0*/  SHFL.IDX PT, R14, R4, RZ, 0x1f ;  /* 0x00001fff040e7589 */ /* 0x00006400000e0000 */
.L_x_353:
[----:B------:R-:W-:Y:S01]  /*11d00*/  PLOP3.LUT P1, PT, PT, PT, PT, 0x8, 0x0 ;  /* 0x000000000000781c */ /* 0x000fe20003f2e170 */
[----:B------:R3:W-:Y:S01]  /*11d10*/  STL [R1+0x8], R0 ;  /* 0x0000080001007387 */ /* 0x0007e20000100800 */
[----:B-1----:R-:W-:Y:S02]  /*11d20*/  ISETP.NE.AND P0, PT, R14, RZ, PT ;  /* 0x000000ff0e00720c */ /* 0x002fe40003f05270 */
[----:B0-----:R-:W-:-:S05]  /*11d30*/  P2R R4, PR, RZ, 0x2 ;  /* 0x00000002ff047803 */ /* 0x001fca0000000000 */
[----:B------:R3:W-:Y:S06]  /*11d40*/  STL [R1+0x20], R4 ;  /* 0x0000200401007387 */ /* 0x0007ec0000100800 */
[----:B------:R-:W-:Y:S05]  /*11d50*/  @P0 BRA `(.L_x_246) ;  /* 0x0000000400340947 */ /* 0x000fea0003800000 */
[----:B------:R-:W-:-:S03]  /*11d60*/  UMOV UR4, 0xffffffff ;  /* 0xffffffff00047882 */ /* 0x000fc60000000000 */
[----:B------:R-:W-:Y:S05]  /*11d70*/  BRA.DIV UR4, `(.L_x_247) ;  /* 0x00000052047c7947 */ /* 0x000fea000b800000 */
[----:B------:R-:W-:-:S13]  /*11d80*/  ELECT P6, URZ, PT ;  /* 0x00000000003f782f */ /* 0x000fda00038c0000 */
.L_x_356:
[----:B------:R-:W-:Y:S05]  /*11d90*/  @!P6 BRA `(.L_x_246) ;  /* 0x000000040024e947 */ /* 0x000fea0003800000 */
[----:B------:R-:W-:-:S04]  /*11da0*/  ISETP.NE.U32.AND P0, PT, R2, RZ, PT ;  /* 0x000000ff0200720c */ /* 0x000fc80003f05070 */
[----:B------:R-:W-:-:S13]  /*11db0*/  ISETP.NE.AND.EX P0, PT, R3, RZ, PT, P0 ;  /* 0x000000ff0300720c */ /* 0x000fda0003f05300 */
[----:B------:R-:W-:Y:S05]  /*11dc0*/  @!P0 BRA `(.L_x_248) ;  /* 0x0000000000548947 */ /* 0x000fea0003800000 */
[----:B------:R-:W0:Y:S01]  /*11dd0*/  LDC R6, c[0x0][0x43c] ;  /* 0x00010f00ff067b82 */ /* 0x000e220000000800 */
[----:B------:R-:W-:Y:S01]  /*11de0*/  IMAD.MOV.U32 R9, RZ, RZ, R0 ;  /* 0x000000ffff097224 */ /* 0x000fe200078e0000 */
[----:B------:R-:W-:Y:S01]  /*11df0*/  ULDC.64 UR4, c[0x0][0x428] ;  /* 0x00010a0000047ab9 */ /* 0x000fe20000000a00 */
[----:B------:R-:W-:Y:S02]  /*11e00*/  ULDC.64 UR6, c[0x0][0x208] ;  /* 0x0000820000067ab9 */ /* 0x000fe40000000a00 */
[----:B---3--:R-:W-:Y:S01]  /*11e10*/  IMAD.MOV.U32 R0, RZ, RZ, R9 ;  /* 0x000000ffff007224 */ /* 0x008fe200078e0009 */
[----:B0-----:R-:W-:-:S13]  /*11e20*/  ISETP.NE.AND P0, PT, R6, 0x1, PT ;  /* 0x000000010600780c */ /* 0x001fda0003f05270 */
[----:B------:R-:W0:Y:S02]  /*11e30*/  @P0 LDC.64 R4, c[0x0][0x440] ;  /* 0x00011000ff040b82 */ /* 0x000e240000000a00 */
[----:B0-----:R-:W-:-:S05]  /*11e40*/  @P0 IMAD.HI.U32 R4, R9, R4, RZ ;  /* 0x0000000409040227 */ /* 0x001fca00078e00ff */
[----:B------:R-:W-:-:S04]  /*11e50*/  @P0 SHF.R.U32.HI R0, RZ, R5, R4 ;  /* 0x00000005ff000219 */ /* 0x000fc80000011604 */
[--C-:B------:R-:W-:Y:S01]  /*11e60*/  SHF.R.S32.HI R5, RZ, 0x1f, R0.reuse ;  /* 0x0000001fff057819 */ /* 0x100fe20000011400 */
[----:B------:R-:W-:-:S04]  /*11e70*/  IMAD.MOV R4, RZ, RZ, -R0 ;  /* 0x000000ffff047224 */ /* 0x000fc800078e0a00 */
[----:B------:R-:W-:Y:S02]  /*11e80*/  IMAD R9, R6, R4, R9 ;  /* 0x0000000406097224 */ /* 0x000fe400078e0209 */
[----:B------:R-:W-:Y:S02]  /*11e90*/  IMAD R6, R8, UR4, RZ ;  /* 0x0000000408067c24 */ /* 0x000fe4000f8e02ff */
[----:B------:R-:W-:Y:S01]  /*11ea0*/  IMAD.MOV.U32 R4, RZ, RZ, R0 ;  /* 0x000000ffff047224 */ /* 0x000fe200078e0000 */
[----:B------:R0:W-:Y:S01]  /*11eb0*/  STL [R1+0x8], R9 ;  /* 0x0000080901007387 */ /* 0x0001e20000100800 */
[C---:B------:R-:W-:Y:S02]  /*11ec0*/  IMAD R0, R7.reuse, UR5, R6 ;  /* 0x0000000507007c24 */ /* 0x040fe4000f8e0206 */
[----:B------:R-:W-:-:S04]  /*11ed0*/  IMAD.WIDE.U32 R4, R7, UR4, R4 ;  /* 0x0000000407047c25 */ /* 0x000fc8000f8e0004 */
[----:B------:R-:W-:Y:S01]  /*11ee0*/  IMAD.IADD R0, R5, 0x1, R0 ;  /* 0x0000000105007824 */ /* 0x000fe200078e0200 */
[----:B------:R-:W-:-:S04]  /*11ef0*/  LEA R2, P0, R4, R2, 0x2 ;  /* 0x0000000204027211 */ /* 0x000fc800078010ff */
[----:B------:R-:W-:-:S05]  /*11f00*/  LEA.HI.X R3, R4, R3, R0, 0x2, P0 ;  /* 0x0000000304037211 */ /* 0x000fca00000f1400 */
[----:B------:R0:W5:Y:S04]  /*11f10*/  LDG.E R17, desc[UR6][R2.64] ;  /* 0x0000000602117981 */ /* 0x000168000c1e1900 */
.L_x_248:
[----:B0-----:R-:W4:Y:S01]  /*11f20*/  LDL R2, [R1+0x14] ;  /* 0x0000140001027983 */ /* 0x001f220000100800 */
[----:B---3--:R-:W-:Y:S01]  /*11f30*/  IMAD R0, R19, 0x8, R18 ;  /* 0x0000000813007824 */ /* 0x008fe200078e0212 */
[----:B----4-:R-:W-:-:S04]  /*11f40*/  SHF.L.U32 R2, R2, 0x1f, RZ ;  /* 0x0000001f02027819 */ /* 0x010fc800000006ff */
[----:B------:R-:W0:Y:S02]  /*11f50*/  SYNCS.PHASECHK.TRANS64.TRYWAIT P0, [R0+URZ+0x36840], R2 ;  /* 0x03684002000075a7 */ /* 0x000e24000800017f */
[----:B0-----:R-:W-:Y:S05]  /*11f60*/  @!P0 BRA `(.L_x_249) ;  /* 0x0000005000208947 */ /* 0x001fea0003800000 */
.L_x_357:
[----:B------:R-:W1:Y:S02]  /*11f70*/  S2R R3, SR_TID.X ;  /* 0x0000000000037919 */ /* 0x000e640000002100 */
[----:B-1----:R-:W-:-:S04]  /*11f80*/  LOP3.LUT R3, R3, 0x7f, RZ, 0xc0, !PT ;  /* 0x0000007f03037812 */ /* 0x002fc800078ec0ff */
[----:B------:R-:W-:-:S13]  /*11f90*/  ISETP.NE.AND P0, PT, R3, RZ, PT ;  /* 0x000000ff0300720c */ /* 0x000fda0003f05270 */
[----:B------:R-:W-:Y:S05]  /*11fa0*/  @P0 BRA `(.L_x_250) ;  /* 0x00000000001c0947 */ /* 0x000fea0003800000 */
[----:B------:R-:W1:Y:S01]  /*11fb0*/  S2R R3, SR_TID.X ;  /* 0x0000000000037919 */ /* 0x000e620000002100 */
[----:B0-----:R-:W-:-:S04]  /*11fc0*/  IMAD.MOV.U32 R2, RZ, RZ, 0xa800 ;  /* 0x0000a800ff027424 */ /* 0x001fc800078e00ff */
[----:B------:R3:W-:Y:S01]  /*11fd0*/  SYNCS.ARRIVE.TRANS64 RZ, [R0+URZ+0x36830], R2 ;  /* 0x0368300200ff79a7 */ /* 0x0007e2000800003f */
[----:B-1----:R-:W-:-:S04]  /*11fe0*/  LOP3.LUT R3, R3, 0x1f, RZ, 0xc0, !PT ;  /* 0x0000001f03037812 */ /* 0x002fc800078ec0ff */
[----:B------:R-:W-:-:S13]  /*11ff0*/  ISETP.NE.AND P0, PT, R3, RZ, PT ;  /* 0x000000ff0300720c */ /* 0x000fda0003f05270 */
[----:B---3--:R-:W-:Y:S05]  /*12000*/  @!P0 BRA `(.L_x_250) ;  /* 0x0000000000048947 */ /* 0x008fea0003800000 */
[----:B------:R-:W-:Y:S01]  /*12010*/  BPT.TRAP 0x1 ;  /* 0x000000040000795c */ /* 0x000fe20000300000 */
.L_x_250:
[----:B------:R-:W3:Y:S04]  /*12020*/  LDL R3, [R1+0x8] ;  /* 0x0000080001037983 */ /* 0x000ee80000100800 */
[----:B0-----:R-:W4:Y:S01]  /*12030*/  LDL R2, [R1+0x18] ;  /* 0x0000180001027983 */ /* 0x001f220000100800 */
[----:B------:R-:W-:Y:S01]  /*12040*/  R2UR UR9, R0 ;  /* 0x00000000000972ca */ /* 0x000fe200000e0000 */
[----:B------:R-:W-:Y:S01]  /*12050*/  IMAD R0, R19, 0xa800, R18 ;  /* 0x0000a80013007824 */ /* 0x000fe200078e0212 */
[----:B------:R-:W-:Y:S01]  /*12060*/  UIADD3 UR4, UP0, UR36, 0x370, URZ ;  /* 0x0000037024047890 */ /* 0x000fe2000ff1e03f */
[----:B------:R-:W-:Y:S01]  /*12070*/  R2UR UR12, R16 ;  /* 0x00000000100c72ca */ /* 0x000fe200000e0000 */
[----:B------:R-:W-:Y:S01]  /*12080*/  UMOV UR10, URZ ;  /* 0x0000003f000a7c82 */ /* 0x000fe20008000000 */
[----:B-----5:R-:W-:Y:S01]  /*12090*/  R2UR UR13, R17 ;  /* 0x00000000110d72ca */ /* 0x020fe200000e0000 */
[----:B------:R-:W-:Y:S01]  /*120a0*/  UMOV UR6, 0x0 ;  /* 0x0000000000067882 */ /* 0x000fe20000000000 */
[----:B------:R-:W-:Y:S01]  /*120b0*/  R2UR UR8, R0 ;  /* 0x00000000000872ca */ /* 0x000fe200000e0000 */
[----:B------:R-:W-:Y:S01]  /*120c0*/  UMOV UR7, 0x14f00000 ;  /* 0x14f0000000077882 */ /* 0x000fe20000000000 */
[----:B------:R-:W-:Y:S01]  /*120d0*/  PLOP3.LUT P0, PT, PT, PT, PT, 0x80, 0x0 ;  /* 0x000000000000781c */ /* 0x000fe20003f0f070 */
[----:B------:R-:W-:-:S03]  /*120e0*/  UMOV UR16, 0x40 ;  /* 0x0000004000107882 */ /* 0x000fc60000000000 */
[----:B------:R-:W-:Y:S01]  /*120f0*/  UIADD3 UR9, UR9, 0x36830, URZ ;  /* 0x0003683009097890 */ /* 0x000fe2000fffe03f */
[----:B------:R-:W-:-:S05]  /*12100*/  P2R R0, PR, RZ, 0x1 ;  /* 0x00000001ff007803 */ /* 0x000fca0000000000 */
[----:B------:R0:W-:Y:S01]  /*12110*/  STL [R1+0x20], R0 ;  /* 0x0000200001007387 */ /* 0x0001e20000100800 */
[----:B------:R-:W-:Y:S02]  /*12120*/  UIADD3 UR14, UR8, 0x21400, URZ ;  /* 0x00021400080e7890 */ /* 0x000fe4000fffe03f */
[----:B------:R-:W-:Y:S02]  /*12130*/  UIADD3 UR15, UR8, 0x24c00, URZ ;  /* 0x00024c00080f7890 */ /* 0x000fe4000fffe03f */
[----:B------:R-:W-:-:S03]  /*12140*/  UIADD3 UR17, UR8, 0x28400, URZ ;  /* 0x0002840008117890 */ /* 0x000fc6000fffe03f */
[----:B------:R-:W-:Y:S01]  /*12150*/  UMOV UR8, UR14 ;  /* 0x0000000e00087c82 */ /* 0x000fe20008000000 */
[----:B------:R-:W-:Y:S01]  /*12160*/  UMOV UR14, 0x80 ;  /* 0x00000080000e7882 */ /* 0x000fe20000000000 */
[----:B---3--:R-:W-:Y:S02]  /*12170*/  R2UR UR11, R3 ;  /* 0x00000000030b72ca */ /* 0x008fe400000e0000 */
[----:B----4-:R-:W-:-:S13]  /*12180*/  R2UR UR5, R2 ;  /* 0x00000000020572ca */ /* 0x010fda00000e0000 */
[----:B------:R-:W-:Y:S02]  /*12190*/  UIMAD UR11, UR11, 0x70, UR5 ;  /* 0x000000700b0b78a4 */ /* 0x000fe4000f8e0205 */
[----:B------:R-:W-:-:S09]  /*121a0*/  UIADD3.X UR5, URZ, UR37, URZ, UP0, !UPT ;  /* 0x000000253f057290 */ /* 0x000fd200087fe43f */
[----:B------:R1:W-:Y:S02]  /*121b0*/  UTMALDG.4D [UR8], [UR4], desc[UR6] ;  /* 0x00000608040075b4 */ /* 0x0003e40008019000 */
[----:B-1----:R-:W-:Y:S01]  /*121c0*/  UMOV UR8, UR15 ;  /* 0x0000000f00087c82 */ /* 0x002fe20008000000 */
[----:B------:R-:W-:Y:S02]  /*121d0*/  UMOV UR10, UR16 ;  /* 0x00000010000a7c82 */ /* 0x000fe40008000000 */
[----:B------:R1:W-:Y:S02]  /*121e0*/  UTMALDG.4D [UR8], [UR4], desc[UR6] ;  /* 0x00000608040075b4 */ /* 0x0003e40008019000 */
[----:B-1----:R-:W-:Y:S01]  /*121f0*/  UMOV UR8, UR17 ;  /* 0x0000001100087c82 */ /* 0x002fe20008000000 */
[----:B------:R-:W-:Y:S02]  /*12200*/  UMOV UR10, UR14 ;  /* 0x0000000e000a7c82 */ /* 0x000fe40008000000 */
[----:B------:R0:W-:Y:S02]  /*12210*/  UTMALDG.4D [UR8], [UR4], desc[UR6] ;  /* 0x00000608040075b4 */ /* 0x0001e40008019000 */
[----:B0-----:R-:W-:Y:S01]  /*12220*/  NOP ;  /* 0x0000000000007918 */ /* 0x001fe20000000000 */
.L_x_246:
[----:B------:R-:W4:Y:S04]  /*12230*/  LDL.LU R3, [R1+0x30] ;  /* 0x0000300001037983 */ /* 0x000f280000300800 */
[----:B------:R-:W5:Y:S04]  /*12240*/  LDL.LU R5, [R1+0x2c] ;  /* 0x00002c0001057983 */ /* 0x000f680000300800 */
[----:B---3--:R-:W3:Y:S01]  /*12250*/  LDL.LU R4, [R1+0x3c] ;  /* 0x00003c0001047983 */ /* 0x008ee20000300800 */
[----:B------:R-:W-:Y:S05]  /*12260*/  WARPSYNC.ALL ;  /* 0x0000000000007948 */ /* 0x000fea0003800000 */
[----:B------:R-:W-:Y:S01]  /*12270*/  ULDC.64 UR6, c[0x0][0xa00] ;  /* 0x0002800000067ab9 */ /* 0x000fe20000000a00 */
[----:B------:R-:W-:Y:S01]  /*12280*/  ULDC.64 UR4, c[0x0][0x298] ;  /* 0x0000a60000047ab9 */ /* 0x000fe20000000a00 */
[----:B------:R-:W-:Y:S01]  /*12290*/  BAR.SYNC.DEFER_BLOCKING 0x8, 0x180 ;  /* 0x0206000000007b1d */ /* 0x000fe20000010000 */
[----:B------:R-:W-:Y:S01]  /*122a0*/  ISETP.NE.U32.AND P0, PT, RZ, UR6, PT ;  /* 0x00000006ff007c0c */ /* 0x000fe2000bf05070 */
[----:B------:R-:W-:-:S03]  /*122b0*/  VIADD R2, R18, 0x15400 ;  /* 0x0001540012027836 */ /* 0x000fc60000000000 */
[----:B------:R-:W-:Y:S01]  /*122c0*/  ISETP.NE.AND.EX P0, PT, RZ, UR7, PT, P0 ;  /* 0x00000007ff007c0c */ /* 0x000fe2000bf05300 */
[----:B------:R-:W-:Y:S01]  /*122d0*/  BSSY B6, `(.L_x_251) ;  /* 0x000001e000067945 */ /* 0x000fe20003800000 */
[----:B------:R-:W-:Y:S02]  /*122e0*/  LOP3.LUT P1, RZ, R2, 0x3ff, RZ, 0xc0, !PT ;  /* 0x000003ff02ff7812 */ /* 0x000fe4000782c0ff */
[----:B----4-:R-:W-:Y:S02]  /*122f0*/  SHF.R.S32.HI R0, RZ, 0x1f, R3 ;  /* 0x0000001fff007819 */ /* 0x010fe40000011403 */
[----:B-----5:R-:W-:-:S03]  /*12300*/  SEL R5, R5, RZ, !P0 ;  /* 0x000000ff05057207 */ /* 0x020fc60004000000 */
[----:B------:R-:W-:Y:S01]  /*12310*/  IMAD R0, R0, UR4, RZ ;  /* 0x0000000400007c24 */ /* 0x000fe2000f8e02ff */
[----:B---3--:R-:W-:-:S03]  /*12320*/  SEL R4, R4, RZ, !P0 ;  /* 0x000000ff04047207 */ /* 0x008fc60004000000 */
[C---:B------:R-:W-:Y:S02]  /*12330*/  IMAD R0, R3.reuse, UR5, R0 ;  /* 0x0000000503007c24 */ /* 0x040fe4000f8e0200 */
[----:B------:R-:W-:-:S04]  /*12340*/  IMAD.WIDE.U32 R2, R3, UR4, RZ ;  /* 0x0000000403027c25 */ /* 0x000fc8000f8e00ff */
[----:B------:R-:W-:Y:S01]  /*12350*/  IMAD.IADD R0, R3, 0x1, R0 ;  /* 0x0000000103007824 */ /* 0x000fe200078e0200 */
[----:B------:R0:W-:Y:S04]  /*12360*/  STL.64 [R1+0x50], R2 ;  /* 0x0000500201007387 */ /* 0x0001e80000100a00 */
[----:B------:R0:W-:Y:S04]  /*12370*/  STL [R1+0x2c], R5 ;  /* 0x00002c0501007387 */ /* 0x0001e80000100800 */
[----:B------:R0:W-:Y:S04]  /*12380*/  STL [R1+0x3c], R4 ;  /* 0x00003c0401007387 */ /* 0x0001e80000100800 */
[----:B------:R0:W-:Y:S01]  /*12390*/  STL [R1+0x30], R0 ;  /* 0x0000300001007387 */ /* 0x0001e20000100800 */
[----:B------:R-:W-:Y:S05]  /*123a0*/  @!P1 BRA `(.L_x_252) ;  /* 0x0000000000409947 */ /* 0x000fea0003800000 */
[----:B0-----:R-:W-:Y:S01]  /*123b0*/  MOV R2, 0x0 ;  /* 0x0000000000027802 */ /* 0x001fe20000000f00 */
        /* <DEDUP_REMOVED lines=9> */
[----:B--2---:R-:W-:Y:S02]  /*12450*/  IMAD.U32 R11, RZ, RZ, UR5 ;  /* 0x00000005ff0b7e24 */ /* 0x004fe4000f8e00ff */
[----:B------:R-:W-:Y:S02]  /*12460*/  IMAD.MOV.U32 R8, RZ, RZ, 0x70 ;  /* 0x00000070ff087424 */ /* 0x000fe400078e00ff */
[----:B------:R-:W-:Y:S02]  /*12470*/  IMAD.MOV.U32 R12, RZ, RZ, 0x1 ;  /* 0x00000001ff0c7424 */ /* 0x000fe400078e00ff */
[----:B------:R-:W-:-:S07]  /*12480*/  IMAD.MOV.U32 R13, RZ, RZ, RZ ;  /* 0x000000ffff0d7224 */ /* 0x000fce00078e00ff */
[----:B------:R-:W-:-:S07]  /*12490*/  LEPC R20, `(.L_x_252) ;  /* 0x000000001014794e */ /* 0x000fce0000000000 */
[----:B0-----:R-:W-:Y:S05]  /*124a0*/  CALL.ABS.NOINC R2 ;  /* 0x0000000002007343 */ /* 0x001fea0003c00000 */
.L_x_252:
[----:B------:R-:W-:Y:S05]  /*124b0*/  BSYNC B6 ;  /* 0x0000000000067941 */ /* 0x000fea0003800000 */
.L_x_251:
[----:B0-----:R-:W3:Y:S01]  /*124c0*/  LDL.LU R0, [R1+0x3c] ;  /* 0x00003c0001007983 */ /* 0x001ee20000300800 */
[----:B------:R-:W0:Y:S01]  /*124d0*/  LDC R8, c[0x0][0x448] ;  /* 0x00011200ff087b82 */ /* 0x000e220000000800 */
[----:B------:R-:W-:Y:S01]  /*124e0*/  ULDC.64 UR4, c[0x0][0x2d8] ;  /* 0x0000b60000047ab9 */ /* 0x000fe20000000a00 */
[----:B------:R-:W-:Y:S01]  /*124f0*/  ULDC.64 UR6, c[0x0][0x280] ;  /* 0x0000a00000067ab9 */ /* 0x000fe20000000a00 */
[----:B------:R-:W4:Y:S04]  /*12500*/  LDL.LU R4, [R1+0x30] ;  /* 0x0000300001047983 */ /* 0x000f280000300800 */
[----:B------:R-:W4:Y:S04]  /*12510*/  LDL.LU.64 R2, [R1+0x50] ;  /* 0x0000500001027983 */ /* 0x000f280000300a00 */
[----:B------:R-:W3:Y:S04]  /*12520*/  LDL.LU R6, [R1+0x2c] ;  /* 0x00002c0001067983 */ /* 0x000ee80000300800 */
[----:B------:R-:W3:Y:S01]  /*12530*/  LDL.LU R5, [R1+0x4] ;  /* 0x0000040001057983 */ /* 0x000ee20000300800 */
[----:B0-----:R-:W-:Y:S01]  /*12540*/  ISETP.NE.AND P0, PT, R8, 0x1, PT ;  /* 0x000000010800780c */ /* 0x001fe20003f05270 */
[----:B------:R-:W2:-:S12]  /*12550*/  S2R R9, SR_TID.X ;  /* 0x0000000000097919 */ /* 0x000e980000002100 */
[----:B------:R-:W0:Y:S01]  /*12560*/  @P0 LDC R7, c[0x0][0x450] ;  /* 0x00011400ff070b82 */ /* 0x000e220000000800 */
[----:B--2---:R-:W-:-:S05]  /*12570*/  IMAD.SHL.U32 R11, R9, 0x8, RZ ;  /* 0x00000008090b7824 */ /* 0x004fca00078e00ff */
[----:B------:R-:W-:-:S04]  /*12580*/  LOP3.LUT R11, R11, 0x38, RZ, 0xc0, !PT ;  /* 0x000000380b0b7812 */ /* 0x000fc800078ec0ff */
[----:B------:R-:W-:Y:S01]  /*12590*/  LOP3.LUT R10, R11, 0x40, RZ, 0xfc, !PT ;  /* 0x000000400b0a7812 */ /* 0x000fe200078efcff */
[----:B----4-:R-:W-:Y:S02]  /*125a0*/  IMAD.MOV.U32 R3, RZ, RZ, R4 ;  /* 0x000000ffff037224 */ /* 0x010fe400078e0004 */
[----:B------:R-:W1:Y:S01]  /*125b0*/  S2R R4, SR_TID.X ;  /* 0x0000000000047919 */ /* 0x000e620000002100 */
[----:B------:R-:W-:-:S04]  /*125c0*/  IMAD.WIDE.U32 R2, R16, UR4, R2 ;  /* 0x0000000410027c25 */ /* 0x000fc8000f8e0002 */
[----:B------:R-:W-:Y:S01]  /*125d0*/  IMAD R3, R16, UR5, R3 ;  /* 0x0000000510037c24 */ /* 0x000fe2000f8e0203 */
[----:B------:R-:W-:Y:S02]  /*125e0*/  ULDC.64 UR4, c[0x0][0x2e0] ;  /* 0x0000b80000047ab9 */ /* 0x000fe40000000a00 */
[----:B---3--:R-:W-:Y:S02]  /*125f0*/  IMAD R0, R0, UR4, RZ ;  /* 0x0000000400007c24 */ /* 0x008fe4000f8e02ff */
[----:B------:R-:W-:-:S04]  /*12600*/  IMAD.WIDE.U32 R2, R6, UR4, R2 ;  /* 0x0000000406027c25 */ /* 0x000fc8000f8e0002 */
[----:B------:R-:W-:Y:S01]  /*12610*/  IMAD R0, R6, UR5, R0 ;  /* 0x0000000506007c24 */ /* 0x000fe2000f8e0200 */
[----:B------:R-:W-:Y:S01]  /*12620*/  ULDC.64 UR4, c[0x0][0x2d0] ;  /* 0x0000b40000047ab9 */ /* 0x000fe20000000a00 */
[C---:B-1----:R-:W-:Y:S01]  /*12630*/  LOP3.LUT R6, R4.reuse, 0x7f, RZ, 0xc0, !PT ;  /* 0x0000007f04067812 */ /* 0x042fe200078ec0ff */
[----:B------:R-:W-:-:S03]  /*12640*/  IMAD.SHL.U32 R4, R4, 0x10, RZ ;  /* 0x0000001004047824 */ /* 0x000fc600078e00ff */
[----:B------:R-:W-:-:S04]  /*12650*/  SHF.R.U32.HI R6, RZ, 0x3, R6 ;  /* 0x00000003ff067819 */ /* 0x000fc80000011606 */
[----:B------:R-:W-:Y:S02]  /*12660*/  LOP3.LUT R4, R6, 0x70, R4, 0xf8, !PT ;  /* 0x0000007006047812 */ /* 0x000fe400078ef804 */
[----:B------:R-:W1:Y:S01]  /*12670*/  @P0 LDC R6, c[0x0][0x44c] ;  /* 0x00011300ff060b82 */ /* 0x000e620000000800 */
[----:B------:R-:W-:Y:S02]  /*12680*/  IMAD.SHL.U32 R5, R5, 0x80, RZ ;  /* 0x0000008005057824 */ /* 0x000fe400078e00ff */
[----:B------:R-:W-:-:S03]  /*12690*/  IMAD.IADD R3, R3, 0x1, R0 ;  /* 0x0000000103037824 */ /* 0x000fc600078e0200 */
[----:B------:R-:W-:-:S05]  /*126a0*/  LOP3.LUT R0, R4, R5, RZ, 0xfc, !PT ;  /* 0x0000000504007212 */ /* 0x000fca00078efcff */
[----:B------:R-:W-:Y:S02]  /*126b0*/  IMAD.MOV.U32 R4, RZ, RZ, R0 ;  /* 0x000000ffff047224 */ /* 0x000fe400078e0000 */
[----:B-1----:R-:W-:-:S05]  /*126c0*/  @P0 IMAD.HI.U32 R6, R0, R6, RZ ;  /* 0x0000000600060227 */ /* 0x002fca00078e00ff */
[----:B0-----:R-:W-:-:S05]  /*126d0*/  @P0 SHF.R.U32.HI R4, RZ, R7, R6 ;  /* 0x00000007ff040219 */ /* 0x001fca0000011606 */
[----:B------:R-:W-:-:S04]  /*126e0*/  IMAD.MOV R6, RZ, RZ, -R4 ;  /* 0x000000ffff067224 */ /* 0x000fc800078e0a04 */
[----:B------:R-:W-:Y:S01]  /*126f0*/  IMAD R0, R8, R6, R0 ;  /* 0x0000000608007224 */ /* 0x000fe200078e0200 */
[----:B------:R-:W-:Y:S01]  /*12700*/  SHF.R.S32.HI R6, RZ, 0x1f, R4 ;  /* 0x0000001fff067819 */ /* 0x000fe20000011404 */
[----:B------:R-:W-:-:S04]  /*12710*/  IMAD.WIDE.U32 R2, R4, UR4, R2 ;  /* 0x0000000404027c25 */ /* 0x000fc8000f8e0002 */
[----:B------:R-:W-:-:S04]  /*12720*/  IMAD R6, R6, UR4, RZ ;  /* 0x0000000406067c24 */ /* 0x000fc8000f8e02ff */
[----:B------:R-:W-:Y:S01]  /*12730*/  IMAD R4, R4, UR5, R6 ;  /* 0x0000000504047c24 */ /* 0x000fe2000f8e0206 */
[----:B------:R-:W-:-:S03]  /*12740*/  ULDC.64 UR4, c[0x0][0x2c8] ;  /* 0x0000b20000047ab9 */ /* 0x000fc60000000a00 */
[----:B------:R-:W-:Y:S01]  /*12750*/  IMAD.IADD R3, R3, 0x1, R4 ;  /* 0x0000000103037824 */ /* 0x000fe200078e0204 */
[----:B------:R-:W-:Y:S01]  /*12760*/  SHF.R.S32.HI R4, RZ, 0x1f, R0 ;  /* 0x0000001fff047819 */ /* 0x000fe20000011400 */
[----:B------:R-:W-:-:S04]  /*12770*/  IMAD.WIDE.U32 R2, R0, UR4, R2 ;  /* 0x0000000400027c25 */ /* 0x000fc8000f8e0002 */
[----:B------:R-:W-:Y:S01]  /*12780*/  IMAD R4, R4, UR4, RZ ;  /* 0x0000000404047c24 */ /* 0x000fe2000f8e02ff */
[----:B------:R-:W-:Y:S02]  /*12790*/  ULDC UR4, c[0x0][0x2b8] ;  /* 0x0000ae0000047ab9 */ /* 0x000fe40000000800 */
[----:B------:R-:W-:Y:S02]  /*127a0*/  ISETP.GE.AND P1, PT, R10, UR4, PT ;  /* 0x000000040a007c0c */ /* 0x000fe4000bf26270 */
[----:B------:R0:W5:Y:S01]  /*127b0*/  LDL R10, [R1+0x24] ;  /* 0x00002400010a7983 */ /* 0x0001620000100800 */
[----:B------:R-:W-:Y:S01]  /*127c0*/  IMAD R0, R0, UR5, R4 ;  /* 0x0000000500007c24 */ /* 0x000fe2000f8e0204 */
[----:B------:R-:W-:Y:S02]  /*127d0*/  LOP3.LUT R9, R11, 0x80, RZ, 0xfc, !PT ;  /* 0x000000800b097812 */ /* 0x000fe400078efcff */
[----:B------:R-:W-:Y:S01]  /*127e0*/  LEA R4, P3, R2, UR6, 0x1 ;  /* 0x0000000602047c11 */ /* 0x000fe2000f8608ff */
[----:B------:R-:W-:Y:S01]  /*127f0*/  IMAD.IADD R0, R3, 0x1, R0 ;  /* 0x0000000103007824 */ /* 0x000fe200078e0200 */
[----:B------:R-:W-:-:S02]  /*12800*/  ISETP.GE.AND P2, PT, R11, UR4, PT ;  /* 0x000000040b007c0c */ /* 0x000fc4000bf46270 */
[----:B------:R-:W-:Y:S01]  /*12810*/  ISETP.GE.AND P0, PT, R9, UR4, PT ;  /* 0x0000000409007c0c */ /* 0x000fe2000bf06270 */
[----:B------:R-:W-:Y:S01]  /*12820*/  UMOV UR4, 0xffffffff ;  /* 0xffffffff00047882 */ /* 0x000fe20000000000 */
[----:B------:R-:W-:Y:S02]  /*12830*/  LEA.HI.X R3, R2, UR7, R0, 0x1, P3 ;  /* 0x0000000702037c11 */ /* 0x000fe400098f0c00 */
[----:B0-----:R-:W-:Y:S09]  /*12840*/  BRA.DIV UR4, `(.L_x_253) ;  /* 0x0000004604fc7947 */ /* 0x001ff2000b800000 */
[----:B------:R-:W2:Y:S01]  /*12850*/  LDL.LU R7, [R1+0x44] ;  /* 0x0000440001077983 */ /* 0x000ea20000300800 */
[----:B------:R-:W0:Y:S02]  /*12860*/  S2R R6, SR_TID.X ;  /* 0x0000000000067919 */ /* 0x000e240000002100 */
[----:B0-----:R-:W-:-:S04]  /*12870*/  LOP3.LUT R6, R6, 0x7f, RZ, 0xc0, !PT ;  /* 0x0000007f06067812 */ /* 0x001fc800078ec0ff */
[----:B------:R-:W-:-:S05]  /*12880*/  SHF.R.U32.HI R6, RZ, 0x3, R6 ;  /* 0x00000003ff067819 */ /* 0x000fca0000011606 */
[----:B------:R-:W-:Y:S02]  /*12890*/  IMAD.IADD R0, R6, 0x1, R5 ;  /* 0x0000000106007824 */ /* 0x000fe400078e0205 */
[----:B------:R-:W0:Y:S02]  /*128a0*/  S2R R6, SR_TID.X ;  /* 0x0000000000067919 */ /* 0x000e240000002100 */
[----:B------:R-:W-:Y:S01]  /*128b0*/  VIADD R5, R0, 0x10 ;  /* 0x0000001000057836 */ /* 0x000fe20000000000 */
[----:B------:R-:W-:Y:S01]  /*128c0*/  SHFL.IDX PT, R9, R3, 0x1, 0x181f ;  /* 0x00381f0003097f89 */ /* 0x000fe200000e0000 */
[----:B0-----:R-:W-:-:S03]  /*128d0*/  IMAD.SHL.U32 R11, R6, 0x8, RZ ;  /* 0x00000008060b7824 */ /* 0x001fc600078e00ff */
[----:B------:R-:W-:Y:S02]  /*128e0*/  SHFL.IDX PT, R6, R3, RZ, 0x181f ;  /* 0x00181fff03067589 */ /* 0x000fe400000e0000 */
[----:B------:R-:W-:Y:S01]  /*128f0*/  LOP3.LUT R11, R11, 0x38, RZ, 0xc0, !PT ;  /* 0x000000380b0b7812 */ /* 0x000fe200078ec0ff */
[----:B------:R-:W-:Y:S01]  /*12900*/  ULDC.64 UR4, c[0x0][0x208] ;  /* 0x0000820000047ab9 */ /* 0x000fe20000000a00 */
[----:B--2---:R-:W-:Y:S02]  /*12910*/  IMAD R2, R7, R8, RZ ;  /* 0x0000000807027224 */ /* 0x004fe400078e02ff */
[----:B------:R-:W0:Y:S03]  /*12920*/  SHFL.IDX PT, R7, R4, RZ, 0x181f ;  /* 0x00181fff04077589 */ /* 0x000e2600000e0000 */
[-C--:B------:R-:W-:Y:S02]  /*12930*/  ISETP.GE.AND P4, PT, R0, R2.reuse, PT ;  /* 0x000000020000720c */ /* 0x080fe40003f86270 */
[----:B------:R-:W-:-:S02]  /*12940*/  ISETP.GE.AND P3, PT, R5, R2, PT ;  /* 0x000000020500720c */ /* 0x000fc40003f66270 */
[----:B------:R-:W1:Y:S09]  /*12950*/  SHFL.IDX PT, R5, R4, 0x1, 0x181f ;  /* 0x00381f0004057f89 */ /* 0x000e7200000e0000 */
[----:B0-----:R-:W-:-:S05]  /*12960*/  @!P4 LEA R7, P5, R11, R7, 0x1 ;  /* 0x000000070b07c211 */ /* 0x001fca00078a08ff */
[----:B------:R-:W-:-:S05]  /*12970*/  @!P4 IMAD.X R6, RZ, RZ, R6, P5 ;  /* 0x000000ffff06c224 */ /* 0x000fca00028e0606 */
[----:B------:R-:W-:-:S04]  /*12980*/  @!P4 LOP3.LUT R7, R7, R6, RZ, 0x3c, !PT ;  /* 0x000000060707c212 */ /* 0x000fc800078e3cff */
[----:B------:R-:W-:Y:S02]  /*12990*/  @!P4 LOP3.LUT R6, R7, R6, RZ, 0x3c, !PT ;  /* 0x000000060706c212 */ /* 0x000fe400078e3cff */
[----:B-1----:R-:W-:Y:S02]  /*129a0*/  @!P3 LEA R8, P5, R11, R5, 0x1 ;  /* 0x000000050b08b211 */ /* 0x002fe400078a08ff */
[----:B------:R-:W-:-:S03]  /*129b0*/  @!P4 LOP3.LUT R7, R7, R6, RZ, 0x3c, !PT ;  /* 0x000000060707c212 */ /* 0x000fc600078e3cff */
[----:B------:R-:W-:Y:S02]  /*129c0*/  @!P3 IMAD.X R5, RZ, RZ, R9, P5 ;  /* 0x000000ffff05b224 */ /* 0x000fe400028e0609 */
[----:B-----5:R-:W-:Y:S04]  /*129d0*/  @!P4 LDGSTS.E.BYPASS.LTC128B.128 [R10+0x15400], desc[UR4][R6.64], !P2 ;  /* 0x15400000060acfae */ /* 0x020fe8000d101d44 */
[----:B------:R-:W-:Y:S04]  /*129e0*/  @!P4 LDGSTS.E.BYPASS.LTC128B.128 [R10+0x19400], desc[UR4][R6.64+0x80], !P1 ;  /* 0x19400080060acfae */ /* 0x000fe8000c901d44 */
[----:B------:R0:W-:Y:S02]  /*129f0*/  @!P4 LDGSTS.E.BYPASS.LTC128B.128 [R10+0x1d400], desc[UR4][R6.64+0x100], !P0 ;  /* 0x1d400100060acfae */ /* 0x0001e4000c101d44 */
[----:B0-----:R-:W-:-:S02]  /*12a00*/  @!P3 IMAD.MOV.U32 R6, RZ, RZ, R8 ;  /* 0x000000ffff06b224 */ /* 0x001fc400078e0008 */
[----:B------:R-:W-:Y:S02]  /*12a10*/  @!P3 IMAD.MOV.U32 R7, RZ, RZ, R5 ;  /* 0x000000ffff07b224 */ /* 0x000fe400078e0005 */
[----:B------:R-:W-:-:S03]  /*12a20*/  VIADD R5, R0, 0x20 ;  /* 0x0000002000057836 */ /* 0x000fc60000000000 */
[----:B------:R-:W-:Y:S04]  /*12a30*/  @!P3 LDGSTS.E.BYPASS.LTC128B.128 [R10+0x15c00], desc[UR4][R6.64], !P2 ;  /* 0x15c00000060abfae */ /* 0x000fe8000d101d44 */
[----:B------:R-:W-:Y:S04]  /*12a40*/  @!P3 LDGSTS.E.BYPASS.LTC128B.128 [R10+0x19c00], desc[UR4][R6.64+0x80], !P1 ;  /* 0x19c00080060abfae */ /* 0x000fe8000c901d44 */
[----:B------:R0:W-:Y:S01]  /*12a50*/  @!P3 LDGSTS.E.BYPASS.LTC128B.128 [R10+0x1dc00], desc[UR4][R6.64+0x100], !P0 ;  /* 0x1dc00100060abfae */ /* 0x0001e2000c101d44 */
[----:B------:R-:W-:-:S03]  /*12a60*/  ISETP.GE.AND P3, PT, R5, R2, PT ;  /* 0x000000020500720c */ /* 0x000fc60003f66270 */
[----:B------:R-:W1:Y:S04]  /*12a70*/  SHFL.IDX PT, R5, R4, 0x2, 0x181f ;  /* 0x00581f0004057f89 */ /* 0x000e6800000e0000 */
[----:B------:R-:W0:Y:S06]  /*12a80*/  SHFL.IDX PT, R8, R3, 0x2, 0x181f ;  /* 0x00581f0003087f89 */ /* 0x000e2c00000e0000 */
[----:B-1----:R-:W-:-:S05]  /*12a90*/  @!P3 LEA R5, P4, R11, R5, 0x1 ;  /* 0x000000050b05b211 */ /* 0x002fca00078808ff */
[----:B0-----:R-:W-:-:S04]  /*12aa0*/  @!P3 IMAD.X R6, RZ, RZ, R8, P4 ;  /* 0x000000ffff06b224 */ /* 0x001fc800020e0608 */
[----:B------:R-:W-:Y:S02]  /*12ab0*/  @!P3 IMAD.MOV.U32 R7, RZ, RZ, R6 ;  /* 0x000000ffff07b224 */ /* 0x000fe400078e0006 */
[----:B------:R-:W-:Y:S02]  /*12ac0*/  @!P3 IMAD.MOV.U32 R6, RZ, RZ, R5 ;  /* 0x000000ffff06b224 */ /* 0x000fe400078e0005 */
[----:B------:R-:W-:-:S03]  /*12ad0*/  VIADD R5, R0, 0x30 ;  /* 0x0000003000057836 */ /* 0x000fc60000000000 */
[----:B------:R-:W-:Y:S04]  /*12ae0*/  @!P3 LDGSTS.E.BYPASS.LTC128B.128 [R10+0x16400], desc[UR4][R6.64], !P2 ;  /* 0x16400000060abfae */ /* 0x000fe8000d101d44 */
[----:B------:R-:W-:Y:S04]  /*12af0*/  @!P3 LDGSTS.E.BYPASS.LTC128B.128 [R10+0x1a400], desc[UR4][R6.64+0x80], !P1 ;  /* 0x1a400080060abfae */ /* 0x000fe8000c901d44 */
[----:B------:R0:W-:Y:S01]  /*12b00*/  @!P3 LDGSTS.E.BYPASS.LTC128B.128 [R10+0x1e400], desc[UR4][R6.64+0x100], !P0 ;  /* 0x1e400100060abfae */ /* 0x0001e2000c101d44 */
[----:B------:R-:W-:-:S03]  /*12b10*/  ISETP.GE.AND P3, PT, R5, R2, PT ;  /* 0x000000020500720c */ /* 0x000fc60003f66270 */
[----:B------:R-:W1:Y:S04]  /*12b20*/  SHFL.IDX PT, R5, R4, 0x3, 0x181f ;  /* 0x00781f0004057f89 */ /* 0x000e6800000e0000 */
[----:B0-----:R-:W0:Y:S06]  /*12b30*/  SHFL.IDX PT, R6, R3, 0x3, 0x181f ;  /* 0x00781f0003067f89 */ /* 0x001e2c00000e0000 */
        /* <DEDUP_REMOVED lines=27> */
[----:B------:R-:W-:Y:S02]  /*12cf0*/  @!P3 LDGSTS.E.BYPASS.LTC128B.128 [R10+0x17c00], desc[UR4][R6.64], !P2 ;  /* 0x17c00000060abfae */ /* 0x000fe4000d101d44 */
[----:B------:R-:W-:Y:S02]  /*12d00*/  ISETP.GE.AND P4, PT, R5, R2, PT ;  /* 0x000000020500720c */ /* 0x000fe40003f86270 */
[----:B------:R-:W0:Y:S04]  /*12d10*/  SHFL.IDX PT, R5, R4, 0x6, 0x181f ;  /* 0x00d81f0004057f89 */ /* 0x000e2800000e0000 */
[----:B------:R-:W-:Y:S04]  /*12d20*/  @!P3 LDGSTS.E.BYPASS.LTC128B.128 [R10+0x1bc00], desc[UR4][R6.64+0x80], !P1 ;  /* 0x1bc00080060abfae */ /* 0x000fe8000c901d44 */
[----:B------:R1:W-:Y:S04]  /*12d30*/  @!P3 LDGSTS.E.BYPASS.LTC128B.128 [R10+0x1fc00], desc[UR4][R6.64+0x100], !P0 ;  /* 0x1fc00100060abfae */ /* 0x0003e8000c101d44 */
[----:B-1----:R-:W1:Y:S01]  /*12d40*/  SHFL.IDX PT, R6, R3, 0x6, 0x181f ;  /* 0x00d81f0003067f89 */ /* 0x002e6200000e0000 */
[----:B0-----:R-:W-:-:S05]  /*12d50*/  @!P4 LEA R5, P3, R11, R5, 0x1 ;  /* 0x000000050b05c211 */ /* 0x001fca00078608ff */
[----:B-1----:R-:W-:-:S04]  /*12d60*/  @!P4 IMAD.X R6, RZ, RZ, R6, P3 ;  /* 0x000000ffff06c224 */ /* 0x002fc800018e0606 */
[----:B------:R-:W-:Y:S02]  /*12d70*/  @!P4 IMAD.MOV.U32 R7, RZ, RZ, R6 ;  /* 0x000000ffff07c224 */ /* 0x000fe400078e0006 */
[----:B------:R-:W-:Y:S02]  /*12d80*/  @!P4 IMAD.MOV.U32 R6, RZ, RZ, R5 ;  /* 0x000000ffff06c224 */ /* 0x000fe400078e0005 */
[----:B------:R0:W1:Y:S04]  /*12d90*/  SHFL.IDX PT, R5, R3, 0x7, 0x181f ;  /* 0x00f81f0003057f89 */ /* 0x00006800000e0000 */
[----:B------:R0:W-:Y:S04]  /*12da0*/  @!P4 LDGSTS.E.BYPASS.LTC128B.128 [R10+0x18400], desc[UR4][R6.64], !P2 ;  /* 0x18400000060acfae */ /* 0x0001e8000d101d44 */
[----:B------:R0:W-:Y:S04]  /*12db0*/  @!P4 LDGSTS.E.BYPASS.LTC128B.128 [R10+0x1c400], desc[UR4][R6.64+0x80], !P1 ;  /* 0x1c400080060acfae */ /* 0x0001e8000c901d44 */
[----:B------:R0:W-:Y:S04]  /*12dc0*/  @!P4 LDGSTS.E.BYPASS.LTC128B.128 [R10+0x20400], desc[UR4][R6.64+0x100], !P0 ;  /* 0x20400100060acfae */ /* 0x0001e8000c101d44 */
[----:B------:R0:W2:Y:S02]  /*12dd0*/  SHFL.IDX PT, R3, R4, 0x7, 0x181f ;  /* 0x00f81f0004037f89 */ /* 0x0000a400000e0000 */
.L_x_374:
[----:B------:R-:W-:Y:S01]  /*12de0*/  VIADD R0, R0, 0x70 ;  /* 0x0000007000007836 */ /* 0x000fe20000000000 */
[----:B------:R-:W-:Y:S04]  /*12df0*/  BSSY B0, `(.L_x_254) ;  /* 0x000000f000007945 */ /* 0x000fe80003800000 */
[----:B------:R-:W-:-:S13]  /*12e00*/  ISETP.GE.AND P3, PT, R0, R2, PT ;  /* 0x000000020000720c */ /* 0x000fda0003f66270 */
[----:B------:R-:W-:Y:S05]  /*12e10*/  @P3 BRA `(.L_x_255) ;  /* 0x0000000000303947 */ /* 0x000fea0003800000 */
[----:B0-----:R-:W0:Y:S01]  /*12e20*/  S2R R4, SR_TID.X ;  /* 0x0000000000047919 */ /* 0x001e220000002100 */
[----:B------:R-:W-:Y:S01]  /*12e30*/  ULDC.64 UR4, c[0x0][0x208] ;  /* 0x0000820000047ab9 */ /* 0x000fe20000000a00 */
[----:B0-----:R-:W-:-:S05]  /*12e40*/  IMAD.SHL.U32 R4, R4, 0x8, RZ ;  /* 0x0000000804047824 */ /* 0x001fca00078e00ff */
[----:B------:R-:W-:-:S04]  /*12e50*/  LOP3.LUT R4, R4, 0x38, RZ, 0xc0, !PT ;  /* 0x0000003804047812 */ /* 0x000fc800078ec0ff */
[----:B--2---:R-:W-:-:S05]  /*12e60*/  LEA R2, P3, R4, R3, 0x1 ;  /* 0x0000000304027211 */ /* 0x004fca00078608ff */
[----:B-1----:R-:W-:-:S05]  /*12e70*/  IMAD.X R3, RZ, RZ, R5, P3 ;  /* 0x000000ffff037224 */ /* 0x002fca00018e0605 */
[----:B------:R-:W-:Y:S01]  /*12e80*/  @!PT LDS RZ, [RZ] ;  /* 0x00000000fffff984 */ /* 0x000fe20000000800 */
[----:B------:R-:W-:Y:S01]  /*12e90*/  @!PT LDS RZ, [RZ] ;  /* 0x00000000fffff984 */ /* 0x000fe20000000800 */
[----:B------:R-:W-:Y:S01]  /*12ea0*/  @!PT LDS RZ, [RZ] ;  /* 0x00000000fffff984 */ /* 0x000fe20000000800 */
[----:B------:R3:W-:Y:S04]  /*12eb0*/  LDGSTS.E.BYPASS.LTC128B.128 [R10+0x18c00], desc[UR4][R2.64], !P2 ;  /* 0x18c00000020a7fae */ /* 0x0007e8000d101d44 */
[----:B------:R3:W-:Y:S04]  /*12ec0*/  LDGSTS.E.BYPASS.LTC128B.128 [R10+0x1cc00], desc[UR4][R2.64+0x80], !P1 ;  /* 0x1cc00080020a7fae */ /* 0x0007e8000c901d44 */
[----:B------:R3:W-:Y:S02]  /*12ed0*/  LDGSTS.E.BYPASS.LTC128B.128 [R10+0x20c00], desc[UR4][R2.64+0x100], !P0 ;  /* 0x20c00100020a7fae */ /* 0x0007e4000c101d44 */
.L_x_255:
[----:B------:R-:W-:Y:S05]  /*12ee0*/  BSYNC B0 ;  /* 0x0000000000007941 */ /* 0x000fea0003800000 */
.L_x_254:
[----:B------:R-:W-:Y:S01]  /*12ef0*/  NOP ;  /* 0x0000000000007918 */ /* 0x000fe20000000000 */
[----:B------:R-:W-:Y:S01]  /*12f00*/  PLOP3.LUT P0, PT, PT, PT, PT, 0x80, 0x0 ;  /* 0x000000000000781c */ /* 0x000fe20003f0f070 */
[----:B0-----:R-:W-:-:S12]  /*12f10*/  VIADD R6, R18, 0x36800 ;  /* 0x0003680012067836 */ /* 0x001fd80000000000 */
.L_x_256:
[----:B------:R-:W-:Y:S02]  /*12f20*/  PLOP3.LUT P1, PT, P1, P0, PT, 0xa2, 0x0 ;  /* 0x000000000000781c */ /* 0x000fe40000f21472 */
[----:B------:R-:W-:-:S08]  /*12f30*/  @P0 R2UR P1, UR4, R18 ;  /* 0x00000000120402ca */ /* 0x000fd00000020000 */
[----:B------:R-:W-:-:S05]  /*12f40*/  @P0 PLOP3.LUT P0, PT, P1, PT, PT, 0x80, 0x0 ;  /* 0x000000000000081c */ /* 0x000fca0000f0f070 */
[----:B------:R-:W-:Y:S01]  /*12f50*/  @!P1 SYNCS.ARRIVE.TRANS64.RED.A0T1 RZ, [UR4+0x36800], RZ ;  /* 0x036800ffffff99a7 */ /* 0x000fe20008200404 */
[----:B------:R-:W-:Y:S07]  /*12f60*/  @!P1 ARRIVES.LDGSTSBAR.64.TRANSCNT [UR4+0x36800] ;  /* 0x03680000ff0099b0 */ /* 0x000fee0008000a84 */
[----:B------:R-:W-:Y:S05]  /*12f70*/  @P0 BRA.U.ANY `(.L_x_256) ;  /* 0xfffffffd00e80947 */ /* 0x000fea000393ffff */
[----:B---3--:R-:W3:Y:S02]  /*12f80*/  LDL.LU R2, [R1+0x48] ;  /* 0x0000480001027983 */ /* 0x008ee40000300800 */
[----:B---3--:R-:W-:-:S05]  /*12f90*/  VIADD R2, R2, 0x1 ;  /* 0x0000000102027836 */ /* 0x008fca0000000000 */
[----:B------:R0:W-:Y:S01]  /*12fa0*/  STL [R1+0x48], R2 ;  /* 0x0000480201007387 */ /* 0x0001e20000100800 */
[----:B------:R-:W-:-:S04]  /*12fb0*/  LEA.HI R0, R2, R2, RZ, 0x1 ;  /* 0x0000000202007211 */ /* 0x000fc800078f08ff */
[----:B------:R-:W-:-:S05]  /*12fc0*/  LOP3.LUT R0, R0, 0xfffffffe, RZ, 0xc0, !PT ;  /* 0xfffffffe00007812 */ /* 0x000fca00078ec0ff */
[----:B------:R-:W-:-:S05]  /*12fd0*/  IMAD.IADD R0, R2, 0x1, -R0 ;  /* 0x0000000102007824 */ /* 0x000fca00078e0a00 */
[----:B------:R-:W-:Y:S01]  /*12fe0*/  SHF.L.U32 R0, R0, 0x1f, RZ ;  /* 0x0000001f00007819 */ /* 0x000fe200000006ff */
[----:B------:R-:W-:Y:S01]  /*12ff0*/  NOP ;  /* 0x0000000000007918 */ /* 0x000fe20000000000 */
[----:B------:R0:W-:Y:S01]  /*13000*/  SYNCS.ARRIVE.TRANS64.A1T0 RZ, [R18+URZ+0x36800], RZ ;  /* 0x036800ff12ff79a7 */ /* 0x0001e2000810003f */
[----:B------:R-:W-:Y:S01]  /*13010*/  BSSY B0, `(.L_x_257) ;  /* 0x0000003000007945 */ /* 0x000fe20003800000 */
[----:B------:R-:W3:Y:S03]  /*13020*/  SYNCS.PHASECHK.TRANS64.TRYWAIT P0, [R18+URZ+0x36820], R0 ;  /* 0x03682000120075a7 */ /* 0x000ee6000800017f */
[----:B0--3--:R-:W-:Y:S05]  /*13030*/  @!P0 BRA `(.L_x_258) ;  /* 0x0000004c00088947 */ /* 0x009fea0003800000 */
.L_x_375:
[----:B------:R-:W-:Y:S05]  /*13040*/  BSYNC B0 ;  /* 0x0000000000007941 */ /* 0x000fea0003800000 */
.L_x_257:
[----:B------:R-:W0:Y:S04]  /*13050*/  LDL R2, [R1+0x38] ;  /* 0x0000380001027983 */ /* 0x000e280000100800 */
[----:B--2---:R-:W2:Y:S01]  /*13060*/  LDL R3, [R1+0x28] ;  /* 0x0000280001037983 */ /* 0x004ea20000100800 */
[----:B------:R-:W-:Y:S01]  /*13070*/  BSSY B0, `(.L_x_259) ;  /* 0x0000246000007945 */ /* 0x000fe20003800000 */
[----:B0-----:R-:W-:-:S05]  /*13080*/  VIADD R0, R2, 0xfffffffe ;  /* 0xfffffffe02007836 */ /* 0x001fca0000000000 */
[----:B--2---:R-:W-:-:S13]  /*13090*/  ISETP.GE.AND P0, PT, R0, R3, PT ;  /* 0x000000030000720c */ /* 0x004fda0003f06270 */
[----:B------:R-:W-:Y:S05]  /*130a0*/  @!P0 BRA `(.L_x_260) ;  /* 0x0000002400088947 */ /* 0x000fea0003800000 */
[----:B------:R-:W2:Y:S04]  /*130b0*/  LDL.LU R2, [R1+0x58] ;  /* 0x0000580001027983 */ /* 0x000ea80000300800 */
[----:B-1----:R-:W3:Y:S04]  /*130c0*/  LDL.LU R5, [R1+0x34] ;  /* 0x0000340001057983 */ /* 0x002ee80000300800 */
[----:B------:R-:W4:Y:S01]  /*130d0*/  LDL.LU R4, [R1+0x40] ;  /* 0x0000400001047983 */ /* 0x000f220000300800 */
[----:B------:R-:W-:Y:S01]  /*130e0*/  LOP3.LUT R12, RZ, R3, RZ, 0x33, !PT ;  /* 0x00000003ff0c7212 */ /* 0x000fe200078e33ff */
[----:B------:R-:W-:Y:S01]  /*130f0*/  BSSY B2, `(.L_x_261) ;  /* 0x00000c6000027945 */ /* 0x000fe20003800000 */
[----:B--2---:R-:W-:-:S04]  /*13100*/  VIADD R2, R2, 0x1 ;  /* 0x0000000102027836 */ /* 0x004fc80000000000 */
[----:B---3--:R-:W-:-:S05]  /*13110*/  IMAD R2, R2, R5, RZ ;  /* 0x0000000502027224 */ /* 0x008fca00078e02ff */
[----:B----4-:R-:W-:-:S05]  /*13120*/  VIMNMX R4, R4, R2, PT ;  /* 0x0000000204047248 */ /* 0x010fca0003fe0100 */
[----:B------:R-:W-:-:S05]  /*13130*/  IMAD.MOV R2, RZ, RZ, -R4 ;  /* 0x000000ffff027224 */ /* 0x000fca00078e0a04 */
[----:B------:R-:W-:-:S05]  /*13140*/  VIADDMNMX R12, R2, 0x1, R12, !PT ;  /* 0x00000001020c7846 */ /* 0x000fca000780010c */
[----:B------:R-:W-:-:S05]  /*13150*/  IMAD.IADD R2, R4, 0x1, R12 ;  /* 0x0000000104027824 */ /* 0x000fca00078e020c */
[----:B------:R-:W-:-:S04]  /*13160*/  LOP3.LUT R2, R2, 0x1, RZ, 0xc0, !PT ;  /* 0x0000000102027812 */ /* 0x000fc800078ec0ff */
[----:B------:R-:W-:-:S13]  /*13170*/  ISETP.NE.U32.AND P0, PT, R2, 0x1, PT ;  /* 0x000000010200780c */ /* 0x000fda0003f05070 */
[----:B------:R-:W-:Y:S05]  /*13180*/  @P0 BRA `(.L_x_262) ;  /* 0x0000000800f00947 */ /* 0x000fea0003800000 */
[----:B------:R-:W2:Y:S04]  /*13190*/  LDL R5, [R1+0x20] ;  /* 0x0000200001057983 */ /* 0x000ea80000100800 */
[----:B------:R-:W3:Y:S01]  /*131a0*/  LDL R3, [R1+0x14] ;  /* 0x0000140001037983 */ /* 0x000ee20000100800 */
[----:B------:R-:W-:Y:S01]  /*131b0*/  VIADD R9, R19, 0x1 ;  /* 0x0000000113097836 */ /* 0x000fe20000000000 */
[----:B------:R-:W-:Y:S04]  /*131c0*/  BSSY B1, `(.L_x_263) ;  /* 0x00000b4000017945 */ /* 0x000fe80003800000 */
[----:B------:R-:W-:-:S04]  /*131d0*/  ISETP.NE.AND P0, PT, R9, 0x2, PT ;  /* 0x000000020900780c */ /* 0x000fc80003f05270 */
[----:B------:R-:W-:Y:S02]  /*131e0*/  SEL R13, RZ, 0x1, P0 ;  /* 0x00000001ff0d7807 */ /* 0x000fe40000000000 */
[----:B------:R-:W-:Y:S02]  /*131f0*/  SEL R9, R9, RZ, P0 ;  /* 0x000000ff09097207 */ /* 0x000fe40000000000 */
[----:B--2---:R-:W-:Y:S02]  /*13200*/  ISETP.NE.AND P1, PT, R5, RZ, PT ;  /* 0x000000ff0500720c */ /* 0x004fe40003f25270 */
[----:B---3--:R-:W-:-:S11]  /*13210*/  LOP3.LUT R13, R3, R13, RZ, 0x3c, !PT ;  /* 0x0000000d030d7212 */ /* 0x008fd600078e3cff */
[----:B------:R-:W-:Y:S05]  /*13220*/  @!P1 BRA `(.L_x_264) ;  /* 0x0000000800b49947 */ /* 0x000fea0003800000 */
[----:B------:R-:W-:Y:S01]  /*13230*/  ULDC.64 UR4, c[0x0][0x418] ;  /* 0x0001060000047ab9 */ /* 0x000fe20000000a00 */
[----:B------:R-:W-:Y:S01]  /*13240*/  IMAD.MOV.U32 R5, RZ, RZ, R17 ;  /* 0x000000ffff057224 */ /* 0x000fe200078e0011 */
[----:B------:R-:W-:-:S04]  /*13250*/  ISETP.NE.U32.AND P0, PT, RZ, UR4, PT ;  /* 0x00000004ff007c0c */ /* 0x000fc8000bf05070 */
[----:B------:R-:W-:-:S13]  /*13260*/  ISETP.NE.AND.EX P0, PT, RZ, UR5, PT, P0 ;  /* 0x00000005ff007c0c */ /* 0x000fda000bf05300 */
[----:B------:R-:W-:Y:S05]  /*13270*/  @!P0 BRA `(.L_x_265) ;  /* 0x0000000000508947 */ /* 0x000fea0003800000 */
[----:B------:R-:W2:Y:S01]  /*13280*/  LDL R10, [R1+0x1c] ;  /* 0x00001c00010a7983 */ /* 0x000ea20000100800 */
[----:B------:R-:W0:Y:S01]  /*13290*/  LDC R7, c[0x0][0x43c] ;  /* 0x00010f00ff077b82 */ /* 0x000e220000000800 */
[----:B------:R-:W-:Y:S02]  /*132a0*/  ULDC.64 UR6, c[0x0][0x428] ;  /* 0x00010a0000067ab9 */ /* 0x000fe40000000a00 */
[----:B------:R-:W3:Y:S01]  /*132b0*/  LDL R8, [R1+0x10] ;  /* 0x0000100001087983 */ /* 0x000ee20000100800 */
[----:B------:R-:W-:Y:S01]  /*132c0*/  ULDC.64 UR8, c[0x0][0x208] ;  /* 0x0000820000087ab9 */ /* 0x000fe20000000a00 */
[----:B0-----:R-:W-:-:S13]  /*132d0*/  ISETP.NE.AND P0, PT, R7, 0x1, PT ;  /* 0x000000010700780c */ /* 0x001fda0003f05270 */
[----:B------:R-:W0:Y:S02]  /*132e0*/  @P0 LDC.64 R2, c[0x0][0x440] ;  /* 0x00011000ff020b82 */ /* 0x000e240000000a00 */
[----:B0-----:R-:W-:-:S04]  /*132f0*/  @P0 IMAD.HI.U32 R5, R0, R2, RZ ;  /* 0x0000000200050227 */ /* 0x001fc800078e00ff */
[----:B------:R-:W-:Y:S01]  /*13300*/  IMAD.MOV.U32 R2, RZ, RZ, R0 ;  /* 0x000000ffff027224 */ /* 0x000fe200078e0000 */
[----:B------:R-:W-:-:S05]  /*13310*/  @P0 SHF.R.U32.HI R2, RZ, R3, R5 ;  /* 0x00000003ff020219 */ /* 0x000fca0000011605 */
[----:B------:R-:W-:-:S04]  /*13320*/  IMAD.MOV R3, RZ, RZ, -R2 ;  /* 0x000000ffff037224 */ /* 0x000fc800078e0a02 */
[----:B------:R-:W-:Y:S01]  /*13330*/  IMAD R0, R7, R3, R0 ;  /* 0x0000000307007224 */ /* 0x000fe200078e0200 */
[----:B------:R-:W-:Y:S01]  /*13340*/  SHF.R.S32.HI R3, RZ, 0x1f, R2 ;  /* 0x0000001fff037819 */ /* 0x000fe20000011402 */
[----:B--2---:R-:W-:-:S04]  /*13350*/  IMAD R5, R10, UR6, RZ ;  /* 0x000000060a057c24 */ /* 0x004fc8000f8e02ff */
[C---:B---3--:R-:W-:Y:S02]  /*13360*/  IMAD R5, R8.reuse, UR7, R5 ;  /* 0x0000000708057c24 */ /* 0x048fe4000f8e0205 */
[----:B------:R-:W-:-:S04]  /*13370*/  IMAD.WIDE.U32 R2, R8, UR6, R2 ;  /* 0x0000000608027c25 */ /* 0x000fc8000f8e0002 */
[----:B------:R-:W-:Y:S01]  /*13380*/  IMAD.IADD R3, R5, 0x1, R3 ;  /* 0x0000000105037824 */ /* 0x000fe200078e0203 */
[----:B------:R-:W-:-:S04]  /*13390*/  LEA R10, P0, R2, UR4, 0x2 ;  /* 0x00000004020a7c11 */ /* 0x000fc8000f8010ff */
[----:B------:R-:W-:-:S05]  /*133a0*/  LEA.HI.X R11, R2, UR5, R3, 0x2, P0 ;  /* 0x00000005020b7c11 */ /* 0x000fca00080f1403 */
[----:B------:R0:W5:Y:S04]  /*133b0*/  LDG.E R5, desc[UR8][R10.64] ;  /* 0x000000080a057981 */ /* 0x000168000c1e1900 */
.L_x_265:
[----:B------:R-:W-:Y:S01]  /*133c0*/  IMAD R3, R9, 0x8, R18 ;  /* 0x0000000809037824 */ /* 0x000fe200078e0212 */
[----:B------:R-:W-:Y:S01]  /*133d0*/  SHF.L.U32 R2, R13, 0x1f, RZ ;  /* 0x0000001f0d027819 */ /* 0x000fe200000006ff */
[----:B------:R-:W-:Y:S03]  /*133e0*/  BSSY B3, `(.L_x_266) ;  /* 0x0000003000037945 */ /* 0x000fe60003800000 */
[----:B------:R-:W1:Y:S02]  /*133f0*/  SYNCS.PHASECHK.TRANS64.TRYWAIT P0, [R3+URZ+0x36840], R2 ;  /* 0x03684002030075a7 */ /* 0x000e64000800017f */
[----:B-1----:R-:W-:Y:S05]  /*13400*/  @!P0 BRA `(.L_x_267) ;  /* 0x0000004800288947 */ /* 0x002fea0003800000 */
.L_x_376:
[----:B------:R-:W-:Y:S05]  /*13410*/  BSYNC B3 ;  /* 0x0000000000037941 */ /* 0x000fea0003800000 */
.L_x_266:
[----:B------:R-:W2:Y:S01]  /*13420*/  S2R R7, SR_TID.X ;  /* 0x0000000000077919 */ /* 0x000ea20000002100 */
[----:B------:R-:W-:Y:S01]  /*13430*/  BSSY B3, `(.L_x_268) ;  /* 0x000000b000037945 */ /* 0x000fe20003800000 */
[----:B--2---:R-:W-:-:S04]  /*13440*/  LOP3.LUT R7, R7, 0x7f, RZ, 0xc0, !PT ;  /* 0x0000007f07077812 */ /* 0x004fc800078ec0ff */
[----:B------:R-:W-:-:S13]  /*13450*/  ISETP.NE.AND P1, PT, R7, RZ, PT ;  /* 0x000000ff0700720c */ /* 0x000fda0003f25270 */
[----:B------:R-:W-:Y:S05]  /*13460*/  @P1 BRA `(.L_x_269) ;  /* 0x00000000001c1947 */ /* 0x000fea0003800000 */
[----:B------:R-:W2:Y:S01]  /*13470*/  S2R R7, SR_TID.X ;  /* 0x0000000000077919 */ /* 0x000ea20000002100 */
[----:B-1----:R-:W-:-:S04]  /*13480*/  IMAD.MOV.U32 R2, RZ, RZ, 0xa800 ;  /* 0x0000a800ff027424 */ /* 0x002fc800078e00ff */
[----:B------:R3:W-:Y:S01]  /*13490*/  SYNCS.ARRIVE.TRANS64 RZ, [R3+URZ+0x36830], R2 ;  /* 0x0368300203ff79a7 */ /* 0x0007e2000800003f */
[----:B--2---:R-:W-:-:S04]  /*134a0*/  LOP3.LUT R7, R7, 0x1f, RZ, 0xc0, !PT ;  /* 0x0000001f07077812 */ /* 0x004fc800078ec0ff */
[----:B------:R-:W-:-:S13]  /*134b0*/  ISETP.NE.AND P0, PT, R7, RZ, PT ;  /* 0x000000ff0700720c */ /* 0x000fda0003f05270 */
[----:B---3--:R-:W-:Y:S05]  /*134c0*/  @!P0 BRA `(.L_x_269) ;  /* 0x0000000000048947 */ /* 0x008fea0003800000 */
[----:B------:R-:W-:Y:S01]  /*134d0*/  BPT.TRAP 0x1 ;  /* 0x000000040000795c */ /* 0x000fe20000300000 */
.L_x_269:
[----:B------:R-:W-:Y:S05]  /*134e0*/  BSYNC B3 ;  /* 0x0000000000037941 */ /* 0x000fea0003800000 */
.L_x_268:
[----:B-1----:R-:W2:Y:S01]  /*134f0*/  LDL R2, [R1+0x18] ;  /* 0x0000180001027983 */ /* 0x002ea20000100800 */
[----:B------:R-:W-:Y:S01]  /*13500*/  IMAD.MOV.U32 R14, RZ, RZ, RZ ;  /* 0x000000ffff0e7224 */ /* 0x000fe200078e00ff */
[----:B------:R-:W-:Y:S01]  /*13510*/  UIADD3 UR4, UP0, UR36, 0x370, URZ ;  /* 0x0000037024047890 */ /* 0x000fe2000ff1e03f */
[----:B------:R-:W-:Y:S01]  /*13520*/  IMAD R8, R9, 0xa800, R18 ;  /* 0x0000a80009087824 */ /* 0x000fe200078e0212 */
[----:B------:R-:W-:Y:S01]  /*13530*/  PLOP3.LUT P0, PT, PT, PT, PT, 0x80, 0x0 ;  /* 0x000000000000781c */ /* 0x000fe20003f0f070 */
[----:B------:R-:W-:Y:S01]  /*13540*/  VIADD R3, R3, 0x36830 ;  /* 0x0003683003037836 */ /* 0x000fe20000000000 */
[----:B------:R-:W-:Y:S01]  /*13550*/  R2UR UR10, R14 ;  /* 0x000000000e0a72ca */ /* 0x000fe200000e0000 */
[----:B------:R-:W-:Y:S01]  /*13560*/  VIADD R7, R8, 0x21400 ;  /* 0x0002140008077836 */ /* 0x000fe20000000000 */
[----:B------:R-:W-:Y:S01]  /*13570*/  UIADD3.X UR5, URZ, UR37, URZ, UP0, !UPT ;  /* 0x000000253f057290 */ /* 0x000fe200087fe43f */
[----:B------:R-:W-:Y:S01]  /*13580*/  UMOV UR6, 0x0 ;  /* 0x0000000000067882 */ /* 0x000fe20000000000 */
[----:B------:R-:W-:Y:S01]  /*13590*/  UMOV UR7, 0x14f00000 ;  /* 0x14f0000000077882 */ /* 0x000fe20000000000 */
[----:B--2---:R-:W-:-:S10]  /*135a0*/  IMAD R2, R0, 0x70, R2 ;  /* 0x0000007000027824 */ /* 0x004fd400078e0202 */
.L_x_270:
[----:B------:R-:W-:-:S13]  /*135b0*/  @P0 ELECT P2, URZ, PT ;  /* 0x00000000003f082f */ /* 0x000fda0003840000 */
[----:B-----5:R-:W-:Y:S02]  /*135c0*/  @P2 R2UR UR13, R5 ;  /* 0x00000000050d22ca */ /* 0x020fe400000e0000 */
[----:B------:R-:W-:Y:S02]  /*135d0*/  @P2 R2UR UR12, R16 ;  /* 0x00000000100c22ca */ /* 0x000fe400000e0000 */
[----:B------:R-:W-:Y:S02]  /*135e0*/  @P2 R2UR UR11, R2 ;  /* 0x00000000020b22ca */ /* 0x000fe400000e0000 */
[----:B------:R-:W-:Y:S02]  /*135f0*/  @P2 R2UR UR9, R3 ;  /* 0x00000000030922ca */ /* 0x000fe400000e0000 */
[----:B------:R-:W-:Y:S02]  /*13600*/  @P2 R2UR UR8, R7 ;  /* 0x00000000070822ca */ /* 0x000fe400000e0000 */
[----:B------:R-:W-:-:S02]  /*13610*/  @P2 PLOP3.LUT P0, PT, P2, PT, PT, 0x8, 0x0 ;  /* 0x000000000000281c */ /* 0x000fc4000170e170 */
[----:B------:R-:W-:-:S09]  /*13620*/  PLOP3.LUT P2, PT, PT, PT, PT, 0x8, 0x0 ;  /* 0x000000000000781c */ /* 0x000fd20003f4e170 */
[----:B------:R1:W-:Y:S02]  /*13630*/  UTMALDG.4D [UR8], [UR4], desc[UR6] ;  /* 0x00000608040075b4 */ /* 0x0003e40008019000 */
[----:B-1----:R-:W-:Y:S05]  /*13640*/  @P0 BRA.U.ANY `(.L_x_270) ;  /* 0xfffffffd00d80947 */ /* 0x002fea000393ffff */
[----:B------:R-:W-:Y:S01]  /*13650*/  IMAD.MOV.U32 R20, RZ, RZ, 0x40 ;  /* 0x00000040ff147424 */ /* 0x000fe200078e00ff */
[----:B------:R-:W-:Y:S01]  /*13660*/  PLOP3.LUT P0, PT, PT, PT, PT, 0x80, 0x0 ;  /* 0x000000000000781c */ /* 0x000fe20003f0f070 */
[----:B------:R-:W-:Y:S01]  /*13670*/  VIADD R7, R8, 0x24c00 ;  /* 0x00024c0008077836 */ /* 0x000fe20000000000 */
[----:B------:R-:W-:Y:S01]  /*13680*/  UMOV UR6, 0x0 ;  /* 0x0000000000067882 */ /* 0x000fe20000000000 */
[----:B------:R-:W-:Y:S01]  /*13690*/  UMOV UR7, 0x14f00000 ;  /* 0x14f0000000077882 */ /* 0x000fe20000000000 */
[----:B------:R-:W-:-:S15]  /*136a0*/  R2UR UR10, R20 ;  /* 0x00000000140a72ca */ /* 0x000fde00000e0000 */
.L_x_271:
[----:B------:R-:W-:-:S13]  /*136b0*/  @P0 ELECT P2, URZ, PT ;  /* 0x00000000003f082f */ /* 0x000fda0003840000 */
[----:B------:R-:W-:Y:S02]  /*136c0*/  @P2 R2UR UR13, R5 ;  /* 0x00000000050d22ca */ /* 0x000fe400000e0000 */
        /* <DEDUP_REMOVED lines=14> */
.L_x_272:
        /* <DEDUP_REMOVED lines=10> */
[----:B------:R-:W2:Y:S01]  /*13850*/  LDL.LU R7, [R1+0x14] ;  /* 0x0000140001077983 */ /* 0x000ea20000300800 */
[----:B------:R-:W-:Y:S01]  /*13860*/  IMAD R3, R19, 0x8, R6 ;  /* 0x0000000813037824 */ /* 0x000fe200078e0206 */
[----:B------:R-:W-:Y:S01]  /*13870*/  BSSY B3, `(.L_x_273) ;  /* 0x0000004000037945 */ /* 0x000fe20003800000 */
[----:B--2---:R-:W-:-:S04]  /*13880*/  SHF.L.U32 R2, R7, 0x1f, RZ ;  /* 0x0000001f07027819 */ /* 0x004fc800000006ff */
[----:B------:R-:W1:Y:S02]  /*13890*/  SYNCS.PHASECHK.TRANS64.TRYWAIT P0, [R3+URZ+0x60], R2 ;  /* 0x00006002030075a7 */ /* 0x000e64000800017f */
[----:B-1----:R-:W-:Y:S05]  /*138a0*/  @!P0 BRA `(.L_x_274) ;  /* 0x0000004400148947 */ /* 0x002fea0003800000 */
.L_x_377:
[----:B------:R-:W-:Y:S05]  /*138b0*/  BSYNC B3 ;  /* 0x0000000000037941 */ /* 0x000fea0003800000 */
.L_x_273:
[----:B------:R-:W-:Y:S01]  /*138c0*/  BSSY B3, `(.L_x_275) ;  /* 0x000000c000037945 */ /* 0x000fe20003800000 */
[----:B0-----:R-:W-:Y:S02]  /*138d0*/  IMAD.MOV.U32 R10, RZ, RZ, 0x0 ;  /* 0x00000000ff0a7424 */ /* 0x001fe400078e00ff */
[----:B------:R-:W-:Y:S01]  /*138e0*/  IMAD.MOV.U32 R11, RZ, RZ, 0x14f00000 ;  /* 0x14f00000ff0b7424 */ /* 0x000fe200078e00ff */
[----:B------:R-:W-:Y:S06]  /*138f0*/  @P1 BRA `(.L_x_276) ;  /* 0x0000000000201947 */ /* 0x000fec0003800000 */
[----:B------:R-:W0:Y:S01]  /*13900*/  S2R R7, SR_TID.X ;  /* 0x0000000000077919 */ /* 0x000e220000002100 */
[----:B-1----:R-:W-:Y:S02]  /*13910*/  IMAD R2, R19, 0x8, R18 ;  /* 0x0000000813027824 */ /* 0x002fe400078e0212 */
[----:B------:R-:W-:-:S04]  /*13920*/  IMAD.MOV.U32 R3, RZ, RZ, 0xa800 ;  /* 0x0000a800ff037424 */ /* 0x000fc800078e00ff */
[----:B------:R2:W-:Y:S01]  /*13930*/  SYNCS.ARRIVE.TRANS64 RZ, [R2+URZ+0x36850], R3 ;  /* 0x0368500302ff79a7 */ /* 0x0005e2000800003f */
[----:B0-----:R-:W-:-:S04]  /*13940*/  LOP3.LUT R7, R7, 0x1f, RZ, 0xc0, !PT ;  /* 0x0000001f07077812 */ /* 0x001fc800078ec0ff */
[----:B------:R-:W-:-:S13]  /*13950*/  ISETP.NE.AND P0, PT, R7, RZ, PT ;  /* 0x000000ff0700720c */ /* 0x000fda0003f05270 */
[----:B--2---:R-:W-:Y:S05]  /*13960*/  @!P0 BRA `(.L_x_276) ;  /* 0x0000000000048947 */ /* 0x004fea0003800000 */
[----:B------:R-:W-:Y:S01]  /*13970*/  BPT.TRAP 0x1 ;  /* 0x000000040000795c */ /* 0x000fe20000300000 */
.L_x_276:
[----:B------:R-:W-:Y:S05]  /*13980*/  BSYNC B3 ;  /* 0x0000000000037941 */ /* 0x000fea0003800000 */
.L_x_275:
[----:B------:R-:W2:Y:S04]  /*13990*/  LDL R8, [R1+0x18] ;  /* 0x0000180001087983 */ /* 0x000ea80000100800 */
[----:B------:R-:W2:Y:S01]  /*139a0*/  LDL.LU R7, [R1+0x8] ;  /* 0x0000080001077983 */ /* 0x000ea20000300800 */
[----:B------:R-:W-:Y:S01]  /*139b0*/  R2UR UR10, R14 ;  /* 0x000000000e0a72ca */ /* 0x000fe200000e0000 */
[C-C-:B-1----:R-:W-:Y:S01]  /*139c0*/  IMAD R3, R19.reuse, 0x8, R18.reuse ;  /* 0x0000000813037824 */ /* 0x142fe200078e0212 */
[----:B------:R-:W-:Y:S01]  /*139d0*/  R2UR UR6, R10 ;  /* 0x000000000a0672ca */ /* 0x000fe200000e0000 */
[----:B------:R-:W-:Y:S01]  /*139e0*/  IMAD R2, R19, 0xa800, R18 ;  /* 0x0000a80013027824 */ /* 0x000fe200078e0212 */
[----:B------:R-:W-:Y:S01]  /*139f0*/  R2UR UR7, R11 ;  /* 0x000000000b0772ca */ /* 0x000fe200000e0000 */
[----:B------:R-:W-:Y:S01]  /*13a00*/  UIADD3 UR4, UP0, UR36, 0x470, URZ ;  /* 0x0000047024047890 */ /* 0x000fe2000ff1e03f */
[----:B------:R-:W-:Y:S01]  /*13a10*/  PLOP3.LUT P0, PT, PT, PT, PT, 0x80, 0x0 ;  /* 0x000000000000781c */ /* 0x000fe20003f0f070 */
[----:B------:R-:W-:-:S02]  /*13a20*/  VIADD R3, R3, 0x36850 ;  /* 0x0003685003037836 */ /* 0x000fc40000000000 */
[----:B------:R-:W-:Y:S01]  /*13a30*/  UIADD3.X UR5, URZ, UR37, URZ, UP0, !UPT ;  /* 0x000000253f057290 */ /* 0x000fe200087fe43f */
[----:B--2---:R-:W-:Y:S02]  /*13a40*/  IMAD R7, R7, 0x70, R8 ;  /* 0x0000007007077824 */ /* 0x004fe400078e0208 */
[----:B------:R-:W-:-:S09]  /*13a50*/  VIADD R8, R2, 0x400 ;  /* 0x0000040002087836 */ /* 0x000fd20000000000 */
.L_x_277:
        /* <DEDUP_REMOVED lines=9> */
[----:B0-----:R-:W-:Y:S05]  /*13af0*/  @P0 BRA.U.ANY `(.L_x_277) ;  /* 0xfffffffd00d80947 */ /* 0x001fea000393ffff */
[----:B------:R-:W-:Y:S01]  /*13b00*/  R2UR UR10, R20 ;  /* 0x00000000140a72ca */ /* 0x000fe200000e0000 */
[----:B------:R-:W-:Y:S01]  /*13b10*/  VIADD R8, R2, 0x3c00 ;  /* 0x00003c0002087836 */ /* 0x000fe20000000000 */
[----:B------:R-:W-:Y:S02]  /*13b20*/  R2UR UR6, R10 ;  /* 0x000000000a0672ca */ /* 0x000fe400000e0000 */
[----:B------:R-:W-:Y:S02]  /*13b30*/  R2UR UR7, R11 ;  /* 0x000000000b0772ca */ /* 0x000fe400000e0000 */
[----:B------:R-:W-:-:S13]  /*13b40*/  PLOP3.LUT P0, PT, PT, PT, PT, 0x80, 0x0 ;  /* 0x000000000000781c */ /* 0x000fda0003f0f070 */
.L_x_278:
        /* <DEDUP_REMOVED lines=15> */
.L_x_279:
        /* <DEDUP_REMOVED lines=10> */
[----:B------:R0:W-:Y:S01]  /*13ce0*/  STL [R1+0x8], R0 ;  /* 0x0000080001007387 */ /* 0x0001e20000100800 */
[----:B------:R-:W-:-:S07]  /*13cf0*/  IMAD.MOV.U32 R17, RZ, RZ, R5 ;  /* 0x000000ffff117224 */ /* 0x000fce00078e0005 */
.L_x_264:
[----:B------:R-:W-:Y:S05]  /*13d00*/  BSYNC B1 ;  /* 0x0000000000017941 */ /* 0x000fea0003800000 */
.L_x_263:
[----:B0-----:R-:W2:Y:S01]  /*13d10*/  LDL.LU R0, [R1+0x38] ;  /* 0x0000380001007983 */ /* 0x001ea20000300800 */
[----:B------:R-:W-:-:S03]  /*13d20*/  IMAD.MOV.U32 R19, RZ, RZ, R9 ;  /* 0x000000ffff137224 */ /* 0x000fc600078e0009 */
[----:B------:R0:W-:Y:S02]  /*13d30*/  STL [R1+0x14], R13 ;  /* 0x0000140d01007387 */ /* 0x0001e40000100800 */
[----:B0-2---:R-:W-:-:S07]  /*13d40*/  VIADD R0, R0, 0xfffffffd ;  /* 0xfffffffd00007836 */ /* 0x005fce0000000000 */
.L_x_262:
[----:B------:R-:W-:Y:S05]  /*13d50*/  BSYNC B2 ;  /* 0x0000000000027941 */ /* 0x000fea0003800000 */
.L_x_261:
[----:B------:R-:W-:Y:S01]  /*13d60*/  VIADD R12, R12, 0xfffffffe ;  /* 0xfffffffe0c0c7836 */ /* 0x000fe20000000000 */
[----:B------:R-:W-:-:S04]  /*13d70*/  LOP3.LUT R4, RZ, R4, RZ, 0x33, !PT ;  /* 0x00000004ff047212 */ /* 0x000fc800078e33ff */
[----:B------:R-:W-:-:S13]  /*13d80*/  ISETP.NE.AND P0, PT, R12, R4, PT ;  /* 0x000000040c00720c */ /* 0x000fda0003f05270 */
[----:B------:R-:W-:Y:S05]  /*13d90*/  @!P0 BRA `(.L_x_260) ;  /* 0x0000001400cc8947 */ /* 0x000fea0003800000 */
[----:B------:R-:W-:-:S07]  /*13da0*/  IMAD.MOV.U32 R9, RZ, RZ, R17 ;  /* 0x000000ffff097224 */ /* 0x000fce00078e0011 */
.L_x_314:
[----:B------:R-:W2:Y:S04]  /*13db0*/  LDL R3, [R1+0x20] ;  /* 0x0000200001037983 */ /* 0x000ea80000100800 */
[----:B------:R-:W3:Y:S01]  /*13dc0*/  LDL R2, [R1+0x14] ;  /* 0x0000140001027983 */ /* 0x000ee20000100800 */
[----:B------:R-:W-:Y:S01]  /*13dd0*/  VIADD R4, R19, 0x1 ;  /* 0x0000000113047836 */ /* 0x000fe20000000000 */
[----:B------:R-:W-:Y:S05]  /*13de0*/  YIELD ;  /* 0x0000000000007946 */ /* 0x000fea0003800000 */
[----:B------:R-:W-:Y:S01]  /*13df0*/  ISETP.NE.AND P0, PT, R4, 0x2, PT ;  /* 0x000000020400780c */ /* 0x000fe20003f05270 */
[----:B------:R-:W-:Y:S03]  /*13e00*/  BSSY B1, `(.L_x_280) ;  /* 0x00000b1000017945 */ /* 0x000fe60003800000 */
[----:B------:R-:W-:-:S02]  /*13e10*/  SEL R5, RZ, 0x1, P0 ;  /* 0x00000001ff057807 */ /* 0x000fc40000000000 */
[----:B------:R-:W-:Y:S02]  /*13e20*/  SEL R4, R4, RZ, P0 ;  /* 0x000000ff04047207 */ /* 0x000fe40000000000 */
[----:B--2---:R-:W-:Y:S02]  /*13e30*/  ISETP.NE.AND P1, PT, R3, RZ, PT ;  /* 0x000000ff0300720c */ /* 0x004fe40003f25270 */
[----:B---3--:R-:W-:-:S11]  /*13e40*/  LOP3.LUT R5, R2, R5, RZ, 0x3c, !PT ;  /* 0x0000000502057212 */ /* 0x008fd600078e3cff */
[----:B01----:R-:W-:Y:S05]  /*13e50*/  @!P1 BRA `(.L_x_281) ;  /* 0x0000000800ac9947 */ /* 0x003fea0003800000 */
        /* <DEDUP_REMOVED lines=14> */
[----:B------:R-:W-:-:S04]  /*13f40*/  @P0 SHF.R.U32.HI R2, RZ, R3, R7 ;  /* 0x00000003ff020219 */ /* 0x000fc80000011607 */
[--C-:B------:R-:W-:Y:S01]  /*13f50*/  SHF.R.S32.HI R3, RZ, 0x1f, R2.reuse ;  /* 0x0000001fff037819 */ /* 0x100fe20000011402 */
[----:B------:R-:W-:-:S04]  /*13f60*/  IMAD.MOV R7, RZ, RZ, -R2 ;  /* 0x000000ffff077224 */ /* 0x000fc800078e0a02 */
[----:B------:R-:W-:Y:S02]  /*13f70*/  IMAD R7, R8, R7, R0 ;  /* 0x0000000708077224 */ /* 0x000fe400078e0200 */
[----:B--2---:R-:W-:-:S04]  /*13f80*/  IMAD R8, R11, UR6, RZ ;  /* 0x000000060b087c24 */ /* 0x004fc8000f8e02ff */
[C---:B---3--:R-:W-:Y:S02]  /*13f90*/  IMAD R8, R10.reuse, UR7, R8 ;  /* 0x000000070a087c24 */ /* 0x048fe4000f8e0208 */
[----:B------:R-:W-:-:S04]  /*13fa0*/  IMAD.WIDE.U32 R2, R10, UR6, R2 ;  /* 0x000000060a027c25 */ /* 0x000fc8000f8e0002 */
[----:B------:R-:W-:Y:S01]  /*13fb0*/  IMAD.IADD R3, R8, 0x1, R3 ;  /* 0x0000000108037824 */ /* 0x000fe200078e0203 */
[----:B------:R-:W-:-:S04]  /*13fc0*/  LEA R8, P0, R2, UR4, 0x2 ;  /* 0x0000000402087c11 */ /* 0x000fc8000f8010ff */
[----:B------:R-:W-:-:S06]  /*13fd0*/  LEA.HI.X R9, R2, UR5, R3, 0x2, P0 ;  /* 0x0000000502097c11 */ /* 0x000fcc00080f1403 */
[----:B------:R0:W5:Y:S03]  /*13fe0*/  LDG.E R9, desc[UR8][R8.64] ;  /* 0x0000000808097981 */ /* 0x000166000c1e1900 */
.L_x_282:
[----:B------:R-:W-:Y:S01]  /*13ff0*/  IMAD R3, R4, 0x8, R18 ;  /* 0x0000000804037824 */ /* 0x000fe200078e0212 */
[----:B------:R-:W-:Y:S01]  /*14000*/  SHF.L.U32 R2, R5, 0x1f, RZ ;  /* 0x0000001f05027819 */ /* 0x000fe200000006ff */
[----:B------:R-:W-:Y:S03]  /*14010*/  BSSY B2, `(.L_x_283) ;  /* 0x0000003000027945 */ /* 0x000fe60003800000 */
[----:B------:R-:W1:Y:S02]  /*14020*/  SYNCS.PHASECHK.TRANS64.TRYWAIT P0, [R3+URZ+0x36840], R2 ;  /* 0x03684002030075a7 */ /* 0x000e64000800017f */
[----:B-1----:R-:W-:Y:S05]  /*14030*/  @!P0 BRA `(.L_x_284) ;  /* 0x0000003c00448947 */ /* 0x002fea0003800000 */
.L_x_378:
[----:B------:R-:W-:Y:S05]  /*14040*/  BSYNC B2 ;  /* 0x0000000000027941 */ /* 0x000fea0003800000 */
.L_x_283:
[----:B0-----:R-:W0:Y:S01]  /*14050*/  S2R R8, SR_TID.X ;  /* 0x0000000000087919 */ /* 0x001e220000002100 */
[----:B------:R-:W-:Y:S01]  /*14060*/  BSSY B2, `(.L_x_285) ;  /* 0x000000b000027945 */ /* 0x000fe20003800000 */
[----:B0-----:R-:W-:-:S04]  /*14070*/  LOP3.LUT R8, R8, 0x7f, RZ, 0xc0, !PT ;  /* 0x0000007f08087812 */ /* 0x001fc800078ec0ff */
[----:B------:R-:W-:-:S13]  /*14080*/  ISETP.NE.AND P1, PT, R8, RZ, PT ;  /* 0x000000ff0800720c */ /* 0x000fda0003f25270 */
[----:B------:R-:W-:Y:S05]  /*14090*/  @P1 BRA `(.L_x_286) ;  /* 0x00000000001c1947 */ /* 0x000fea0003800000 */
[----:B------:R-:W0:Y:S01]  /*140a0*/  S2R R8, SR_TID.X ;  /* 0x0000000000087919 */ /* 0x000e220000002100 */
[----:B-1----:R-:W-:-:S04]  /*140b0*/  IMAD.MOV.U32 R2, RZ, RZ, 0xa800 ;  /* 0x0000a800ff027424 */ /* 0x002fc800078e00ff */
[----:B------:R2:W-:Y:S01]  /*140c0*/  SYNCS.ARRIVE.TRANS64 RZ, [R3+URZ+0x36830], R2 ;  /* 0x0368300203ff79a7 */ /* 0x0005e2000800003f */
[----:B0-----:R-:W-:-:S04]  /*140d0*/  LOP3.LUT R8, R8, 0x1f, RZ, 0xc0, !PT ;  /* 0x0000001f08087812 */ /* 0x001fc800078ec0ff */
[----:B------:R-:W-:-:S13]  /*140e0*/  ISETP.NE.AND P0, PT, R8, RZ, PT ;  /* 0x000000ff0800720c */ /* 0x000fda0003f05270 */
[----:B--2---:R-:W-:Y:S05]  /*140f0*/  @!P0 BRA `(.L_x_286) ;  /* 0x0000000000048947 */ /* 0x004fea0003800000 */
[----:B------:R-:W-:Y:S01]  /*14100*/  BPT.TRAP 0x1 ;  /* 0x000000040000795c */ /* 0x000fe20000300000 */
.L_x_286:
[----:B------:R-:W-:Y:S05]  /*14110*/  BSYNC B2 ;  /* 0x0000000000027941 */ /* 0x000fea0003800000 */
.L_x_285:
        /* <DEDUP_REMOVED lines=12> */
.L_x_287:
        /* <DEDUP_REMOVED lines=10> */
[----:B------:R-:W-:Y:S01]  /*14280*/  IMAD.MOV.U32 R14, RZ, RZ, 0x40 ;  /* 0x00000040ff0e7424 */ /* 0x000fe200078e00ff */
[----:B------:R-:W-:Y:S01]  /*14290*/  PLOP3.LUT P0, PT, PT, PT, PT, 0x80, 0x0 ;  /* 0x000000000000781c */ /* 0x000fe20003f0f070 */
[----:B------:R-:W-:Y:S01]  /*142a0*/  VIADD R10, R8, 0x24c00 ;  /* 0x00024c00080a7836 */ /* 0x000fe20000000000 */
[----:B------:R-:W-:Y:S01]  /*142b0*/  UMOV UR6, 0x0 ;  /* 0x0000000000067882 */ /* 0x000fe20000000000 */
[----:B------:R-:W-:Y:S01]  /*142c0*/  UMOV UR7, 0x14f00000 ;  /* 0x14f0000000077882 */ /* 0x000fe20000000000 */
[----:B------:R-:W-:-:S15]  /*142d0*/  R2UR UR10, R14 ;  /* 0x000000000e0a72ca */ /* 0x000fde00000e0000 */
.L_x_288:
        /* <DEDUP_REMOVED lines=16> */
.L_x_289:
        /* <DEDUP_REMOVED lines=10> */
[----:B------:R-:W2:Y:S01]  /*14480*/  LDL.LU R10, [R1+0x14] ;  /* 0x00001400010a7983 */ /* 0x000ea20000300800 */
[----:B------:R-:W-:Y:S01]  /*14490*/  IMAD R2, R19, 0x8, R6 ;  /* 0x0000000813027824 */ /* 0x000fe200078e0206 */
[----:B------:R-:W-:Y:S01]  /*144a0*/  BSSY B2, `(.L_x_290) ;  /* 0x0000004000027945 */ /* 0x000fe20003800000 */
[----:B--2---:R-:W-:-:S04]  /*144b0*/  SHF.L.U32 R3, R10, 0x1f, RZ ;  /* 0x0000001f0a037819 */ /* 0x004fc800000006ff */
[----:B------:R-:W0:Y:S02]  /*144c0*/  SYNCS.PHASECHK.TRANS64.TRYWAIT P0, [R2+URZ+0x60], R3 ;  /* 0x00006003020075a7 */ /* 0x000e24000800017f */
[----:B0-----:R-:W-:Y:S05]  /*144d0*/  @!P0 BRA `(.L_x_291) ;  /* 0x0000003800308947 */ /* 0x001fea0003800000 */
.L_x_379:
[----:B------:R-:W-:Y:S05]  /*144e0*/  BSYNC B2 ;  /* 0x0000000000027941 */ /* 0x000fea0003800000 */
.L_x_290:
[----:B------:R-:W-:Y:S01]  /*144f0*/  BSSY B2, `(.L_x_292) ;  /* 0x000000b000027945 */ /* 0x000fe20003800000 */
[----:B------:R-:W-:Y:S02]  /*14500*/  IMAD.MOV.U32 R10, RZ, RZ, 0x0 ;  /* 0x00000000ff0a7424 */ /* 0x000fe400078e00ff */
[----:B------:R-:W-:Y:S01]  /*14510*/  IMAD.MOV.U32 R11, RZ, RZ, 0x14f00000 ;  /* 0x14f00000ff0b7424 */ /* 0x000fe200078e00ff */
[----:B------:R-:W-:Y:S06]  /*14520*/  @P1 BRA `(.L_x_293) ;  /* 0x00000000001c1947 */ /* 0x000fec0003800000 */
[----:B------:R-:W1:Y:S01]  /*14530*/  S2R R8, SR_TID.X ;  /* 0x0000000000087919 */ /* 0x000e620000002100 */
[----:B0-----:R-:W-:-:S04]  /*14540*/  IMAD.MOV.U32 R3, RZ, RZ, 0xa800 ;  /* 0x0000a800ff037424 */ /* 0x001fc800078e00ff */
[----:B------:R2:W-:Y:S01]  /*14550*/  SYNCS.ARRIVE.TRANS64 RZ, [R2+URZ+0x50], R3 ;  /* 0x0000500302ff79a7 */ /* 0x0005e2000800003f */
[----:B-1----:R-:W-:-:S04]  /*14560*/  LOP3.LUT R8, R8, 0x1f, RZ, 0xc0, !PT ;  /* 0x0000001f08087812 */ /* 0x002fc800078ec0ff */
[----:B------:R-:W-:-:S13]  /*14570*/  ISETP.NE.AND P0, PT, R8, RZ, PT ;  /* 0x000000ff0800720c */ /* 0x000fda0003f05270 */
[----:B--2---:R-:W-:Y:S05]  /*14580*/  @!P0 BRA `(.L_x_293) ;  /* 0x0000000000048947 */ /* 0x004fea0003800000 */
[----:B------:R-:W-:Y:S01]  /*14590*/  BPT.TRAP 0x1 ;  /* 0x000000040000795c */ /* 0x000fe20000300000 */
.L_x_293:
[----:B------:R-:W-:Y:S05]  /*145a0*/  BSYNC B2 ;  /* 0x0000000000027941 */ /* 0x000fea0003800000 */
.L_x_292:
[----:B------:R-:W2:Y:S04]  /*145b0*/  LDL R8, [R1+0x18] ;  /* 0x0000180001087983 */ /* 0x000ea80000100800 */
[----:B0-----:R-:W2:Y:S01]  /*145c0*/  LDL.LU R3, [R1+0x8] ;  /* 0x0000080001037983 */ /* 0x001ea20000300800 */
[----:B------:R-:W-:Y:S01]  /*145d0*/  R2UR UR10, R12 ;  /* 0x000000000c0a72ca */ /* 0x000fe200000e0000 */
[----:B------:R-:W-:Y:S01]  /*145e0*/  IMAD R19, R19, 0xa800, R18 ;  /* 0x0000a80013137824 */ /* 0x000fe200078e0212 */
[----:B------:R-:W-:Y:S01]  /*145f0*/  R2UR UR6, R10 ;  /* 0x000000000a0672ca */ /* 0x000fe200000e0000 */
[----:B------:R-:W-:Y:S01]  /*14600*/  UIADD3 UR4, UP0, UR36, 0x470, URZ ;  /* 0x0000047024047890 */ /* 0x000fe2000ff1e03f */
[----:B------:R-:W-:Y:S01]  /*14610*/  R2UR UR7, R11 ;  /* 0x000000000b0772ca */ /* 0x000fe200000e0000 */
[----:B------:R-:W-:Y:S01]  /*14620*/  VIADD R2, R2, 0x50 ;  /* 0x0000005002027836 */ /* 0x000fe20000000000 */
[----:B------:R-:W-:Y:S01]  /*14630*/  PLOP3.LUT P0, PT, PT, PT, PT, 0x80, 0x0 ;  /* 0x000000000000781c */ /* 0x000fe20003f0f070 */
[----:B------:R-:W-:Y:S01]  /*14640*/  UIADD3.X UR5, URZ, UR37, URZ, UP0, !UPT ;  /* 0x000000253f057290 */ /* 0x000fe200087fe43f */
[----:B--2---:R-:W-:-:S02]  /*14650*/  IMAD R3, R3, 0x70, R8 ;  /* 0x0000007003037824 */ /* 0x004fc400078e0208 */
[----:B------:R-:W-:-:S09]  /*14660*/  VIADD R8, R19, 0x400 ;  /* 0x0000040013087836 */ /* 0x000fd20000000000 */
.L_x_294:
        /* <DEDUP_REMOVED lines=15> */
.L_x_295:
        /* <DEDUP_REMOVED lines=15> */
.L_x_296:
        /* <DEDUP_REMOVED lines=12> */
.L_x_281:
[----:B------:R-:W-:Y:S05]  /*14910*/  BSYNC B1 ;  /* 0x0000000000017941 */ /* 0x000fea0003800000 */
.L_x_280:
[----:B------:R-:W2:Y:S01]  /*14920*/  LDL R2, [R1+0x20] ;  /* 0x0000200001027983 */ /* 0x000ea20000100800 */
[----:B------:R-:W-:Y:S01]  /*14930*/  VIADD R19, R4, 0x1 ;  /* 0x0000000104137836 */ /* 0x000fe20000000000 */
[----:B------:R-:W-:Y:S01]  /*14940*/  BSSY B1, `(.L_x_297) ;  /* 0x00000b4000017945 */ /* 0x000fe20003800000 */
[----:B0-----:R-:W-:-:S03]  /*14950*/  VIADD R7, R0, 0xffffffff ;  /* 0xffffffff00077836 */ /* 0x001fc60000000000 */
[----:B------:R-:W-:-:S04]  /*14960*/  ISETP.NE.AND P0, PT, R19, 0x2, PT ;  /* 0x000000021300780c */ /* 0x000fc80003f05270 */
[----:B------:R-:W-:Y:S02]  /*14970*/  SEL R19, R19, RZ, P0 ;  /* 0x000000ff13137207 */ /* 0x000fe40000000000 */
[----:B--2---:R-:W-:Y:S02]  /*14980*/  ISETP.NE.AND P1, PT, R2, RZ, PT ;  /* 0x000000ff0200720c */ /* 0x004fe40003f25270 */
[----:B------:R-:W-:-:S04]  /*14990*/  SEL R2, RZ, 0x1, P0 ;  /* 0x00000001ff027807 */ /* 0x000fc80000000000 */
[----:B------:R-:W-:-:S05]  /*149a0*/  LOP3.LUT R12, R5, R2, RZ, 0x3c, !PT ;  /* 0x00000002050c7212 */ /* 0x000fca00078e3cff */
[----:B------:R0:W-:Y:S02]  /*149b0*/  STL [R1+0x14], R12 ;  /* 0x0000140c01007387 */ /* 0x0001e40000100800 */
[----:B------:R-:W-:Y:S05]  /*149c0*/  @!P1 BRA `(.L_x_298) ;  /* 0x0000000800ac9947 */ /* 0x000fea0003800000 */
[----:B------:R-:W-:Y:S01]  /*149d0*/  ULDC.64 UR4, c[0x0][0x418] ;  /* 0x0001060000047ab9 */ /* 0x000fe20000000a00 */
[----:B------:R-:W-:Y:S01]  /*149e0*/  IMAD.MOV.U32 R8, RZ, RZ, R7 ;  /* 0x000000ffff087224 */ /* 0x000fe200078e0007 */
[----:B------:R-:W-:-:S04]  /*149f0*/  ISETP.NE.U32.AND P0, PT, RZ, UR4, PT ;  /* 0x00000004ff007c0c */ /* 0x000fc8000bf05070 */
[----:B------:R-:W-:-:S13]  /*14a00*/  ISETP.NE.AND.EX P0, PT, RZ, UR5, PT, P0 ;  /* 0x00000005ff007c0c */ /* 0x000fda000bf05300 */
[----:B------:R-:W-:Y:S05]  /*14a10*/  @!P0 BRA `(.L_x_299) ;  /* 0x0000000000508947 */ /* 0x000fea0003800000 */
[----:B------:R-:W2:Y:S01]  /*14a20*/  LDL R11, [R1+0x1c] ;  /* 0x00001c00010b7983 */ /* 0x000ea20000100800 */
[----:B------:R-:W1:Y:S01]  /*14a30*/  LDC R9, c[0x0][0x43c] ;  /* 0x00010f00ff097b82 */ /* 0x000e620000000800 */
[----:B------:R-:W-:Y:S02]  /*14a40*/  ULDC.64 UR6, c[0x0][0x428] ;  /* 0x00010a0000067ab9 */ /* 0x000fe40000000a00 */
[----:B------:R-:W3:Y:S01]  /*14a50*/  LDL R10, [R1+0x10] ;  /* 0x00001000010a7983 */ /* 0x000ee20000100800 */
[----:B------:R-:W-:Y:S01]  /*14a60*/  ULDC.64 UR8, c[0x0][0x208] ;  /* 0x0000820000087ab9 */ /* 0x000fe20000000a00 */
[----:B-1----:R-:W-:-:S13]  /*14a70*/  ISETP.NE.AND P0, PT, R9, 0x1, PT ;  /* 0x000000010900780c */ /* 0x002fda0003f05270 */
[----:B------:R-:W1:Y:S02]  /*14a80*/  @P0 LDC.64 R2, c[0x0][0x440] ;  /* 0x00011000ff020b82 */ /* 0x000e640000000a00 */
[----:B-1----:R-:W-:-:S04]  /*14a90*/  @P0 IMAD.HI.U32 R8, R7, R2, RZ ;  /* 0x0000000207080227 */ /* 0x002fc800078e00ff */
        /* <DEDUP_REMOVED lines=10> */
[----:B------:R-:W-:-:S05]  /*14b40*/  LEA.HI.X R11, R2, UR5, R9, 0x2, P0 ;  /* 0x00000005020b7c11 */ /* 0x000fca00080f1409 */
[----:B------:R1:W5:Y:S04]  /*14b50*/  LDG.E R9, desc[UR8][R10.64] ;  /* 0x000000080a097981 */ /* 0x000368000c1e1900 */
.L_x_299:
[----:B------:R-:W-:Y:S01]  /*14b60*/  IMAD R2, R19, 0x8, R18 ;  /* 0x0000000813027824 */ /* 0x000fe200078e0212 */
[----:B------:R-:W-:Y:S01]  /*14b70*/  SHF.L.U32 R3, R12, 0x1f, RZ ;  /* 0x0000001f0c037819 */ /* 0x000fe200000006ff */
[----:B------:R-:W-:Y:S03]  /*14b80*/  BSSY B2, `(.L_x_300) ;  /* 0x0000003000027945 */ /* 0x000fe60003800000 */
[----:B------:R-:W2:Y:S02]  /*14b90*/  SYNCS.PHASECHK.TRANS64.TRYWAIT P0, [R2+URZ+0x36840], R3 ;  /* 0x03684003020075a7 */ /* 0x000ea4000800017f */
[----:B--2---:R-:W-:Y:S05]  /*14ba0*/  @!P0 BRA `(.L_x_301) ;  /* 0x0000003000908947 */ /* 0x004fea0003800000 */
.L_x_380:
[----:B------:R-:W-:Y:S05]  /*14bb0*/  BSYNC B2 ;  /* 0x0000000000027941 */ /* 0x000fea0003800000 */
.L_x_300:
[----:B-1----:R-:W1:Y:S01]  /*14bc0*/  S2R R10, SR_TID.X ;  /* 0x00000000000a7919 */ /* 0x002e620000002100 */
[----:B------:R-:W-:Y:S01]  /*14bd0*/  BSSY B2, `(.L_x_302) ;  /* 0x000000b000027945 */ /* 0x000fe20003800000 */
[----:B-1----:R-:W-:-:S04]  /*14be0*/  LOP3.LUT R10, R10, 0x7f, RZ, 0xc0, !PT ;  /* 0x0000007f0a0a7812 */ /* 0x002fc800078ec0ff */
[----:B------:R-:W-:-:S13]  /*14bf0*/  ISETP.NE.AND P1, PT, R10, RZ, PT ;  /* 0x000000ff0a00720c */ /* 0x000fda0003f25270 */
[----:B------:R-:W-:Y:S05]  /*14c00*/  @P1 BRA `(.L_x_303) ;  /* 0x00000000001c1947 */ /* 0x000fea0003800000 */
[----:B------:R-:W1:Y:S01]  /*14c10*/  S2R R10, SR_TID.X ;  /* 0x00000000000a7919 */ /* 0x000e620000002100 */
[----:B--2---:R-:W-:-:S04]  /*14c20*/  IMAD.MOV.U32 R3, RZ, RZ, 0xa800 ;  /* 0x0000a800ff037424 */ /* 0x004fc800078e00ff */
[----:B------:R3:W-:Y:S01]  /*14c30*/  SYNCS.ARRIVE.TRANS64 RZ, [R2+URZ+0x36830], R3 ;  /* 0x0368300302ff79a7 */ /* 0x0007e2000800003f */
[----:B-1----:R-:W-:-:S04]  /*14c40*/  LOP3.LUT R10, R10, 0x1f, RZ, 0xc0, !PT ;  /* 0x0000001f0a0a7812 */ /* 0x002fc800078ec0ff */
[----:B------:R-:W-:-:S13]  /*14c50*/  ISETP.NE.AND P0, PT, R10, RZ, PT ;  /* 0x000000ff0a00720c */ /* 0x000fda0003f05270 */
[----:B---3--:R-:W-:Y:S05]  /*14c60*/  @!P0 BRA `(.L_x_303) ;  /* 0x0000000000048947 */ /* 0x008fea0003800000 */
[----:B------:R-:W-:Y:S01]  /*14c70*/  BPT.TRAP 0x1 ;  /* 0x000000040000795c */ /* 0x000fe20000300000 */
.L_x_303:
[----:B------:R-:W-:Y:S05]  /*14c80*/  BSYNC B2 ;  /* 0x0000000000027941 */ /* 0x000fea0003800000 */
.L_x_302:
[----:B--2---:R-:W2:Y:S01]  /*14c90*/  LDL R2, [R1+0x18] ;  /* 0x0000180001027983 */ /* 0x004ea20000100800 */
[----:B0-----:R-:W-:Y:S01]  /*14ca0*/  IMAD.MOV.U32 R12, RZ, RZ, RZ ;  /* 0x000000ffff0c7224 */ /* 0x001fe200078e00ff */
[----:B------:R-:W-:Y:S01]  /*14cb0*/  UIADD3 UR4, UP0, UR36, 0x370, URZ ;  /* 0x0000037024047890 */ /* 0x000fe2000ff1e03f */
[C---:B------:R-:W-:Y:S01]  /*14cc0*/  IMAD R3, R19.reuse, 0x8, R6 ;  /* 0x0000000813037824 */ /* 0x040fe200078e0206 */
[----:B------:R-:W-:Y:S01]  /*14cd0*/  PLOP3.LUT P0, PT, PT, PT, PT, 0x80, 0x0 ;  /* 0x000000000000781c */ /* 0x000fe20003f0f070 */
[----:B------:R-:W-:Y:S01]  /*14ce0*/  IMAD R10, R19, 0xa800, R18 ;  /* 0x0000a800130a7824 */ /* 0x000fe200078e0212 */
[----:B------:R-:W-:Y:S01]  /*14cf0*/  R2UR UR10, R12 ;  /* 0x000000000c0a72ca */ /* 0x000fe200000e0000 */
[----:B------:R-:W-:Y:S01]  /*14d00*/  VIADD R3, R3, 0x30 ;  /* 0x0000003003037836 */ /* 0x000fe20000000000 */
[----:B------:R-:W-:Y:S01]  /*14d10*/  UIADD3.X UR5, URZ, UR37, URZ, UP0, !UPT ;  /* 0x000000253f057290 */ /* 0x000fe200087fe43f */
[----:B------:R-:W-:Y:S01]  /*14d20*/  VIADD R11, R10, 0x21400 ;  /* 0x000214000a0b7836 */ /* 0x000fe20000000000 */
[----:B------:R-:W-:Y:S01]  /*14d30*/  UMOV UR6, 0x0 ;  /* 0x0000000000067882 */ /* 0x000fe20000000000 */
[----:B------:R-:W-:Y:S01]  /*14d40*/  UMOV UR7, 0x14f00000 ;  /* 0x14f0000000077882 */ /* 0x000fe20000000000 */
[----:B--2---:R-:W-:-:S09]  /*14d50*/  IMAD R2, R8, 0x70, R2 ;  /* 0x0000007008027824 */ /* 0x004fd200078e0202 */
.L_x_304:
        /* <DEDUP_REMOVED lines=16> */
.L_x_305:
        /* <DEDUP_REMOVED lines=16> */
.L_x_306:
        /* <DEDUP_REMOVED lines=10> */
[----:B------:R-:W-:Y:S01]  /*15000*/  SHF.L.U32 R5, R5, 0x1f, RZ ;  /* 0x0000001f05057819 */ /* 0x000fe200000006ff */
[----:B------:R-:W-:Y:S01]  /*15010*/  IMAD R2, R4, 0x8, R6 ;  /* 0x0000000804027824 */ /* 0x000fe200078e0206 */
[----:B------:R-:W-:Y:S03]  /*15020*/  BSSY B2, `(.L_x_307) ;  /* 0x0000003000027945 */ /* 0x000fe60003800000 */
[----:B------:R-:W0:Y:S02]  /*15030*/  SYNCS.PHASECHK.TRANS64.TRYWAIT P0, [R2+URZ+0x60], R5 ;  /* 0x00006005020075a7 */ /* 0x000e24000800017f */
[----:B0-----:R-:W-:Y:S05]  /*15040*/  @!P0 BRA `(.L_x_308) ;  /* 0x0000002c007c8947 */ /* 0x001fea0003800000 */
.L_x_381:
[----:B------:R-:W-:Y:S05]  /*15050*/  BSYNC B2 ;  /* 0x0000000000027941 */ /* 0x000fea0003800000 */
.L_x_307:
[----:B------:R-:W-:Y:S01]  /*15060*/  BSSY B2, `(.L_x_309) ;  /* 0x000000b000027945 */ /* 0x000fe20003800000 */
[----:B------:R-:W-:Y:S02]  /*15070*/  IMAD.MOV.U32 R10, RZ, RZ, 0x0 ;  /* 0x00000000ff0a7424 */ /* 0x000fe400078e00ff */
[----:B------:R-:W-:Y:S01]  /*15080*/  IMAD.MOV.U32 R11, RZ, RZ, 0x14f00000 ;  /* 0x14f00000ff0b7424 */ /* 0x000fe200078e00ff */
[----:B------:R-:W-:Y:S06]  /*15090*/  @P1 BRA `(.L_x_310) ;  /* 0x00000000001c1947 */ /* 0x000fec0003800000 */
[----:B------:R-:W1:Y:S02]  /*150a0*/  S2R R3, SR_TID.X ;  /* 0x0000000000037919 */ /* 0x000e640000002100 */
[----:B-1----:R-:W-:Y:S01]  /*150b0*/  LOP3.LUT R15, R3, 0x1f, RZ, 0xc0, !PT ;  /* 0x0000001f030f7812 */ /* 0x002fe200078ec0ff */
[----:B------:R-:W-:-:S03]  /*150c0*/  IMAD.MOV.U32 R3, RZ, RZ, 0xa800 ;  /* 0x0000a800ff037424 */ /* 0x000fc600078e00ff */
[----:B------:R-:W-:Y:S01]  /*150d0*/  ISETP.NE.AND P0, PT, R15, RZ, PT ;  /* 0x000000ff0f00720c */ /* 0x000fe20003f05270 */
[----:B------:R1:W-:-:S12]  /*150e0*/  SYNCS.ARRIVE.TRANS64 RZ, [R2+URZ+0x50], R3 ;  /* 0x0000500302ff79a7 */ /* 0x0003d8000800003f */
[----:B-1----:R-:W-:Y:S05]  /*150f0*/  @!P0 BRA `(.L_x_310) ;  /* 0x0000000000048947 */ /* 0x002fea0003800000 */
[----:B------:R-:W-:Y:S01]  /*15100*/  BPT.TRAP 0x1 ;  /* 0x000000040000795c */ /* 0x000fe20000300000 */
.L_x_310:
[----:B------:R-:W-:Y:S05]  /*15110*/  BSYNC B2 ;  /* 0x0000000000027941 */ /* 0x000fea0003800000 */
.L_x_309:
[----:B0-----:R-:W2:Y:S04]  /*15120*/  LDL R5, [R1+0x18] ;  /* 0x0000180001057983 */ /* 0x001ea80000100800 */
[----:B------:R-:W2:Y:S01]  /*15130*/  LDL.LU R3, [R1+0x8] ;  /* 0x0000080001037983 */ /* 0x000ea20000300800 */
        /* <DEDUP_REMOVED lines=10> */
.L_x_311:
        /* <DEDUP_REMOVED lines=15> */
.L_x_312:
        /* <DEDUP_REMOVED lines=15> */
.L_x_313:
        /* <DEDUP_REMOVED lines=12> */
.L_x_298:
[----:B------:R-:W-:Y:S05]  /*15480*/  BSYNC B1 ;  /* 0x0000000000017941 */ /* 0x000fea0003800000 */
.L_x_297:
[----:B------:R-:W2:Y:S01]  /*15490*/  LDL R2, [R1+0x28] ;  /* 0x0000280001027983 */ /* 0x000ea20000100800 */
[----:B------:R-:W-:Y:S01]  /*154a0*/  VIADD R0, R0, 0xfffffffe ;  /* 0xfffffffe00007836 */ /* 0x000fe20000000000 */
[----:B--2---:R-:W-:-:S13]  /*154b0*/  ISETP.GT.AND P0, PT, R7, R2, PT ;  /* 0x000000020700720c */ /* 0x004fda0003f04270 */
[----:B------:R-:W-:Y:S05]  /*154c0*/  @P0 BRA `(.L_x_314) ;  /* 0xffffffe800380947 */ /* 0x000fea000383ffff */
.L_x_260:
[----:B------:R-:W-:Y:S05]  /*154d0*/  BSYNC B0 ;  /* 0x0000000000007941 */ /* 0x000fea0003800000 */
.L_x_259:
[----:B------:R-:W2:Y:S01]  /*154e0*/  S2R R2, SR_TID.X ;  /* 0x0000000000027919 */ /* 0x000ea20000002100 */
[----:B------:R-:W-:Y:S01]  /*154f0*/  BSSY B0, `(.L_x_315) ;  /* 0x0000012000007945 */ /* 0x000fe20003800000 */
[----:B--2---:R-:W-:-:S04]  /*15500*/  LOP3.LUT R3, R2, 0x7f, RZ, 0xc0, !PT ;  /* 0x0000007f02037812 */ /* 0x004fc800078ec0ff */
[----:B------:R-:W-:-:S13]  /*15510*/  ISETP.NE.AND P0, PT, R3, RZ, PT ;  /* 0x000000ff0300720c */ /* 0x000fda0003f05270 */
[----:B------:R-:W-:Y:S05]  /*15520*/  @P0 BRA `(.L_x_316) ;  /* 0x0000000000380947 */ /* 0x000fea0003800000 */
[----:B------:R-:W2:Y:S01]  /*15530*/  S2R R2, SR_LANEID ;  /* 0x0000000000027919 */ /* 0x000ea20000000000 */
[----:B------:R-:W-:Y:S01]  /*15540*/  VOTEU.ANY UR4, UPT, PT ;  /* 0x0000000000047886 */ /* 0x000fe200038e0100 */
[----:B-1----:R-:W1:Y:S01]  /*15550*/  LDC.64 R4, c[0x0][0xc60] ;  /* 0x00031800ff047b82 */ /* 0x002e620000000a00 */
[----:B------:R-:W2:Y:S01]  /*15560*/  FLO.U32 R0, UR4 ;  /* 0x0000000400007d00 */ /* 0x000ea200080e0000 */
[----:B------:R-:W-:Y:S01]  /*15570*/  ULDC.64 UR6, c[0x0][0x208] ;  /* 0x0000820000067ab9 */ /* 0x000fe20000000a00 */
[----:B--2---:R-:W-:-:S06]  /*15580*/  ISETP.EQ.U32.AND P0, PT, R0, R2, PT ;  /* 0x000000020000720c */ /* 0x004fcc0003f02070 */
[----:B------:R-:W1:Y:S07]  /*15590*/  POPC R2, UR4 ;  /* 0x0000000400027d09 */ /* 0x000e6e0008000000 */
[----:B-1----:R-:W2:Y:S04]  /*155a0*/  @P0 ATOMG.E.ADD.STRONG.GPU PT, R2, desc[UR6][R4.64], R2 ;  /* 0x00000002040209a8 */ /* 0x002ea800081ee1c6 */
[----:B--2---:R1:W2:Y:S02]  /*155b0*/  SHFL.IDX PT, R2, R2, R0, 0x1f ;  /* 0x00001f0002027589 */ /* 0x0042a400000e0000 */
[----:B-1----:R-:W1:Y:S02]  /*155c0*/  S2R R0, SR_LTMASK ;  /* 0x0000000000007919 */ /* 0x002e640000003900 */
[----:B-1----:R-:W-:-:S06]  /*155d0*/  LOP3.LUT R0, R0, UR4, RZ, 0xc0, !PT ;  /* 0x0000000400007c12 */ /* 0x002fcc000f8ec0ff */
[----:B------:R-:W2:Y:S02]  /*155e0*/  POPC R0, R0 ;  /* 0x0000000000007309 */ /* 0x000ea40000000000 */
[----:B--2---:R-:W-:-:S05]  /*155f0*/  IADD3 R0, R2, UR38, R0 ;  /* 0x0000002602007c10 */ /* 0x004fca000fffe000 */
[----:B------:R2:W-:Y:S02]  /*15600*/  STL [R1], R0 ;  /* 0x0000000001007387 */ /* 0x0005e40000100800 */
.L_x_316:
[----:B------:R-:W-:Y:S05]  /*15610*/  BSYNC B0 ;  /* 0x0000000000007941 */ /* 0x000fea0003800000 */
.L_x_315:
[----:B--2---:R-:W2:Y:S01]  /*15620*/  LDL.LU R0, [R1+0x20] ;  /* 0x0000200001007983 */ /* 0x004ea20000300800 */
[----:B------:R-:W-:Y:S01]  /*15630*/  BSSY B0, `(.L_x_317) ;  /* 0x0000049000007945 */ /* 0x000fe20003800000 */
[----:B--2---:R-:W-:-:S13]  /*15640*/  ISETP.NE.AND P0, PT, R0, RZ, PT ;  /* 0x000000ff0000720c */ /* 0x004fda0003f05270 */
[----:B------:R-:W-:Y:S05]  /*15650*/  @!P0 BRA `(.L_x_318) ;  /* 0x0000000400188947 */ /* 0x000fea0003800000 */
[----:B------:R-:W2:Y:S01]  /*15660*/  LDL R2, [R1+0x14] ;  /* 0x0000140001027983 */ /* 0x000ea20000100800 */
[----:B------:R-:W-:Y:S01]  /*15670*/  IMAD R0, R19, 0x8, R18 ;  /* 0x0000000813007824 */ /* 0x000fe200078e0212 */
[----:B------:R-:W-:Y:S01]  /*15680*/  BSSY B1, `(.L_x_319) ;  /* 0x0000005000017945 */ /* 0x000fe20003800000 */
[----:B------:R-:W-:Y:S02]  /*15690*/  ISETP.NE.AND P1, PT, R3, RZ, PT ;  /* 0x000000ff0300720c */ /* 0x000fe40003f25270 */
[----:B--2---:R-:W-:-:S04]  /*156a0*/  SHF.L.U32 R2, R2, 0x1f, RZ ;  /* 0x0000001f02027819 */ /* 0x004fc800000006ff */
[----:B------:R-:W2:Y:S02]  /*156b0*/  SYNCS.PHASECHK.TRANS64.TRYWAIT P0, [R0+URZ+0x36860], R2 ;  /* 0x03686002000075a7 */ /* 0x000ea4000800017f */
[----:B--2---:R-:W-:Y:S05]  /*156c0*/  @!P0 BRA `(.L_x_320) ;  /* 0x0000002400f08947 */ /* 0x004fea0003800000 */
.L_x_382:
[----:B------:R-:W-:Y:S05]  /*156d0*/  BSYNC B1 ;  /* 0x0000000000017941 */ /* 0x000fea0003800000 */
.L_x_319:
[----:B------:R-:W-:Y:S04]  /*156e0*/  BSSY B1, `(.L_x_321) ;  /* 0x0000009000017945 */ /* 0x000fe80003800000 */
[----:B------:R-:W-:Y:S05]  /*156f0*/  @P1 BRA `(.L_x_322) ;  /* 0x00000000001c1947 */ /* 0x000fea0003800000 */
[----:B------:R-:W3:Y:S01]  /*15700*/  S2R R3, SR_TID.X ;  /* 0x0000000000037919 */ /* 0x000ee20000002100 */
[----:B--2---:R-:W-:-:S04]  /*15710*/  IMAD.MOV.U32 R2, RZ, RZ, 0xa800 ;  /* 0x0000a800ff027424 */ /* 0x004fc800078e00ff */
[----:B------:R4:W-:Y:S01]  /*15720*/  SYNCS.ARRIVE.TRANS64 RZ, [R0+URZ+0x36850], R2 ;  /* 0x0368500200ff79a7 */ /* 0x0009e2000800003f */
[----:B---3--:R-:W-:-:S04]  /*15730*/  LOP3.LUT R3, R3, 0x1f, RZ, 0xc0, !PT ;  /* 0x0000001f03037812 */ /* 0x008fc800078ec0ff */
[----:B------:R-:W-:-:S13]  /*15740*/  ISETP.NE.AND P0, PT, R3, RZ, PT ;  /* 0x000000ff0300720c */ /* 0x000fda0003f05270 */
[----:B----4-:R-:W-:Y:S05]  /*15750*/  @!P0 BRA `(.L_x_322) ;  /* 0x0000000000048947 */ /* 0x010fea0003800000 */
[----:B------:R-:W-:Y:S01]  /*15760*/  BPT.TRAP 0x1 ;  /* 0x000000040000795c */ /* 0x000fe20000300000 */
.L_x_322:
[----:B------:R-:W-:Y:S05]  /*15770*/  BSYNC B1 ;  /* 0x0000000000017941 */ /* 0x000fea0003800000 */
.L_x_321:
[----:B------:R-:W3:Y:S04]  /*15780*/  LDL.LU R3, [R1+0x18] ;  /* 0x0000180001037983 */ /* 0x000ee80000300800 */
[----:B--2---:R-:W3:Y:S01]  /*15790*/  LDL.LU R2, [R1+0x8] ;  /* 0x0000080001027983 */ /* 0x004ee20000300800 */
[----:B------:R-:W-:Y:S01]  /*157a0*/  UIADD3 UR4, UP0, UR36, 0x470, URZ ;  /* 0x0000047024047890 */ /* 0x000fe2000ff1e03f */
[----:B------:R-:W-:Y:S01]  /*157b0*/  PLOP3.LUT P0, PT, PT, PT, PT, 0x80, 0x0 ;  /* 0x000000000000781c */ /* 0x000fe20003f0f070 */
[----:B------:R-:W-:Y:S01]  /*157c0*/  VIADD R0, R0, 0x36850 ;  /* 0x0003685000007836 */ /* 0x000fe20000000000 */
[----:B------:R-:W-:Y:S01]  /*157d0*/  UMOV UR6, 0x0 ;  /* 0x0000000000067882 */ /* 0x000fe20000000000 */
[----:B------:R-:W-:Y:S01]  /*157e0*/  UIADD3.X UR5, URZ, UR37, URZ, UP0, !UPT ;  /* 0x000000253f057290 */ /* 0x000fe200087fe43f */
[----:B------:R-:W-:Y:S01]  /*157f0*/  UMOV UR7, 0x14f00000 ;  /* 0x14f0000000077882 */ /* 0x000fe20000000000 */
[----:B------:R-:W-:Y:S01]  /*15800*/  UMOV UR10, URZ ;  /* 0x0000003f000a7c82 */ /* 0x000fe20008000000 */
[----:B---3--:R-:W-:-:S02]  /*15810*/  IMAD R3, R2, 0x70, R3 ;  /* 0x0000007002037824 */ /* 0x008fc400078e0203 */
[----:B------:R-:W-:-:S04]  /*15820*/  IMAD R2, R19, 0xa800, R18 ;  /* 0x0000a80013027824 */ /* 0x000fc800078e0212 */
[----:B------:R-:W-:-:S07]  /*15830*/  VIADD R4, R2, 0x400 ;  /* 0x0000040002047836 */ /* 0x000fce0000000000 */
.L_x_323:
        /* <DEDUP_REMOVED lines=9> */
[----:B--2---:R-:W-:Y:S05]  /*158d0*/  @P0 BRA.U.ANY `(.L_x_323) ;  /* 0xfffffffd00d80947 */ /* 0x004fea000393ffff */
[----:B------:R-:W-:Y:S01]  /*158e0*/  PLOP3.LUT P0, PT, PT, PT, PT, 0x80, 0x0 ;  /* 0x000000000000781c */ /* 0x000fe20003f0f070 */
[----:B------:R-:W-:Y:S01]  /*158f0*/  VIADD R4, R2, 0x3c00 ;  /* 0x00003c0002047836 */ /* 0x000fe20000000000 */
[----:B------:R-:W-:Y:S01]  /*15900*/  UMOV UR6, 0x0 ;  /* 0x0000000000067882 */ /* 0x000fe20000000000 */
[----:B------:R-:W-:Y:S01]  /*15910*/  UMOV UR7, 0x14f00000 ;  /* 0x14f0000000077882 */ /* 0x000fe20000000000 */
[----:B------:R-:W-:-:S09]  /*15920*/  UMOV UR10, 0x40 ;  /* 0x00000040000a7882 */ /* 0x000fd20000000000 */
.L_x_324:
        /* <DEDUP_REMOVED lines=15> */
.L_x_325:
        /* <DEDUP_REMOVED lines=10> */
.L_x_318:
[----:B------:R-:W-:Y:S05]  /*15ac0*/  BSYNC B0 ;  /* 0x0000000000007941 */ /* 0x000fea0003800000 */
.L_x_317:
[----:B------:R-:W2:Y:S01]  /*15ad0*/  LDL.LU R4, [R1+0x14] ;  /* 0x0000140001047983 */ /* 0x000ea20000300800 */
[----:B------:R-:W-:-:S05]  /*15ae0*/  VIADD R19, R19, 0x1 ;  /* 0x0000000113137836 */ /* 0x000fca0000000000 */
[----:B------:R-:W-:-:S04]  /*15af0*/  ISETP.NE.AND P0, PT, R19, 0x2, PT ;  /* 0x000000021300780c */ /* 0x000fc80003f05270 */
[----:B------:R-:W-:Y:S02]  /*15b00*/  SEL R0, RZ, 0x1, P0 ;  /* 0x00000001ff007807 */ /* 0x000fe40000000000 */
[----:B------:R-:W-:Y:S02]  /*15b10*/  SEL R19, R19, RZ, P0 ;  /* 0x000000ff13137207 */ /* 0x000fe40000000000 */
[----:B--2---:R-:W-:-:S05]  /*15b20*/  LOP3.LUT R4, R4, R0, RZ, 0x3c, !PT ;  /* 0x0000000004047212 */ /* 0x004fca00078e3cff */
[----:B------:R2:W-:Y:S02]  /*15b30*/  STL [R1+0x14], R4 ;  /* 0x0000140401007387 */ /* 0x0005e40000100800 */
.L_x_239:
[----:B------:R-:W-:Y:S05]  /*15b40*/  BSYNC B7 ;  /* 0x0000000000077941 */ /* 0x000fea0003800000 */
.L_x_237:
[----:B---3--:R-:W3:Y:S02]  /*15b50*/  LDL R0, [R1+0x64] ;  /* 0x0000640001007983 */ /* 0x008ee40000100800 */
[----:B---3--:R-:W-:-:S13]  /*15b60*/  ISETP.NE.AND P0, PT, R0, RZ, PT ;  /* 0x000000ff0000720c */ /* 0x008fda0003f05270 */
[----:B------:R-:W-:Y:S05]  /*15b70*/  @!P0 BRA `(.L_x_326) ;  /* 0x00000000002c8947 */ /* 0x000fea0003800000 */
[----:B------:R-:W-:Y:S05]  /*15b80*/  WARPSYNC.ALL ;  /* 0x0000000000007948 */ /* 0x000fea0003800000 */
[----:B------:R-:W3:Y:S08]  /*15b90*/  S2UR UR5, SR_CgaCtaId ;  /* 0x00000000000579c3 */ /* 0x000ef00000008800 */
[----:B------:R-:W-:Y:S06]  /*15ba0*/  BAR.SYNC.DEFER_BLOCKING 0x5, 0x180 ;  /* 0x0146000000007b1d */ /* 0x000fec0000010000 */
[----:B------:R-:W-:-:S02]  /*15bb0*/  UMOV UR4, 0x400 ;  /* 0x0000040000047882 */ /* 0x000fc40000000000 */
[----:B---3--:R-:W-:-:S06]  /*15bc0*/  ULEA UR4, UR5, UR4, 0x18 ;  /* 0x0000000405047291 */ /* 0x008fcc000f8ec03f */
[----:B------:R-:W-:-:S05]  /*15bd0*/  IMAD.U32 R18, RZ, RZ, UR4 ;  /* 0x00000004ff127e24 */ /* 0x000fca000f8e00ff */
[----:B012---:R-:W0:Y:S04]  /*15be0*/  LDS.128 R4, [R18+0x368d0] ;  /* 0x0368d00012047984 */ /* 0x007e280000000c00 */
[----:B0-----:R1:W-:Y:S04]  /*15bf0*/  STL.64 [R1], R4 ;  /* 0x0000000401007387 */ /* 0x0013e80000100a00 */
[----:B------:R1:W-:Y:S01]  /*15c00*/  STL.64 [R1+0x8], R6 ;  /* 0x0000080601007387 */ /* 0x0003e20000100a00 */
[----:B------:R-:W-:Y:S06]  /*15c10*/  BAR.ARV 0x4, 0x180 ;  /* 0x0106000000007b1d */ /* 0x000fec0000002000 */
[----:B------:R-:W-:Y:S05]  /*15c20*/  BRA `(.L_x_327) ;  /* 0x0000000c00287947 */ /* 0x000fea0003800000 */
.L_x_326:
[----:B------:R-:W3:Y:S01]  /*15c30*/  S2R R0, SR_TID.X ;  /* 0x0000000000007919 */ /* 0x000ee20000002100 */
[----:B------:R-:W-:Y:S01]  /*15c40*/  UMOV UR4, 0xffffffff ;  /* 0xffffffff00047882 */ /* 0x000fe20000000000 */
[----:B---3--:R-:W-:-:S04]  /*15c50*/  LOP3.LUT R16, R0, 0x1f, RZ, 0xc0, !PT ;  /* 0x0000001f00107812 */ /* 0x008fc800078ec0ff */
[----:B------:R-:W-:Y:S01]  /*15c60*/  ISETP.NE.AND P0, PT, R16, 0x1f, PT ;  /* 0x0000001f1000780c */ /* 0x000fe20003f05270 */
[----:B------:R-:W-:-:S12]  /*15c70*/  BRA.DIV UR4, `(.L_x_328) ;  /* 0x0000002204987947 */ /* 0x000fd8000b800000 */
[----:B------:R-:W0:Y:S01]  /*15c80*/  LDL.LU R3, [R1] ;  /* 0x0000000001037983 */ /* 0x000e220000300800 */
[----:B------:R-:W-:-:S03]  /*15c90*/  ULDC UR4, c[0x0][0xc3c] ;  /* 0x00030f0000047ab9 */ /* 0x000fc60000000800 */
[----:B-1----:R-:W3:Y:S01]  /*15ca0*/  LDL R5, [R1+0xc] ;  /* 0x00000c0001057983 */ /* 0x002ee20000100800 */
[----:B------:R-:W-:Y:S01]  /*15cb0*/  ULDC.64 UR6, c[0x0][0x208] ;  /* 0x0000820000067ab9 */ /* 0x000fe20000000a00 */
[----:B0-----:R-:W-:Y:S02]  /*15cc0*/  IMAD.MOV.U32 R10, RZ, RZ, R3 ;  /* 0x000000ffff0a7224 */ /* 0x001fe400078e0003 */
[----:B---3--:R-:W-:-:S05]  /*15cd0*/  IMAD.IADD R0, R5, 0x1, R16 ;  /* 0x0000000105007824 */ /* 0x008fca00078e0210 */
[----:B------:R-:W-:-:S13]  /*15ce0*/  ISETP.GE.OR P1, PT, R0, UR4, !P0 ;  /* 0x0000000400007c0c */ /* 0x000fda000c726670 */
[----:B------:R-:W0:Y:S08]  /*15cf0*/  @!P1 LDC.64 R2, c[0x0][0xc80] ;  /* 0x00032000ff029b82 */ /* 0x000e300000000a00 */
[----:B--2---:R-:W1:Y:S01]  /*15d00*/  @!P1 LDC.64 R4, c[0x0][0xc78] ;  /* 0x00031e00ff049b82 */ /* 0x004e620000000a00 */
[----:B0-----:R-:W-:-:S05]  /*15d10*/  @!P1 IMAD.WIDE R2, R0, 0x4, R2 ;  /* 0x0000000400029825 */ /* 0x001fca00078e0202 */
[----:B------:R1:W2:Y:S02]  /*15d20*/  @!P1 LDG.E R7, desc[UR6][R2.64] ;  /* 0x0000000602079981 */ /* 0x0002a4000c1e1900 */
[----:B-1----:R-:W-:-:S06]  /*15d30*/  @!P1 IMAD.WIDE R2, R0, 0x4, R4 ;  /* 0x0000000400029825 */ /* 0x002fcc00078e0204 */
[----:B------:R-:W3:Y:S01]  /*15d40*/  @!P1 LDG.E R2, desc[UR6][R2.64] ;  /* 0x0000000602029981 */ /* 0x000ee2000c1e1900 */
[----:B------:R-:W-:Y:S01]  /*15d50*/  IMAD.MOV.U32 R6, RZ, RZ, RZ ;  /* 0x000000ffff067224 */ /* 0x000fe200078e00ff */
[C---:B------:R-:W-:Y:S01]  /*15d60*/  ISETP.GE.U32.AND P2, PT, R16.reuse, 0x2, PT ;  /* 0x000000021000780c */ /* 0x040fe20003f46070 */
[----:B------:R-:W-:Y:S01]  /*15d70*/  IMAD.MOV.U32 R4, RZ, RZ, RZ ;  /* 0x000000ffff047224 */ /* 0x000fe200078e00ff */
[C---:B------:R-:W-:Y:S01]  /*15d80*/  ISETP.GE.U32.AND P3, PT, R16.reuse, 0x4, PT ;  /* 0x000000041000780c */ /* 0x040fe20003f66070 */
[----:B------:R-:W-:Y:S01]  /*15d90*/  SHFL.IDX PT, R0, R10, RZ, 0x1f ;  /* 0x00001fff0a007589 */ /* 0x000fe200000e0000 */
[C---:B------:R-:W-:Y:S02]  /*15da0*/  ISETP.GE.U32.AND P4, PT, R16.reuse, 0x8, PT ;  /* 0x000000081000780c */ /* 0x040fe40003f86070 */
[----:B------:R-:W-:Y:S01]  /*15db0*/  ISETP.GE.U32.AND P5, PT, R16, 0x10, PT ;  /* 0x000000101000780c */ /* 0x000fe20003fa6070 */
[----:B------:R-:W-:Y:S01]  /*15dc0*/  SHFL.IDX PT, R8, R10, 0x1, 0x1f ;  /* 0x00201f000a087f89 */ /* 0x000fe200000e0000 */
[----:B--2---:R-:W-:-:S02]  /*15dd0*/  @!P1 IMAD.MOV.U32 R6, RZ, RZ, R7 ;  /* 0x000000ffff069224 */ /* 0x004fc400078e0007 */
[----:B------:R-:W-:Y:S02]  /*15de0*/  IMAD.MOV.U32 R7, RZ, RZ, RZ ;  /* 0x000000ffff077224 */ /* 0x000fe400078e00ff */
[----:B---3--:R-:W-:Y:S01]  /*15df0*/  @!P1 IMAD.MOV.U32 R7, RZ, RZ, R2 ;  /* 0x000000ffff079224 */ /* 0x008fe200078e0002 */
[----:B------:R-:W-:-:S03]  /*15e00*/  ISETP.NE.AND P1, PT, R16, RZ, PT ;  /* 0x000000ff1000720c */ /* 0x000fc60003f25270 */
[----:B------:R-:W-:-:S05]  /*15e10*/  IMAD R2, R7, R6, RZ ;  /* 0x0000000607027224 */ /* 0x000fca00078e02ff */
        /* <DEDUP_REMOVED lines=15> */
[----:B------:R0:W1:Y:S02]  /*15f10*/  SHFL.IDX PT, R9, R2, 0x1f, 0x1f ;  /* 0x03e01f0002097f89 */ /* 0x00006400000e0000 */
.L_x_392:
[----:B------:R-:W-:Y:S02]  /*15f20*/  ULDC UR4, c[0x0][0xc38] ;  /* 0x00030e0000047ab9 */ /* 0x000fe40000000800 */
[----:B------:R-:W-:-:S04]  /*15f30*/  IMAD.U32 R3, RZ, RZ, UR4 ;  /* 0x00000004ff037e24 */ /* 0x000fc8000f8e00ff */
[----:B-1----:R-:W-:-:S04]  /*15f40*/  IMAD R9, R9, R3, RZ ;  /* 0x0000000309097224 */ /* 0x002fc800078e02ff */
[----:B------:R-:W-:-:S05]  /*15f50*/  IMAD.IADD R5, R8, 0x1, R9 ;  /* 0x0000000108057824 */ /* 0x000fca00078e0209 */
[----:B------:R-:W-:-:S13]  /*15f60*/  ISETP.GT.AND P6, PT, R5, R0, PT ;  /* 0x000000000500720c */ /* 0x000fda0003fc4270 */
[----:B------:R-:W-:Y:S05]  /*15f70*/  @P6 BRA `(.L_x_329) ;  /* 0x0000000000b06947 */ /* 0x000fea0003800000 */
.L_x_332:
[----:B------:R-:W2:Y:S01]  /*15f80*/  LDL.LU R3, [R1+0xc] ;  /* 0x00000c0001037983 */ /* 0x000ea20000300800 */
[----:B0-----:R-:W0:Y:S01]  /*15f90*/  LDC R2, c[0x0][0xc3c] ;  /* 0x00030f00ff027b82 */ /* 0x001e220000000800 */
[----:B--2---:R-:W-:-:S05]  /*15fa0*/  VIADD R3, R3, 0x1f ;  /* 0x0000001f03037836 */ /* 0x004fca0000000000 */
[----:B0-----:R-:W-:-:S13]  /*15fb0*/  ISETP.GE.AND P6, PT, R3, R2, PT ;  /* 0x000000020300720c */ /* 0x001fda0003fc6270 */
[----:B------:R-:W-:Y:S05]  /*15fc0*/  @P6 BRA `(.L_x_330) ;  /* 0x0000000400d86947 */ /* 0x000fea0003800000 */
[----:B------:R-:W0:Y:S01]  /*15fd0*/  S2R R6, SR_TID.X ;  /* 0x0000000000067919 */ /* 0x000e220000002100 */
[----:B------:R-:W-:Y:S01]  /*15fe0*/  ULDC.64 UR4, c[0x0][0x208] ;  /* 0x0000820000047ab9 */ /* 0x000fe20000000a00 */
[----:B------:R1:W-:Y:S01]  /*15ff0*/  STL [R1+0xc], R3 ;  /* 0x00000c0301007387 */ /* 0x0003e20000100800 */
[----:B0-----:R-:W-:-:S05]  /*16000*/  LOP3.LUT R6, R6, 0x1f, RZ, 0xc0, !PT ;  /* 0x0000001f06067812 */ /* 0x001fca00078ec0ff */
[----:B------:R-:W-:Y:S02]  /*16010*/  IMAD.IADD R7, R3, 0x1, R6 ;  /* 0x0000000103077824 */ /* 0x000fe400078e0206 */
[----:B------:R-:W-:-:S03]  /*16020*/  IMAD.MOV.U32 R6, RZ, RZ, RZ ;  /* 0x000000ffff067224 */ /* 0x000fc600078e00ff */
[----:B------:R-:W-:-:S13]  /*16030*/  ISETP.GE.OR P6, PT, R7, R2, !P0 ;  /* 0x000000020700720c */ /* 0x000fda00047c6670 */
[----:B-1----:R-:W0:Y:S02]  /*16040*/  @!P6 LDC.64 R2, c[0x0][0xc80] ;  /* 0x00032000ff02eb82 */ /* 0x002e240000000a00 */
[----:B0-----:R-:W-:-:S05]  /*16050*/  @!P6 IMAD.WIDE R2, R7, 0x4, R2 ;  /* 0x000000040702e825 */ /* 0x001fca00078e0202 */
[----:B------:R0:W2:Y:S02]  /*16060*/  @!P6 LDG.E R6, desc[UR4][R2.64] ;  /* 0x000000040206e981 */ /* 0x0000a4000c1e1900 */
[----:B0-----:R-:W0:Y:S02]  /*16070*/  @!P6 LDC.64 R2, c[0x0][0xc78] ;  /* 0x00031e00ff02eb82 */ /* 0x001e240000000a00 */
[----:B0-----:R-:W-:-:S04]  /*16080*/  @!P6 IMAD.WIDE R2, R7, 0x4, R2 ;  /* 0x000000040702e825 */ /* 0x001fc800078e0202 */
[----:B------:R-:W-:-:S06]  /*16090*/  IMAD.MOV.U32 R7, RZ, RZ, RZ ;  /* 0x000000ffff077224 */ /* 0x000fcc00078e00ff */
[----:B------:R-:W2:Y:S01]  /*160a0*/  @!P6 LDG.E R7, desc[UR4][R2.64] ;  /* 0x000000040207e981 */ /* 0x000ea2000c1e1900 */
[----:B------:R-:W-:Y:S01]  /*160b0*/  UMOV UR4, 0xffffffff ;  /* 0xffffffff00047882 */ /* 0x000fe20000000000 */
[----:B--2---:R-:W-:Y:S02]  /*160c0*/  IMAD R2, R7, R6, RZ ;  /* 0x0000000607027224 */ /* 0x004fe400078e02ff */
[----:B------:R-:W-:Y:S05]  /*160d0*/  BRA.DIV UR4, `(.L_x_331) ;  /* 0x0000002204e47947 */ /* 0x000fea000b800000 */
        /* <DEDUP_REMOVED lines=16> */
.L_x_400:
[----:B------:R-:W-:Y:S02]  /*161e0*/  ULDC UR4, c[0x0][0xc38] ;  /* 0x00030e0000047ab9 */ /* 0x000fe40000000800 */
[----:B------:R-:W-:-:S04]  /*161f0*/  IMAD.U32 R3, RZ, RZ, UR4 ;  /* 0x00000004ff037e24 */ /* 0x000fc8000f8e00ff */
[----:B-1----:R-:W-:-:S04]  /*16200*/  IMAD R9, R9, R3, RZ ;  /* 0x0000000309097224 */ /* 0x002fc800078e02ff */
[----:B------:R-:W-:-:S05]  /*16210*/  IMAD.IADD R5, R9, 0x1, R5 ;  /* 0x0000000109057824 */ /* 0x000fca00078e0205 */
[----:B------:R-:W-:-:S13]  /*16220*/  ISETP.GT.AND P6, PT, R5, R0, PT ;  /* 0x000000000500720c */ /* 0x000fda0003fc4270 */
[----:B------:R-:W-:Y:S05]  /*16230*/  @!P6 BRA `(.L_x_332) ;  /* 0xfffffffc0050e947 */ /* 0x000fea000383ffff */
.L_x_329:
[----:B------:R-:W-:Y:S01]  /*16240*/  IMAD.IADD R9, R5, 0x1, -R9 ;  /* 0x0000000105097824 */ /* 0x000fe200078e0a09 */
[----:B------:R-:W-:-:S03]  /*16250*/  UMOV UR4, 0xffffffff ;  /* 0xffffffff00047882 */ /* 0x000fc60000000000 */
[----:B------:R-:W-:-:S05]  /*16260*/  IMAD R5, R2, R3, R9 ;  /* 0x0000000302057224 */ /* 0x000fca00078e0209 */
[----:B------:R-:W-:Y:S01]  /*16270*/  ISETP.GT.AND P6, PT, R5, R0, PT ;  /* 0x000000000500720c */ /* 0x000fe20003fc4270 */
[----:B------:R-:W-:-:S12]  /*16280*/  BRA.DIV UR4, `(.L_x_333) ;  /* 0x0000002604507947 */ /* 0x000fd8000b800000 */
[----:B------:R-:W-:-:S04]  /*16290*/  VOTE.ANY R8, PT, !P6 ;  /* 0x0000000000087806 */ /* 0x000fc800070e0100 */
[----:B------:R-:W1:Y:S02]  /*162a0*/  POPC R5, R8 ;  /* 0x0000000800057309 */ /* 0x000e640000000000 */
[----:B-1----:R1:W2:Y:S04]  /*162b0*/  SHFL.IDX PT, R6, R6, R5, 0x1f ;  /* 0x00001f0506067589 */ /* 0x0022a800000e0000 */
[----:B------:R1:W3:Y:S02]  /*162c0*/  SHFL.IDX PT, R7, R7, R5, 0x1f ;  /* 0x00001f0507077589 */ /* 0x0002e400000e0000 */
.L_x_405:
[----:B------:R-:W-:-:S13]  /*162d0*/  ISETP.NE.AND P0, PT, R8, RZ, PT ;  /* 0x000000ff0800720c */ /* 0x000fda0003f05270 */
[----:B------:R-:W-:Y:S05]  /*162e0*/  @!P0 BRA `(.L_x_334) ;  /* 0x0000000000148947 */ /* 0x000fea0003800000 */
[----:B------:R-:W-:Y:S01]  /*162f0*/  UMOV UR4, 0xffffffff ;  /* 0xffffffff00047882 */ /* 0x000fe20000000000 */
[----:B------:R-:W-:Y:S02]  /*16300*/  VIADD R12, R5, 0xffffffff ;  /* 0xffffffff050c7836 */ /* 0x000fe40000000000 */
[----:B------:R-:W-:Y:S05]  /*16310*/  BRA.DIV UR4, `(.L_x_335) ;  /* 0x0000002604887947 */ /* 0x000fea000b800000 */
[----:B0-----:R0:W4:Y:S02]  /*16320*/  SHFL.IDX PT, R2, R2, R12, 0x1f ;  /* 0x00001f0c02027589 */ /* 0x00112400000e0000 */
.L_x_408:
[----:B----4-:R-:W-:-:S07]  /*16330*/  IMAD.MOV.U32 R4, RZ, RZ, R2 ;  /* 0x000000ffff047224 */ /* 0x010fce00078e0002 */
.L_x_334:
[----:B------:R-:W4:Y:S01]  /*16340*/  LDL.LU R10, [R1+0xc] ;  /* 0x00000c00010a7983 */ /* 0x000f220000300800 */
[----:B------:R-:W-:Y:S01]  /*16350*/  IMAD R9, R4, R3, R9 ;  /* 0x0000000304097224 */ /* 0x000fe200078e0209 */
[----:B--2---:R-:W-:-:S03]  /*16360*/  IABS R4, R6 ;  /* 0x0000000600047213 */ /* 0x004fc60000000000 */
[----:B------:R-:W-:Y:S01]  /*16370*/  IMAD.IADD R0, R0, 0x1, -R9 ;  /* 0x0000000100007824 */ /* 0x000fe200078e0a09 */
[----:B0-----:R-:W0:Y:S01]  /*16380*/  I2F.RP R2, R4 ;  /* 0x0000000400027306 */ /* 0x001e220000209400 */
[----:B------:R2:W-:Y:S02]  /*16390*/  STL [R1], R9 ;  /* 0x0000000901007387 */ /* 0x0005e40000100800 */
[----:B--2---:R-:W-:-:S05]  /*163a0*/  IABS R9, R6 ;  /* 0x0000000600097213 */ /* 0x004fca0000000000 */
[----:B0-----:R-:W0:Y:S01]  /*163b0*/  MUFU.RCP R2, R2 ;  /* 0x0000000200027308 */ /* 0x001e220000001000 */
[----:B------:R-:W-:Y:S02]  /*163c0*/  IMAD.MOV R9, RZ, RZ, -R9 ;  /* 0x000000ffff097224 */ /* 0x000fe400078e0a09 */
[----:B0-----:R-:W-:-:S05]  /*163d0*/  VIADD R2, R2, 0xffffffe ;  /* 0x0ffffffe02027836 */ /* 0x001fca0000000000 */
[----:B------:R-:W0:Y:S02]  /*163e0*/  F2I.FTZ.U32.TRUNC.NTZ R3, R2 ;  /* 0x0000000200037305 */ /* 0x000e24000021f000 */
[----:B0-----:R-:W-:-:S04]  /*163f0*/  IMAD.MOV R2, RZ, RZ, -R3 ;  /* 0x000000ffff027224 */ /* 0x001fc800078e0a03 */
[----:B------:R-:W-:Y:S02]  /*16400*/  IMAD R8, R2, R4, RZ ;  /* 0x0000000402087224 */ /* 0x000fe400078e02ff */
[----:B------:R-:W-:-:S04]  /*16410*/  IMAD.MOV.U32 R2, RZ, RZ, RZ ;  /* 0x000000ffff027224 */ /* 0x000fc800078e00ff */
[----:B------:R-:W-:Y:S01]  /*16420*/  IMAD.HI.U32 R2, R3, R8, R2 ;  /* 0x0000000803027227 */ /* 0x000fe200078e0002 */
[----:B------:R-:W-:-:S05]  /*16430*/  IABS R3, R0 ;  /* 0x0000000000037213 */ /* 0x000fca0000000000 */
[----:B------:R-:W-:-:S04]  /*16440*/  IMAD.HI.U32 R8, R2, R3, RZ ;  /* 0x0000000302087227 */ /* 0x000fc800078e00ff */
[----:B------:R-:W-:-:S05]  /*16450*/  IMAD R3, R8, R9, R3 ;  /* 0x0000000908037224 */ /* 0x000fca00078e0203 */
[----:B------:R-:W-:-:S13]  /*16460*/  ISETP.GT.U32.AND P1, PT, R4, R3, PT ;  /* 0x000000030400720c */ /* 0x000fda0003f24070 */
[----:B------:R-:W-:Y:S02]  /*16470*/  @!P1 IMAD.IADD R3, R3, 0x1, -R4 ;  /* 0x0000000103039824 */ /* 0x000fe400078e0a04 */
[----:B------:R-:W-:Y:S01]  /*16480*/  @!P1 VIADD R8, R8, 0x1 ;  /* 0x0000000108089836 */ /* 0x000fe20000000000 */
[----:B------:R-:W-:Y:S02]  /*16490*/  ISETP.NE.AND P1, PT, R6, RZ, PT ;  /* 0x000000ff0600720c */ /* 0x000fe40003f25270 */
[----:B------:R-:W-:Y:S02]  /*164a0*/  ISETP.GE.U32.AND P0, PT, R3, R4, PT ;  /* 0x000000040300720c */ /* 0x000fe40003f06070 */
[----:B---3--:R-:W-:-:S04]  /*164b0*/  IABS R4, R7 ;  /* 0x0000000700047213 */ /* 0x008fc80000000000 */
[----:B------:R-:W0:Y:S07]  /*164c0*/  I2F.RP R2, R4 ;  /* 0x0000000400027306 */ /* 0x000e2e0000209400 */
[----:B------:R-:W-:Y:S01]  /*164d0*/  @P0 VIADD R8, R8, 0x1 ;  /* 0x0000000108080836 */ /* 0x000fe20000000000 */
[----:B0-----:R-:W0:Y:S02]  /*164e0*/  MUFU.RCP R2, R2 ;  /* 0x0000000200027308 */ /* 0x001e240000001000 */
[----:B0-----:R-:W-:-:S06]  /*164f0*/  VIADD R2, R2, 0xffffffe ;  /* 0x0ffffffe02027836 */ /* 0x001fcc0000000000 */
[----:B------:R-:W0:Y:S02]  /*16500*/  F2I.FTZ.U32.TRUNC.NTZ R3, R2 ;  /* 0x0000000200037305 */ /* 0x000e24000021f000 */
[----:B0-----:R-:W-:-:S04]  /*16510*/  IMAD.MOV R2, RZ, RZ, -R3 ;  /* 0x000000ffff027224 */ /* 0x001fc800078e0a03 */
[----:B------:R-:W-:Y:S02]  /*16520*/  IMAD R9, R2, R4, RZ ;  /* 0x0000000402097224 */ /* 0x000fe400078e02ff */
[----:B------:R-:W-:-:S04]  /*16530*/  IMAD.MOV.U32 R2, RZ, RZ, RZ ;  /* 0x000000ffff027224 */ /* 0x000fc800078e00ff */
[----:B------:R-:W-:Y:S01]  /*16540*/  IMAD.HI.U32 R2, R3, R9, R2 ;  /* 0x0000000903027227 */ /* 0x000fe200078e0002 */
[----:B------:R-:W-:Y:S02]  /*16550*/  LOP3.LUT R3, R0, R6, RZ, 0x3c, !PT ;  /* 0x0000000600037212 */ /* 0x000fe400078e3cff */
[----:B------:R-:W-:Y:S02]  /*16560*/  IABS R9, R7 ;  /* 0x0000000700097213 */ /* 0x000fe40000000000 */
[----:B------:R-:W-:-:S03]  /*16570*/  ISETP.GE.AND P2, PT, R3, RZ, PT ;  /* 0x000000ff0300720c */ /* 0x000fc60003f46270 */
[----:B------:R-:W-:-:S10]  /*16580*/  IMAD.MOV R9, RZ, RZ, -R9 ;  /* 0x000000ffff097224 */ /* 0x000fd400078e0a09 */
[----:B------:R-:W-:Y:S01]  /*16590*/  @!P2 IMAD.MOV R8, RZ, RZ, -R8 ;  /* 0x000000ffff08a224 */ /* 0x000fe200078e0a08 */
[----:B------:R-:W-:-:S04]  /*165a0*/  @!P1 LOP3.LUT R8, RZ, R6, RZ, 0x33, !PT ;  /* 0x00000006ff089212 */ /* 0x000fc800078e33ff */
[-C--:B------:R-:W-:Y:S01]  /*165b0*/  IABS R3, R8.reuse ;  /* 0x0000000800037213 */ /* 0x080fe20000000000 */
[----:B------:R-:W-:-:S04]  /*165c0*/  IMAD R6, R6, R8, RZ ;  /* 0x0000000806067224 */ /* 0x000fc800078e02ff */
[----:B------:R-:W-:-:S04]  /*165d0*/  IMAD.HI.U32 R2, R2, R3, RZ ;  /* 0x0000000302027227 */ /* 0x000fc800078e00ff */
[----:B------:R-:W-:-:S05]  /*165e0*/  IMAD R3, R2, R9, R3 ;  /* 0x0000000902037224 */ /* 0x000fca00078e0203 */
[----:B------:R-:W-:-:S13]  /*165f0*/  ISETP.GT.U32.AND P1, PT, R4, R3, PT ;  /* 0x000000030400720c */ /* 0x000fda0003f24070 */
[----:B------:R-:W-:Y:S02]  /*16600*/  @!P1 IMAD.IADD R3, R3, 0x1, -R4 ;  /* 0x0000000103039824 */ /* 0x000fe400078e0a04 */
[----:B------:R-:W-:Y:S01]  /*16610*/  @!P1 VIADD R2, R2, 0x1 ;  /* 0x0000000102029836 */ /* 0x000fe20000000000 */
[----:B------:R-:W-:Y:S02]  /*16620*/  ISETP.NE.AND P1, PT, R7, RZ, PT ;  /* 0x000000ff0700720c */ /* 0x000fe40003f25270 */
[----:B------:R-:W-:Y:S01]  /*16630*/  ISETP.GE.U32.AND P0, PT, R3, R4, PT ;  /* 0x000000040300720c */ /* 0x000fe20003f06070 */
[----:B------:R-:W-:Y:S01]  /*16640*/  IMAD.IADD R4, R0, 0x1, -R6 ;  /* 0x0000000100047824 */ /* 0x000fe200078e0a06 */
[----:B------:R-:W-:-:S04]  /*16650*/  LOP3.LUT R3, R8, R7, RZ, 0x3c, !PT ;  /* 0x0000000708037212 */ /* 0x000fc800078e3cff */
[----:B------:R-:W-:-:S07]  /*16660*/  ISETP.GE.AND P2, PT, R3, RZ, PT ;  /* 0x000000ff0300720c */ /* 0x000fce0003f46270 */
[----:B------:R-:W-:-:S06]  /*16670*/  @P0 VIADD R2, R2, 0x1 ;  /* 0x0000000102020836 */ /* 0x000fcc0000000000 */
[----:B------:R-:W-:Y:S01]  /*16680*/  @!P2 IMAD.MOV R2, RZ, RZ, -R2 ;  /* 0x000000ffff02a224 */ /* 0x000fe200078e0a02 */
[----:B------:R-:W-:-:S05]  /*16690*/  @!P1 LOP3.LUT R2, RZ, R7, RZ, 0x33, !PT ;  /* 0x00000007ff029212 */ /* 0x000fca00078e33ff */
[--C-:B------:R-:W-:Y:S02]  /*166a0*/  IMAD.MOV R3, RZ, RZ, -R2.reuse ;  /* 0x000000ffff037224 */ /* 0x100fe400078e0a02 */
[C---:B------:R-:W-:Y:S02]  /*166b0*/  IMAD R2, R7.reuse, 0x1000000, R2 ;  /* 0x0100000007027824 */ /* 0x040fe400078e0202 */
[----:B------:R-:W-:-:S04]  /*166c0*/  IMAD R3, R7, R3, R8 ;  /* 0x0000000307037224 */ /* 0x000fc800078e0208 */
[----:B------:R-:W-:-:S05]  /*166d0*/  IMAD R0, R3, 0x10000, R2 ;  /* 0x0001000003007824 */ /* 0x000fca00078e0202 */
[----:B------:R0:W-:Y:S01]  /*166e0*/  STL [R1+0x8], R0 ;  /* 0x0000080001007387 */ /* 0x0001e20000100800 */
[----:B----4-:R-:W-:-:S05]  /*166f0*/  IMAD.IADD R10, R5, 0x1, R10 ;  /* 0x00000001050a7824 */ /* 0x010fca00078e020a */
[----:B------:R0:W-:Y:S04]  /*16700*/  STL [R1+0xc], R10 ;  /* 0x00000c0a01007387 */ /* 0x0001e80000100800 */
[----:B------:R0:W-:Y:S01]  /*16710*/  STL [R1+0x4], R4 ;  /* 0x0000040401007387 */ /* 0x0001e20000100800 */
[----:B------:R-:W-:Y:S05]  /*16720*/  BRA `(.L_x_336) ;  /* 0x0000000000287947 */ /* 0x000fea0003800000 */
.L_x_330:
[----:B------:R-:W-:Y:S01]  /*16730*/  UMOV UR4, URZ ;  /* 0x0000003f00047c82 */ /* 0x000fe20008000000 */
[----:B------:R-:W-:Y:S01]  /*16740*/  ULDC UR6, c[0x0][0xc3c] ;  /* 0x00030f0000067ab9 */ /* 0x000fe20000000800 */
[----:B------:R-:W-:Y:S01]  /*16750*/  UMOV UR5, URZ ;  /* 0x0000003f00057c82 */ /* 0x000fe20008000000 */
[----:B------:R0:W-:Y:S01]  /*16760*/  STL [R1], R0 ;  /* 0x0000000001007387 */ /* 0x0001e20000100800 */
[----:B------:R-:W-:Y:S02]  /*16770*/  IMAD.U32 R3, RZ, RZ, UR4 ;  /* 0x00000004ff037e24 */ /* 0x000fe4000f8e00ff */
[----:B------:R-:W-:-:S03]  /*16780*/  IMAD.U32 R2, RZ, RZ, UR5 ;  /* 0x00000005ff027e24 */ /* 0x000fc6000f8e00ff */
[----:B------:R1:W-:Y:S01]  /*16790*/  STL [R1+0x4], R3 ;  /* 0x0000040301007387 */ /* 0x0003e20000100800 */
[----:B0-----:R-:W-:-:S05]  /*167a0*/  IMAD.U32 R0, RZ, RZ, UR6 ;  /* 0x00000006ff007e24 */ /* 0x001fca000f8e00ff */
[----:B------:R1:W-:Y:S04]  /*167b0*/  STL [R1+0xc], R0 ;  /* 0x00000c0001007387 */ /* 0x0003e80000100800 */
[----:B------:R1:W-:Y:S02]  /*167c0*/  STL [R1+0x8], R2 ;  /* 0x0000080201007387 */ /* 0x0003e40000100800 */
.L_x_336:
[----:B-1----:R-:W2:Y:S04]  /*167d0*/  LDL R3, [R1+0x8] ;  /* 0x0000080001037983 */ /* 0x002ea80000100800 */
[----:B------:R-:W3:Y:S04]  /*167e0*/  LDL R2, [R1+0xc] ;  /* 0x00000c0001027983 */ /* 0x000ee80000100800 */
[----:B0-----:R-:W4:Y:S04]  /*167f0*/  LDL R4, [R1] ;  /* 0x0000000001047983 */ /* 0x001f280000100800 */
[----:B------:R-:W4:Y:S01]  /*16800*/  LDL R5, [R1+0x4] ;  /* 0x0000040001057983 */ /* 0x000f220000100800 */
[----:B------:R-:W-:Y:S05]  /*16810*/  WARPSYNC.ALL ;  /* 0x0000000000007948 */ /* 0x000fea0003800000 */
[----:B------:R-:W0:Y:S02]  /*16820*/  S2R R0, SR_TID.X ;  /* 0x0000000000007919 */ /* 0x000e240000002100 */
[----:B0-----:R-:W-:Y:S01]  /*16830*/  LOP3.LUT R0, R0, 0x1f, RZ, 0xc0, !PT ;  /* 0x0000001f00007812 */ /* 0x001fe200078ec0ff */
[----:B------:R-:W-:Y:S03]  /*16840*/  BAR.SYNC.DEFER_BLOCKING 0x4, 0x180 ;  /* 0x0106000000007b1d */ /* 0x000fe60000010000 */
[----:B------:R-:W-:-:S13]  /*16850*/  ISETP.NE.AND P0, PT, R0, RZ, PT ;  /* 0x000000ff0000720c */ /* 0x000fda0003f05270 */
[----:B------:R-:W-:Y:S01]  /*16860*/  @!P0 MOV R0, 0x400 ;  /* 0x0000040000008802 */ /* 0x000fe20000000f00 */
[----:B--2---:R-:W-:Y:S02]  /*16870*/  IMAD.MOV.U32 R6, RZ, RZ, R3 ;  /* 0x000000ffff067224 */ /* 0x004fe400078e0003 */
[----:B------:R-:W0:Y:S01]  /*16880*/  @!P0 S2R R3, SR_CgaCtaId ;  /* 0x0000000000038919 */ /* 0x000e220000008800 */
[----:B---3--:R-:W-:Y:S01]  /*16890*/  IMAD.MOV.U32 R7, RZ, RZ, R2 ;  /* 0x000000ffff077224 */ /* 0x008fe200078e0002 */
[----:B0-----:R-:W-:-:S05]  /*168a0*/  @!P0 LEA R18, R3, R0, 0x18 ;  /* 0x0000000003128211 */ /* 0x001fca00078ec0ff */
[----:B----4-:R0:W-:Y:S01]  /*168b0*/  @!P0 STS.128 [R18+0x368d0], R4 ;  /* 0x0368d00412008388 */ /* 0x0101e20000000c00 */
[----:B------:R-:W-:Y:S06]  /*168c0*/  BAR.ARV 0x5, 0x180 ;  /* 0x0146000000007b1d */ /* 0x000fec0000002000 */
.L_x_327:
[----:B------:R-:W2:Y:S01]  /*168d0*/  LDL R0, [R1+0xc] ;  /* 0x00000c0001007983 */ /* 0x000ea20000100800 */
[----:B------:R-:W-:Y:S02]  /*168e0*/  ULDC UR4, c[0x0][0xc3c] ;  /* 0x00030f0000047ab9 */ /* 0x000fe40000000800 */
[----:B--2---:R-:W-:-:S13]  /*168f0*/  ISETP.GE.AND P0, PT, R0, UR4, PT ;  /* 0x0000000400007c0c */ /* 0x004fda000bf06270 */
[----:B------:R-:W-:Y:S05]  /*16900*/  @!P0 BRA `(.L_x_337) ;  /* 0xffffffa4003c8947 */ /* 0x000fea000383ffff */
[----:B------:R-:W-:Y:S05]  /*16910*/  BSYNC B8 ;  /* 0x0000000000087941 */ /* 0x000fea0003800000 */
.L_x_231:
[----:B0-----:R-:W3:Y:S01]  /*16920*/  LDL.LU R0, [R1+0x48] ;  /* 0x0000480001007983 */ /* 0x001ee20000300800 */
[----:B------:R-:W-:Y:S01]  /*16930*/  BSSY B0, `(.L_x_338) ;  /* 0x000000b000007945 */ /* 0x000fe20003800000 */
[----:B-12---:R-:W0:Y:S01]  /*16940*/  S2R R5, SR_CgaCtaId ;  /* 0x0000000000057919 */ /* 0x006e220000008800 */
[----:B---3--:R-:W-:-:S05]  /*16950*/  VIADD R0, R0, 0x1 ;  /* 0x0000000100007836 */ /* 0x008fca0000000000 */
[----:B------:R-:W-:-:S04]  /*16960*/  LEA.HI R2, R0, R0, RZ, 0x1 ;  /* 0x0000000000027211 */ /* 0x000fc800078f08ff */
[----:B------:R-:W-:-:S05]  /*16970*/  LOP3.LUT R3, R2, 0xfffffffe, RZ, 0xc0, !PT ;  /* 0xfffffffe02037812 */ /* 0x000fca00078ec0ff */
[----:B------:R-:W-:Y:S01]  /*16980*/  IMAD.IADD R3, R0, 0x1, -R3 ;  /* 0x0000000100037824 */ /* 0x000fe200078e0a03 */
[----:B------:R-:W-:-:S04]  /*16990*/  MOV R0, 0x400 ;  /* 0x0000040000007802 */ /* 0x000fc80000000f00 */
[----:B0-----:R-:W-:Y:S02]  /*169a0*/  LEA R0, R5, R0, 0x18 ;  /* 0x0000000005007211 */ /* 0x001fe400078ec0ff */
[----:B------:R-:W-:-:S04]  /*169b0*/  SHF.L.U32 R3, R3, 0x1f, RZ ;  /* 0x0000001f03037819 */ /* 0x000fc800000006ff */
[----:B------:R-:W0:Y:S02]  /*169c0*/  SYNCS.PHASECHK.TRANS64.TRYWAIT P0, [R0+URZ+0x36820], R3 ;  /* 0x03682003000075a7 */ /* 0x000e24000800017f */
[----:B0-----:R-:W-:Y:S05]  /*169d0*/  @!P0 BRA `(.L_x_339) ;  /* 0x0000002000008947 */ /* 0x001fea0003800000 */
.L_x_409:
[----:B------:R-:W-:Y:S05]  /*169e0*/  BSYNC B0 ;  /* 0x0000000000007941 */ /* 0x000fea0003800000 */
.L_x_338:
[----:B------:R-:W-:-:S03]  /*169f0*/  UMOV UR4, 0xffffffff ;  /* 0xffffffff00047882 */ /* 0x000fc60000000000 */
[----:B------:R-:W-:Y:S05]  /*16a00*/  BRA.DIV UR4, `(.L_x_340) ;  /* 0x0000002204087947 */ /* 0x000fea000b800000 */
[----:B------:R-:W1:Y:S02]  /*16a10*/  S2R R2, SR_TID.X ;  /* 0x0000000000027919 */ /* 0x000e640000002100 */
[----:B-1----:R-:W-:-:S04]  /*16a20*/  SHF.R.U32.HI R2, RZ, 0x5, R2 ;  /* 0x00000005ff027819 */ /* 0x002fc80000011602 */
[----:B------:R-:W-:-:S05]  /*16a30*/  LOP3.LUT R2, R2, 0x3, RZ, 0xc0, !PT ;  /* 0x0000000302027812 */ /* 0x000fca00078ec0ff */
[----:B------:R1:W2:Y:S02]  /*16a40*/  SHFL.IDX PT, R14, R2, RZ, 0x1f ;  /* 0x00001fff020e7589 */ /* 0x0002a400000e0000 */
.L_x_412:
[----:B--2---:R-:W-:Y:S01]  /*16a50*/  ISETP.NE.AND P0, PT, R14, RZ, PT ;  /* 0x000000ff0e00720c */ /* 0x004fe20003f05270 */
[----:B------:R-:W-:-:S12]  /*16a60*/  BSSY B0, `(.L_x_341) ;  /* 0x0000027000007945 */ /* 0x000fd80003800000 */
[----:B------:R-:W-:Y:S05]  /*16a70*/  @P0 BRA `(.L_x_342) ;  /* 0x0000000000940947 */ /* 0x000fea0003800000 */
[----:B------:R-:W-:-:S03]  /*16a80*/  UMOV UR4, 0xffffffff ;  /* 0xffffffff00047882 */ /* 0x000fc60000000000 */
[----:B------:R-:W-:Y:S05]  /*16a90*/  BRA.DIV UR4, `(.L_x_343) ;  /* 0x0000002204187947 */ /* 0x000fea000b800000 */
[----:B------:R-:W-:-:S13]  /*16aa0*/  ELECT P6, URZ, PT ;  /* 0x00000000003f782f */ /* 0x000fda00038c0000 */
.L_x_415:
        /* <DEDUP_REMOVED lines=8> */
.L_x_344:
[----:B------:R-:W2:Y:S01]  /*16b30*/  LDL.LU R7, [R1+0x14] ;  /* 0x0000140001077983 */ /* 0x000ea20000300800 */
[----:B------:R-:W-:Y:S02]  /*16b40*/  VIADD R2, R0, 0x36840 ;  /* 0x0003684000027836 */ /* 0x000fe40000000000 */
[C---:B0-----:R-:W-:Y:S02]  /*16b50*/  VIADD R3, R19.reuse, 0x1 ;  /* 0x0000000113037836 */ /* 0x041fe40000000000 */
[----:B------:R-:W-:-:S03]  /*16b60*/  IMAD R6, R19, 0x8, R2 ;  /* 0x0000000813067824 */ /* 0x000fc600078e0202 */
[----:B------:R-:W-:-:S04]  /*16b70*/  ISETP.NE.AND P1, PT, R3, 0x2, PT ;  /* 0x000000020300780c */ /* 0x000fc80003f25270 */
[----:B------:R-:W-:Y:S02]  /*16b80*/  SEL R4, RZ, 0x1, P1 ;  /* 0x00000001ff047807 */ /* 0x000fe40000800000 */
[----:B------:R-:W-:Y:S02]  /*16b90*/  SEL R3, R3, RZ, P1 ;  /* 0x000000ff03037207 */ /* 0x000fe40000800000 */
[C---:B--2---:R-:W-:Y:S02]  /*16ba0*/  SHF.L.U32 R5, R7.reuse, 0x1f, RZ ;  /* 0x0000001f07057819 */ /* 0x044fe400000006ff */
[----:B------:R-:W-:Y:S01]  /*16bb0*/  LOP3.LUT R4, R7, R4, RZ, 0x3c, !PT ;  /* 0x0000000407047212 */ /* 0x000fe200078e3cff */
[----:B------:R-:W-:Y:S01]  /*16bc0*/  IMAD R7, R3, 0x8, R2 ;  /* 0x0000000803077824 */ /* 0x000fe200078e0202 */
[----:B------:R-:W0:Y:S02]  /*16bd0*/  SYNCS.PHASECHK.TRANS64.TRYWAIT P0, [R6+URZ], R5 ;  /* 0x00000005060075a7 */ /* 0x000e24000800017f */
[----:B------:R-:W-:Y:S01]  /*16be0*/  SHF.L.U32 R2, R4, 0x1f, RZ ;  /* 0x0000001f04027819 */ /* 0x000fe200000006ff */
[----:B0-----:R-:W-:Y:S06]  /*16bf0*/  @!P0 BRA `(.L_x_345) ;  /* 0x0000001c00e08947 */ /* 0x001fec0003800000 */
.L_x_416:
[----:B------:R-:W1:Y:S02]  /*16c00*/  SYNCS.PHASECHK.TRANS64.TRYWAIT P0, [R7+URZ], R2 ;  /* 0x00000002070075a7 */ /* 0x000e64000800017f */
[----:B-1----:R-:W-:Y:S05]  /*16c10*/  @!P0 BRA `(.L_x_346) ;  /* 0x0000001c00ec8947 */ /* 0x002fea0003800000 */
.L_x_417:
[----:B------:R-:W-:Y:S05]  /*16c20*/  @!P2 BRA `(.L_x_347) ;  /* 0x000000000004a947 */ /* 0x000fea0003800000 */
[----:B------:R-:W-:Y:S01]  /*16c30*/  BPT.TRAP 0x1 ;  /* 0x000000040000795c */ /* 0x000fe20000300000 */
.L_x_347:
[----:B------:R-:W-:-:S04]  /*16c40*/  VIADD R0, R0, 0x36860 ;  /* 0x0003686000007836 */ /* 0x000fc80000000000 */
[----:B------:R-:W-:-:S04]  /*16c50*/  IMAD R4, R19, 0x8, R0 ;  /* 0x0000000813047824 */ /* 0x000fc800078e0200 */
[----:B------:R-:W2:Y:S02]  /*16c60*/  SYNCS.PHASECHK.TRANS64.TRYWAIT P0, [R4+URZ], R5 ;  /* 0x00000005040075a7 */ /* 0x000ea4000800017f */
[----:B--2---:R-:W-:Y:S05]  /*16c70*/  @!P0 BRA `(.L_x_348) ;  /* 0x0000001c00e88947 */ /* 0x004fea0003800000 */
.L_x_418:
[----:B------:R-:W-:-:S07]  /*16c80*/  IMAD R3, R3, 0x8, R0 ;  /* 0x0000000803037824 */ /* 0x000fce00078e0200 */
.L_x_349:
[----:B---3--:R3:W4:Y:S02]  /*16c90*/  SYNCS.PHASECHK.TRANS64.TRYWAIT P0, [R3+URZ], R2 ;  /* 0x00000002030075a7 */ /* 0x008724000800017f */
[----:B----4-:R-:W-:Y:S05]  /*16ca0*/  @!P0 NANOSLEEP.SYNCS 0x989680 ;  /* 0x009896800000895d */ /* 0x010fea0003900000 */
[----:B------:R-:W4:Y:S02]  /*16cb0*/  @!P0 SYNCS.PHASECHK.TRANS64 P0, [R3+URZ], R2 ;  /* 0x00000002030085a7 */ /* 0x000f24000800007f */
[----:B----4-:R-:W-:Y:S05]  /*16cc0*/  @!P0 BRA `(.L_x_349) ;  /* 0xfffffffc00f08947 */ /* 0x010fea000383ffff */
.L_x_342:
[----:B------:R-:W-:Y:S05]  /*16cd0*/  BSYNC B0 ;  /* 0x0000000000007941 */ /* 0x000fea0003800000 */
.L_x_341:
[----:B------:R-:W-:Y:S05]  /*16ce0*/  EXIT ;  /* 0x000000000000794d */ /* 0x000fea0003800000 */
.L_x_182:
[----:B0-----:R0:W1:Y:S02]  /*16cf0*/  SYNCS.PHASECHK.TRANS64.TRYWAIT P1, [R2+URZ+0x36800], R3 ;  /* 0x03680003020075a7 */ /* 0x001064000802017f */
[----:B-1----:R-:W-:Y:S05]  /*16d00*/  @!P1 NANOSLEEP.SYNCS 0x989680 ;  /* 0x009896800000995d */ /* 0x002fea0003900000 */
[----:B------:R-:W1:Y:S02]  /*16d10*/  @!P1 SYNCS.PHASECHK.TRANS64 P1, [R2+URZ+0x36800], R3 ;  /* 0x03680003020095a7 */ /* 0x000e64000802007f */
[----:B-1----:R-:W-:Y:S05]  /*16d20*/  @!P1 BRA `(.L_x_182) ;  /* 0xfffffffc00f09947 */ /* 0x002fea000383ffff */
[----:B------:R-:W-:Y:S05]  /*16d30*/  BRA `(.L_x_350) ;  /* 0xfffffeb000707947 */ /* 0x000fea000383ffff */
.L_x_186:
[----:B-1----:R1:W2:Y:S02]  /*16d40*/  SYNCS.PHASECHK.TRANS64.TRYWAIT P2, [R0+URZ+0x36830], R3 ;  /* 0x03683003000075a7 */ /* 0x0022a4000804017f */
[----:B--2---:R-:W-:Y:S05]  /*16d50*/  @!P2 NANOSLEEP.SYNCS 0x989680 ;  /* 0x009896800000a95d */ /* 0x004fea0003900000 */
[----:B------:R-:W2:Y:S02]  /*16d60*/  @!P2 SYNCS.PHASECHK.TRANS64 P2, [R0+URZ+0x36830], R3 ;  /* 0x036830030000a5a7 */ /* 0x000ea4000804007f */
[----:B--2---:R-:W-:Y:S05]  /*16d70*/  @!P2 BRA `(.L_x_186) ;  /* 0xfffffffc00f0a947 */ /* 0x004fea000383ffff */
[----:B------:R-:W-:Y:S05]  /*16d80*/  BRA `(.L_x_185) ;  /* 0xfffffeb000947947 */ /* 0x000fea000383ffff */
.L_x_191:
[----:B-1----:R-:W-:-:S04]  /*16d90*/  IMAD.U32 R8, RZ, RZ, UR61 ;  /* 0x0000003dff087e24 */ /* 0x002fc8000f8e00ff */
[----:B------:R1:W2:Y:S03]  /*16da0*/  SYNCS.PHASECHK.TRANS64.TRYWAIT P2, [R8+URZ+0x36830], R7 ;  /* 0x03683007080075a7 */ /* 0x0002a6000804017f */
[----:B--2---:R-:W-:Y:S05]  /*16db0*/  @!P2 NANOSLEEP.SYNCS 0x989680 ;  /* 0x009896800000a95d */ /* 0x004fea0003900000 */
[----:B------:R-:W2:Y:S02]  /*16dc0*/  @!P2 SYNCS.PHASECHK.TRANS64 P2, [R8+URZ+0x36830], R7 ;  /* 0x036830070800a5a7 */ /* 0x000ea4000804007f */
[----:B--2---:R-:W-:Y:S05]  /*16dd0*/  @!P2 BRA `(.L_x_191) ;  /* 0xfffffffc00eca947 */ /* 0x004fea000383ffff */
[----:B------:R-:W-:Y:S05]  /*16de0*/  BRA `(.L_x_190) ;  /* 0xfffffefc007c7947 */ /* 0x000fea000383ffff */
.L_x_195:
[----:B-1----:R-:W-:-:S04]  /*16df0*/  IMAD.U32 R6, RZ, RZ, UR7 ;  /* 0x00000007ff067e24 */ /* 0x002fc8000f8e00ff */
[----:B------:R1:W2:Y:S03]  /*16e00*/  SYNCS.PHASECHK.TRANS64.TRYWAIT P2, [R6+URZ+0x36850], R0 ;  /* 0x03685000060075a7 */ /* 0x0002a6000804017f */
[----:B--2---:R-:W-:Y:S05]  /*16e10*/  @!P2 NANOSLEEP.SYNCS 0x989680 ;  /* 0x009896800000a95d */ /* 0x004fea0003900000 */
[----:B------:R-:W2:Y:S02]  /*16e20*/  @!P2 SYNCS.PHASECHK.TRANS64 P2, [R6+URZ+0x36850], R0 ;  /* 0x036850000600a5a7 */ /* 0x000ea4000804007f */
[----:B--2---:R-:W-:Y:S05]  /*16e30*/  @!P2 BRA `(.L_x_195) ;  /* 0xfffffffc00eca947 */ /* 0x004fea000383ffff */
[----:B------:R-:W-:Y:S05]  /*16e40*/  BRA `(.L_x_194) ;  /* 0xffffff2400547947 */ /* 0x000fea000383ffff */
.L_x_200:
[----:B-1----:R1:W2:Y:S02]  /*16e50*/  SYNCS.PHASECHK.TRANS64.TRYWAIT P0, [R15+URZ+0x36850], R0 ;  /* 0x036850000f0075a7 */ /* 0x0022a4000800017f */
[----:B--2---:R-:W-:Y:S05]  /*16e60*/  @!P0 NANOSLEEP.SYNCS 0x989680 ;  /* 0x009896800000895d */ /* 0x004fea0003900000 */
[----:B------:R-:W2:Y:S02]  /*16e70*/  @!P0 SYNCS.PHASECHK.TRANS64 P0, [R15+URZ+0x36850], R0 ;  /* 0x036850000f0085a7 */ /* 0x000ea4000800007f */
[----:B--2---:R-:W-:Y:S05]  /*16e80*/  @!P0 BRA `(.L_x_200) ;  /* 0xfffffffc00f08947 */ /* 0x004fea000383ffff */
[----:B------:R-:W-:Y:S05]  /*16e90*/  BRA `(.L_x_199) ;  /* 0xffffff4400cc7947 */ /* 0x000fea000383ffff */
.L_x_245:
[----:B------:R-:W0:Y:S01]  /*16ea0*/  S2R R4, SR_TID.X ;  /* 0x0000000000047919 */ /* 0x000e220000002100 */
[----:B------:R-:W-:Y:S01]  /*16eb0*/  BSSY B0, `(.L_x_351) ;  /* 0x000000a000007945 */ /* 0x000fe20003800000 */
[----:B------:R-:W-:Y:S02]  /*16ec0*/  IMAD.MOV.U32 R12, RZ, RZ, RZ ;  /* 0x000000ffff0c7224 */ /* 0x000fe400078e00ff */
[----:B--2---:R-:W-:Y:S02]  /*16ed0*/  IMAD.MOV.U32 R11, RZ, RZ, 0x1f ;  /* 0x0000001fff0b7424 */ /* 0x004fe400078e00ff */
[----:B------:R-:W-:Y:S01]  /*16ee0*/  IMAD.MOV.U32 R15, RZ, RZ, -0x1 ;  /* 0xffffffffff0f7424 */ /* 0x000fe200078e00ff */
[----:B0-----:R-:W-:-:S04]  /*16ef0*/  SHF.R.U32.HI R4, RZ, 0x5, R4 ;  /* 0x00000005ff047819 */ /* 0x001fc80000011604 */
[----:B------:R-:W-:-:S05]  /*16f00*/  LOP3.LUT R4, R4, 0x3, RZ, 0xc0, !PT ;  /* 0x0000000304047812 */ /* 0x000fca00078ec0ff */
[----:B------:R-:W-:-:S07]  /*16f10*/  IMAD.MOV.U32 R13, RZ, RZ, R4 ;  /* 0x000000ffff0d7224 */ /* 0x000fce00078e0004 */
[----:B------:R-:W-:Y:S05]  /*16f20*/  WARPSYNC.COLLECTIVE R15, `(.L_x_352) ;  /* 0x000000000f087348 */ /* 0x000fea0003c00000 */
[----:B------:R0:W1:Y:S02]  /*16f30*/  SHFL.IDX P6, R14, R13, R12, R11 ;  /* 0x0000000c0d0e7389 */ /* 0x00006400000c000b */
[----:B01----:R-:W-:Y:S01]  /*16f40*/  ENDCOLLECTIVE ;  /* 0x000000000000791b */ /* 0x003fe20003800000 */
.L_x_352:
[----:B------:R-:W-:Y:S05]  /*16f50*/  BSYNC B0 ;  /* 0x0000000000007941 */ /* 0x000fea0003800000 */
.L_x_351:
[----:B------:R-:W-:Y:S05]  /*16f60*/  BRA `(.L_x_353) ;  /* 0xffffffac00647947 */ /* 0x000fea000383ffff */
.L_x_247:
[----:B------:R-:W-:Y:S01]  /*16f70*/  BSSY B0, `(.L_x_354) ;  /* 0x0000006000007945 */ /* 0x000fe20003800000 */
[----:B------:R-:W-:-:S07]  /*16f80*/  IMAD.MOV.U32 R15, RZ, RZ, -0x1 ;  /* 0xffffffffff0f7424 */ /* 0x000fce00078e00ff */
[----:B--23--:R-:W-:Y:S05]  /*16f90*/  WARPSYNC.COLLECTIVE R15, `(.L_x_355) ;  /* 0x000000000f0c7348 */ /* 0x00cfea0003c00000 */
[----:B------:R-:W-:Y:S02]  /*16fa0*/  ELECT P6, UR62, PT ;  /* 0x00000000003e782f */ /* 0x000fe400038c0000 */
[----:B------:R-:W-:Y:S01]  /*16fb0*/  MOV R14, UR62 ;  /* 0x0000003e000e7c02 */ /* 0x000fe20008000f00 */
[----:B--23--:R-:W-:Y:S10]  /*16fc0*/  ENDCOLLECTIVE ;  /* 0x000000000000791b */ /* 0x00cff40003800000 */
.L_x_355:
[----:B------:R-:W-:Y:S05]  /*16fd0*/  BSYNC B0 ;  /* 0x0000000000007941 */ /* 0x000fea0003800000 */
.L_x_354:
[----:B------:R-:W-:Y:S05]  /*16fe0*/  BRA `(.L_x_356) ;  /* 0xffffffac00687947 */ /* 0x000fea000383ffff */
.L_x_249:
[----:B0-----:R0:W1:Y:S02]  /*16ff0*/  SYNCS.PHASECHK.TRANS64.TRYWAIT P0, [R0+URZ+0x36840], R2 ;  /* 0x03684002000075a7 */ /* 0x001064000800017f */
[----:B-1----:R-:W-:Y:S05]  /*17000*/  @!P0 NANOSLEEP.SYNCS 0x989680 ;  /* 0x009896800000895d */ /* 0x002fea0003900000 */
[----:B------:R-:W1:Y:S02]  /*17010*/  @!P0 SYNCS.PHASECHK.TRANS64 P0, [R0+URZ+0x36840], R2 ;  /* 0x03684002000085a7 */ /* 0x000e64000800007f */
[----:B-1----:R-:W-:Y:S05]  /*17020*/  @!P0 BRA `(.L_x_249) ;  /* 0xfffffffc00f08947 */ /* 0x002fea000383ffff */
[----:B------:R-:W-:Y:S05]  /*17030*/  BRA `(.L_x_357) ;  /* 0xffffffac00cc7947 */ /* 0x000fea000383ffff */
.L_x_253:
[----:B------:R0:W5:Y:S01]  /*17040*/  LDL.LU R9, [R1+0x44] ;  /* 0x0000440001097983 */ /* 0x0001620000300800 */
[----:B------:R-:W-:Y:S02]  /*17050*/  IMAD.MOV.U32 R13, RZ, RZ, R3 ;  /* 0x000000ffff0d7224 */ /* 0x000fe400078e0003 */
[----:B------:R-:W-:Y:S01]  /*17060*/  IMAD.MOV.U32 R12, RZ, RZ, RZ ;  /* 0x000000ffff0c7224 */ /* 0x000fe200078e00ff */
[----:B------:R-:W1:Y:S01]  /*17070*/  S2R R0, SR_TID.X ;  /* 0x0000000000007919 */ /* 0x000e620000002100 */
[----:B------:R-:W-:Y:S02]  /*17080*/  IMAD.MOV.U32 R11, RZ, RZ, 0x181f ;  /* 0x0000181fff0b7424 */ /* 0x000fe400078e00ff */
[----:B------:R-:W-:-:S07]  /*17090*/  IMAD.MOV.U32 R15, RZ, RZ, -0x1 ;  /* 0xffffffffff0f7424 */ /* 0x000fce00078e00ff */
[----:B01---5:R-:W-:Y:S05]  /*170a0*/  WARPSYNC.COLLECTIVE R15, `(.L_x_358) ;  /* 0x000000000f087348 */ /* 0x023fea0003c00000 */
[----:B------:R2:W3:Y:S02]  /*170b0*/  SHFL.IDX P6, R14, R13, R12, R11 ;  /* 0x0000000c0d0e7389 */ /* 0x0004e400000c000b */
[----:B0123-5:R-:W-:Y:S01]  /*170c0*/  ENDCOLLECTIVE ;  /* 0x000000000000791b */ /* 0x02ffe20003800000 */
.L_x_358:
[----:B------:R-:W-:Y:S02]  /*170d0*/  IMAD.MOV.U32 R13, RZ, RZ, R4 ;  /* 0x000000ffff0d7224 */ /* 0x000fe400078e0004 */
[----:B------:R-:W-:-:S07]  /*170e0*/  IMAD.MOV.U32 R6, RZ, RZ, R14 ;  /* 0x000000ffff067224 */ /* 0x000fce00078e000e */
[----:B------:R-:W-:Y:S05]  /*170f0*/  WARPSYNC.COLLECTIVE R15, `(.L_x_359) ;  /* 0x000000000f087348 */ /* 0x000fea0003c00000 */
[----:B------:R0:W1:Y:S02]  /*17100*/  SHFL.IDX P6, R14, R13, R12, R11 ;  /* 0x0000000c0d0e7389 */ /* 0x00006400000c000b */
[----:B01----:R-:W-:Y:S01]  /*17110*/  ENDCOLLECTIVE ;  /* 0x000000000000791b */ /* 0x003fe20003800000 */
.L_x_359:
[----:B------:R-:W-:Y:S01]  /*17120*/  ULDC.64 UR4, c[0x0][0x208] ;  /* 0x0000820000047ab9 */ /* 0x000fe20000000a00 */
[----:B------:R-:W-:Y:S02]  /*17130*/  IMAD.MOV.U32 R13, RZ, RZ, R3 ;  /* 0x000000ffff0d7224 */ /* 0x000fe400078e0003 */
[----:B------:R-:W-:Y:S02]  /*17140*/  IMAD.MOV.U32 R12, RZ, RZ, 0x1 ;  /* 0x00000001ff0c7424 */ /* 0x000fe400078e00ff */
[----:B------:R-:W-:Y:S02]  /*17150*/  IMAD.MOV.U32 R7, RZ, RZ, R14 ;  /* 0x000000ffff077224 */ /* 0x000fe400078e000e */
[----:B------:R-:W-:Y:S02]  /*17160*/  IMAD R2, R9, R8, RZ ;  /* 0x0000000809027224 */ /* 0x000fe400078e02ff */
[----:B------:R-:W0:Y:S01]  /*17170*/  S2R R9, SR_TID.X ;  /* 0x0000000000097919 */ /* 0x000e220000002100 */
[----:B------:R-:W-:-:S05]  /*17180*/  IMAD.SHL.U32 R8, R0, 0x8, RZ ;  /* 0x0000000800087824 */ /* 0x000fca00078e00ff */
[----:B------:R-:W-:Y:S02]  /*17190*/  LOP3.LUT R8, R8, 0x38, RZ, 0xc0, !PT ;  /* 0x0000003808087812 */ /* 0x000fe400078ec0ff */
[----:B0-----:R-:W-:-:S04]  /*171a0*/  LOP3.LUT R9, R9, 0x7f, RZ, 0xc0, !PT ;  /* 0x0000007f09097812 */ /* 0x001fc800078ec0ff */
[----:B------:R-:W-:-:S05]  /*171b0*/  SHF.R.U32.HI R9, RZ, 0x3, R9 ;  /* 0x00000003ff097819 */ /* 0x000fca0000011609 */
[----:B------:R-:W-:-:S04]  /*171c0*/  IMAD.IADD R0, R9, 0x1, R5 ;  /* 0x0000000109007824 */ /* 0x000fc800078e0205 */
[C---:B------:R-:W-:Y:S01]  /*171d0*/  VIADD R5, R0.reuse, 0x10 ;  /* 0x0000001000057836 */ /* 0x040fe20000000000 */
[----:B------:R-:W-:-:S13]  /*171e0*/  ISETP.GE.AND P3, PT, R0, R2, PT ;  /* 0x000000020000720c */ /* 0x000fda0003f66270 */
[----:B------:R-:W-:-:S05]  /*171f0*/  @!P3 LEA R7, P5, R8, R7, 0x1 ;  /* 0x000000070807b211 */ /* 0x000fca00078a08ff */
[----:B------:R-:W-:-:S05]  /*17200*/  @!P3 IMAD.X R6, RZ, RZ, R6, P5 ;  /* 0x000000ffff06b224 */ /* 0x000fca00028e0606 */
[----:B------:R-:W-:-:S04]  /*17210*/  @!P3 LOP3.LUT R7, R7, R6, RZ, 0x3c, !PT ;  /* 0x000000060707b212 */ /* 0x000fc800078e3cff */
[----:B------:R-:W-:-:S04]  /*17220*/  @!P3 LOP3.LUT R6, R7, R6, RZ, 0x3c, !PT ;  /* 0x000000060706b212 */ /* 0x000fc800078e3cff */
[----:B------:R-:W-:-:S05]  /*17230*/  @!P3 LOP3.LUT R7, R7, R6, RZ, 0x3c, !PT ;  /* 0x000000060707b212 */ /* 0x000fca00078e3cff */
        /* <DEDUP_REMOVED lines=10> */
.L_x_360:
[----:B------:R-:W-:Y:S02]  /*172e0*/  IMAD.MOV.U32 R13, RZ, RZ, R4 ;  /* 0x000000ffff0d7224 */ /* 0x000fe400078e0004 */
[----:B------:R-:W-:-:S07]  /*172f0*/  IMAD.MOV.U32 R9, RZ, RZ, R14 ;  /* 0x000000ffff097224 */ /* 0x000fce00078e000e */
[----:B------:R-:W-:Y:S05]  /*17300*/  WARPSYNC.COLLECTIVE R15, `(.L_x_361) ;  /* 0x000000000f087348 */ /* 0x000fea0003c00000 */
[----:B------:R0:W1:Y:S02]  /*17310*/  SHFL.IDX P6, R14, R13, R12, R11 ;  /* 0x0000000c0d0e7389 */ /* 0x00006400000c000b */
[----:B01----:R-:W-:Y:S01]  /*17320*/  ENDCOLLECTIVE ;  /* 0x000000000000791b */ /* 0x003fe20003800000 */
.L_x_361:
[----:B------:R-:W-:Y:S01]  /*17330*/  ULDC.64 UR4, c[0x0][0x208] ;  /* 0x0000820000047ab9 */ /* 0x000fe20000000a00 */
[----:B------:R-:W-:Y:S02]  /*17340*/  IMAD.MOV.U32 R13, RZ, RZ, R3 ;  /* 0x000000ffff0d7224 */ /* 0x000fe400078e0003 */
[----:B------:R-:W-:Y:S02]  /*17350*/  IMAD.MOV.U32 R12, RZ, RZ, 0x2 ;  /* 0x00000002ff0c7424 */ /* 0x000fe400078e00ff */
[----:B------:R-:W-:-:S05]  /*17360*/  IMAD.MOV.U32 R5, RZ, RZ, R14 ;  /* 0x000000ffff057224 */ /* 0x000fca00078e000e */
[----:B------:R-:W-:-:S05]  /*17370*/  @!P3 LEA R8, P5, R8, R5, 0x1 ;  /* 0x000000050808b211 */ /* 0x000fca00078a08ff */
[----:B------:R-:W-:Y:S02]  /*17380*/  @!P3 IMAD.X R5, RZ, RZ, R9, P5 ;  /* 0x000000ffff05b224 */ /* 0x000fe400028e0609 */
[----:B------:R-:W-:Y:S01]  /*17390*/  @!P3 IMAD.MOV.U32 R6, RZ, RZ, R8 ;  /* 0x000000ffff06b224 */ /* 0x000fe200078e0008 */
[----:B------:R-:W0:Y:S01]  /*173a0*/  S2R R9, SR_TID.X ;  /* 0x0000000000097919 */ /* 0x000e220000002100 */
[----:B------:R-:W-:Y:S02]  /*173b0*/  @!P3 IMAD.MOV.U32 R7, RZ, RZ, R5 ;  /* 0x000000ffff07b224 */ /* 0x000fe400078e0005 */
[----:B------:R-:W-:-:S03]  /*173c0*/  VIADD R5, R0, 0x20 ;  /* 0x0000002000057836 */ /* 0x000fc60000000000 */
[----:B------:R-:W-:Y:S01]  /*173d0*/  @!PT LDS RZ, [RZ] ;  /* 0x00000000fffff984 */ /* 0x000fe20000000800 */
[----:B------:R-:W-:Y:S01]  /*173e0*/  @!PT LDS RZ, [RZ] ;  /* 0x00000000fffff984 */ /* 0x000fe20000000800 */
[----:B------:R-:W-:Y:S01]  /*173f0*/  @!PT LDS RZ, [RZ] ;  /* 0x00000000fffff984 */ /* 0x000fe20000000800 */
[----:B------:R1:W-:Y:S04]  /*17400*/  @!P3 LDGSTS.E.BYPASS.LTC128B.128 [R10+0x15c00], desc[UR4][R6.64], !P2 ;  /* 0x15c00000060abfae */ /* 0x0003e8000d101d44 */
[----:B------:R1:W-:Y:S04]  /*17410*/  @!P3 LDGSTS.E.BYPASS.LTC128B.128 [R10+0x19c00], desc[UR4][R6.64+0x80], !P1 ;  /* 0x19c00080060abfae */ /* 0x0003e8000c901d44 */
[----:B------:R1:W-:Y:S01]  /*17420*/  @!P3 LDGSTS.E.BYPASS.LTC128B.128 [R10+0x1dc00], desc[UR4][R6.64+0x100], !P0 ;  /* 0x1dc00100060abfae */ /* 0x0003e2000c101d44 */
[----:B------:R-:W-:-:S13]  /*17430*/  ISETP.GE.AND P3, PT, R5, R2, PT ;  /* 0x000000020500720c */ /* 0x000fda0003f66270 */
[----:B01----:R-:W-:Y:S05]  /*17440*/  WARPSYNC.COLLECTIVE R15, `(.L_x_362) ;  /* 0x000000000f087348 */ /* 0x003fea0003c00000 */
[----:B------:R2:W3:Y:S02]  /*17450*/  SHFL.IDX P6, R14, R13, R12, R11 ;  /* 0x0000000c0d0e7389 */ /* 0x0004e400000c000b */
[----:B0123--:R-:W-:Y:S01]  /*17460*/  ENDCOLLECTIVE ;  /* 0x000000000000791b */ /* 0x00ffe20003800000 */
.L_x_362:
[----:B------:R-:W-:Y:S02]  /*17470*/  IMAD.MOV.U32 R13, RZ, RZ, R4 ;  /* 0x000000ffff0d7224 */ /* 0x000fe400078e0004 */
[----:B------:R-:W-:-:S05]  /*17480*/  IMAD.SHL.U32 R9, R9, 0x8, RZ ;  /* 0x0000000809097824 */ /* 0x000fca00078e00ff */
[----:B------:R-:W-:Y:S01]  /*17490*/  LOP3.LUT R9, R9, 0x38, RZ, 0xc0, !PT ;  /* 0x0000003809097812 */ /* 0x000fe200078ec0ff */
[----:B------:R-:W-:-:S07]  /*174a0*/  IMAD.MOV.U32 R8, RZ, RZ, R14 ;  /* 0x000000ffff087224 */ /* 0x000fce00078e000e */
[----:B------:R-:W-:Y:S05]  /*174b0*/  WARPSYNC.COLLECTIVE R15, `(.L_x_363) ;  /* 0x000000000f087348 */ /* 0x000fea0003c00000 */
[----:B------:R0:W1:Y:S02]  /*174c0*/  SHFL.IDX P6, R14, R13, R12, R11 ;  /* 0x0000000c0d0e7389 */ /* 0x00006400000c000b */
[----:B01----:R-:W-:Y:S01]  /*174d0*/  ENDCOLLECTIVE ;  /* 0x000000000000791b */ /* 0x003fe20003800000 */
.L_x_363:
[----:B------:R-:W-:Y:S01]  /*174e0*/  ULDC.64 UR4, c[0x0][0x208] ;  /* 0x0000820000047ab9 */ /* 0x000fe20000000a00 */
[----:B------:R-:W-:Y:S02]  /*174f0*/  IMAD.MOV.U32 R13, RZ, RZ, R3 ;  /* 0x000000ffff0d7224 */ /* 0x000fe400078e0003 */
[----:B------:R-:W-:Y:S02]  /*17500*/  IMAD.MOV.U32 R12, RZ, RZ, 0x3 ;  /* 0x00000003ff0c7424 */ /* 0x000fe400078e00ff */
[----:B------:R-:W-:-:S05]  /*17510*/  IMAD.MOV.U32 R5, RZ, RZ, R14 ;  /* 0x000000ffff057224 */ /* 0x000fca00078e000e */
[----:B------:R-:W-:-:S05]  /*17520*/  @!P3 LEA R5, P4, R9, R5, 0x1 ;  /* 0x000000050905b211 */ /* 0x000fca00078808ff */
[----:B------:R-:W-:-:S04]  /*17530*/  @!P3 IMAD.X R6, RZ, RZ, R8, P4 ;  /* 0x000000ffff06b224 */ /* 0x000fc800020e0608 */
[----:B------:R-:W-:Y:S02]  /*17540*/  @!P3 IMAD.MOV.U32 R7, RZ, RZ, R6 ;  /* 0x000000ffff07b224 */ /* 0x000fe400078e0006 */
        /* <DEDUP_REMOVED lines=12> */
.L_x_364:
[----:B------:R-:W-:Y:S02]  /*17610*/  IMAD.MOV.U32 R13, RZ, RZ, R4 ;  /* 0x000000ffff0d7224 */ /* 0x000fe400078e0004 */
[----:B------:R-:W-:-:S07]  /*17620*/  IMAD.MOV.U32 R6, RZ, RZ, R14 ;  /* 0x000000ffff067224 */ /* 0x000fce00078e000e */
[----:B------:R-:W-:Y:S05]  /*17630*/  WARPSYNC.COLLECTIVE R15, `(.L_x_365) ;  /* 0x000000000f087348 */ /* 0x000fea0003c00000 */
[----:B------:R0:W1:Y:S02]  /*17640*/  SHFL.IDX P6, R14, R13, R12, R11 ;  /* 0x0000000c0d0e7389 */ /* 0x00006400000c000b */
[----:B01----:R-:W-:Y:S01]  /*17650*/  ENDCOLLECTIVE ;  /* 0x000000000000791b */ /* 0x003fe20003800000 */
.L_x_365:
        /* <DEDUP_REMOVED lines=19> */
.L_x_366:
[----:B------:R-:W-:Y:S02]  /*17790*/  IMAD.MOV.U32 R13, RZ, RZ, R4 ;  /* 0x000000ffff0d7224 */ /* 0x000fe400078e0004 */
[----:B------:R-:W-:-:S07]  /*177a0*/  IMAD.MOV.U32 R6, RZ, RZ, R14 ;  /* 0x000000ffff067224 */ /* 0x000fce00078e000e */
[----:B------:R-:W-:Y:S05]  /*177b0*/  WARPSYNC.COLLECTIVE R15, `(.L_x_367) ;  /* 0x000000000f087348 */ /* 0x000fea0003c00000 */
[----:B------:R0:W1:Y:S02]  /*177c0*/  SHFL.IDX P6, R14, R13, R12, R11 ;  /* 0x0000000c0d0e7389 */ /* 0x00006400000c000b */
[----:B01----:R-:W-:Y:S01]  /*177d0*/  ENDCOLLECTIVE ;  /* 0x000000000000791b */ /* 0x003fe20003800000 */
.L_x_367:
        /* <DEDUP_REMOVED lines=19> */
.L_x_368:
[----:B------:R-:W-:Y:S02]  /*17910*/  IMAD.MOV.U32 R13, RZ, RZ, R4 ;  /* 0x000000ffff0d7224 */ /* 0x000fe400078e0004 */
[----:B------:R-:W-:-:S07]  /*17920*/  IMAD.MOV.U32 R6, RZ, RZ, R14 ;  /* 0x000000ffff067224 */ /* 0x000fce00078e000e */
[----:B------:R-:W-:Y:S05]  /*17930*/  WARPSYNC.COLLECTIVE R15, `(.L_x_369) ;  /* 0x000000000f087348 */ /* 0x000fea0003c00000 */
[----:B------:R0:W1:Y:S02]  /*17940*/  SHFL.IDX P6, R14, R13, R12, R11 ;  /* 0x0000000c0d0e7389 */ /* 0x00006400000c000b */
[----:B01----:R-:W-:Y:S01]  /*17950*/  ENDCOLLECTIVE ;  /* 0x000000000000791b */ /* 0x003fe20003800000 */
.L_x_369:
[----:B------:R-:W-:Y:S01]  /*17960*/  ULDC.64 UR4, c[0x0][0x208] ;  /* 0x0000820000047ab9 */ /* 0x000fe20000000a00 */
[----:B------:R-:W-:Y:S02]  /*17970*/  IMAD.MOV.U32 R13, RZ, RZ, R3 ;  /* 0x000000ffff0d7224 */ /* 0x000fe400078e0003 */
[----:B------:R-:W-:Y:S02]  /*17980*/  IMAD.MOV.U32 R12, RZ, RZ, 0x6 ;  /* 0x00000006ff0c7424 */ /* 0x000fe400078e00ff */
[----:B------:R-:W-:-:S05]  /*17990*/  IMAD.MOV.U32 R5, RZ, RZ, R14 ;  /* 0x000000ffff057224 */ /* 0x000fca00078e000e */
[----:B------:R-:W-:-:S05]  /*179a0*/  @!P3 LEA R5, P4, R9, R5, 0x1 ;  /* 0x000000050905b211 */ /* 0x000fca00078808ff */
[----:B------:R-:W-:-:S04]  /*179b0*/  @!P3 IMAD.X R6, RZ, RZ, R6, P4 ;  /* 0x000000ffff06b224 */ /* 0x000fc800020e0606 */
[----:B------:R-:W-:Y:S02]  /*179c0*/  @!P3 IMAD.MOV.U32 R7, RZ, RZ, R6 ;  /* 0x000000ffff07b224 */ /* 0x000fe400078e0006 */
[----:B------:R-:W-:-:S05]  /*179d0*/  @!P3 IMAD.MOV.U32 R6, RZ, RZ, R5 ;  /* 0x000000ffff06b224 */ /* 0x000fca00078e0005 */
        /* <DEDUP_REMOVED lines=9> */
.L_x_370:
[----:B------:R-:W-:-:S05]  /*17a70*/  VIADD R7, R0, 0x60 ;  /* 0x0000006000077836 */ /* 0x000fca0000000000 */
[----:B------:R-:W-:Y:S01]  /*17a80*/  ISETP.GE.AND P4, PT, R7, R2, PT ;  /* 0x000000020700720c */ /* 0x000fe20003f86270 */
[----:B------:R-:W-:Y:S02]  /*17a90*/  IMAD.MOV.U32 R13, RZ, RZ, R4 ;  /* 0x000000ffff0d7224 */ /* 0x000fe400078e0004 */
[----:B------:R-:W-:-:S10]  /*17aa0*/  IMAD.MOV.U32 R6, RZ, RZ, R14 ;  /* 0x000000ffff067224 */ /* 0x000fd400078e000e */
[----:B------:R-:W-:Y:S05]  /*17ab0*/  WARPSYNC.COLLECTIVE R15, `(.L_x_371) ;  /* 0x000000000f087348 */ /* 0x000fea0003c00000 */
[----:B------:R0:W1:Y:S02]  /*17ac0*/  SHFL.IDX P6, R14, R13, R12, R11 ;  /* 0x0000000c0d0e7389 */ /* 0x00006400000c000b */
[----:B01----:R-:W-:Y:S01]  /*17ad0*/  ENDCOLLECTIVE ;  /* 0x000000000000791b */ /* 0x003fe20003800000 */
.L_x_371:
        /* <DEDUP_REMOVED lines=17> */
.L_x_372:
[----:B------:R-:W-:Y:S02]  /*17bf0*/  IMAD.MOV.U32 R13, RZ, RZ, R4 ;  /* 0x000000ffff0d7224 */ /* 0x000fe400078e0004 */
[----:B------:R-:W-:-:S07]  /*17c00*/  IMAD.MOV.U32 R5, RZ, RZ, R14 ;  /* 0x000000ffff057224 */ /* 0x000fce00078e000e */
[----:B------:R-:W-:Y:S05]  /*17c10*/  WARPSYNC.COLLECTIVE R15, `(.L_x_373) ;  /* 0x000000000f087348 */ /* 0x000fea0003c00000 */
[----:B------:R0:W1:Y:S02]  /*17c20*/  SHFL.IDX P6, R14, R13, R12, R11 ;  /* 0x0000000c0d0e7389 */ /* 0x00006400000c000b */
[----:B01----:R-:W-:Y:S01]  /*17c30*/  ENDCOLLECTIVE ;  /* 0x000000000000791b */ /* 0x003fe20003800000 */
.L_x_373:
[----:B------:R-:W-:Y:S01]  /*17c40*/  IMAD.MOV.U32 R3, RZ, RZ, R14 ;  /* 0x000000ffff037224 */ /* 0x000fe200078e000e */
[----:B------:R-:W-:Y:S06]  /*17c50*/  BRA `(.L_x_374) ;  /* 0xffffffb000607947 */ /* 0x000fec000383ffff */
.L_x_258:
[----:B0-----:R0:W3:Y:S02]  /*17c60*/  SYNCS.PHASECHK.TRANS64.TRYWAIT P0, [R18+URZ+0x36820], R0 ;  /* 0x03682000120075a7 */ /* 0x0010e4000800017f */
[----:B---3--:R-:W-:Y:S05]  /*17c70*/  @!P0 NANOSLEEP.SYNCS 0x989680 ;  /* 0x009896800000895d */ /* 0x008fea0003900000 */
[----:B------:R-:W3:Y:S02]  /*17c80*/  @!P0 SYNCS.PHASECHK.TRANS64 P0, [R18+URZ+0x36820], R0 ;  /* 0x03682000120085a7 */ /* 0x000ee4000800007f */
[----:B---3--:R-:W-:Y:S05]  /*17c90*/  @!P0 BRA `(.L_x_258) ;  /* 0xfffffffc00f08947 */ /* 0x008fea000383ffff */
[----:B------:R-:W-:Y:S05]  /*17ca0*/  BRA `(.L_x_375) ;  /* 0xffffffb000e47947 */ /* 0x000fea000383ffff */
.L_x_267:
[----:B-1----:R1:W2:Y:S02]  /*17cb0*/  SYNCS.PHASECHK.TRANS64.TRYWAIT P0, [R3+URZ+0x36840], R2 ;  /* 0x03684002030075a7 */ /* 0x0022a4000800017f */
[----:B--2---:R-:W-:Y:S05]  /*17cc0*/  @!P0 NANOSLEEP.SYNCS 0x989680 ;  /* 0x009896800000895d */ /* 0x004fea0003900000 */
[----:B------:R-:W2:Y:S02]  /*17cd0*/  @!P0 SYNCS.PHASECHK.TRANS64 P0, [R3+URZ+0x36840], R2 ;  /* 0x03684002030085a7 */ /* 0x000ea4000800007f */
[----:B--2---:R-:W-:Y:S05]  /*17ce0*/  @!P0 BRA `(.L_x_267) ;  /* 0xfffffffc00f08947 */ /* 0x004fea000383ffff */
[----:B------:R-:W-:Y:S05]  /*17cf0*/  BRA `(.L_x_376) ;  /* 0xffffffb400c47947 */ /* 0x000fea000383ffff */
.L_x_274:
[----:B-1----:R1:W2:Y:S02]  /*17d00*/  SYNCS.PHASECHK.TRANS64.TRYWAIT P0, [R3+URZ+0x60], R2 ;  /* 0x00006002030075a7 */ /* 0x0022a4000800017f */
[----:B--2---:R-:W-:Y:S05]  /*17d10*/  @!P0 NANOSLEEP.SYNCS 0x989680 ;  /* 0x009896800000895d */ /* 0x004fea0003900000 */
[----:B------:R-:W2:Y:S02]  /*17d20*/  @!P0 SYNCS.PHASECHK.TRANS64 P0, [R3+URZ+0x60], R2 ;  /* 0x00006002030085a7 */ /* 0x000ea4000800007f */
[----:B--2---:R-:W-:Y:S05]  /*17d30*/  @!P0 BRA `(.L_x_274) ;  /* 0xfffffffc00f08947 */ /* 0x004fea000383ffff */
[----:B------:R-:W-:Y:S05]  /*17d40*/  BRA `(.L_x_377) ;  /* 0xffffffb800d87947 */ /* 0x000fea000383ffff */
.L_x_284:
[----:B-1----:R1:W2:Y:S02]  /*17d50*/  SYNCS.PHASECHK.TRANS64.TRYWAIT P0, [R3+URZ+0x36840], R2 ;  /* 0x03684002030075a7 */ /* 0x0022a4000800017f */
[----:B--2---:R-:W-:Y:S05]  /*17d60*/  @!P0 NANOSLEEP.SYNCS 0x989680 ;  /* 0x009896800000895d */ /* 0x004fea0003900000 */
[----:B------:R-:W2:Y:S02]  /*17d70*/  @!P0 SYNCS.PHASECHK.TRANS64 P0, [R3+URZ+0x36840], R2 ;  /* 0x03684002030085a7 */ /* 0x000ea4000800007f */
[----:B--2---:R-:W-:Y:S05]  /*17d80*/  @!P0 BRA `(.L_x_284) ;  /* 0xfffffffc00f08947 */ /* 0x004fea000383ffff */
[----:B------:R-:W-:Y:S05]  /*17d90*/  BRA `(.L_x_378) ;  /* 0xffffffc000a87947 */ /* 0x000fea000383ffff */
.L_x_291:
[----:B0-----:R0:W1:Y:S02]  /*17da0*/  SYNCS.PHASECHK.TRANS64.TRYWAIT P0, [R2+URZ+0x60], R3 ;  /* 0x00006003020075a7 */ /* 0x001064000800017f */
[----:B-1----:R-:W-:Y:S05]  /*17db0*/  @!P0 NANOSLEEP.SYNCS 0x989680 ;  /* 0x009896800000895d */ /* 0x002fea0003900000 */
[----:B------:R-:W1:Y:S02]  /*17dc0*/  @!P0 SYNCS.PHASECHK.TRANS64 P0, [R2+URZ+0x60], R3 ;  /* 0x00006003020085a7 */ /* 0x000e64000800007f */
[----:B-1----:R-:W-:Y:S05]  /*17dd0*/  @!P0 BRA `(.L_x_291) ;  /* 0xfffffffc00f08947 */ /* 0x002fea000383ffff */
[----:B------:R-:W-:Y:S05]  /*17de0*/  BRA `(.L_x_379) ;  /* 0xffffffc400bc7947 */ /* 0x000fea000383ffff */
.L_x_301:
[----:B--2---:R2:W3:Y:S02]  /*17df0*/  SYNCS.PHASECHK.TRANS64.TRYWAIT P0, [R2+URZ+0x36840], R3 ;  /* 0x03684003020075a7 */ /* 0x0044e4000800017f */
[----:B---3--:R-:W-:Y:S05]  /*17e00*/  @!P0 NANOSLEEP.SYNCS 0x989680 ;  /* 0x009896800000895d */ /* 0x008fea0003900000 */
[----:B------:R-:W3:Y:S02]  /*17e10*/  @!P0 SYNCS.PHASECHK.TRANS64 P0, [R2+URZ+0x36840], R3 ;  /* 0x03684003020085a7 */ /* 0x000ee4000800007f */
[----:B---3--:R-:W-:Y:S05]  /*17e20*/  @!P0 BRA `(.L_x_301) ;  /* 0xfffffffc00f08947 */ /* 0x008fea000383ffff */
[----:B------:R-:W-:Y:S05]  /*17e30*/  BRA `(.L_x_380) ;  /* 0xffffffcc005c7947 */ /* 0x000fea000383ffff */
.L_x_308:
[----:B0-----:R0:W1:Y:S02]  /*17e40*/  SYNCS.PHASECHK.TRANS64.TRYWAIT P0, [R2+URZ+0x60], R5 ;  /* 0x00006005020075a7 */ /* 0x001064000800017f */
[----:B-1----:R-:W-:Y:S05]  /*17e50*/  @!P0 NANOSLEEP.SYNCS 0x989680 ;  /* 0x009896800000895d */ /* 0x002fea0003900000 */
[----:B------:R-:W1:Y:S02]  /*17e60*/  @!P0 SYNCS.PHASECHK.TRANS64 P0, [R2+URZ+0x60], R5 ;  /* 0x00006005020085a7 */ /* 0x000e64000800007f */
[----:B-1----:R-:W-:Y:S05]  /*17e70*/  @!P0 BRA `(.L_x_308) ;  /* 0xfffffffc00f08947 */ /* 0x002fea000383ffff */
[----:B------:R-:W-:Y:S05]  /*17e80*/  BRA `(.L_x_381) ;  /* 0xffffffd000707947 */ /* 0x000fea000383ffff */
.L_x_320:
[----:B--2---:R2:W3:Y:S02]  /*17e90*/  SYNCS.PHASECHK.TRANS64.TRYWAIT P0, [R0+URZ+0x36860], R2 ;  /* 0x03686002000075a7 */ /* 0x0044e4000800017f */
[----:B---3--:R-:W-:Y:S05]  /*17ea0*/  @!P0 NANOSLEEP.SYNCS 0x989680 ;  /* 0x009896800000895d */ /* 0x008fea0003900000 */
[----:B------:R-:W3:Y:S02]  /*17eb0*/  @!P0 SYNCS.PHASECHK.TRANS64 P0, [R0+URZ+0x36860], R2 ;  /* 0x03686002000085a7 */ /* 0x000ee4000800007f */
[----:B---3--:R-:W-:Y:S05]  /*17ec0*/  @!P0 BRA `(.L_x_320) ;  /* 0xfffffffc00f08947 */ /* 0x008fea000383ffff */
[----:B------:R-:W-:Y:S05]  /*17ed0*/  BRA `(.L_x_382) ;  /* 0xffffffd400fc7947 */ /* 0x000fea000383ffff */
.L_x_328:
[----:B------:R-:W3:Y:S01]  /*17ee0*/  LDL R3, [R1] ;  /* 0x0000000001037983 */ /* 0x000ee20000100800 */
[----:B------:R-:W-:Y:S01]  /*17ef0*/  BSSY B0, `(.L_x_383) ;  /* 0x0000008000007945 */ /* 0x000fe20003800000 */
[----:B0-----:R-:W-:Y:S02]  /*17f00*/  IMAD.MOV.U32 R12, RZ, RZ, RZ ;  /* 0x000000ffff0c7224 */ /* 0x001fe400078e00ff */
[----:B--2---:R-:W-:Y:S02]  /*17f10*/  IMAD.MOV.U32 R11, RZ, RZ, 0x1f ;  /* 0x0000001fff0b7424 */ /* 0x004fe400078e00ff */
[----:B------:R-:W-:Y:S02]  /*17f20*/  IMAD.MOV.U32 R15, RZ, RZ, -0x1 ;  /* 0xffffffffff0f7424 */ /* 0x000fe400078e00ff */
[----:B---3--:R-:W-:-:S07]  /*17f30*/  IMAD.MOV.U32 R13, RZ, RZ, R3 ;  /* 0x000000ffff0d7224 */ /* 0x008fce00078e0003 */
[----:B-1----:R-:W-:Y:S05]  /*17f40*/  WARPSYNC.COLLECTIVE R15, `(.L_x_384) ;  /* 0x000000000f087348 */ /* 0x002fea0003c00000 */
[----:B------:R0:W2:Y:S02]  /*17f50*/  SHFL.IDX P6, R14, R13, R12, R11 ;  /* 0x0000000c0d0e7389 */ /* 0x0000a400000c000b */
[----:B012---:R-:W-:Y:S01]  /*17f60*/  ENDCOLLECTIVE ;  /* 0x000000000000791b */ /* 0x007fe20003800000 */
.L_x_384:
[----:B------:R-:W-:Y:S05]  /*17f70*/  BSYNC B0 ;  /* 0x0000000000007941 */ /* 0x000fea0003800000 */
.L_x_383:
[----:B------:R0:W5:Y:S01]  /*17f80*/  LDL R2, [R1+0xc] ;  /* 0x00000c0001027983 */ /* 0x0001620000100800 */
[----:B------:R-:W-:Y:S02]  /*17f90*/  IMAD.MOV.U32 R13, RZ, RZ, R3 ;  /* 0x000000ffff0d7224 */ /* 0x000fe400078e0003 */
[----:B------:R-:W-:Y:S02]  /*17fa0*/  IMAD.MOV.U32 R12, RZ, RZ, 0x1 ;  /* 0x00000001ff0c7424 */ /* 0x000fe400078e00ff */
[----:B------:R-:W-:Y:S02]  /*17fb0*/  IMAD.MOV.U32 R11, RZ, RZ, 0x1f ;  /* 0x0000001fff0b7424 */ /* 0x000fe400078e00ff */
[----:B------:R-:W-:Y:S02]  /*17fc0*/  IMAD.MOV.U32 R15, RZ, RZ, -0x1 ;  /* 0xffffffffff0f7424 */ /* 0x000fe400078e00ff */
[----:B0-----:R-:W-:-:S07]  /*17fd0*/  IMAD.MOV.U32 R0, RZ, RZ, R14 ;  /* 0x000000ffff007224 */ /* 0x001fce00078e000e */
[----:B-----5:R-:W-:Y:S05]  /*17fe0*/  WARPSYNC.COLLECTIVE R15, `(.L_x_385) ;  /* 0x000000000f087348 */ /* 0x020fea0003c00000 */
[----:B------:R0:W1:Y:S02]  /*17ff0*/  SHFL.IDX P6, R14, R13, R12, R11 ;  /* 0x0000000c0d0e7389 */ /* 0x00006400000c000b */
[----:B01---5:R-:W-:Y:S01]  /*18000*/  ENDCOLLECTIVE ;  /* 0x000000000000791b */ /* 0x023fe20003800000 */
.L_x_385:
[----:B------:R-:W-:Y:S01]  /*18010*/  ULDC UR4, c[0x0][0xc3c] ;  /* 0x00030f0000047ab9 */ /* 0x000fe20000000800 */
[----:B------:R-:W-:Y:S01]  /*18020*/  ULDC.64 UR6, c[0x0][0x208] ;  /* 0x0000820000067ab9 */ /* 0x000fe20000000a00 */
[----:B------:R-:W-:Y:S02]  /*18030*/  IMAD.IADD R6, R2, 0x1, R16 ;  /* 0x0000000102067824 */ /* 0x000fe400078e0210 */
[----:B------:R-:W-:Y:S02]  /*18040*/  IMAD.MOV.U32 R11, RZ, RZ, RZ ;  /* 0x000000ffff0b7224 */ /* 0x000fe400078e00ff */
[----:B------:R-:W-:Y:S01]  /*18050*/  IMAD.MOV.U32 R8, RZ, RZ, R14 ;  /* 0x000000ffff087224 */ /* 0x000fe200078e000e */
[----:B------:R-:W-:-:S13]  /*18060*/  ISETP.GE.OR P1, PT, R6, UR4, !P0 ;  /* 0x0000000406007c0c */ /* 0x000fda000c726670 */
[----:B------:R-:W0:Y:S08]  /*18070*/  @!P1 LDC.64 R2, c[0x0][0xc80] ;  /* 0x00032000ff029b82 */ /* 0x000e300000000a00 */
[----:B------:R-:W1:Y:S01]  /*18080*/  @!P1 LDC.64 R4, c[0x0][0xc78] ;  /* 0x00031e00ff049b82 */ /* 0x000e620000000a00 */
[----:B0-----:R-:W-:-:S05]  /*18090*/  @!P1 IMAD.WIDE R2, R6, 0x4, R2 ;  /* 0x0000000406029825 */ /* 0x001fca00078e0202 */
[----:B------:R1:W2:Y:S02]  /*180a0*/  @!P1 LDG.E R7, desc[UR6][R2.64] ;  /* 0x0000000602079981 */ /* 0x0002a4000c1e1900 */
[----:B-1----:R-:W-:-:S06]  /*180b0*/  @!P1 IMAD.WIDE R2, R6, 0x4, R4 ;  /* 0x0000000406029825 */ /* 0x002fcc00078e0204 */
[----:B------:R-:W3:Y:S01]  /*180c0*/  @!P1 LDG.E R2, desc[UR6][R2.64] ;  /* 0x0000000602029981 */ /* 0x000ee2000c1e1900 */
[----:B------:R-:W-:Y:S01]  /*180d0*/  IMAD.MOV.U32 R6, RZ, RZ, RZ ;  /* 0x000000ffff067224 */ /* 0x000fe200078e00ff */
[C---:B------:R-:W-:Y:S01]  /*180e0*/  ISETP.GE.U32.AND P2, PT, R16.reuse, 0x2, PT ;  /* 0x000000021000780c */ /* 0x040fe20003f46070 */
[----:B------:R-:W-:Y:S01]  /*180f0*/  IMAD.MOV.U32 R4, RZ, RZ, RZ ;  /* 0x000000ffff047224 */ /* 0x000fe200078e00ff */
[C---:B------:R-:W-:Y:S02]  /*18100*/  ISETP.GE.U32.AND P3, PT, R16.reuse, 0x4, PT ;  /* 0x000000041000780c */ /* 0x040fe40003f66070 */
[C---:B------:R-:W-:Y:S02]  /*18110*/  ISETP.GE.U32.AND P4, PT, R16.reuse, 0x8, PT ;  /* 0x000000081000780c */ /* 0x040fe40003f86070 */
[----:B------:R-:W-:Y:S01]  /*18120*/  ISETP.GE.U32.AND P5, PT, R16, 0x10, PT ;  /* 0x000000101000780c */ /* 0x000fe20003fa6070 */
[----:B--2---:R-:W-:Y:S02]  /*18130*/  @!P1 IMAD.MOV.U32 R6, RZ, RZ, R7 ;  /* 0x000000ffff069224 */ /* 0x004fe400078e0007 */
[----:B------:R-:W-:-:S02]  /*18140*/  IMAD.MOV.U32 R7, RZ, RZ, RZ ;  /* 0x000000ffff077224 */ /* 0x000fc400078e00ff */
[----:B---3--:R-:W-:Y:S01]  /*18150*/  @!P1 IMAD.MOV.U32 R7, RZ, RZ, R2 ;  /* 0x000000ffff079224 */ /* 0x008fe200078e0002 */
[----:B------:R-:W-:-:S03]  /*18160*/  ISETP.NE.AND P1, PT, R16, RZ, PT ;  /* 0x000000ff1000720c */ /* 0x000fc60003f25270 */
[----:B------:R-:W-:-:S04]  /*18170*/  IMAD R2, R7, R6, RZ ;  /* 0x0000000607027224 */ /* 0x000fc800078e02ff */
[----:B------:R-:W-:-:S07]  /*18180*/  IMAD.MOV.U32 R13, RZ, RZ, R2 ;  /* 0x000000ffff0d7224 */ /* 0x000fce00078e0002 */
[----:B------:R-:W-:Y:S05]  /*18190*/  WARPSYNC.COLLECTIVE R15, `(.L_x_386) ;  /* 0x000000000f087348 */ /* 0x000fea0003c00000 */
[----:B------:R0:W1:Y:S02]  /*181a0*/  SHFL.UP P6, R14, R13, R12, R11 ;  /* 0x0400000c0d0e7389 */ /* 0x00006400000c000b */
[----:B01----:R-:W-:Y:S01]  /*181b0*/  ENDCOLLECTIVE ;  /* 0x000000000000791b */ /* 0x003fe20003800000 */
.L_x_386:
[----:B------:R-:W-:Y:S02]  /*181c0*/  IMAD.MOV.U32 R12, RZ, RZ, 0x2 ;  /* 0x00000002ff0c7424 */ /* 0x000fe400078e00ff */
[----:B------:R-:W-:-:S05]  /*181d0*/  IMAD.MOV.U32 R3, RZ, RZ, R14 ;  /* 0x000000ffff037224 */ /* 0x000fca00078e000e */
[----:B------:R-:W-:-:S05]  /*181e0*/  SEL R3, R3, RZ, P1 ;  /* 0x000000ff03037207 */ /* 0x000fca0000800000 */
[----:B------:R-:W-:-:S04]  /*181f0*/  IMAD.IADD R2, R2, 0x1, R3 ;  /* 0x0000000102027824 */ /* 0x000fc800078e0203 */
[----:B------:R-:W-:-:S07]  /*18200*/  IMAD.MOV.U32 R13, RZ, RZ, R2 ;  /* 0x000000ffff0d7224 */ /* 0x000fce00078e0002 */
[----:B------:R-:W-:Y:S05]  /*18210*/  WARPSYNC.COLLECTIVE R15, `(.L_x_387) ;  /* 0x000000000f087348 */ /* 0x000fea0003c00000 */
[----:B------:R0:W1:Y:S02]  /*18220*/  SHFL.UP P6, R14, R13, R12, R11 ;  /* 0x0400000c0d0e7389 */ /* 0x00006400000c000b */
[----:B01----:R-:W-:Y:S01]  /*18230*/  ENDCOLLECTIVE ;  /* 0x000000000000791b */ /* 0x003fe20003800000 */
.L_x_387:
        /* <DEDUP_REMOVED lines=8> */
.L_x_388:
        /* <DEDUP_REMOVED lines=8> */
.L_x_389:
        /* <DEDUP_REMOVED lines=8> */
.L_x_390:
[----:B------:R-:W-:Y:S02]  /*183c0*/  IMAD.MOV.U32 R12, RZ, RZ, 0x1f ;  /* 0x0000001fff0c7424 */ /* 0x000fe400078e00ff */
[----:B------:R-:W-:Y:S02]  /*183d0*/  IMAD.MOV.U32 R11, RZ, RZ, 0x1f ;  /* 0x0000001fff0b7424 */ /* 0x000fe400078e00ff */
[----:B------:R-:W-:-:S05]  /*183e0*/  IMAD.MOV.U32 R3, RZ, RZ, R14 ;  /* 0x000000ffff037224 */ /* 0x000fca00078e000e */
[----:B------:R-:W-:-:S05]  /*183f0*/  SEL R3, R3, RZ, P5 ;  /* 0x000000ff03037207 */ /* 0x000fca0002800000 */
[----:B------:R-:W-:-:S04]  /*18400*/  IMAD.IADD R2, R2, 0x1, R3 ;  /* 0x0000000102027824 */ /* 0x000fc800078e0203 */
[----:B------:R-:W-:-:S07]  /*18410*/  IMAD.MOV.U32 R13, RZ, RZ, R2 ;  /* 0x000000ffff0d7224 */ /* 0x000fce00078e0002 */
[----:B------:R-:W-:Y:S05]  /*18420*/  WARPSYNC.COLLECTIVE R15, `(.L_x_391) ;  /* 0x000000000f087348 */ /* 0x000fea0003c00000 */
[----:B------:R0:W1:Y:S02]  /*18430*/  SHFL.IDX P6, R14, R13, R12, R11 ;  /* 0x0000000c0d0e7389 */ /* 0x00006400000c000b */
[----:B01----:R-:W-:Y:S01]  /*18440*/  ENDCOLLECTIVE ;  /* 0x000000000000791b */ /* 0x003fe20003800000 */
.L_x_391:
[----:B------:R-:W-:Y:S01]  /*18450*/  IMAD.MOV.U32 R9, RZ, RZ, R14 ;  /* 0x000000ffff097224 */ /* 0x000fe200078e000e */
[----:B------:R-:W-:Y:S06]  /*18460*/  BRA `(.L_x_392) ;  /* 0xffffffd800ac7947 */ /* 0x000fec000383ffff */
.L_x_331:
[----:B------:R-:W-:Y:S01]  /*18470*/  BSSY B0, `(.L_x_393) ;  /* 0x0000008000007945 */ /* 0x000fe20003800000 */
[----:B------:R-:W-:Y:S02]  /*18480*/  IMAD.MOV.U32 R13, RZ, RZ, R2 ;  /* 0x000000ffff0d7224 */ /* 0x000fe400078e0002 */
[----:B------:R-:W-:Y:S02]  /*18490*/  IMAD.MOV.U32 R12, RZ, RZ, 0x1 ;  /* 0x00000001ff0c7424 */ /* 0x000fe400078e00ff */
[----:B------:R-:W-:Y:S02]  /*184a0*/  IMAD.MOV.U32 R11, RZ, RZ, RZ ;  /* 0x000000ffff0b7224 */ /* 0x000fe400078e00ff */
[----:B------:R-:W-:-:S07]  /*184b0*/  IMAD.MOV.U32 R15, RZ, RZ, -0x1 ;  /* 0xffffffffff0f7424 */ /* 0x000fce00078e00ff */
[----:B------:R-:W-:Y:S05]  /*184c0*/  WARPSYNC.COLLECTIVE R15, `(.L_x_394) ;  /* 0x000000000f087348 */ /* 0x000fea0003c00000 */
[----:B------:R0:W1:Y:S02]  /*184d0*/  SHFL.UP P6, R14, R13, R12, R11 ;  /* 0x0400000c0d0e7389 */ /* 0x00006400000c000b */
[----:B01----:R-:W-:Y:S01]  /*184e0*/  ENDCOLLECTIVE ;  /* 0x000000000000791b */ /* 0x003fe20003800000 */
.L_x_394:
[----:B------:R-:W-:Y:S05]  /*184f0*/  BSYNC B0 ;  /* 0x0000000000007941 */ /* 0x000fea0003800000 */
.L_x_393:
[----:B------:R-:W-:Y:S02]  /*18500*/  IMAD.MOV.U32 R3, RZ, RZ, R14 ;  /* 0x000000ffff037224 */ /* 0x000fe400078e000e */
[----:B------:R-:W-:Y:S02]  /*18510*/  IMAD.MOV.U32 R12, RZ, RZ, 0x2 ;  /* 0x00000002ff0c7424 */ /* 0x000fe400078e00ff */
[----:B------:R-:W-:Y:S01]  /*18520*/  IMAD.MOV.U32 R11, RZ, RZ, RZ ;  /* 0x000000ffff0b7224 */ /* 0x000fe200078e00ff */
[----:B------:R-:W-:Y:S01]  /*18530*/  SEL R3, R3, RZ, P1 ;  /* 0x000000ff03037207 */ /* 0x000fe20000800000 */
[----:B------:R-:W-:-:S04]  /*18540*/  IMAD.MOV.U32 R15, RZ, RZ, -0x1 ;  /* 0xffffffffff0f7424 */ /* 0x000fc800078e00ff */
[----:B------:R-:W-:-:S04]  /*18550*/  IMAD.IADD R2, R2, 0x1, R3 ;  /* 0x0000000102027824 */ /* 0x000fc800078e0203 */
[----:B------:R-:W-:-:S07]  /*18560*/  IMAD.MOV.U32 R13, RZ, RZ, R2 ;  /* 0x000000ffff0d7224 */ /* 0x000fce00078e0002 */
[----:B------:R-:W-:Y:S05]  /*18570*/  WARPSYNC.COLLECTIVE R15, `(.L_x_395) ;  /* 0x000000000f087348 */ /* 0x000fea0003c00000 */
[----:B------:R0:W1:Y:S02]  /*18580*/  SHFL.UP P6, R14, R13, R12, R11 ;  /* 0x0400000c0d0e7389 */ /* 0x00006400000c000b */
[----:B01----:R-:W-:Y:S01]  /*18590*/  ENDCOLLECTIVE ;  /* 0x000000000000791b */ /* 0x003fe20003800000 */
.L_x_395:
        /* <DEDUP_REMOVED lines=8> */
.L_x_396:
        /* <DEDUP_REMOVED lines=8> */
.L_x_397:
        /* <DEDUP_REMOVED lines=8> */
.L_x_398:
        /* <DEDUP_REMOVED lines=9> */
.L_x_399:
[----:B------:R-:W-:Y:S01]  /*187b0*/  IMAD.MOV.U32 R9, RZ, RZ, R14 ;  /* 0x000000ffff097224 */ /* 0x000fe200078e000e */
[----:B------:R-:W-:Y:S06]  /*187c0*/  BRA `(.L_x_400) ;  /* 0xffffffd800847947 */ /* 0x000fec000383ffff */
.L_x_333:
[----:B------:R-:W-:Y:S01]  /*187d0*/  BSSY B0, `(.L_x_401) ;  /* 0x0000006000007945 */ /* 0x000fe20003800000 */
[----:B------:R-:W-:Y:S01]  /*187e0*/  PLOP3.LUT P6, PT, P6, PT, PT, 0x8, 0x0 ;  /* 0x000000000000781c */ /* 0x000fe200037ce170 */
[----:B------:R-:W-:-:S12]  /*187f0*/  IMAD.MOV.U32 R15, RZ, RZ, -0x1 ;  /* 0xffffffffff0f7424 */ /* 0x000fd800078e00ff */
[----:B0-----:R-:W-:Y:S05]  /*18800*/  WARPSYNC.COLLECTIVE R15, `(.L_x_402) ;  /* 0x000000000f087348 */ /* 0x001fea0003c00000 */
[----:B------:R-:W-:Y:S01]  /*18810*/  VOTE.ANY R14, PT, P6 ;  /* 0x00000000000e7806 */ /* 0x000fe200030e0100 */
[----:B0-----:R-:W-:Y:S06]  /*18820*/  ENDCOLLECTIVE ;  /* 0x000000000000791b */ /* 0x001fec0003800000 */
.L_x_402:
[----:B------:R-:W-:Y:S05]  /*18830*/  BSYNC B0 ;  /* 0x0000000000007941 */ /* 0x000fea0003800000 */
.L_x_401:
[----:B------:R-:W-:Y:S02]  /*18840*/  IMAD.MOV.U32 R8, RZ, RZ, R14 ;  /* 0x000000ffff087224 */ /* 0x000fe400078e000e */
[----:B------:R-:W-:Y:S02]  /*18850*/  IMAD.MOV.U32 R13, RZ, RZ, R6 ;  /* 0x000000ffff0d7224 */ /* 0x000fe400078e0006 */
[----:B------:R-:W0:Y:S01]  /*18860*/  POPC R5, R8 ;  /* 0x0000000800057309 */ /* 0x000e220000000000 */
[----:B------:R-:W-:Y:S02]  /*18870*/  IMAD.MOV.U32 R11, RZ, RZ, 0x1f ;  /* 0x0000001fff0b7424 */ /* 0x000fe400078e00ff */
[----:B------:R-:W-:Y:S02]  /*18880*/  IMAD.MOV.U32 R15, RZ, RZ, -0x1 ;  /* 0xffffffffff0f7424 */ /* 0x000fe400078e00ff */
[----:B0-----:R-:W-:-:S07]  /*18890*/  IMAD.MOV.U32 R12, RZ, RZ, R5 ;  /* 0x000000ffff0c7224 */ /* 0x001fce00078e0005 */
[----:B------:R-:W-:Y:S05]  /*188a0*/  WARPSYNC.COLLECTIVE R15, `(.L_x_403) ;  /* 0x000000000f087348 */ /* 0x000fea0003c00000 */
[----:B------:R0:W1:Y:S02]  /*188b0*/  SHFL.IDX P6, R14, R13, R12, R11 ;  /* 0x0000000c0d0e7389 */ /* 0x00006400000c000b */
[----:B01----:R-:W-:Y:S01]  /*188c0*/  ENDCOLLECTIVE ;  /* 0x000000000000791b */ /* 0x003fe20003800000 */
.L_x_403:
[----:B------:R-:W-:Y:S02]  /*188d0*/  IMAD.MOV.U32 R13, RZ, RZ, R7 ;  /* 0x000000ffff0d7224 */ /* 0x000fe400078e0007 */
[----:B------:R-:W-:-:S07]  /*188e0*/  IMAD.MOV.U32 R6, RZ, RZ, R14 ;  /* 0x000000ffff067224 */ /* 0x000fce00078e000e */
[----:B------:R-:W-:Y:S05]  /*188f0*/  WARPSYNC.COLLECTIVE R15, `(.L_x_404) ;  /* 0x000000000f087348 */ /* 0x000fea0003c00000 */
[----:B------:R0:W1:Y:S02]  /*18900*/  SHFL.IDX P6, R14, R13, R12, R11 ;  /* 0x0000000c0d0e7389 */ /* 0x00006400000c000b */
[----:B01----:R-:W-:Y:S01]  /*18910*/  ENDCOLLECTIVE ;  /* 0x000000000000791b */ /* 0x003fe20003800000 */
.L_x_404:
[----:B------:R-:W-:Y:S01]  /*18920*/  IMAD.MOV.U32 R7, RZ, RZ, R14 ;  /* 0x000000ffff077224 */ /* 0x000fe200078e000e */
[----:B------:R-:W-:Y:S06]  /*18930*/  BRA `(.L_x_405) ;  /* 0xffffffd800647947 */ /* 0x000fec000383ffff */
.L_x_335:
[----:B------:R-:W-:Y:S01]  /*18940*/  BSSY B0, `(.L_x_406) ;  /* 0x0000007000007945 */ /* 0x000fe20003800000 */
[----:B------:R-:W-:Y:S02]  /*18950*/  IMAD.MOV.U32 R13, RZ, RZ, R2 ;  /* 0x000000ffff0d7224 */ /* 0x000fe400078e0002 */
[----:B------:R-:W-:Y:S02]  /*18960*/  IMAD.MOV.U32 R11, RZ, RZ, 0x1f ;  /* 0x0000001fff0b7424 */ /* 0x000fe400078e00ff */
[----:B------:R-:W-:-:S07]  /*18970*/  IMAD.MOV.U32 R15, RZ, RZ, -0x1 ;  /* 0xffffffffff0f7424 */ /* 0x000fce00078e00ff */
[----:B0123--:R-:W-:Y:S05]  /*18980*/  WARPSYNC.COLLECTIVE R15, `(.L_x_407) ;  /* 0x000000000f087348 */ /* 0x00ffea0003c00000 */
[----:B------:R4:W0:Y:S02]  /*18990*/  SHFL.IDX P6, R14, R13, R12, R11 ;  /* 0x0000000c0d0e7389 */ /* 0x00082400000c000b */
[----:B01234-:R-:W-:Y:S01]  /*189a0*/  ENDCOLLECTIVE ;  /* 0x000000000000791b */ /* 0x01ffe20003800000 */
.L_x_407:
[----:B------:R-:W-:Y:S05]  /*189b0*/  BSYNC B0 ;  /* 0x0000000000007941 */ /* 0x000fea0003800000 */
.L_x_406:
[----:B------:R-:W-:Y:S01]  /*189c0*/  IMAD.MOV.U32 R2, RZ, RZ, R14 ;  /* 0x000000ffff027224 */ /* 0x000fe200078e000e */
[----:B------:R-:W-:Y:S06]  /*189d0*/  BRA `(.L_x_408) ;  /* 0xffffffd800547947 */ /* 0x000fec000383ffff */
.L_x_339:
[----:B0-----:R0:W1:Y:S02]  /*189e0*/  SYNCS.PHASECHK.TRANS64.TRYWAIT P0, [R0+URZ+0x36820], R3 ;  /* 0x03682003000075a7 */ /* 0x001064000800017f */
[----:B-1----:R-:W-:Y:S05]  /*189f0*/  @!P0 NANOSLEEP.SYNCS 0x989680 ;  /* 0x009896800000895d */ /* 0x002fea0003900000 */
[----:B------:R-:W1:Y:S02]  /*18a00*/  @!P0 SYNCS.PHASECHK.TRANS64 P0, [R0+URZ+0x36820], R3 ;  /* 0x03682003000085a7 */ /* 0x000e64000800007f */
[----:B-1----:R-:W-:Y:S05]  /*18a10*/  @!P0 BRA `(.L_x_339) ;  /* 0xfffffffc00f08947 */ /* 0x002fea000383ffff */
[----:B------:R-:W-:Y:S05]  /*18a20*/  BRA `(.L_x_409) ;  /* 0xffffffdc00ec7947 */ /* 0x000fea000383ffff */
.L_x_340:
[----:B------:R-:W1:Y:S01]  /*18a30*/  S2R R2, SR_TID.X ;  /* 0x0000000000027919 */ /* 0x000e620000002100 */
[----:B------:R-:W-:Y:S01]  /*18a40*/  BSSY B0, `(.L_x_410) ;  /* 0x000000a000007945 */ /* 0x000fe20003800000 */
[----:B------:R-:W-:Y:S02]  /*18a50*/  IMAD.MOV.U32 R12, RZ, RZ, RZ ;  /* 0x000000ffff0c7224 */ /* 0x000fe400078e00ff */
[----:B------:R-:W-:Y:S02]  /*18a60*/  IMAD.MOV.U32 R11, RZ, RZ, 0x1f ;  /* 0x0000001fff0b7424 */ /* 0x000fe400078e00ff */
[----:B------:R-:W-:Y:S01]  /*18a70*/  IMAD.MOV.U32 R15, RZ, RZ, -0x1 ;  /* 0xffffffffff0f7424 */ /* 0x000fe200078e00ff */
[----:B-1----:R-:W-:-:S04]  /*18a80*/  SHF.R.U32.HI R2, RZ, 0x5, R2 ;  /* 0x00000005ff027819 */ /* 0x002fc80000011602 */
[----:B------:R-:W-:-:S05]  /*18a90*/  LOP3.LUT R2, R2, 0x3, RZ, 0xc0, !PT ;  /* 0x0000000302027812 */ /* 0x000fca00078ec0ff */
[----:B------:R-:W-:-:S07]  /*18aa0*/  IMAD.MOV.U32 R13, RZ, RZ, R2 ;  /* 0x000000ffff0d7224 */ /* 0x000fce00078e0002 */
[----:B0-----:R-:W-:Y:S05]  /*18ab0*/  WARPSYNC.COLLECTIVE R15, `(.L_x_411) ;  /* 0x000000000f087348 */ /* 0x001fea0003c00000 */
[----:B------:R1:W2:Y:S02]  /*18ac0*/  SHFL.IDX P6, R14, R13, R12, R11 ;  /* 0x0000000c0d0e7389 */ /* 0x0002a400000c000b */
[----:B012---:R-:W-:Y:S01]  /*18ad0*/  ENDCOLLECTIVE ;  /* 0x000000000000791b */ /* 0x007fe20003800000 */
.L_x_411:
[----:B------:R-:W-:Y:S05]  /*18ae0*/  BSYNC B0 ;  /* 0x0000000000007941 */ /* 0x000fea0003800000 */
.L_x_410:
[----:B------:R-:W-:Y:S05]  /*18af0*/  BRA `(.L_x_412) ;  /* 0xffffffdc00d47947 */ /* 0x000fea000383ffff */
.L_x_343:
[----:B------:R-:W-:Y:S01]  /*18b00*/  BSSY B1, `(.L_x_413) ;  /* 0x0000006000017945 */ /* 0x000fe20003800000 */
[----:B------:R-:W-:-:S07]  /*18b10*/  IMAD.MOV.U32 R15, RZ, RZ, -0x1 ;  /* 0xffffffffff0f7424 */ /* 0x000fce00078e00ff */
[----:B01----:R-:W-:Y:S05]  /*18b20*/  WARPSYNC.COLLECTIVE R15, `(.L_x_414) ;  /* 0x000000000f0c7348 */ /* 0x003fea0003c00000 */
[----:B------:R-:W-:Y:S02]  /*18b30*/  ELECT P6, UR62, PT ;  /* 0x00000000003e782f */ /* 0x000fe400038c0000 */
[----:B------:R-:W-:Y:S01]  /*18b40*/  MOV R14, UR62 ;  /* 0x0000003e000e7c02 */ /* 0x000fe20008000f00 */
[----:B01----:R-:W-:Y:S10]  /*18b50*/  ENDCOLLECTIVE ;  /* 0x000000000000791b */ /* 0x003ff40003800000 */
.L_x_414:
[----:B------:R-:W-:Y:S05]  /*18b60*/  BSYNC B1 ;  /* 0x0000000000017941 */ /* 0x000fea0003800000 */
.L_x_413:
[----:B------:R-:W-:Y:S05]  /*18b70*/  BRA `(.L_x_415) ;  /* 0xffffffdc00cc7947 */ /* 0x000fea000383ffff */
.L_x_345:
[----:B0-----:R0:W1:Y:S02]  /*18b80*/  SYNCS.PHASECHK.TRANS64.TRYWAIT P0, [R6+URZ], R5 ;  /* 0x00000005060075a7 */ /* 0x001064000800017f */
[----:B-1----:R-:W-:Y:S05]  /*18b90*/  @!P0 NANOSLEEP.SYNCS 0x989680 ;  /* 0x009896800000895d */ /* 0x002fea0003900000 */
[----:B------:R-:W1:Y:S02]  /*18ba0*/  @!P0 SYNCS.PHASECHK.TRANS64 P0, [R6+URZ], R5 ;  /* 0x00000005060085a7 */ /* 0x000e64000800007f */
[----:B-1----:R-:W-:Y:S05]  /*18bb0*/  @!P0 BRA `(.L_x_345) ;  /* 0xfffffffc00f08947 */ /* 0x002fea000383ffff */
[----:B------:R-:W-:Y:S05]  /*18bc0*/  BRA `(.L_x_416) ;  /* 0xffffffe0000c7947 */ /* 0x000fea000383ffff */
.L_x_346:
[----:B-1----:R1:W2:Y:S02]  /*18bd0*/  SYNCS.PHASECHK.TRANS64.TRYWAIT P0, [R7+URZ], R2 ;  /* 0x00000002070075a7 */ /* 0x0022a4000800017f */
[----:B--2---:R-:W-:Y:S05]  /*18be0*/  @!P0 NANOSLEEP.SYNCS 0x989680 ;  /* 0x009896800000895d */ /* 0x004fea0003900000 */
[----:B------:R-:W2:Y:S02]  /*18bf0*/  @!P0 SYNCS.PHASECHK.TRANS64 P0, [R7+URZ], R2 ;  /* 0x00000002070085a7 */ /* 0x000ea4000800007f */
[----:B--2---:R-:W-:Y:S05]  /*18c00*/  @!P0 BRA `(.L_x_346) ;  /* 0xfffffffc00f08947 */ /* 0x004fea000383ffff */
[----:B------:R-:W-:Y:S05]  /*18c10*/  BRA `(.L_x_417) ;  /* 0xffffffe000007947 */ /* 0x000fea000383ffff */
.L_x_348:
[----:B--2---:R2:W3:Y:S02]  /*18c20*/  SYNCS.PHASECHK.TRANS64.TRYWAIT P0, [R4+URZ], R5 ;  /* 0x00000005040075a7 */ /* 0x0044e4000800017f */
[----:B---3--:R-:W-:Y:S05]  /*18c30*/  @!P0 NANOSLEEP.SYNCS 0x989680 ;  /* 0x009896800000895d */ /* 0x008fea0003900000 */
[----:B------:R-:W3:Y:S02]  /*18c40*/  @!P0 SYNCS.PHASECHK.TRANS64 P0, [R4+URZ], R5 ;  /* 0x00000005040085a7 */ /* 0x000ee4000800007f */
[----:B---3--:R-:W-:Y:S05]  /*18c50*/  @!P0 BRA `(.L_x_348) ;  /* 0xfffffffc00f08947 */ /* 0x008fea000383ffff */
[----:B------:R-:W-:Y:S05]  /*18c60*/  BRA `(.L_x_418) ;  /* 0xffffffe000047947 */ /* 0x000fea000383ffff */
.L_x_419:
        /* <DEDUP_REMOVED lines=9> */
.L_x_3017:


//--------------------- .text._ZN7cutlass13device_kernelIN5flash11enable_sm90INS1_16FlashAttnFwdSm90INS1_25CollectiveMainloopFwdSm90ILi2EN4cute5tupleIJNS5_1CILi1EEES8_S8_EEENS6_IJNS7_ILi128EEENS7_ILi112EEENS7_ILi192EEEEEELi192ENS_10bfloat16_tEfNS_4arch4Sm90ELb0ELb0ELb1ELb1ELb0ELb1ELb0ELb1ELb1ELb1ELb1ELb0EEENS1_21CollectiveEpilogueFwdINS6_IJSA_SC_SB_EEES9_SE_SG_Li256ELb1ELb1ELb1ELb0EEENS1_36VarlenDynamicPersistentTileSchedulerILi128ELi112ELi256ELi128ELb1ELb1ELb1ELb0ELb1ELb1EEEEEEEEEvNT_6ParamsE --------------------------
	.section	.text._ZN7cutlass13device_kernelIN5flash11enable_sm90INS1_16FlashAttnFwdSm90INS1_25CollectiveMainloopFwdSm90ILi2EN4cute5tupleIJNS5_1CILi1EEES8_S8_EEENS6_IJNS7_ILi128EEENS7_ILi112EEENS7_ILi192EEEEEELi192ENS_10bfloat16_tEfNS_4arch4Sm90ELb0ELb0ELb1ELb1ELb0ELb1ELb0ELb1ELb1ELb1ELb1ELb0EEENS1_21CollectiveEpilogueFwdINS6_IJSA_SC_SB_EEES9_SE_SG_Li256ELb1ELb1ELb1ELb0EEENS1_36VarlenDynamicPersistentTileSchedulerILi128ELi112ELi256ELi128ELb1ELb1ELb1ELb0ELb1ELb1EEEEEEEEEvNT_6ParamsE,"ax",@progbits
	.align	128
.text._ZN7cutlass13device_kernelIN5flash11enable_sm90INS1_16FlashAttnFwdSm90INS1_25CollectiveMainloopFwdSm90ILi2EN4cute5tupleIJNS5_1CILi1EEES8_S8_EEENS6_IJNS7_ILi128EEENS7_ILi112EEENS7_ILi192EEEEEELi192ENS_10bfloat16_tEfNS_4arch4Sm90ELb0ELb0ELb1ELb1ELb0ELb1ELb0ELb1ELb1ELb1ELb1ELb0EEENS1_21CollectiveEpilogueFwdINS6_IJSA_SC_SB_EEES9_SE_SG_Li256ELb1ELb1ELb1ELb0EEENS1_36VarlenDynamicPersistentTileSchedulerILi128ELi112ELi256ELi128ELb1ELb1ELb1ELb0ELb1ELb1EEEEEEEEEvNT_6ParamsE:
        .type           _ZN7cutlass13device_kernelIN5flash11enable_sm90INS1_16FlashAttnFwdSm90INS1_25CollectiveMainloopFwdSm90ILi2EN4cute5tupleIJNS5_1CILi1EEES8_S8_EEENS6_IJNS7_ILi128EEENS7_ILi112EEENS7_ILi192EEEEEELi192ENS_10bfloat16_tEfNS_4arch4Sm90ELb0ELb0ELb1ELb1ELb0ELb1ELb0ELb1ELb1ELb1ELb1ELb0EEENS1_21CollectiveEpilogueFwdINS6_IJSA_SC_SB_EEES9_SE_SG_Li256ELb1ELb1ELb1ELb0EEENS1_36VarlenDynamicPersistentTileSchedulerILi128ELi112ELi256ELi128ELb1ELb1ELb1ELb0ELb1ELb1EEEEEEEEEvNT_6ParamsE,@function
        .size           _ZN7cutlass13device_kernelIN5flash11enable_sm90INS1_16FlashAttnFwdSm90INS1_25CollectiveMainloopFwdSm90ILi2EN4cute5tupleIJNS5_1CILi1EEES8_S8_EEENS6_IJNS7_ILi128EEENS7_ILi112EEENS7_ILi192EEEEEELi192ENS_10bfloat16_tEfNS_4arch4Sm90ELb0ELb0ELb1ELb1ELb0ELb1ELb0ELb1ELb1ELb1ELb1ELb0EEENS1_21CollectiveEpilogueFwdINS6_IJSA_SC_SB_EEES9_SE_SG_Li256ELb1ELb1ELb1ELb0EEENS1_36VarlenDynamicPersistentTileSchedulerILi128ELi112ELi256ELi128ELb1ELb1ELb1ELb0ELb1ELb1EEEEEEEEEvNT_6ParamsE,(.L_x_3018 - _ZN7cutlass13device_kernelIN5flash11enable_sm90INS1_16FlashAttnFwdSm90INS1_25CollectiveMainloopFwdSm90ILi2EN4cute5tupleIJNS5_1CILi1EEES8_S8_EEENS6_IJNS7_ILi128EEENS7_ILi112EEENS7_ILi192EEEEEELi192ENS_10bfloat16_tEfNS_4arch4Sm90ELb0ELb0ELb1ELb1ELb0ELb1ELb0ELb1ELb1ELb1ELb1ELb0EEENS1_21CollectiveEpilogueFwdINS6_IJSA_SC_SB_EEES9_SE_SG_Li256ELb1ELb1ELb1ELb0EEENS1_36VarlenDynamicPersistentTileSchedulerILi128ELi112ELi256ELi128ELb1ELb1ELb1ELb0ELb1ELb1EEEEEEEEEvNT_6ParamsE)
        .other          _ZN7cutlass13device_kernelIN5flash11enable_sm90INS1_16FlashAttnFwdSm90INS1_25CollectiveMainloopFwdSm90ILi2EN4cute5tupleIJNS5_1CILi1EEES8_S8_EEENS6_IJNS7_ILi128EEENS7_ILi112EEENS7_ILi192EEEEEELi192ENS_10bfloat16_tEfNS_4arch4Sm90ELb0ELb0ELb1ELb1ELb0ELb1ELb0ELb1ELb1ELb1ELb1ELb0EEENS1_21CollectiveEpilogueFwdINS6_IJSA_SC_SB_EEES9_SE_SG_Li256ELb1ELb1ELb1ELb0EEENS1_36VarlenDynamicPersistentTileSchedulerILi128ELi112ELi256ELi128ELb1ELb1ELb1ELb0ELb1ELb1EEEEEEEEEvNT_6ParamsE,@"STO_CUDA_ENTRY STV_DEFAULT"
_ZN7cutlass13device_kernelIN5flash11enable_sm90INS1_16FlashAttnFwdSm90INS1_25CollectiveMainloopFwdSm90ILi2EN4cute5tupleIJNS5_1CILi1EEES8_S8_EEENS6_IJNS7_ILi128EEENS7_ILi112EEENS7_ILi192EEEEEELi192ENS_10bfloat16_tEfNS_4arch4Sm90ELb0ELb0ELb1ELb1ELb0ELb1ELb0ELb1ELb1ELb1ELb1ELb0EEENS1_21CollectiveEpilogueFwdINS6_IJSA_SC_SB_EEES9_SE_SG_Li256ELb1ELb1ELb1ELb0EEENS1_36VarlenDynamicPersistentTileSchedulerILi128ELi112ELi256ELi128ELb1ELb1ELb1ELb0ELb1ELb1EEEEEEEEEvNT_6ParamsE:
[----:B------:R-:W0:Y:S02]  /*0000*/  LDC R1, c[0x0][0x28] ;  /* 0x00000a00ff017b82 */ /* 0x000e240000000800 */
[----:B0-----:R-:W-:Y:S01]  /*0010*/  VIADD R1, R1, 0xffffff78 ;  /* 0xffffff7801017836 */ /* 0x001fe20000000000 */
[----:B------:R-:W0:Y:S01]  /*0020*/  S2R R6, SR_TID.X ;  /* 0x0000000000067919 */ /* 0x000e220000002100 */
[----:B------:R-:W-:Y:S01]  /*0030*/  ELECT P0, URZ, PT ;  /* 0x00000000003f782f */ /* 0x000fe20003800000 */
[----:B------:R-:W-:Y:S01]  /*0040*/  BSSY B0, `(.L_x_420) ;  /* 0x0000013000007945 */ /* 0x000fe20003800000 */
[----:B0-----:R-:W-:-:S05]  /*0050*/  SHF.R.U32.HI R0, RZ, 0x5, R6 ;  /* 0x00000005ff007819 */ /* 0x001fca0000011606 */
[----:B------:R-:W0:Y:S02]  /*0060*/  SHFL.IDX PT, R2, R0, RZ, 0x1f ;  /* 0x00001fff00027589 */ /* 0x000e2400000e0000 */
[----:B0-----:R-:W-:-:S13]  /*0070*/  ISETP.EQ.AND P0, PT, R2, RZ, P0 ;  /* 0x000000ff0200720c */ /* 0x001fda0000702270 */
[----:B------:R-:W-:Y:S05]  /*0080*/  @!P0 BRA `(.L_x_421) ;  /* 0x0000000000388947 */ /* 0x000fea0003800000 */
[----:B------:R-:W-:Y:S02]  /*0090*/  ULDC.64 UR4, c[0x0][0x198] ;  /* 0x0000660000047ab9 */ /* 0x000fe40000000a00 */
[----:B------:R-:W-:Y:S02]  /*00a0*/  UIADD3 UR6, UP0, UR4, 0x370, URZ ;  /* 0x0000037004067890 */ /* 0x000fe4000ff1e03f */
[----:B------:R-:W-:Y:S02]  /*00b0*/  UIADD3 UR8, UP1, UR4, 0x470, URZ ;  /* 0x0000047004087890 */ /* 0x000fe4000ff3e03f */
[----:B------:R-:W-:Y:S02]  /*00c0*/  UIADD3 UR10, UP2, UR4, 0x570, URZ ;  /* 0x00000570040a7890 */ /* 0x000fe4000ff5e03f */
[----:B------:R-:W-:Y:S02]  /*00d0*/  UIADD3 UR4, UP3, UR4, 0x670, URZ ;  /* 0x0000067004047890 */ /* 0x000fe4000ff7e03f */
[----:B------:R-:W-:-:S02]  /*00e0*/  UIADD3.X UR7, URZ, UR5, URZ, UP0, !UPT ;  /* 0x000000053f077290 */ /* 0x000fc400087fe43f */
[----:B------:R-:W-:Y:S02]  /*00f0*/  UIADD3.X UR9, URZ, UR5, URZ, UP1, !UPT ;  /* 0x000000053f097290 */ /* 0x000fe40008ffe43f */
[----:B------:R-:W-:Y:S02]  /*0100*/  UIADD3.X UR11, URZ, UR5, URZ, UP2, !UPT ;  /* 0x000000053f0b7290 */ /* 0x000fe400097fe43f */
[----:B------:R-:W-:-:S03]  /*0110*/  UIADD3.X UR5, URZ, UR5, URZ, UP3, !UPT ;  /* 0x000000053f057290 */ /* 0x000fc60009ffe43f */
[----:B------:R0:W-:Y:S02]  /*0120*/  UTMACCTL.PF [UR6] ;  /* 0x00000000060079b9 */ /* 0x0001e40008040000 */
[----:B------:R0:W-:Y:S02]  /*0130*/  UTMACCTL.PF [UR8] ;  /* 0x00000000080079b9 */ /* 0x0001e40008040000 */
[----:B------:R0:W-:Y:S02]  /*0140*/  UTMACCTL.PF [UR10] ;  /* 0x000000000a0079b9 */ /* 0x0001e40008040000 */
[----:B------:R0:W-:Y:S02]  /*0150*/  UTMACCTL.PF [UR4] ;  /* 0x00000000040079b9 */ /* 0x0001e40008040000 */
[----:B0-----:R-:W-:Y:S01]  /*0160*/  NOP ;  /* 0x0000000000007918 */ /* 0x001fe20000000000 */
.L_x_421:
[----:B------:R-:W-:Y:S05]  /*0170*/  BSYNC B0 ;  /* 0x0000000000007941 */ /* 0x000fea0003800000 */
.L_x_420:
[----:B------:R-:W-:Y:S01]  /*0180*/  VOTEU.ANY UP0, P0 ;  /* 0x00000000003f7886 */ /* 0x000fe20000000100 */
[----:B------:R-:W0:Y:S01]  /*0190*/  SHFL.IDX PT, R2, R0, RZ, 0x1f ;  /* 0x00001fff00027589 */ /* 0x000e2200000e0000 */
[----:B------:R-:W-:Y:S01]  /*01a0*/  UMOV UR4, 0x80 ;  /* 0x0000008000047882 */ /* 0x000fe20000000000 */
[----:B------:R-:W-:Y:S01]  /*01b0*/  UMOV UR7, 0x100 ;  /* 0x0000010000077882 */ /* 0x000fe20000000000 */
[----:B------:R-:W-:Y:S01]  /*01c0*/  VOTEU.ANY UP1, P0 ;  /* 0x00000000003f7886 */ /* 0x000fe20000020100 */
[----:B------:R-:W1:Y:S01]  /*01d0*/  @UP0 S2UR UR8, SR_CgaCtaId ;  /* 0x00000000000809c3 */ /* 0x000e620000008800 */
[----:B------:R-:W-:Y:S01]  /*01e0*/  @UP0 UMOV UR6, 0x400 ;  /* 0x0000040000060882 */ /* 0x000fe20000000000 */
[----:B------:R-:W-:-:S04]  /*01f0*/  @UP0 UIADD3 UR4, -UR4, 0x100000, URZ ;  /* 0x0010000004040890 */ /* 0x000fc8000fffe13f */
[----:B------:R-:W-:Y:S02]  /*0200*/  @UP0 USHF.L.U32 UR5, UR4, 0xb, URZ ;  /* 0x0000000b04050899 */ /* 0x000fe4000800063f */
[----:B------:R-:W-:Y:S01]  /*0210*/  @UP0 USHF.L.U32 UR4, UR4, 0x1, URZ ;  /* 0x0000000104040899 */ /* 0x000fe2000800063f */
[----:B0-----:R-:W-:Y:S02]  /*0220*/  ISETP.NE.AND P1, PT, R2, RZ, PT ;  /* 0x000000ff0200720c */ /* 0x001fe40003f25270 */
[----:B------:R-:W-:Y:S01]  /*0230*/  SHF.R.U32.HI R2, RZ, 0x7, R6 ;  /* 0x00000007ff027819 */ /* 0x000fe20000011606 */
[----:B-1----:R-:W-:Y:S02]  /*0240*/  @UP0 ULEA UR8, UR8, UR6, 0x18 ;  /* 0x0000000608080291 */ /* 0x002fe4000f8ec03f */
[----:B------:R-:W-:-:S04]  /*0250*/  @UP0 UIADD3 UR6, -UR7, 0x100000, URZ ;  /* 0x0010000007060890 */ /* 0x000fc8000fffe13f */
[----:B------:R-:W-:Y:S02]  /*0260*/  @UP0 USHF.L.U32 UR7, UR6, 0xb, URZ ;  /* 0x0000000b06070899 */ /* 0x000fe4000800063f */
[----:B------:R-:W-:Y:S01]  /*0270*/  @UP0 USHF.L.U32 UR6, UR6, 0x1, URZ ;  /* 0x0000000106060899 */ /* 0x000fe2000800063f */
[----:B------:R-:W-:Y:S01]  /*0280*/  VOTEU.ANY UP0, P0 ;  /* 0x00000000003f7886 */ /* 0x000fe20000000100 */
[----:B------:R-:W0:Y:S04]  /*0290*/  SHFL.IDX PT, R2, R2, RZ, 0x1f ;  /* 0x00001fff02027589 */ /* 0x000e2800000e0000 */
[----:B------:R-:W1:Y:S02]  /*02a0*/  FENCE.VIEW.ASYNC.S ;  /* 0x00000000000073c6 */ /* 0x000e640000000000 */
[----:B-1----:R1:W2:Y:S04]  /*02b0*/  @UP0 SYNCS.EXCH.64 URZ, [UR8+0x36800], UR4 ;  /* 0x03680004083f05b2 */ /* 0x0022a80008000100 */
[----:B------:R1:W3:Y:S01]  /*02c0*/  @UP1 SYNCS.EXCH.64 URZ, [UR8+0x36820], UR6 ;  /* 0x03682006083f15b2 */ /* 0x0002e20008000100 */
[----:B------:R-:W-:Y:S05]  /*02d0*/  @P1 BRA `(.L_x_422) ;  /* 0x0000000000481947 */ /* 0x000fea0003800000 */
[----:B-1----:R-:W1:Y:S01]  /*02e0*/  S2UR UR5, SR_CgaCtaId ;  /* 0x00000000000579c3 */ /* 0x002e620000008800 */
[----:B------:R-:W-:Y:S01]  /*02f0*/  UMOV UR4, 0x400 ;  /* 0x0000040000047882 */ /* 0x000fe20000000000 */
[----:B------:R-:W-:Y:S01]  /*0300*/  UMOV UR6, 0x1 ;  /* 0x0000000100067882 */ /* 0x000fe20000000000 */
[----:B------:R-:W-:Y:S01]  /*0310*/  UMOV UR7, 0x2 ;  /* 0x0000000200077882 */ /* 0x000fe20000000000 */
[----:B------:R-:W-:Y:S01]  /*0320*/  ELECT P0, URZ, PT ;  /* 0x00000000003f782f */ /* 0x000fe20003800000 */
[----:B-1----:R-:W-:Y:S02]  /*0330*/  ULEA UR8, UR5, UR4, 0x18 ;  /* 0x0000000405087291 */ /* 0x002fe4000f8ec03f */
[----:B------:R-:W-:-:S04]  /*0340*/  UIADD3 UR4, -UR6, 0x100000, URZ ;  /* 0x0010000006047890 */ /* 0x000fc8000fffe13f */
[----:B------:R-:W-:Y:S02]  /*0350*/  USHF.L.U32 UR5, UR4, 0xb, URZ ;  /* 0x0000000b04057899 */ /* 0x000fe4000800063f */
[----:B------:R-:W-:Y:S02]  /*0360*/  USHF.L.U32 UR4, UR4, 0x1, URZ ;  /* 0x0000000104047899 */ /* 0x000fe4000800063f */
[----:B------:R-:W-:-:S04]  /*0370*/  UIADD3 UR6, -UR7, 0x100000, URZ ;  /* 0x0010000007067890 */ /* 0x000fc8000fffe13f */
[----:B------:R-:W-:Y:S02]  /*0380*/  USHF.L.U32 UR7, UR6, 0xb, URZ ;  /* 0x0000000b06077899 */ /* 0x000fe4000800063f */
[----:B------:R-:W-:Y:S01]  /*0390*/  USHF.L.U32 UR6, UR6, 0x1, URZ ;  /* 0x0000000106067899 */ /* 0x000fe2000800063f */
[----:B------:R-:W1:Y:S03]  /*03a0*/  FENCE.VIEW.ASYNC.S ;  /* 0x00000000000073c6 */ /* 0x000e660000000000 */
[----:B-1----:R4:W1:Y:S08]  /*03b0*/  SYNCS.EXCH.64 URZ, [UR8+0x36830], UR4 ;  /* 0x03683004083f75b2 */ /* 0x0028700008000100 */
[----:B------:R4:W0:Y:S01]  /*03c0*/  SYNCS.EXCH.64 URZ, [UR8+0x36840], UR6 ;  /* 0x03684006083f75b2 */ /* 0x0008220008000100 */
[----:B------:R4:W0:Y:S01]  /*03d0*/  SYNCS.EXCH.64 URZ, [UR8+0x36838], UR4 ;  /* 0x03683804083f75b2 */ /* 0x0008220008000100 */
[----:B------:R4:W0:Y:S02]  /*03e0*/  SYNCS.EXCH.64 URZ, [UR8+0x36848], UR6 ;  /* 0x03684806083f75b2 */ /* 0x0008240008000100 */
[----:B----4-:R-:W-:Y:S01]  /*03f0*/  NOP ;  /* 0x0000000000007918 */ /* 0x010fe20000000000 */
.L_x_422:
[----:B------:R-:W4:Y:S01]  /*0400*/  SHFL.IDX PT, R3, R0, RZ, 0x1f ;  /* 0x00001fff00037589 */ /* 0x000f2200000e0000 */
[----:B------:R-:W-:Y:S01]  /*0410*/  NOP ;  /* 0x0000000000007918 */ /* 0x000fe20000000000 */
[----:B----4-:R-:W-:-:S13]  /*0420*/  ISETP.NE.AND P0, PT, R3, RZ, PT ;  /* 0x000000ff0300720c */ /* 0x010fda0003f05270 */
        /* <DEDUP_REMOVED lines=19> */
.L_x_423:
[----:B------:R-:W4:Y:S01]  /*0560*/  SHFL.IDX PT, R3, R0, RZ, 0x1f ;  /* 0x00001fff00037589 */ /* 0x000f2200000e0000 */
[----:B------:R-:W-:Y:S01]  /*0570*/  NOP ;  /* 0x0000000000007918 */ /* 0x000fe20000000000 */
[----:B----4-:R-:W-:-:S13]  /*0580*/  ISETP.NE.AND P0, PT, R3, RZ, PT ;  /* 0x000000ff0300720c */ /* 0x010fda0003f05270 */
[----:B------:R-:W-:Y:S05]  /*0590*/  @P0 BRA `(.L_x_424) ;  /* 0x0000000000380947 */ /* 0x000fea0003800000 */
[----:B-1----:R-:W1:Y:S01]  /*05a0*/  S2UR UR5, SR_CgaCtaId ;  /* 0x00000000000579c3 */ /* 0x002e620000008800 */
[----:B------:R-:W-:Y:S01]  /*05b0*/  UMOV UR4, 0x400 ;  /* 0x0000040000047882 */ /* 0x000fe20000000000 */
[----:B------:R-:W-:Y:S01]  /*05c0*/  UMOV UR7, 0x1 ;  /* 0x0000000100077882 */ /* 0x000fe20000000000 */
[----:B------:R-:W-:Y:S01]  /*05d0*/  ELECT P0, URZ, PT ;  /* 0x00000000003f782f */ /* 0x000fe20003800000 */
[----:B-1----:R-:W-:Y:S02]  /*05e0*/  ULEA UR6, UR5, UR4, 0x18 ;  /* 0x0000000405067291 */ /* 0x002fe4000f8ec03f */
[----:B------:R-:W-:-:S04]  /*05f0*/  UIADD3 UR4, -UR7, 0x100000, URZ ;  /* 0x0010000007047890 */ /* 0x000fc8000fffe13f */
[----:B------:R-:W-:Y:S02]  /*0600*/  USHF.L.U32 UR5, UR4, 0xb, URZ ;  /* 0x0000000b04057899 */ /* 0x000fe4000800063f */
[----:B------:R-:W-:Y:S01]  /*0610*/  USHF.L.U32 UR4, UR4, 0x1, URZ ;  /* 0x0000000104047899 */ /* 0x000fe2000800063f */
[----:B------:R-:W1:Y:S11]  /*0620*/  FENCE.VIEW.ASYNC.S ;  /* 0x00000000000073c6 */ /* 0x000e760000000000 */
[----:B-1----:R4:W1:Y:S01]  /*0630*/  SYNCS.EXCH.64 URZ, [UR6+0x36870], UR4 ;  /* 0x03687004063f75b2 */ /* 0x0028620008000100 */
[----:B------:R4:W0:Y:S01]  /*0640*/  SYNCS.EXCH.64 URZ, [UR6+0x36880], UR4 ;  /* 0x03688004063f75b2 */ /* 0x0008220008000100 */
[----:B------:R4:W0:Y:S01]  /*0650*/  SYNCS.EXCH.64 URZ, [UR6+0x36878], UR4 ;  /* 0x03687804063f75b2 */ /* 0x0008220008000100 */
[----:B------:R4:W0:Y:S02]  /*0660*/  SYNCS.EXCH.64 URZ, [UR6+0x36888], UR4 ;  /* 0x03688804063f75b2 */ /* 0x0008240008000100 */
[----:B----4-:R-:W-:Y:S01]  /*0670*/  NOP ;  /* 0x0000000000007918 */ /* 0x010fe20000000000 */
.L_x_424:
        /* <DEDUP_REMOVED lines=22> */
.L_x_425:
        /* <DEDUP_REMOVED lines=22> */
.L_x_426:
[----:B0-----:R-:W-:Y:S01]  /*0940*/  ISETP.NE.AND P0, PT, R2, RZ, PT ;  /* 0x000000ff0200720c */ /* 0x001fe20003f05270 */
[----:B------:R-:W-:Y:S01]  /*0950*/  IMAD.MOV.U32 R2, RZ, RZ, 0x1 ;  /* 0x00000001ff027424 */ /* 0x000fe200078e00ff */
[----:B------:R-:W-:Y:S01]  /*0960*/  NOP ;  /* 0x0000000000007918 */ /* 0x000fe20000000000 */
[----:B------:R-:W-:Y:S01]  /*0970*/  ULDC.64 UR60, c[0x0][0x208] ;  /* 0x00008200003c7ab9 */ /* 0x000fe20000000a00 */
[----:B------:R-:W-:Y:S02]  /*0980*/  BSSY B9, `(.L_x_427) ;  /* 0x00028d7000097945 */ /* 0x000fe40003800000 */
[----:B------:R-:W-:-:S05]  /*0990*/  SEL R2, R2, 0x2, !P0 ;  /* 0x0000000202027807 */ /* 0x000fca0004000000 */
[----:B------:R0:W-:Y:S01]  /*09a0*/  STL [R1+0x68], R2 ;  /* 0x0000680201007387 */ /* 0x0001e20000100800 */
[----:B-123--:R-:W-:Y:S06]  /*09b0*/  BAR.SYNC.DEFER_BLOCKING 0x0 ;  /* 0x0000000000007b1d */ /* 0x00efec0000010000 */
[----:B------:R-:W-:Y:S05]  /*09c0*/  @!P0 BRA `(.L_x_428) ;  /* 0x0000020800008947 */ /* 0x000fea0003800000 */
.L_x_429:
        /* <DEDUP_REMOVED lines=8> */
[----:B-1----:R-:W-:-:S06]  /*0a50*/  ULEA UR4, UR5, UR4, 0x18 ;  /* 0x0000000405047291 */ /* 0x002fcc000f8ec03f */
[----:B0-----:R-:W-:Y:S01]  /*0a60*/  IMAD.U32 R2, RZ, RZ, UR4 ;  /* 0x00000004ff027e24 */ /* 0x001fe2000f8e00ff */
[----:B------:R-:W-:-:S04]  /*0a70*/  ULDC UR4, c[0x0][0xc3c] ;  /* 0x00030f0000047ab9 */ /* 0x000fc80000000800 */
[----:B------:R-:W0:Y:S01]  /*0a80*/  LDS.128 R148, [R2+0x368d0] ;  /* 0x0368d00002947984 */ /* 0x000e220000000c00 */
[----:B------:R-:W-:Y:S06]  /*0a90*/  BAR.ARV 0x4, 0x180 ;  /* 0x0106000000007b1d */ /* 0x000fec0000002000 */
[----:B0-----:R-:W-:-:S13]  /*0aa0*/  ISETP.GE.AND P0, PT, R151, UR4, PT ;  /* 0x0000000497007c0c */ /* 0x001fda000bf06270 */
[----:B------:R-:W-:Y:S05]  /*0ab0*/  @P0 BRA `(.L_x_430) ;  /* 0x0000028c000c0947 */ /* 0x000fea0003800000 */
[----:B------:R-:W2:Y:S01]  /*0ac0*/  LDL R16, [R1+0x68] ;  /* 0x0000680001107983 */ /* 0x000ea20000100800 */
[----:B------:R-:W-:Y:S01]  /*0ad0*/  VIADD R6, R6, 0xffffff80 ;  /* 0xffffff8006067836 */ /* 0x000fe20000000000 */
[----:B------:R-:W-:Y:S01]  /*0ae0*/  CS2R R218, SRZ ;  /* 0x0000000000da7805 */ /* 0x000fe2000001ff00 */
[----:B------:R-:W-:Y:S02]  /*0af0*/  VIADD R230, R2, 0x15400 ;  /* 0x0001540002e67836 */ /* 0x000fe40000000000 */
[----:B------:R-:W-:Y:S01]  /*0b00*/  IMAD.MOV.U32 R228, RZ, RZ, RZ ;  /* 0x000000ffffe47224 */ /* 0x000fe200078e00ff */
[----:B------:R-:W-:Y:S01]  /*0b10*/  SHF.R.S32.HI R3, RZ, 0x1f, R6 ;  /* 0x0000001fff037819 */ /* 0x000fe20000011406 */
[----:B------:R-:W-:-:S03]  /*0b20*/  IMAD.MOV.U32 R204, RZ, RZ, RZ ;  /* 0x000000ffffcc7224 */ /* 0x000fc600078e00ff */
[CC--:B------:R-:W-:Y:S02]  /*0b30*/  LEA.HI R0, R3.reuse, R6.reuse, RZ, 0x7 ;  /* 0x0000000603007211 */ /* 0x0c0fe400078f38ff */
[----:B------:R-:W-:Y:S02]  /*0b40*/  LEA.HI R4, R3, R6, RZ, 0x4 ;  /* 0x0000000603047211 */ /* 0x000fe400078f20ff */
[----:B------:R-:W-:Y:S02]  /*0b50*/  LOP3.LUT R5, R0, 0xffffff80, RZ, 0xc0, !PT ;  /* 0xffffff8000057812 */ /* 0x000fe400078ec0ff */
[----:B------:R-:W-:-:S03]  /*0b60*/  SHF.R.S32.HI R7, RZ, 0x4, R4 ;  /* 0x00000004ff077819 */ /* 0x000fc60000011404 */
[----:B------:R-:W-:Y:S01]  /*0b70*/  IMAD.IADD R15, R6, 0x1, -R5 ;  /* 0x00000001060f7824 */ /* 0x000fe200078e0a05 */
[----:B------:R-:W-:-:S04]  /*0b80*/  LEA.HI R5, R4, R7, RZ, 0x1 ;  /* 0x0000000704057211 */ /* 0x000fc800078f08ff */
[----:B------:R-:W-:Y:S01]  /*0b90*/  SHF.R.S32.HI R10, RZ, 0x1f, R15 ;  /* 0x0000001fff0a7819 */ /* 0x000fe2000001140f */
[----:B------:R0:W-:Y:S03]  /*0ba0*/  STL [R1+0x70], R15 ;  /* 0x0000700f01007387 */ /* 0x0001e60000100800 */
[CC--:B------:R-:W-:Y:S02]  /*0bb0*/  LEA.HI R11, R10.reuse, R15.reuse, RZ, 0x2 ;  /* 0x0000000f0a0b7211 */ /* 0x0c0fe400078f10ff */
[----:B------:R-:W-:Y:S02]  /*0bc0*/  LEA.HI R10, R10, R15, RZ, 0x5 ;  /* 0x0000000f0a0a7211 */ /* 0x000fe400078f28ff */
[--C-:B------:R-:W-:Y:S02]  /*0bd0*/  SHF.R.S32.HI R9, RZ, 0x2, R11.reuse ;  /* 0x00000002ff097819 */ /* 0x100fe4000001140b */
[----:B------:R-:W-:-:S02]  /*0be0*/  SHF.R.S32.HI R8, RZ, 0x1f, R11 ;  /* 0x0000001fff087819 */ /* 0x000fc4000001140b */
[----:B------:R-:W-:Y:S02]  /*0bf0*/  LOP3.LUT R11, R11, 0x7ffffffc, RZ, 0xc0, !PT ;  /* 0x7ffffffc0b0b7812 */ /* 0x000fe400078ec0ff */
[----:B------:R-:W-:Y:S02]  /*0c00*/  LEA.HI R12, R8, R9, RZ, 0x3 ;  /* 0x00000009080c7211 */ /* 0x000fe400078f18ff */
[----:B------:R-:W-:Y:S01]  /*0c10*/  LOP3.LUT R8, R5, 0x1ffffffe, RZ, 0xc0, !PT ;  /* 0x1ffffffe05087812 */ /* 0x000fe200078ec0ff */
[----:B------:R-:W-:Y:S01]  /*0c20*/  IMAD.IADD R11, R15, 0x1, -R11 ;  /* 0x000000010f0b7824 */ /* 0x000fe200078e0a0b */
[----:B------:R-:W-:Y:S02]  /*0c30*/  LOP3.LUT R12, R12, 0xfffffff8, RZ, 0xc0, !PT ;  /* 0xfffffff80c0c7812 */ /* 0x000fe400078ec0ff */
[----:B------:R-:W-:Y:S01]  /*0c40*/  SHF.R.S32.HI R5, RZ, 0x7, R0 ;  /* 0x00000007ff057819 */ /* 0x000fe20000011400 */
[----:B------:R-:W-:Y:S01]  /*0c50*/  IMAD.IADD R8, R7, 0x1, -R8 ;  /* 0x0000000107087824 */ /* 0x000fe200078e0a08 */
[-C--:B------:R-:W-:Y:S01]  /*0c60*/  LEA.HI R7, R3, R6.reuse, RZ, 0x5 ;  /* 0x0000000603077211 */ /* 0x080fe200078f28ff */
[----:B------:R-:W-:Y:S01]  /*0c70*/  IMAD.IADD R13, R9, 0x1, -R12 ;  /* 0x00000001090d7824 */ /* 0x000fe200078e0a0c */
[----:B------:R-:W-:Y:S01]  /*0c80*/  LEA.HI R9, R0, R5, RZ, 0x1 ;  /* 0x0000000500097211 */ /* 0x000fe200078f08ff */
[----:B------:R-:W-:Y:S01]  /*0c90*/  IMAD.SHL.U32 R223, R11, 0x2, RZ ;  /* 0x000000020bdf7824 */ /* 0x000fe200078e00ff */
[----:B------:R-:W-:-:S02]  /*0ca0*/  LEA.HI R0, R3, R6, RZ, 0x2 ;  /* 0x0000000603007211 */ /* 0x000fc400078f10ff */
[----:B------:R-:W-:Y:S01]  /*0cb0*/  LOP3.LUT R3, R4, 0x3fffff0, RZ, 0xc0, !PT ;  /* 0x03fffff004037812 */ /* 0x000fe200078ec0ff */
[----:B------:R-:W-:Y:S01]  /*0cc0*/  VIADD R24, R223, 0x18 ;  /* 0x00000018df187836 */ /* 0x000fe20000000000 */
[----:B------:R-:W-:Y:S01]  /*0cd0*/  LOP3.LUT R4, R9, 0x3fffffe, RZ, 0xc0, !PT ;  /* 0x03fffffe09047812 */ /* 0x000fe200078ec0ff */
[----:B0-----:R-:W-:Y:S01]  /*0ce0*/  VIADD R15, R223, 0x30 ;  /* 0x00000030df0f7836 */ /* 0x001fe20000000000 */
[----:B------:R-:W-:Y:S01]  /*0cf0*/  SHF.R.S32.HI R17, RZ, 0x2, R0 ;  /* 0x00000002ff117819 */ /* 0x000fe20000011400 */
[----:B------:R-:W-:Y:S01]  /*0d00*/  IMAD.IADD R3, R6, 0x1, -R3 ;  /* 0x0000000106037824 */ /* 0x000fe200078e0a03 */
[----:B------:R-:W-:Y:S01]  /*0d10*/  SHF.R.S32.HI R216, RZ, 0x5, R7 ;  /* 0x00000005ffd87819 */ /* 0x000fe20000011407 */
[----:B------:R-:W-:Y:S01]  /*0d20*/  IMAD.IADD R4, R5, 0x1, -R4 ;  /* 0x0000000105047824 */ /* 0x000fe200078e0a04 */
[----:B------:R-:W-:Y:S01]  /*0d30*/  LOP3.LUT R5, R0, 0xfffffffc, RZ, 0xc0, !PT ;  /* 0xfffffffc00057812 */ /* 0x000fe200078ec0ff */
[----:B------:R-:W-:Y:S01]  /*0d40*/  VIADD R11, R223, 0x48 ;  /* 0x00000048df0b7836 */ /* 0x000fe20000000000 */
[----:B------:R-:W-:Y:S01]  /*0d50*/  SHF.R.S32.HI R0, RZ, 0x1f, R0 ;  /* 0x0000001fff007819 */ /* 0x000fe20000011400 */
[----:B------:R-:W-:Y:S01]  /*0d60*/  IMAD R3, R216, 0x10, R3 ;  /* 0x00000010d8037824 */ /* 0x000fe200078e0203 */
[----:B------:R-:W-:Y:S01]  /*0d70*/  SHF.R.S32.HI R10, RZ, 0x5, R10 ;  /* 0x00000005ff0a7819 */ /* 0x000fe2000001140a */
[----:B------:R-:W-:Y:S01]  /*0d80*/  IMAD.IADD R5, R6, 0x1, -R5 ;  /* 0x0000000106057824 */ /* 0x000fe200078e0a05 */
[----:B------:R-:W-:Y:S01]  /*0d90*/  LEA.HI R0, R0, R17, RZ, 0x3 ;  /* 0x0000001100007211 */ /* 0x000fe200078f18ff */
[----:B------:R-:W-:-:S02]  /*0da0*/  IMAD R8, R3, 0x8, R8 ;  /* 0x0000000803087824 */ /* 0x000fc400078e0208 */
[----:B------:R-:W-:Y:S01]  /*0db0*/  IMAD R13, R10, 0x10, R13 ;  /* 0x000000100a0d7824 */ /* 0x000fe200078e020d */
[----:B------:R-:W-:Y:S01]  /*0dc0*/  LOP3.LUT R0, R0, 0xfffffff8, RZ, 0xc0, !PT ;  /* 0xfffffff800007812 */ /* 0x000fe200078ec0ff */
[C---:B------:R-:W-:Y:S01]  /*0dd0*/  IMAD.SHL.U32 R18, R5.reuse, 0x8, RZ ;  /* 0x0000000805127824 */ /* 0x040fe200078e00ff */
[----:B------:R-:W-:Y:S01]  /*0de0*/  LEA.HI R3, R5, R5, RZ, 0x1 ;  /* 0x0000000505037211 */ /* 0x000fe200078f08ff */
[----:B------:R-:W-:Y:S02]  /*0df0*/  IMAD R14, R4, 0x40, R13 ;  /* 0x00000040040e7824 */ /* 0x000fe400078e020d */
[----:B------:R-:W-:Y:S01]  /*0e00*/  IMAD.IADD R0, R17, 0x1, -R0 ;  /* 0x0000000111007824 */ /* 0x000fe200078e0a00 */
[----:B------:R-:W-:Y:S01]  /*0e10*/  LOP3.LUT R4, R3, 0x1ffffffe, RZ, 0xc0, !PT ;  /* 0x1ffffffe03047812 */ /* 0x000fe200078ec0ff */
[----:B------:R-:W-:Y:S01]  /*0e20*/  IMAD.SHL.U32 R22, R5, 0x4, RZ ;  /* 0x0000000405167824 */ /* 0x000fe200078e00ff */
[----:B------:R-:W-:Y:S01]  /*0e30*/  STL [R1+0x74], R14 ;  /* 0x0000740e01007387 */ /* 0x000fe20000100800 */
[----:B------:R-:W-:-:S02]  /*0e40*/  IMAD.SHL.U32 R0, R0, 0x40, RZ ;  /* 0x0000004000007824 */ /* 0x000fc400078e00ff */
[----:B------:R-:W-:Y:S02]  /*0e50*/  IMAD.IADD R4, R5, 0x1, -R4 ;  /* 0x0000000105047824 */ /* 0x000fe400078e0a04 */
[C---:B------:R-:W-:Y:S01]  /*0e60*/  VIADD R7, R223.reuse, 0x60 ;  /* 0x00000060df077836 */ /* 0x040fe20000000000 */
[----:B------:R-:W-:Y:S01]  /*0e70*/  LOP3.LUT R214, R0, 0x1c0, RZ, 0xc0, !PT ;  /* 0x000001c000d67812 */ /* 0x000fe200078ec0ff */
[----:B------:R-:W-:Y:S01]  /*0e80*/  IMAD.SHL.U32 R0, R8, 0x8, RZ ;  /* 0x0000000808007824 */ /* 0x000fe200078e00ff */
[----:B------:R-:W-:Y:S01]  /*0e90*/  SHF.R.S32.HI R8, RZ, 0x1f, R24 ;  /* 0x0000001fff087819 */ /* 0x000fe20000011418 */
[C---:B------:R-:W-:Y:S01]  /*0ea0*/  VIADD R5, R223.reuse, 0x68 ;  /* 0x00000068df057836 */ /* 0x040fe20000000000 */
[----:B------:R-:W-:Y:S01]  /*0eb0*/  SHF.R.S32.HI R8, RZ, 0x1f, R15 ;  /* 0x0000001fff087819 */ /* 0x000fe2000001140f */
[----:B------:R-:W-:Y:S01]  /*0ec0*/  VIADD R236, R223, 0x88 ;  /* 0x00000088dfec7836 */ /* 0x000fe20000000000 */
[----:B------:R0:W-:Y:S01]  /*0ed0*/  STL [R1+0x7c], R0 ;  /* 0x00007c0001007387 */ /* 0x0001e20000100800 */
[----:B------:R-:W-:Y:S01]  /*0ee0*/  SHF.R.S32.HI R8, RZ, 0x1f, R11 ;  /* 0x0000001fff087819 */ /* 0x000fe2000001140b */
[----:B------:R-:W-:Y:S01]  /*0ef0*/  VIADD R229, R17, 0x40 ;  /* 0x0000004011e57836 */ /* 0x000fe20000000000 */
[----:B------:R-:W-:Y:S01]  /*0f00*/  SHF.R.S32.HI R8, RZ, 0x1f, R7 ;  /* 0x0000001fff087819 */ /* 0x000fe20000011407 */
[----:B------:R-:W-:Y:S01]  /*0f10*/  VIADD R25, R223, 0x10 ;  /* 0x00000010df197836 */ /* 0x000fe20000000000 */
[----:B------:R-:W-:Y:S01]  /*0f20*/  SHF.R.S32.HI R7, RZ, 0x1f, R5 ;  /* 0x0000001fff077819 */ /* 0x000fe20000011405 */
[----:B------:R-:W-:Y:S01]  /*0f30*/  IMAD.SHL.U32 R207, R229, 0x40, RZ ;  /* 0x00000040e5cf7824 */ /* 0x000fe200078e00ff */
[----:B------:R-:W-:Y:S01]  /*0f40*/  SHF.R.S32.HI R6, RZ, 0x1f, R229 ;  /* 0x0000001fff067819 */ /* 0x000fe200000114e5 */
[C---:B------:R-:W-:Y:S01]  /*0f50*/  VIADD R20, R223.reuse, 0x28 ;  /* 0x00000028df147836 */ /* 0x040fe20000000000 */
[----:B------:R-:W-:Y:S01]  /*0f60*/  SHF.R.U32.HI R215, RZ, 0x3, R214 ;  /* 0x00000003ffd77819 */ /* 0x000fe200000116d6 */
[C---:B0-----:R-:W-:Y:S01]  /*0f70*/  VIADD R0, R223.reuse, 0x78 ;  /* 0x00000078df007836 */ /* 0x041fe20000000000 */
[----:B------:R-:W-:Y:S01]  /*0f80*/  LEA.HI R6, R6, R229, RZ, 0x3 ;  /* 0x000000e506067211 */ /* 0x000fe200078f18ff */
[----:B------:R-:W-:Y:S01]  /*0f90*/  VIADD R12, R223, 0x40 ;  /* 0x00000040df0c7836 */ /* 0x000fe20000000000 */
[----:B------:R-:W-:Y:S01]  /*0fa0*/  LOP3.LUT R207, R207, 0x1c0, RZ, 0xc0, !PT ;  /* 0x000001c0cfcf7812 */ /* 0x000fe200078ec0ff */
[C---:B------:R-:W-:Y:S01]  /*0fb0*/  VIADD R9, R223.reuse, 0x58 ;  /* 0x00000058df097836 */ /* 0x040fe20000000000 */
[----:B------:R-:W-:Y:S01]  /*0fc0*/  SHF.R.S32.HI R5, RZ, 0x1f, R0 ;  /* 0x0000001fff057819 */ /* 0x000fe20000011400 */
[----:B------:R-:W-:Y:S01]  /*0fd0*/  IMAD.SHL.U32 R6, R6, 0x40, RZ ;  /* 0x0000004006067824 */ /* 0x000fe200078e00ff */
[----:B------:R-:W-:Y:S01]  /*0fe0*/  SHF.R.S32.HI R0, RZ, 0x1f, R236 ;  /* 0x0000001fff007819 */ /* 0x000fe200000114ec */
[----:B------:R-:W-:Y:S01]  /*0ff0*/  IMAD R0, R4, 0x8, R14 ;  /* 0x0000000804007824 */ /* 0x000fe200078e020e */
[----:B------:R-:W-:Y:S01]  /*1000*/  SHF.R.U32.HI R3, RZ, 0x3, R207 ;  /* 0x00000003ff037819 */ /* 0x000fe200000116cf */
[C---:B------:R-:W-:Y:S01]  /*1010*/  VIADD R3, R223.reuse, 0x70 ;  /* 0x00000070df037836 */ /* 0x040fe20000000000 */
[----:B------:R-:W-:Y:S01]  /*1020*/  LOP3.LUT R217, R6, 0xfffffe00, RZ, 0xc0, !PT ;  /* 0xfffffe0006d97812 */ /* 0x000fe200078ec0ff */
[C---:B------:R-:W-:Y:S01]  /*1030*/  VIADD R237, R223.reuse, 0x80 ;  /* 0x00000080dfed7836 */ /* 0x040fe20000000000 */
[----:B------:R0:W-:Y:S01]  /*1040*/  STL [R1+0x78], R0 ;  /* 0x0000780001007387 */ /* 0x0001e20000100800 */
        /* <DEDUP_REMOVED lines=12> */
[----:B------:R-:W-:Y:S01]  /*1110*/  SHF.R.S32.HI R26, RZ, 0x1f, R26 ;  /* 0x0000001fff1a7819 */ /* 0x000fe2000001141a */
[----:B------:R-:W-:Y:S01]  /*1120*/  IMAD.SHL.U32 R216, R216, 0x200, RZ ;  /* 0x00000200d8d87824 */ /* 0x000fe200078e00ff */
        /* <DEDUP_REMOVED lines=9> */
[----:B------:R-:W-:-:S02]  /*11c0*/  VIADD R210, R22, 0x50 ;  /* 0x0000005016d27836 */ /* 0x000fc40000000000 */
[----:B------:R-:W-:Y:S01]  /*11d0*/  VIADD R231, R223, 0xa0 ;  /* 0x000000a0dfe77836 */ /* 0x000fe20000000000 */
[----:B--2---:R-:W-:Y:S01]  /*11e0*/  LOP3.LUT R213, R16, 0x1, RZ, 0xfc, !PT ;  /* 0x0000000110d57812 */ /* 0x004fe200078efcff */
[----:B0-----:R-:W-:-:S07]  /*11f0*/  IMAD.MOV.U32 R16, RZ, RZ, RZ ;  /* 0x000000ffff107224 */ /* 0x001fce00078e00ff */
.L_x_642:
[----:B0-234-:R-:W0:Y:S01]  /*1200*/  LDC.64 R4, c[0x0][0xc88] ;  /* 0x00032200ff047b82 */ /* 0x01de220000000a00 */
[----:B------:R-:W-:Y:S01]  /*1210*/  ULDC.64 UR4, c[0x0][0xa28] ;  /* 0x00028a0000047ab9 */ /* 0x000fe20000000a00 */
[----:B------:R-:W-:Y:S01]  /*1220*/  ULDC.64 UR8, c[0x0][0xa18] ;  /* 0x0002860000087ab9 */ /* 0x000fe20000000a00 */
[----:B------:R-:W-:Y:S01]  /*1230*/  ULDC.64 UR6, c[0x0][0xa08] ;  /* 0x0002820000067ab9 */ /* 0x000fe20000000a00 */
[----:B0-----:R-:W-:-:S05]  /*1240*/  IMAD.WIDE R4, R151, 0x4, R4 ;  /* 0x0000000497047825 */ /* 0x001fca00078e0204 */
[----:B------:R-:W2:Y:S01]  /*1250*/  LDG.E R225, desc[UR60][R4.64] ;  /* 0x0000003c04e17981 */ /* 0x000ea2000c1e1900 */
[----:B------:R-:W-:Y:S01]  /*1260*/  ISETP.NE.U32.AND P2, PT, RZ, UR4, PT ;  /* 0x00000004ff007c0c */ /* 0x000fe2000bf45070 */
[----:B------:R-:W-:Y:S01]  /*1270*/  IMAD.MOV.U32 R10, RZ, RZ, RZ ;  /* 0x000000ffff0a7224 */ /* 0x000fe200078e00ff */
[----:B------:R-:W-:Y:S01]  /*1280*/  ISETP.NE.U32.AND P1, PT, RZ, UR8, PT ;  /* 0x00000008ff007c0c */ /* 0x000fe2000bf25070 */
[----:B------:R-:W-:Y:S01]  /*1290*/  IMAD.MOV.U32 R122, RZ, RZ, RZ ;  /* 0x000000ffff7a7224 */ /* 0x000fe200078e00ff */
[----:B------:R-:W-:Y:S02]  /*12a0*/  ISETP.NE.AND.EX P2, PT, RZ, UR5, PT, P2 ;  /* 0x00000005ff007c0c */ /* 0x000fe4000bf45320 */
[----:B------:R-:W-:Y:S02]  /*12b0*/  ISETP.NE.AND.EX P1, PT, RZ, UR9, PT, P1 ;  /* 0x00000009ff007c0c */ /* 0x000fe4000bf25310 */
[----:B------:R-:W-:-:S04]  /*12c0*/  ISETP.NE.U32.AND P0, PT, RZ, UR6, PT ;  /* 0x00000006ff007c0c */ /* 0x000fc8000bf05070 */
[----:B------:R-:W-:Y:S02]  /*12d0*/  ISETP.NE.AND.EX P0, PT, RZ, UR7, PT, P0 ;  /* 0x00000007ff007c0c */ /* 0x000fe4000bf05300 */
[----:B--2---:R-:W-:Y:S01]  /*12e0*/  SHF.R.S32.HI R0, RZ, 0x1f, R225 ;  /* 0x0000001fff007819 */ /* 0x004fe200000114e1 */
[C---:B------:R-:W-:Y:S02]  /*12f0*/  IMAD.SHL.U32 R226, R225.reuse, 0x4, RZ ;  /* 0x00000004e1e27824 */ /* 0x040fe400078e00ff */
[C---:B------:R-:W-:Y:S02]  /*1300*/  @P2 LEA R4, P3, R225.reuse, UR4, 0x2 ;  /* 0x00000004e1042c11 */ /* 0x040fe4000f8610ff */
[C-C-:B------:R-:W-:Y:S01]  /*1310*/  SHF.L.U64.HI R227, R225.reuse, 0x2, R0.reuse ;  /* 0x00000002e1e37819 */ /* 0x140fe20000010200 */
[----:B------:R0:W-:Y:S01]  /*1320*/  STL [R1+0x6c], R0 ;  /* 0x00006c0001007387 */ /* 0x0001e20000100800 */
[----:B------:R-:W-:Y:S01]  /*1330*/  @P2 LEA.HI.X R5, R225, UR5, R0, 0x2, P3 ;  /* 0x00000005e1052c11 */ /* 0x000fe200098f1400 */
[----:B------:R-:W-:Y:S01]  /*1340*/  ULDC UR4, c[0x0][0x288] ;  /* 0x0000a20000047ab9 */ /* 0x000fe20000000800 */
[----:B------:R-:W-:-:S03]  /*1350*/  IADD3 R8, P4, R226, UR6, RZ ;  /* 0x00000006e2087c10 */ /* 0x000fc6000ff9e0ff */
[----:B------:R1:W5:Y:S01]  /*1360*/  @P2 LDG.E R10, desc[UR60][R4.64] ;  /* 0x0000003c040a2981 */ /* 0x000362000c1e1900 */
[----:B------:R-:W-:Y:S01]  /*1370*/  @P1 IADD3 R6, P2, R226, UR8, RZ ;  /* 0x00000008e2061c10 */ /* 0x000fe2000ff5e0ff */
[----:B------:R-:W-:Y:S01]  /*1380*/  IMAD.U32 R155, RZ, RZ, UR4 ;  /* 0x00000004ff9b7e24 */ /* 0x000fe2000f8e00ff */
[C---:B------:R-:W-:Y:S01]  /*1390*/  IADD3.X R9, R227.reuse, UR7, RZ, P4, !PT ;  /* 0x00000007e3097c10 */ /* 0x040fe2000a7fe4ff */
[----:B------:R-:W-:Y:S01]  /*13a0*/  ULDC.64 UR4, c[0x0][0x418] ;  /* 0x0001060000047ab9 */ /* 0x000fe20000000a00 */
[----:B------:R-:W-:-:S03]  /*13b0*/  @P1 IADD3.X R7, R227, UR9, RZ, P2, !PT ;  /* 0x00000009e3071c10 */ /* 0x000fc600097fe4ff */
[----:B------:R1:W5:Y:S01]  /*13c0*/  @P0 LDG.E R122, desc[UR60][R8.64] ;  /* 0x0000003c087a0981 */ /* 0x000362000c1e1900 */
[----:B------:R-:W-:Y:S01]  /*13d0*/  UISETP.NE.U32.AND UP0, UPT, UR4, URZ, UPT ;  /* 0x0000003f0400728c */ /* 0x000fe2000bf05070 */
[C---:B------:R-:W-:Y:S01]  /*13e0*/  LOP3.LUT R3, R150.reuse, 0xff000000, RZ, 0xc0, !PT ;  /* 0xff00000096037812 */ /* 0x040fe200078ec0ff */
[----:B------:R-:W-:Y:S01]  /*13f0*/  ULDC.64 UR8, c[0x0][0xa20] ;  /* 0x0002880000087ab9 */ /* 0x000fe20000000a00 */
[----:B------:R1:W5:Y:S01]  /*1400*/  @P1 LDG.E R155, desc[UR60][R6.64] ;  /* 0x0000003c069b1981 */ /* 0x000362000c1e1900 */
[----:B------:R-:W-:Y:S01]  /*1410*/  UISETP.NE.AND.EX UP0, UPT, UR5, URZ, UPT, UP0 ;  /* 0x0000003f0500728c */ /* 0x000fe2000bf05300 */
[----:B------:R-:W-:Y:S01]  /*1420*/  ULDC UR4, c[0x0][0x424] ;  /* 0x0001090000047ab9 */ /* 0x000fe20000000800 */
[----:B------:R-:W-:Y:S02]  /*1430*/  ISETP.NE.U32.AND P2, PT, RZ, UR8, PT ;  /* 0x00000008ff007c0c */ /* 0x000fe4000bf45070 */
[----:B------:R-:W-:Y:S01]  /*1440*/  USEL UR4, UR4, 0x1, UP0 ;  /* 0x0000000104047887 */ /* 0x000fe20008000000 */
[----:B------:R-:W-:Y:S01]  /*1450*/  ULDC UR5, c[0x0][0x2f0] ;  /* 0x0000bc0000057ab9 */ /* 0x000fe20000000800 */
[----:B0-----:R-:W-:-:S02]  /*1460*/  LOP3.LUT R0, R150, 0xff0000, RZ, 0xc0, !PT ;  /* 0x00ff000096007812 */ /* 0x001fc400078ec0ff */
[----:B------:R-:W-:Y:S01]  /*1470*/  UIMAD UR4, UR4, UR5, URZ ;  /* 0x00000005040472a4 */ /* 0x000fe2000f8e023f */
[----:B------:R-:W-:Y:S02]  /*1480*/  SHF.R.U32.HI R3, RZ, 0x8, R3 ;  /* 0x00000008ff037819 */ /* 0x000fe40000011603 */
[----:B------:R-:W-:Y:S01]  /*1490*/  ISETP.NE.AND.EX P2, PT, RZ, UR9, PT, P2 ;  /* 0x00000009ff007c0c */ /* 0x000fe2000bf45320 */
[----:B------:R-:W-:Y:S01]  /*14a0*/  ULDC UR5, c[0x0][0x348] ;  /* 0x0000d20000057ab9 */ /* 0x000fe20000000800 */
[----:B------:R-:W-:Y:S01]  /*14b0*/  LEA.HI R224, R0, R3, RZ, 0x10 ;  /* 0x0000000300e07211 */ /* 0x000fe200078f80ff */
[----:B------:R-:W-:Y:S01]  /*14c0*/  IMAD.MOV.U32 R232, RZ, RZ, R149 ;  /* 0x000000ffffe87224 */ /* 0x000fe200078e0095 */
[----:B------:R-:W-:Y:S01]  /*14d0*/  LOP3.LUT R222, R150, 0xffff, RZ, 0xc0, !PT ;  /* 0x0000ffff96de7812 */ /* 0x000fe200078ec0ff */
[----:B-1----:R-:W-:Y:S08]  /*14e0*/  @P1 BRA `(.L_x_431) ;  /* 0x0000000000241947 */ /* 0x002ff00003800000 */
[----:B------:R-:W-:Y:S02]  /*14f0*/  ULDC.64 UR6, c[0x0][0xa00] ;  /* 0x0002800000067ab9 */ /* 0x000fe40000000a00 */
[----:B------:R-:W-:-:S04]  /*1500*/  ISETP.NE.U32.AND P1, PT, RZ, UR6, PT ;  /* 0x00000006ff007c0c */ /* 0x000fc8000bf25070 */
[----:B------:R-:W-:-:S13]  /*1510*/  ISETP.NE.AND.EX P1, PT, RZ, UR7, PT, P1 ;  /* 0x00000007ff007c0c */ /* 0x000fda000bf25310 */
[----:B------:R-:W-:Y:S05]  /*1520*/  @!P1 BRA `(.L_x_431) ;  /* 0x0000000000149947 */ /* 0x000fea0003800000 */
[----:B------:R-:W0:Y:S02]  /*1530*/  LDC.64 R4, c[0x0][0xa00] ;  /* 0x00028000ff047b82 */ /* 0x000e240000000a00 */
[----:B0-----:R-:W-:-:S05]  /*1540*/  IMAD.WIDE R4, R225, 0x4, R4 ;  /* 0x00000004e1047825 */ /* 0x001fca00078e0204 */
[----:B-----5:R-:W2:Y:S04]  /*1550*/  LDG.E R155, desc[UR60][R4.64] ;  /* 0x0000003c049b7981 */ /* 0x020ea8000c1e1900 */
[----:B------:R-:W2:Y:S02]  /*1560*/  LDG.E R0, desc[UR60][R4.64+0x4] ;  /* 0x0000043c04007981 */ /* 0x000ea4000c1e1900 */
[----:B--2---:R-:W-:-:S07]  /*1570*/  IMAD.IADD R155, R0, 0x1, -R155 ;  /* 0x00000001009b7824 */ /* 0x004fce00078e0a9b */
.L_x_431:
[----:B------:R-:W-:Y:S02]  /*1580*/  IMAD.U32 R24, RZ, RZ, UR5 ;  /* 0x00000005ff187e24 */ /* 0x000fe4000f8e00ff */
[----:B------:R-:W-:Y:S01]  /*1590*/  IMAD.U32 R27, RZ, RZ, UR4 ;  /* 0x00000004ff1b7e24 */ /* 0x000fe2000f8e00ff */
[----:B------:R-:W-:Y:S06]  /*15a0*/  @!P2 BRA `(.L_x_432) ;  /* 0x000000000010a947 */ /* 0x000fec0003800000 */
[----:B------:R-:W-:-:S04]  /*15b0*/  IADD3 R4, P0, R226, UR8, RZ ;  /* 0x00000008e2047c10 */ /* 0x000fc8000ff1e0ff */
[----:B------:R-:W-:-:S05]  /*15c0*/  IADD3.X R5, R227, UR9, RZ, P0, !PT ;  /* 0x00000009e3057c10 */ /* 0x000fca00087fe4ff */
[----:B------:R0:W5:Y:S01]  /*15d0*/  LDG.E R27, desc[UR60][R4.64] ;  /* 0x0000003c041b7981 */ /* 0x000162000c1e1900 */
[----:B------:R-:W-:Y:S05]  /*15e0*/  BRA `(.L_x_433) ;  /* 0x0000000000107947 */ /* 0x000fea0003800000 */
.L_x_432:
[----:B------:R-:W-:Y:S05]  /*15f0*/  @!P0 BRA `(.L_x_433) ;  /* 0x00000000000c8947 */ /* 0x000fea0003800000 */
[----:B------:R-:W2:Y:S04]  /*1600*/  LDG.E R0, desc[UR60][R8.64] ;  /* 0x0000003c08007981 */ /* 0x000ea8000c1e1900 */
[----:B------:R-:W2:Y:S02]  /*1610*/  LDG.E R27, desc[UR60][R8.64+0x4] ;  /* 0x0000043c081b7981 */ /* 0x000ea4000c1e1900 */
[----:B--2---:R-:W-:-:S07]  /*1620*/  IMAD.IADD R27, R27, 0x1, -R0 ;  /* 0x000000011b1b7824 */ /* 0x004fce00078e0a00 */
.L_x_433:
[----:B------:R-:W-:Y:S01]  /*1630*/  ULDC.64 UR4, c[0x0][0xa10] ;  /* 0x0002840000047ab9 */ /* 0x000fe20000000a00 */
[----:B------:R-:W2:Y:S01]  /*1640*/  LDL.LU R26, [R1+0x10] ;  /* 0x00001000011a7983 */ /* 0x000ea20000300800 */
[----:B------:R-:W-:-:S04]  /*1650*/  ISETP.NE.U32.AND P0, PT, RZ, UR4, PT ;  /* 0x00000004ff007c0c */ /* 0x000fc8000bf05070 */
[----:B------:R-:W-:Y:S01]  /*1660*/  ISETP.NE.AND.EX P0, PT, RZ, UR5, PT, P0 ;  /* 0x00000005ff007c0c */ /* 0x000fe2000bf05300 */
[----:B------:R-:W-:-:S12]  /*1670*/  ULDC.64 UR4, c[0x0][0xa30] ;  /* 0x00028c0000047ab9 */ /* 0x000fd80000000a00 */
[----:B0-----:R-:W0:Y:S02]  /*1680*/  @P0 LDC.64 R4, c[0x0][0xa10] ;  /* 0x00028400ff040b82 */ /* 0x001e240000000a00 */
[----:B0-----:R-:W-:-:S05]  /*1690*/  @P0 IMAD.WIDE R4, R225, 0x4, R4 ;  /* 0x00000004e1040825 */ /* 0x001fca00078e0204 */
[----:B------:R-:W3:Y:S04]  /*16a0*/  @P0 LDG.E R0, desc[UR60][R4.64] ;  /* 0x0000003c04000981 */ /* 0x000ee8000c1e1900 */
[----:B------:R0:W3:Y:S01]  /*16b0*/  @P0 LDG.E R3, desc[UR60][R4.64+0x4] ;  /* 0x0000043c04030981 */ /* 0x0000e2000c1e1900 */
[----:B------:R-:W-:Y:S01]  /*16c0*/  ISETP.NE.U32.AND P1, PT, RZ, UR4, PT ;  /* 0x00000004ff007c0c */ /* 0x000fe2000bf25070 */
[----:B-----5:R-:W-:-:S03]  /*16d0*/  IMAD.MOV.U32 R150, RZ, RZ, R27 ;  /* 0x000000ffff967224 */ /* 0x020fc600078e001b */
[----:B------:R-:W-:-:S13]  /*16e0*/  ISETP.NE.AND.EX P1, PT, RZ, UR5, PT, P1 ;  /* 0x00000005ff007c0c */ /* 0x000fda000bf25310 */
[----:B------:R-:W-:-:S04]  /*16f0*/  @P1 IADD3 R6, P2, R226, UR4, RZ ;  /* 0x00000004e2061c10 */ /* 0x000fc8000ff5e0ff */
[----:B------:R-:W-:-:S05]  /*1700*/  @P1 IADD3.X R7, R227, UR5, RZ, P2, !PT ;  /* 0x00000005e3071c10 */ /* 0x000fca00097fe4ff */
[----:B------:R1:W5:Y:S01]  /*1710*/  @P1 LDG.E R150, desc[UR60][R6.64] ;  /* 0x0000003c06961981 */ /* 0x000362000c1e1900 */
[----:B------:R-:W-:Y:S01]  /*1720*/  IMAD.IADD R9, R27, 0x1, -R10 ;  /* 0x000000011b097824 */ /* 0x000fe200078e0a0a */
[----:B------:R-:W-:Y:S01]  /*1730*/  BSSY B0, `(.L_x_434) ;  /* 0x000002d000007945 */ /* 0x000fe20003800000 */
[----:B0-----:R-:W-:Y:S01]  /*1740*/  IMAD.MOV.U32 R4, RZ, RZ, RZ ;  /* 0x000000ffff047224 */ /* 0x001fe200078e00ff */
[----:B------:R-:W-:Y:S02]  /*1750*/  LOP3.LUT R233, R224, 0xff, RZ, 0xc0, !PT ;  /* 0x000000ffe0e97812 */ /* 0x000fe400078ec0ff */
[----:B------:R-:W-:Y:S02]  /*1760*/  SHF.R.U32.HI R224, RZ, 0x10, R224 ;  /* 0x00000010ffe07819 */ /* 0x000fe400000116e0 */
[----:B--2---:R-:W-:Y:S01]  /*1770*/  LOP3.LUT R26, R26, 0xfffffff7, RZ, 0xc0, !PT ;  /* 0xfffffff71a1a7812 */ /* 0x004fe200078ec0ff */
[----:B---3--:R-:W-:Y:S02]  /*1780*/  @P0 IMAD.IADD R24, R3, 0x1, -R0 ;  /* 0x0000000103180824 */ /* 0x008fe400078e0a00 */
[----:B------:R-:W-:-:S02]  /*1790*/  IMAD.MOV.U32 R0, RZ, RZ, RZ ;  /* 0x000000ffff007224 */ /* 0x000fc400078e00ff */
[----:B------:R-:W-:-:S04]  /*17a0*/  IMAD.IADD R156, R9, 0x1, R24 ;  /* 0x00000001099c7824 */ /* 0x000fc800078e0218 */
[C---:B------:R-:W-:Y:S01]  /*17b0*/  VIADD R5, R156.reuse, 0x6f ;  /* 0x0000006f9c057836 */ /* 0x040fe20000000000 */
[----:B------:R-:W-:-:S03]  /*17c0*/  ISETP.GE.AND P3, PT, R156, 0x1, PT ;  /* 0x000000019c00780c */ /* 0x000fc60003f66270 */
[----:B------:R-:W-:-:S05]  /*17d0*/  IMAD.HI R4, R5, -0x6db6db6d, R4 ;  /* 0x9249249305047827 */ /* 0x000fca00078e0204 */
[----:B------:R-:W-:-:S04]  /*17e0*/  SHF.R.U32.HI R3, RZ, 0x1f, R4 ;  /* 0x0000001fff037819 */ /* 0x000fc80000011604 */
[----:B------:R-:W-:Y:S02]  /*17f0*/  LEA.HI.SX32 R154, R4, R3, 0x1a ;  /* 0x00000003049a7211 */ /* 0x000fe400078fd2ff */
[----:B------:R-:W-:-:S05]  /*1800*/  @P3 LOP3.LUT R26, R26, 0x8, RZ, 0xfc, !PT ;  /* 0x000000081a1a3812 */ /* 0x000fca00078efcff */
[----:B------:R1:W-:Y:S01]  /*1810*/  STL [R1+0x10], R26 ;  /* 0x0000101a01007387 */ /* 0x0003e20000100800 */
[----:B------:R-:W-:Y:S05]  /*1820*/  @!P3 BRA `(.L_x_435) ;  /* 0x000000000074b947 */ /* 0x000fea0003800000 */
[----:B------:R-:W-:Y:S01]  /*1830*/  ISETP.NE.AND P0, PT, R224, RZ, PT ;  /* 0x000000ffe000720c */ /* 0x000fe20003f05270 */
[----:B------:R-:W-:-:S03]  /*1840*/  ULDC UR4, c[0x0][0x9f0] ;  /* 0x00027c0000047ab9 */ /* 0x000fc60000000800 */
[----:B------:R-:W-:-:S04]  /*1850*/  SEL R11, R224, UR4, P0 ;  /* 0x00000004e00b7c07 */ /* 0x000fc80008000000 */
[-C--:B-1----:R-:W-:Y:S02]  /*1860*/  IABS R6, R11.reuse ;  /* 0x0000000b00067213 */ /* 0x082fe40000000000 */
[----:B------:R-:W-:Y:S02]  /*1870*/  IADD3 R0, R154, -0x1, R11 ;  /* 0xffffffff9a007810 */ /* 0x000fe40007ffe00b */
[----:B------:R-:W0:Y:S01]  /*1880*/  I2F.RP R3, R6 ;  /* 0x0000000600037306 */ /* 0x000e220000209400 */
[-C--:B------:R-:W-:Y:S02]  /*1890*/  IABS R10, R11.reuse ;  /* 0x0000000b000a7213 */ /* 0x080fe40000000000 */
[----:B------:R-:W-:Y:S02]  /*18a0*/  IABS R8, R0 ;  /* 0x0000000000087213 */ /* 0x000fe40000000000 */
[----:B------:R-:W-:-:S04]  /*18b0*/  LOP3.LUT R0, R0, R11, RZ, 0x3c, !PT ;  /* 0x0000000b00007212 */ /* 0x000fc800078e3cff */
[----:B------:R-:W-:Y:S01]  /*18c0*/  ISETP.GE.AND P2, PT, R0, RZ, PT ;  /* 0x000000ff0000720c */ /* 0x000fe20003f46270 */
[----:B0-----:R-:W0:Y:S02]  /*18d0*/  MUFU.RCP R3, R3 ;  /* 0x0000000300037308 */ /* 0x001e240000001000 */
[----:B0-----:R-:W-:Y:S02]  /*18e0*/  VIADD R4, R3, 0xffffffe ;  /* 0x0ffffffe03047836 */ /* 0x001fe40000000000 */
[----:B------:R-:W-:-:S04]  /*18f0*/  IMAD.MOV R3, RZ, RZ, -R10 ;  /* 0x000000ffff037224 */ /* 0x000fc800078e0a0a */
[----:B------:R0:W1:Y:S02]  /*1900*/  F2I.FTZ.U32.TRUNC.NTZ R5, R4 ;  /* 0x0000000400057305 */ /* 0x000064000021f000 */
[----:B0-----:R-:W-:Y:S02]  /*1910*/  IMAD.MOV.U32 R4, RZ, RZ, RZ ;  /* 0x000000ffff047224 */ /* 0x001fe400078e00ff */
[----:B-1----:R-:W-:-:S04]  /*1920*/  IMAD.MOV R7, RZ, RZ, -R5 ;  /* 0x000000ffff077224 */ /* 0x002fc800078e0a05 */
[----:B------:R-:W-:-:S04]  /*1930*/  IMAD R7, R7, R6, RZ ;  /* 0x0000000607077224 */ /* 0x000fc800078e02ff */
[----:B------:R-:W-:-:S06]  /*1940*/  IMAD.HI.U32 R5, R5, R7, R4 ;  /* 0x0000000705057227 */ /* 0x000fcc00078e0004 */
[----:B------:R-:W-:-:S04]  /*1950*/  IMAD.HI.U32 R5, R5, R8, RZ ;  /* 0x0000000805057227 */ /* 0x000fc800078e00ff */
[----:B------:R-:W-:-:S05]  /*1960*/  IMAD R3, R5, R3, R8 ;  /* 0x0000000305037224 */ /* 0x000fca00078e0208 */
[----:B------:R-:W-:-:S13]  /*1970*/  ISETP.GT.U32.AND P1, PT, R6, R3, PT ;  /* 0x000000030600720c */ /* 0x000fda0003f24070 */
[----:B------:R-:W-:Y:S02]  /*1980*/  @!P1 IMAD.IADD R3, R3, 0x1, -R6 ;  /* 0x0000000103039824 */ /* 0x000fe400078e0a06 */
[----:B------:R-:W-:Y:S01]  /*1990*/  @!P1 VIADD R5, R5, 0x1 ;  /* 0x0000000105059836 */ /* 0x000fe20000000000 */
[----:B------:R-:W-:Y:S02]  /*19a0*/  ISETP.NE.AND P1, PT, R11, RZ, PT ;  /* 0x000000ff0b00720c */ /* 0x000fe40003f25270 */
[----:B------:R-:W-:-:S13]  /*19b0*/  ISETP.GE.U32.AND P0, PT, R3, R6, PT ;  /* 0x000000060300720c */ /* 0x000fda0003f06070 */
[----:B------:R-:W-:-:S04]  /*19c0*/  @P0 VIADD R5, R5, 0x1 ;  /* 0x0000000105050836 */ /* 0x000fc80000000000 */
[----:B------:R-:W-:-:S04]  /*19d0*/  IMAD.MOV.U32 R0, RZ, RZ, R5 ;  /* 0x000000ffff007224 */ /* 0x000fc800078e0005 */
[----:B------:R-:W-:Y:S01]  /*19e0*/  @!P2 IMAD.MOV R0, RZ, RZ, -R0 ;  /* 0x000000ffff00a224 */ /* 0x000fe200078e0a00 */
[----:B------:R-:W-:-:S07]  /*19f0*/  @!P1 LOP3.LUT R0, RZ, R11, RZ, 0x33, !PT ;  /* 0x0000000bff009212 */ /* 0x000fce00078e33ff */
.L_x_435:
[----:B------:R-:W-:Y:S05]  /*1a00*/  BSYNC B0 ;  /* 0x0000000000007941 */ /* 0x000fea0003800000 */
.L_x_434:
[----:B------:R-:W-:Y:S01]  /*1a10*/  IMAD R3, R233, R0, RZ ;  /* 0x00000000e9037224 */ /* 0x000fe200078e02ff */
[----:B------:R-:W-:-:S04]  /*1a20*/  PLOP3.LUT P2, PT, PT, PT, PT, 0x80, 0x0 ;  /* 0x000000000000781c */ /* 0x000fc80003f4f070 */
[C---:B------:R-:W-:Y:S01]  /*1a30*/  VIADDMNMX R0, R3.reuse, R0, R154, PT ;  /* 0x0000000003007246 */ /* 0x040fe2000380019a */
[----:B------:R-:W-:-:S04]  /*1a40*/  IMAD R3, R3, 0x70, -R9 ;  /* 0x0000007003037824 */ /* 0x000fc800078e0a09 */
[----:B------:R-:W-:Y:S01]  /*1a50*/  IMAD R5, R0, 0x70, -R9 ;  /* 0x0000007000057824 */ /* 0x000fe200078e0a09 */
[----:B------:R-:W-:-:S04]  /*1a60*/  VIMNMX R3, RZ, R3, !PT ;  /* 0x00000003ff037248 */ /* 0x000fc80007fe0100 */
[----:B------:R-:W-:Y:S02]  /*1a70*/  VIMNMX R4, R5, R24, PT ;  /* 0x0000001805047248 */ /* 0x000fe40003fe0100 */
[----:B------:R-:W-:Y:S02]  /*1a80*/  SHF.R.U32.HI R134, RZ, 0x4, R3 ;  /* 0x00000004ff867819 */ /* 0x000fe40000011603 */
[----:B------:R-:W-:-:S03]  /*1a90*/  ISETP.GT.AND P0, PT, R4, R3, PT ;  /* 0x000000030400720c */ /* 0x000fc60003f04270 */
[----:B------:R-:W-:-:S04]  /*1aa0*/  IMAD.WIDE.U32 R134, R134, 0x24924925, RZ ;  /* 0x2492492586867825 */ /* 0x000fc800078e00ff */
[----:B------:R-:W-:-:S04]  /*1ab0*/  IMAD.MOV.U32 R134, RZ, RZ, R135 ;  /* 0x000000ffff867224 */ /* 0x000fc800078e0087 */
[----:B------:R-:W-:Y:S02]  /*1ac0*/  IMAD.MOV.U32 R25, RZ, RZ, R134 ;  /* 0x000000ffff197224 */ /* 0x000fe400078e0086 */
[----:B------:R-:W-:Y:S02]  /*1ad0*/  @P0 VIADD R5, R4, 0x6f ;  /* 0x0000006f04050836 */ /* 0x000fe40000000000 */
[----:B------:R-:W-:-:S04]  /*1ae0*/  @P0 IMAD.MOV.U32 R4, RZ, RZ, RZ ;  /* 0x000000ffff040224 */ /* 0x000fc800078e00ff */
[----:B------:R-:W-:-:S05]  /*1af0*/  @P0 IMAD.HI R4, R5, -0x6db6db6d, R4 ;  /* 0x9249249305040827 */ /* 0x000fca00078e0204 */
[----:B------:R-:W-:-:S04]  /*1b00*/  @P0 SHF.R.U32.HI R3, RZ, 0x1f, R4 ;  /* 0x0000001fff030819 */ /* 0x000fc80000011604 */
[----:B------:R-:W-:-:S04]  /*1b10*/  @P0 LEA.HI.SX32 R25, R4, R3, 0x1a ;  /* 0x0000000304190211 */ /* 0x000fc800078fd2ff */
[----:B------:R-:W-:-:S13]  /*1b20*/  ISETP.GT.AND P0, PT, R25, R134, PT ;  /* 0x000000861900720c */ /* 0x000fda0003f04270 */
[----:B------:R-:W-:Y:S05]  /*1b30*/  @!P0 BRA `(.L_x_436) ;  /* 0x0000009000648947 */ /* 0x000fea0003800000 */
[----:B------:R-:W-:Y:S01]  /*1b40*/  VIADD R0, R2, 0x21400 ;  /* 0x0002140002007836 */ /* 0x000fe20000000000 */
[----:B------:R-:W-:Y:S04]  /*1b50*/  BSSY B6, `(.L_x_437) ;  /* 0x0000013000067945 */ /* 0x000fe80003800000 */
[----:B------:R-:W-:-:S13]  /*1b60*/  LOP3.LUT P0, RZ, R0, 0x3ff, RZ, 0xc0, !PT ;  /* 0x000003ff00ff7812 */ /* 0x000fda000780c0ff */
[----:B------:R-:W-:Y:S05]  /*1b70*/  @!P0 BRA `(.L_x_438) ;  /* 0x0000000000408947 */ /* 0x000fea0003800000 */
[----:B------:R-:W-:Y:S01]  /*1b80*/  MOV R0, 0x0 ;  /* 0x0000000000007802 */ /* 0x000fe20000000f00 */
[----:B------:R-:W-:Y:S01]  /*1b90*/  ULDC.64 UR4, c[0x4][0xa8] ;  /* 0x01002a0000047ab9 */ /* 0x000fe20000000a00 */
[----:B------:R-:W-:Y:S01]  /*1ba0*/  ULDC.64 UR6, c[0x4][0x18] ;  /* 0x0100060000067ab9 */ /* 0x000fe20000000a00 */
[----:B------:R-:W-:Y:S01]  /*1bb0*/  IMAD.U32 R4, RZ, RZ, UR4 ;  /* 0x00000004ff047e24 */ /* 0x000fe2000f8e00ff */
[----:B------:R0:W2:Y:S01]  /*1bc0*/  LDC.64 R14, c[0x4][R0] ;  /* 0x01000000000e7b82 */ /* 0x0000a20000000a00 */
[----:B------:R-:W-:Y:S01]  /*1bd0*/  IMAD.U32 R5, RZ, RZ, UR5 ;  /* 0x00000005ff057e24 */ /* 0x000fe2000f8e00ff */
[----:B------:R-:W-:Y:S01]  /*1be0*/  ULDC.64 UR4, c[0x4][0xb0] ;  /* 0x01002c0000047ab9 */ /* 0x000fe20000000a00 */
[----:B------:R-:W-:Y:S02]  /*1bf0*/  IMAD.U32 R10, RZ, RZ, UR6 ;  /* 0x00000006ff0a7e24 */ /* 0x000fe4000f8e00ff */
[----:B-1----:R-:W-:Y:S02]  /*1c00*/  IMAD.U32 R6, RZ, RZ, UR4 ;  /* 0x00000004ff067e24 */ /* 0x002fe4000f8e00ff */
[----:B------:R-:W-:-:S02]  /*1c10*/  IMAD.U32 R7, RZ, RZ, UR5 ;  /* 0x00000005ff077e24 */ /* 0x000fc4000f8e00ff */
[----:B------:R-:W-:Y:S02]  /*1c20*/  IMAD.U32 R11, RZ, RZ, UR7 ;  /* 0x00000007ff0b7e24 */ /* 0x000fe4000f8e00ff */
[----:B------:R-:W-:Y:S02]  /*1c30*/  IMAD.MOV.U32 R8, RZ, RZ, 0x70 ;  /* 0x00000070ff087424 */ /* 0x000fe400078e00ff */
[----:B------:R-:W-:Y:S02]  /*1c40*/  IMAD.MOV.U32 R12, RZ, RZ, 0x1 ;  /* 0x00000001ff0c7424 */ /* 0x000fe400078e00ff */
[----:B0-----:R-:W-:-:S07]  /*1c50*/  IMAD.MOV.U32 R13, RZ, RZ, RZ ;  /* 0x000000ffff0d7224 */ /* 0x001fce00078e00ff */
[----:B------:R-:W-:-:S07]  /*1c60*/  LEPC R20, `(.L_x_438) ;  /* 0x000000001014794e */ /* 0x000fce0000000000 */
[----:B--2--5:R-:W-:Y:S05]  /*1c70*/  CALL.ABS.NOINC R14 ;  /* 0x000000000e007343 */ /* 0x024fea0003c00000 */
.L_x_438:
[----:B------:R-:W-:Y:S05]  /*1c80*/  BSYNC B6 ;  /* 0x0000000000067941 */ /* 0x000fea0003800000 */
.L_x_437:
        /* <DEDUP_REMOVED lines=20> */
.L_x_440:
[----:B------:R-:W-:Y:S05]  /*1dd0*/  BSYNC B6 ;  /* 0x0000000000067941 */ /* 0x000fea0003800000 */
.L_x_439:
[----:B------:R-:W-:Y:S01]  /*1de0*/  ULDC.64 UR4, c[0x0][0x9f8] ;  /* 0x00027e0000047ab9 */ /* 0x000fe20000000a00 */
[----:B------:R-:W-:Y:S01]  /*1df0*/  IMAD.MOV.U32 R8, RZ, RZ, R225 ;  /* 0x000000ffff087224 */ /* 0x000fe200078e00e1 */
[----:B------:R-:W-:Y:S01]  /*1e00*/  ISETP.NE.U32.AND P0, PT, RZ, UR4, PT ;  /* 0x00000004ff007c0c */ /* 0x000fe2000bf05070 */
[----:B------:R-:W0:Y:S01]  /*1e10*/  S2R R5, SR_TID.X ;  /* 0x0000000000057919 */ /* 0x000e220000002100 */
[C---:B------:R-:W-:Y:S01]  /*1e20*/  VIADD R0, R18.reuse, 0x20 ;  /* 0x0000002012007836 */ /* 0x040fe20000000000 */
[----:B------:R-:W2:Y:S01]  /*1e30*/  LDC.64 R112, c[0x0][0x300] ;  /* 0x0000c000ff707b82 */ /* 0x000ea20000000a00 */
[----:B------:R-:W-:Y:S01]  /*1e40*/  ISETP.NE.AND.EX P0, PT, RZ, UR5, PT, P0 ;  /* 0x00000005ff007c0c */ /* 0x000fe2000bf05300 */
[----:B------:R-:W-:Y:S01]  /*1e50*/  ULDC UR6, c[0x0][0x2f4] ;  /* 0x0000bd0000067ab9 */ /* 0x000fe20000000800 */
[C---:B------:R-:W-:Y:S02]  /*1e60*/  VIADD R3, R18.reuse, 0x40 ;  /* 0x0000004012037836 */ /* 0x040fe40000000000 */
[----:B------:R-:W-:-:S02]  /*1e70*/  VIADD R4, R18, 0x60 ;  /* 0x0000006012047836 */ /* 0x000fc40000000000 */
[----:B------:R-:W-:Y:S01]  /*1e80*/  IMAD.IADD R122, R122, 0x1, R27 ;  /* 0x000000017a7a7824 */ /* 0x000fe200078e021b */
[----:B------:R-:W3:Y:S01]  /*1e90*/  LDC.64 R106, c[0x0][0x3f8] ;  /* 0x0000fe00ff6a7b82 */ /* 0x000ee20000000a00 */
[----:B------:R-:W-:Y:S01]  /*1ea0*/  SHF.R.S32.HI R19, RZ, 0x1f, R18 ;  /* 0x0000001fff137819 */ /* 0x000fe20000011412 */
[----:B------:R-:W-:Y:S01]  /*1eb0*/  ULDC.64 UR8, c[0x0][0xa08] ;  /* 0x0002820000087ab9 */ /* 0x000fe20000000a00 */
[----:B------:R-:W-:-:S03]  /*1ec0*/  IMAD.MOV.U32 R20, RZ, RZ, R26 ;  /* 0x000000ffff147224 */ /* 0x000fc600078e001a */
[----:B-1----:R-:W-:Y:S02]  /*1ed0*/  @P0 IADD3 R6, P1, R226, UR4, RZ ;  /* 0x00000004e2060c10 */ /* 0x002fe4000ff3e0ff */
[----:B------:R-:W1:Y:S02]  /*1ee0*/  LDC R127, c[0x0][0x3f4] ;  /* 0x0000fd00ff7f7b82 */ /* 0x000e640000000800 */
[----:B------:R-:W-:Y:S01]  /*1ef0*/  @P0 IADD3.X R7, R227, UR5, RZ, P1, !PT ;  /* 0x00000005e3070c10 */ /* 0x000fe20008ffe4ff */
[----:B------:R-:W-:-:S04]  /*1f00*/  ULDC.64 UR4, c[0x0][0x330] ;  /* 0x0000cc0000047ab9 */ /* 0x000fc80000000a00 */
[----:B------:R4:W2:Y:S01]  /*1f10*/  @P0 LDG.E R8, desc[UR60][R6.64] ;  /* 0x0000003c06080981 */ /* 0x0008a2000c1e1900 */
[----:B------:R-:W-:Y:S01]  /*1f20*/  ISETP.GE.AND P1, PT, R0, UR6, PT ;  /* 0x0000000600007c0c */ /* 0x000fe2000bf26270 */
[----:B------:R-:W-:Y:S01]  /*1f30*/  IMAD.WIDE.U32 R114, R222, UR4, R18 ;  /* 0x00000004de727c25 */ /* 0x000fe2000f8e0012 */
[----:B------:R-:W-:Y:S01]  /*1f40*/  ISETP.GE.AND P0, PT, R18, UR6, PT ;  /* 0x0000000612007c0c */ /* 0x000fe2000bf06270 */
[----:B------:R-:W1:Y:S01]  /*1f50*/  LDC.64 R100, c[0x0][0x408] ;  /* 0x00010200ff647b82 */ /* 0x000e620000000a00 */
[----:B------:R-:W-:Y:S01]  /*1f60*/  SEL R9, RZ, 0xffffffff, P1 ;  /* 0xffffffffff097807 */ /* 0x000fe20000800000 */
[----:B------:R-:W-:Y:S01]  /*1f70*/  IMAD R115, R222, UR5, R115 ;  /* 0x00000005de737c24 */ /* 0x000fe2000f8e0273 */
[----:B------:R-:W-:Y:S01]  /*1f80*/  ISETP.GE.AND P1, PT, R4, UR6, PT ;  /* 0x0000000604007c0c */ /* 0x000fe2000bf26270 */
[----:B0-----:R-:W-:Y:S01]  /*1f90*/  VIADD R10, R5, 0xffffff80 ;  /* 0xffffff80050a7836 */ /* 0x001fe20000000000 */
[----:B------:R-:W-:Y:S01]  /*1fa0*/  SEL R5, RZ, 0x1, P0 ;  /* 0x00000001ff057807 */ /* 0x000fe20000000000 */
[----:B----4-:R-:W-:Y:S01]  /*1fb0*/  IMAD.SHL.U32 R6, R9, 0x2, RZ ;  /* 0x0000000209067824 */ /* 0x010fe200078e00ff */
[----:B------:R-:W-:Y:S01]  /*1fc0*/  ISETP.GE.AND P0, PT, R3, UR6, PT ;  /* 0x0000000603007c0c */ /* 0x000fe2000bf06270 */
[----:B------:R-:W-:Y:S01]  /*1fd0*/  ULDC.64 UR4, c[0x0][0x308] ;  /* 0x0000c20000047ab9 */ /* 0x000fe20000000a00 */
[----:B------:R-:W-:Y:S01]  /*1fe0*/  SEL R7, RZ, 0x8, P1 ;  /* 0x00000008ff077807 */ /* 0x000fe20000800000 */
[----:B---3--:R-:W-:Y:S01]  /*1ff0*/  IMAD.WIDE.U32 R108, R17, R106, R18 ;  /* 0x0000006a116c7225 */ /* 0x008fe200078e0012 */
[----:B------:R-:W-:Y:S01]  /*2000*/  LOP3.LUT R5, R6, 0x2, R5, 0xe2, !PT ;  /* 0x0000000206057812 */ /* 0x000fe200078ee205 */
[----:B------:R-:W0:Y:S01]  /*2010*/  S2R R180, SR_TID.X ;  /* 0x0000000000b47919 */ /* 0x000e220000002100 */
[----:B------:R-:W-:Y:S01]  /*2020*/  SEL R6, RZ, 0x4, P0 ;  /* 0x00000004ff067807 */ /* 0x000fe20000000000 */
[----:B--2---:R-:W-:Y:S01]  /*2030*/  IMAD.SHL.U32 R140, R112, 0x40, RZ ;  /* 0x00000040708c7824 */ /* 0x004fe200078e00ff */
[----:B------:R-:W-:Y:S01]  /*2040*/  SHF.R.S32.HI R9, RZ, 0x1f, R10 ;  /* 0x0000001fff097819 */ /* 0x000fe2000001140a */
[----:B------:R-:W-:Y:S01]  /*2050*/  IMAD R137, R107, 0x70, RZ ;  /* 0x000000706b897824 */ /* 0x000fe200078e02ff */
[----:B------:R-:W-:-:S02]  /*2060*/  SHF.R.S32.HI R14, RZ, 0x1f, R122 ;  /* 0x0000001fff0e7819 */ /* 0x000fc4000001147a */
[----:B------:R-:W-:Y:S01]  /*2070*/  LOP3.LUT R29, R7, R5, R6, 0xfe, !PT ;  /* 0x00000005071d7212 */ /* 0x000fe200078efe06 */
[----:B------:R-:W-:Y:S01]  /*2080*/  VIADD R5, R18, 0x80 ;  /* 0x0000008012057836 */ /* 0x000fe20000000000 */
[----:B------:R-:W-:Y:S01]  /*2090*/  LEA.HI R10, R9, R10, RZ, 0x2 ;  /* 0x0000000a090a7211 */ /* 0x000fe200078f10ff */
[-C--:B------:R-:W-:Y:S01]  /*20a0*/  IMAD R9, R14, R112.reuse, RZ ;  /* 0x000000700e097224 */ /* 0x080fe200078e02ff */
[----:B------:R-:W-:Y:S01]  /*20b0*/  SHF.R.S32.HI R151, RZ, 0x1f, R17 ;  /* 0x0000001fff977819 */ /* 0x000fe20000011411 */
[C---:B------:R-:W-:Y:S01]  /*20c0*/  IMAD.WIDE.U32 R6, R122.reuse, R112, RZ ;  /* 0x000000707a067225 */ /* 0x040fe200078e00ff */
[----:B------:R-:W-:Y:S02]  /*20d0*/  ISETP.GE.AND P0, PT, R5, UR6, PT ;  /* 0x0000000605007c0c */ /* 0x000fe4000bf06270 */
[----:B------:R-:W-:Y:S01]  /*20e0*/  SHF.R.S32.HI R12, RZ, 0x1f, R10 ;  /* 0x0000001fff0c7819 */ /* 0x000fe2000001140a */
[----:B------:R-:W-:Y:S01]  /*20f0*/  IMAD R9, R122, R113, R9 ;  /* 0x000000717a097224 */ /* 0x000fe200078e0209 */
[----:B------:R-:W-:Y:S01]  /*2100*/  SEL R10, RZ, 0x10, P0 ;  /* 0x00000010ff0a7807 */ /* 0x000fe20000000000 */
[----:B-1----:R-:W-:Y:S01]  /*2110*/  IMAD.WIDE.U32 R102, R17, R100, R18 ;  /* 0x0000006411667225 */ /* 0x002fe200078e0012 */
[----:B------:R-:W-:-:S02]  /*2120*/  ISETP.NE.U32.AND P0, PT, RZ, UR8, PT ;  /* 0x00000008ff007c0c */ /* 0x000fc4000bf05070 */
[----:B------:R-:W-:Y:S01]  /*2130*/  LEA.HI R12, R12, R17, RZ, 0x3 ;  /* 0x000000110c0c7211 */ /* 0x000fe200078f18ff */
[----:B------:R-:W-:Y:S01]  /*2140*/  IMAD.IADD R7, R7, 0x1, R9 ;  /* 0x0000000107077824 */ /* 0x000fe200078e0209 */
[----:B------:R-:W-:Y:S02]  /*2150*/  ISETP.NE.AND.EX P0, PT, RZ, UR9, PT, P0 ;  /* 0x00000009ff007c0c */ /* 0x000fe4000bf05300 */
[----:B------:R-:W-:Y:S01]  /*2160*/  LOP3.LUT R12, R12, 0xfffffff8, RZ, 0xc0, !PT ;  /* 0xfffffff80c0c7812 */ /* 0x000fe200078ec0ff */
[C---:B------:R-:W-:Y:S01]  /*2170*/  IMAD.WIDE.U32 R116, R222.reuse, UR4, R6 ;  /* 0x00000004de747c25 */ /* 0x040fe2000f8e0006 */
[----:B------:R-:W-:Y:S02]  /*2180*/  LOP3.LUT R29, R29, R10, RZ, 0xfc, !PT ;  /* 0x0000000a1d1d7212 */ /* 0x000fe400078efcff */
[----:B------:R-:W-:Y:S01]  /*2190*/  SHF.R.S32.HI R23, RZ, 0x1f, R22 ;  /* 0x0000001fff177819 */ /* 0x000fe20000011416 */
[----:B------:R-:W-:Y:S01]  /*21a0*/  IMAD R117, R222, UR5, R117 ;  /* 0x00000005de757c24 */ /* 0x000fe2000f8e0275 */
[----:B------:R-:W-:Y:S01]  /*21b0*/  ULDC.64 UR4, c[0x0][0x310] ;  /* 0x0000c40000047ab9 */ /* 0x000fe20000000a00 */
[C---:B------:R-:W-:Y:S01]  /*21c0*/  IMAD.IADD R135, R17.reuse, 0x1, -R12 ;  /* 0x0000000111877824 */ /* 0x040fe200078e0a0c */
[----:B------:R-:W-:Y:S01]  /*21d0*/  LOP3.LUT R20, R20, 0xfffffffb, RZ, 0xc0, !PT ;  /* 0xfffffffb14147812 */ /* 0x000fe200078ec0ff */
[----:B------:R-:W-:Y:S01]  /*21e0*/  IMAD.WIDE.U32 R110, R17, R106, R22 ;  /* 0x0000006a116e7225 */ /* 0x000fe200078e0016 */
[----:B------:R-:W-:-:S02]  /*21f0*/  ISETP.GE.AND P2, PT, R3, R127, PT ;  /* 0x0000007f0300720c */ /* 0x000fc40003f46270 */
[----:B------:R-:W-:Y:S01]  /*2200*/  LOP3.LUT P1, RZ, R135, 0x4, RZ, 0xc0, !PT ;  /* 0x0000000487ff7812 */ /* 0x000fe2000782c0ff */
[C---:B------:R-:W-:Y:S01]  /*2210*/  IMAD.WIDE.U32 R104, R17.reuse, R100, R22 ;  /* 0x0000006411687225 */ /* 0x040fe200078e0016 */
[----:B------:R-:W-:Y:S02]  /*2220*/  SHF.R.U32.HI R21, RZ, 0x3, R207 ;  /* 0x00000003ff157819 */ /* 0x000fe400000116cf */
[----:B------:R-:W-:Y:S02]  /*2230*/  SHF.L.U64.HI R139, R112, 0x6, R113 ;  /* 0x00000006708b7819 */ /* 0x000fe40000010271 */
[----:B------:R-:W-:Y:S02]  /*2240*/  IADD3 R122, P3, R17, R122, RZ ;  /* 0x0000007a117a7210 */ /* 0x000fe40007f7e0ff */
[----:B------:R-:W-:Y:S02]  /*2250*/  SHF.R.S32.HI R153, RZ, 0x1f, R229 ;  /* 0x0000001fff997819 */ /* 0x000fe400000114e5 */
[----:B0-----:R-:W-:Y:S01]  /*2260*/  LEA.HI R180, R180, 0x8, RZ, 0x19 ;  /* 0x00000008b4b47811 */ /* 0x001fe200078fc8ff */
[----:B------:R-:W-:-:S02]  /*2270*/  IMAD.X R123, R14, 0x1, R151, P3 ;  /* 0x000000010e7b7824 */ /* 0x000fc400018e0697 */
[----:B------:R-:W-:Y:S02]  /*2280*/  @P1 LOP3.LUT R20, R20, 0x4, RZ, 0xfc, !PT ;  /* 0x0000000414141812 */ /* 0x000fe400078efcff */
[----:B------:R-:W-:Y:S02]  /*2290*/  ISETP.GE.AND P1, PT, R0, R127, PT ;  /* 0x0000007f0000720c */ /* 0x000fe40003f26270 */
[----:B------:R-:W-:-:S04]  /*22a0*/  LOP3.LUT R20, R20, 0xfffffffe, RZ, 0xc0, !PT ;  /* 0xfffffffe14147812 */ /* 0x000fc800078ec0ff */
[----:B------:R-:W-:-:S05]  /*22b0*/  @P2 LOP3.LUT R20, R20, 0x1, RZ, 0xfc, !PT ;  /* 0x0000000114142812 */ /* 0x000fca00078efcff */
[----:B------:R0:W-:Y:S01]  /*22c0*/  STL [R1+0x10], R20 ;  /* 0x0000101401007387 */ /* 0x0001e20000100800 */
[----:B------:R-:W-:Y:S02]  /*22d0*/  SHF.R.S32.HI R6, RZ, 0x1f, R8 ;  /* 0x0000001fff067819 */ /* 0x000fe40000011408 */
[----:B------:R-:W-:Y:S01]  /*22e0*/  SEL R39, R8, RZ, !P0 ;  /* 0x000000ff08277207 */ /* 0x000fe20004000000 */
[----:B------:R-:W-:Y:S01]  /*22f0*/  IMAD R8, R151, R106, RZ ;  /* 0x0000006a97087224 */ /* 0x000fe200078e02ff */
[----:B------:R-:W-:-:S03]  /*2300*/  SEL R6, R6, RZ, !P0 ;  /* 0x000000ff06067207 */ /* 0x000fc60004000000 */
[----:B------:R-:W-:Y:S02]  /*2310*/  IMAD R11, R17, R107, R8 ;  /* 0x0000006b110b7224 */ /* 0x000fe400078e0208 */
[----:B------:R-:W-:Y:S02]  /*2320*/  IMAD R10, R6, UR4, RZ ;  /* 0x00000004060a7c24 */ /* 0x000fe4000f8e02ff */
[----:B------:R-:W-:-:S04]  /*2330*/  IMAD.WIDE.U32 R116, R39, UR4, R116 ;  /* 0x0000000427747c25 */ /* 0x000fc8000f8e0074 */
[----:B------:R-:W-:Y:S01]  /*2340*/  IMAD R7, R39, UR5, R10 ;  /* 0x0000000527077c24 */ /* 0x000fe2000f8e020a */
[----:B------:R-:W-:Y:S01]  /*2350*/  ULDC.64 UR4, c[0x0][0x338] ;  /* 0x0000ce0000047ab9 */ /* 0x000fe20000000a00 */
[-C--:B------:R-:W-:Y:S02]  /*2360*/  IMAD R10, R151, R112.reuse, RZ ;  /* 0x00000070970a7224 */ /* 0x080fe400078e02ff */
[----:B------:R-:W-:-:S04]  /*2370*/  IMAD.WIDE.U32 R8, R17, R112, R18 ;  /* 0x0000007011087225 */ /* 0x000fc800078e0012 */
[----:B------:R-:W-:Y:S02]  /*2380*/  IMAD R10, R17, R113, R10 ;  /* 0x00000071110a7224 */ /* 0x000fe400078e020a */
[----:B------:R-:W-:Y:S01]  /*2390*/  IMAD R12, R6, UR4, RZ ;  /* 0x00000004060c7c24 */ /* 0x000fe2000f8e02ff */
[----:B------:R-:W-:Y:S01]  /*23a0*/  IADD3 R6, P0, R116, R8, RZ ;  /* 0x0000000874067210 */ /* 0x000fe20007f1e0ff */
[----:B------:R-:W-:Y:S02]  /*23b0*/  IMAD.IADD R7, R117, 0x1, R7 ;  /* 0x0000000175077824 */ /* 0x000fe400078e0207 */
[----:B------:R-:W-:Y:S02]  /*23c0*/  IMAD.IADD R111, R111, 0x1, R11 ;  /* 0x000000016f6f7824 */ /* 0x000fe400078e020b */
[----:B------:R-:W-:Y:S01]  /*23d0*/  IMAD.IADD R109, R11, 0x1, R109 ;  /* 0x000000010b6d7824 */ /* 0x000fe200078e026d */
[----:B------:R-:W-:Y:S01]  /*23e0*/  IADD3.X R8, R7, R9, R10, P0, !PT ;  /* 0x0000000907087210 */ /* 0x000fe200007fe40a */
[----:B------:R-:W-:Y:S01]  /*23f0*/  IMAD R10, R151, R100, RZ ;  /* 0x00000064970a7224 */ /* 0x000fe200078e02ff */
[----:B------:R-:W-:Y:S01]  /*2400*/  ISETP.GE.AND P0, PT, R18, R127, PT ;  /* 0x0000007f1200720c */ /* 0x000fe20003f06270 */
[----:B------:R-:W-:Y:S01]  /*2410*/  IMAD.WIDE.U32 R114, R39, UR4, R114 ;  /* 0x0000000427727c25 */ /* 0x000fe2000f8e0072 */
[----:B------:R-:W-:-:S02]  /*2420*/  SEL R11, R127, RZ, P1 ;  /* 0x000000ff7f0b7207 */ /* 0x000fc40000800000 */
[----:B------:R-:W-:Y:S01]  /*2430*/  SEL R9, R127, RZ, P0 ;  /* 0x000000ff7f097207 */ /* 0x000fe20000000000 */
[----:B------:R-:W-:Y:S01]  /*2440*/  IMAD R13, R17, R101, R10 ;  /* 0x00000065110d7224 */ /* 0x000fe200078e020a */
[----:B------:R-:W-:Y:S01]  /*2450*/  SEL R10, R127, RZ, P2 ;  /* 0x000000ff7f0a7207 */ /* 0x000fe20001000000 */
[----:B------:R-:W-:Y:S02]  /*2460*/  IMAD.IADD R11, R0, 0x1, R11 ;  /* 0x00000001000b7824 */ /* 0x000fe400078e020b */
[----:B------:R-:W-:Y:S02]  /*2470*/  IMAD.IADD R9, R18, 0x1, R9 ;  /* 0x0000000112097824 */ /* 0x000fe400078e0209 */
[----:B------:R-:W-:Y:S02]  /*2480*/  IMAD.IADD R15, R3, 0x1, R10 ;  /* 0x00000001030f7824 */ /* 0x000fe400078e020a */
[----:B------:R-:W-:Y:S01]  /*2490*/  IMAD R39, R39, UR5, R12 ;  /* 0x0000000527277c24 */ /* 0x000fe2000f8e020c */
[----:B------:R-:W-:Y:S01]  /*24a0*/  SHF.R.S32.HI R10, RZ, 0x1f, R9 ;  /* 0x0000001fff0a7819 */ /* 0x000fe20000011409 */
[----:B------:R-:W-:Y:S01]  /*24b0*/  IMAD.IADD R105, R105, 0x1, R13 ;  /* 0x0000000169697824 */ /* 0x000fe200078e020d */
[----:B------:R-:W-:Y:S01]  /*24c0*/  SHF.R.S32.HI R12, RZ, 0x1f, R11 ;  /* 0x0000001fff0c7819 */ /* 0x000fe2000001140b */
[----:B------:R-:W-:Y:S01]  /*24d0*/  IMAD.IADD R103, R13, 0x1, R103 ;  /* 0x000000010d677824 */ /* 0x000fe200078e0267 */
[-C--:B------:R-:W-:Y:S01]  /*24e0*/  LEA.HI R26, R10, R9.reuse, RZ, 0x3 ;  /* 0x000000090a1a7211 */ /* 0x080fe200078f18ff */
[----:B-----5:R-:W-:Y:S01]  /*24f0*/  IMAD.WIDE.U32 R104, R150, R100, R104 ;  /* 0x0000006496687225 */ /* 0x020fe200078e0068 */
[----:B------:R-:W-:-:S02]  /*2500*/  LEA.HI R9, R10, R9, RZ, 0x6 ;  /* 0x000000090a097211 */ /* 0x000fc400078f30ff */
[-C--:B------:R-:W-:Y:S01]  /*2510*/  LEA.HI R10, R12, R11.reuse, RZ, 0x6 ;  /* 0x0000000b0c0a7211 */ /* 0x080fe200078f30ff */
[----:B------:R-:W-:Y:S01]  /*2520*/  IMAD.WIDE.U32 R102, R150, R100, R102 ;  /* 0x0000006496667225 */ /* 0x000fe200078e0066 */
[----:B------:R-:W-:Y:S02]  /*2530*/  LEA.HI R27, R12, R11, RZ, 0x3 ;  /* 0x0000000b0c1b7211 */ /* 0x000fe400078f18ff */
[----:B------:R-:W-:Y:S01]  /*2540*/  SHF.R.S32.HI R9, RZ, 0x6, R9 ;  /* 0x00000006ff097819 */ /* 0x000fe20000011409 */
[-C--:B------:R-:W-:Y:S01]  /*2550*/  IMAD.WIDE.U32 R110, R150, R106.reuse, R110 ;  /* 0x0000006a966e7225 */ /* 0x080fe200078e006e */
[----:B------:R-:W-:Y:S02]  /*2560*/  SHF.R.S32.HI R11, RZ, 0x6, R10 ;  /* 0x00000006ff0b7819 */ /* 0x000fe4000001140a */
[C---:B------:R-:W-:Y:S01]  /*2570*/  LOP3.LUT R12, R214.reuse, 0x38, R27, 0xf8, !PT ;  /* 0x00000038d60c7812 */ /* 0x040fe200078ef81b */
[C---:B------:R-:W-:Y:S01]  /*2580*/  IMAD R147, R9.reuse, 0x1c00, R216 ;  /* 0x00001c0009937824 */ /* 0x040fe200078e02d8 */
[----:B------:R-:W-:Y:S01]  /*2590*/  LOP3.LUT R10, R214, 0x38, R26, 0xf8, !PT ;  /* 0x00000038d60a7812 */ /* 0x000fe200078ef81a */
[----:B------:R-:W-:Y:S01]  /*25a0*/  IMAD R145, R9, 0x1c00, R217 ;  /* 0x00001c0009917824 */ /* 0x000fe200078e02d9 */
[----:B------:R-:W-:Y:S01]  /*25b0*/  SHF.R.S32.HI R28, RZ, 0x1f, R15 ;  /* 0x0000001fff1c7819 */ /* 0x000fe2000001140f */
[C---:B------:R-:W-:Y:S01]  /*25c0*/  IMAD R146, R11.reuse, 0x1c00, R216 ;  /* 0x00001c000b927824 */ /* 0x040fe200078e02d8 */
[-C--:B------:R-:W-:Y:S01]  /*25d0*/  LOP3.LUT R9, R12, R215.reuse, RZ, 0x3c, !PT ;  /* 0x000000d70c097212 */ /* 0x080fe200078e3cff */
[----:B------:R-:W-:Y:S01]  /*25e0*/  IMAD R143, R11, 0x1c00, R217 ;  /* 0x00001c000b8f7824 */ /* 0x000fe200078e02d9 */
[----:B------:R-:W-:Y:S01]  /*25f0*/  LOP3.LUT R10, R10, R215, RZ, 0x3c, !PT ;  /* 0x000000d70a0a7212 */ /* 0x000fe200078e3cff */
[----:B------:R-:W-:Y:S01]  /*2600*/  IMAD.WIDE.U32 R108, R150, R106, R108 ;  /* 0x0000006a966c7225 */ /* 0x000fe200078e006c */
[----:B------:R-:W-:-:S02]  /*2610*/  LEA.HI R31, R28, R15, RZ, 0x3 ;  /* 0x0000000f1c1f7211 */ /* 0x000fc400078f18ff */
[----:B------:R-:W-:Y:S01]  /*2620*/  LEA.HI R15, R28, R15, RZ, 0x6 ;  /* 0x0000000f1c0f7211 */ /* 0x000fe200078f30ff */
[----:B------:R-:W-:Y:S01]  /*2630*/  IMAD.IADD R146, R146, 0x1, R9 ;  /* 0x0000000192927824 */ /* 0x000fe200078e0209 */
[----:B------:R-:W-:Y:S01]  /*2640*/  LOP3.LUT R9, R207, 0x38, R27, 0xf8, !PT ;  /* 0x00000038cf097812 */ /* 0x000fe200078ef81b */
[----:B------:R-:W-:Y:S01]  /*2650*/  IMAD.IADD R147, R147, 0x1, R10 ;  /* 0x0000000193937824 */ /* 0x000fe200078e020a */
[----:B------:R-:W-:Y:S01]  /*2660*/  SHF.R.S32.HI R15, RZ, 0x6, R15 ;  /* 0x00000006ff0f7819 */ /* 0x000fe2000001140f */
[----:B------:R-:W-:Y:S01]  /*2670*/  IMAD.SHL.U32 R127, R127, 0x2, RZ ;  /* 0x000000027f7f7824 */ /* 0x000fe200078e00ff */
[----:B------:R-:W-:Y:S01]  /*2680*/  LOP3.LUT R10, R214, 0x38, R31, 0xf8, !PT ;  /* 0x00000038d60a7812 */ /* 0x000fe200078ef81f */
[----:B------:R-:W-:Y:S01]  /*2690*/  IMAD.IADD R38, R115, 0x1, R39 ;  /* 0x0000000173267824 */ /* 0x000fe200078e0227 */
[----:B------:R-:W-:Y:S01]  /*26a0*/  LOP3.LUT R12, R9, R21, RZ, 0x3c, !PT ;  /* 0x00000015090c7212 */ /* 0x000fe200078e3cff */
[C---:B------:R-:W-:Y:S01]  /*26b0*/  IMAD R144, R15.reuse, 0x1c00, R216 ;  /* 0x00001c000f907824 */ /* 0x040fe200078e02d8 */
[----:B------:R-:W-:Y:S01]  /*26c0*/  LOP3.LUT R9, R10, R215, RZ, 0x3c, !PT ;  /* 0x000000d70a097212 */ /* 0x000fe200078e3cff */
[----:B------:R-:W-:Y:S01]  /*26d0*/  IMAD R142, R15, 0x1c00, R217 ;  /* 0x00001c000f8e7824 */ /* 0x000fe200078e02d9 */
[----:B------:R-:W-:Y:S01]  /*26e0*/  SHF.R.S32.HI R11, RZ, 0x1f, R150 ;  /* 0x0000001fff0b7819 */ /* 0x000fe20000011496 */
[----:B------:R-:W-:Y:S01]  /*26f0*/  IMAD.IADD R143, R143, 0x1, R12 ;  /* 0x000000018f8f7824 */ /* 0x000fe200078e020c */
[--C-:B------:R-:W-:Y:S01]  /*2700*/  LOP3.LUT R13, R207, 0x38, R26.reuse, 0xf8, !PT ;  /* 0x00000038cf0d7812 */ /* 0x100fe200078ef81a */
[----:B------:R-:W-:Y:S01]  /*2710*/  IMAD.IADD R144, R144, 0x1, R9 ;  /* 0x0000000190907824 */ /* 0x000fe200078e0209 */
[----:B------:R-:W-:Y:S01]  /*2720*/  SHF.R.S32.HI R120, RZ, 0x3, R26 ;  /* 0x00000003ff787819 */ /* 0x000fe2000001141a */
[----:B------:R-:W-:Y:S01]  /*2730*/  IMAD R9, R11, R106, RZ ;  /* 0x0000006a0b097224 */ /* 0x000fe200078e02ff */
[-C--:B0-----:R-:W-:Y:S01]  /*2740*/  LOP3.LUT R20, R13, R21.reuse, RZ, 0x3c, !PT ;  /* 0x000000150d147212 */ /* 0x081fe200078e3cff */
[----:B------:R-:W-:Y:S01]  /*2750*/  IMAD R12, R11, R100, RZ ;  /* 0x000000640b0c7224 */ /* 0x000fe200078e02ff */
[----:B------:R-:W-:Y:S01]  /*2760*/  LOP3.LUT R13, R207, 0x38, R31, 0xf8, !PT ;  /* 0x00000038cf0d7812 */ /* 0x000fe200078ef81f */
[----:B------:R-:W-:Y:S01]  /*2770*/  VIADD R11, R18, 0xa0 ;  /* 0x000000a0120b7836 */ /* 0x000fe20000000000 */
[----:B------:R-:W-:Y:S01]  /*2780*/  SHF.R.S32.HI R119, RZ, 0x3, R27 ;  /* 0x00000003ff777819 */ /* 0x000fe2000001141b */
[----:B------:R-:W-:Y:S01]  /*2790*/  IMAD.IADD R145, R145, 0x1, R20 ;  /* 0x0000000191917824 */ /* 0x000fe200078e0214 */
[----:B------:R-:W-:Y:S01]  /*27a0*/  LOP3.LUT R13, R13, R21, RZ, 0x3c, !PT ;  /* 0x000000150d0d7212 */ /* 0x000fe200078e3cff */
[----:B------:R-:W-:Y:S01]  /*27b0*/  IMAD R35, R150, R101, R12 ;  /* 0x0000006596237224 */ /* 0x000fe200078e020c */
[----:B------:R-:W-:Y:S01]  /*27c0*/  ISETP.GE.AND P2, PT, R11, UR6, PT ;  /* 0x000000060b007c0c */ /* 0x000fe2000bf46270 */
[----:B------:R-:W-:Y:S01]  /*27d0*/  IMAD R15, R113, 0x70, RZ ;  /* 0x00000070710f7824 */ /* 0x000fe200078e02ff */
[----:B------:R-:W-:Y:S01]  /*27e0*/  LOP3.LUT R20, R214, 0x18, R18, 0xf8, !PT ;  /* 0x00000018d6147812 */ /* 0x000fe200078ef812 */
[----:B------:R-:W-:Y:S01]  /*27f0*/  IMAD.IADD R142, R142, 0x1, R13 ;  /* 0x000000018e8e7824 */ /* 0x000fe200078e020d */
[----:B------:R-:W-:Y:S01]  /*2800*/  SEL R30, RZ, 0x20, P2 ;  /* 0x00000020ff1e7807 */ /* 0x000fe20001000000 */
[----:B------:R-:W-:Y:S01]  /*2810*/  IMAD R21, R101, 0x70, RZ ;  /* 0x0000007065157824 */ /* 0x000fe200078e02ff */
[C---:B------:R-:W-:Y:S01]  /*2820*/  SHF.L.U64.HI R12, R100.reuse, 0x6, R101 ;  /* 0x00000006640c7819 */ /* 0x040fe20000010265 */
[----:B------:R-:W-:Y:S01]  /*2830*/  IMAD.SHL.U32 R13, R100, 0x40, RZ ;  /* 0x00000040640d7824 */ /* 0x000fe200078e00ff */
[----:B------:R-:W-:Y:S01]  /*2840*/  LOP3.LUT R141, R20, R215, RZ, 0x3c, !PT ;  /* 0x000000d7148d7212 */ /* 0x000fe200078e3cff */
[----:B------:R-:W-:Y:S01]  /*2850*/  IMAD.WIDE.U32 R112, R112, 0x70, RZ ;  /* 0x0000007070707825 */ /* 0x000fe200078e00ff */
[----:B------:R-:W-:-:S02]  /*2860*/  LOP3.LUT R37, R29, R30, RZ, 0xfc, !PT ;  /* 0x0000001e1d257212 */ /* 0x000fc400078efcff */
[----:B------:R-:W-:Y:S01]  /*2870*/  LOP3.LUT R26, R26, 0xfffffff8, RZ, 0xc0, !PT ;  /* 0xfffffff81a1a7812 */ /* 0x000fe200078ec0ff */
[----:B------:R-:W-:Y:S01]  /*2880*/  IMAD.WIDE.U32 R100, R100, 0x70, RZ ;  /* 0x0000007064647825 */ /* 0x000fe200078e00ff */
[----:B------:R-:W-:Y:S02]  /*2890*/  LOP3.LUT R27, R27, 0xfffffff8, RZ, 0xc0, !PT ;  /* 0xfffffff81b1b7812 */ /* 0x000fe400078ec0ff */
[----:B------:R-:W-:Y:S01]  /*28a0*/  LOP3.LUT R28, R31, 0xfffffff8, RZ, 0xc0, !PT ;  /* 0xfffffff81f1c7812 */ /* 0x000fe200078ec0ff */
[----:B------:R-:W-:Y:S01]  /*28b0*/  IMAD R33, R150, R107, R9 ;  /* 0x0000006b96217224 */ /* 0x000fe200078e0209 */
[C---:B------:R-:W-:Y:S01]  /*28c0*/  SHF.L.U64.HI R9, R106.reuse, 0x6, R107 ;  /* 0x000000066a097819 */ /* 0x040fe2000001026b */
[C---:B------:R-:W-:Y:S01]  /*28d0*/  IMAD.SHL.U32 R10, R106.reuse, 0x40, RZ ;  /* 0x000000406a0a7824 */ /* 0x040fe200078e00ff */
[----:B------:R-:W-:Y:S01]  /*28e0*/  SHF.R.S32.HI R118, RZ, 0x3, R31 ;  /* 0x00000003ff767819 */ /* 0x000fe2000001141f */
[----:B------:R-:W-:Y:S01]  /*28f0*/  IMAD.WIDE.U32 R106, R106, 0x70, RZ ;  /* 0x000000706a6a7825 */ /* 0x000fe200078e00ff */
[----:B------:R-:W-:-:S02]  /*2900*/  LOP3.LUT R34, R37, 0x4, RZ, 0xc0, !PT ;  /* 0x0000000425227812 */ /* 0x000fc400078ec0ff */
[----:B------:R-:W-:Y:S01]  /*2910*/  LOP3.LUT R36, R37, 0x10, RZ, 0xc0, !PT ;  /* 0x0000001025247812 */ /* 0x000fe200078ec0ff */
[----:B------:R-:W-:Y:S01]  /*2920*/  IMAD.IADD R136, R113, 0x1, R15 ;  /* 0x0000000171887824 */ /* 0x000fe200078e020f */
[----:B------:R-:W-:Y:S01]  /*2930*/  LOP3.LUT R29, R29, 0x1, RZ, 0xc0, !PT ;  /* 0x000000011d1d7812 */ /* 0x000fe200078ec0ff */
[----:B------:R-:W-:Y:S01]  /*2940*/  IMAD.IADD R138, R101, 0x1, R21 ;  /* 0x00000001658a7824 */ /* 0x000fe200078e0215 */
[----:B------:R-:W-:Y:S01]  /*2950*/  SHF.R.S32.HI R30, RZ, 0x1f, R26 ;  /* 0x0000001fff1e7819 */ /* 0x000fe2000001141a */
[----:B------:R-:W-:Y:S01]  /*2960*/  IMAD.IADD R14, R111, 0x1, R33 ;  /* 0x000000016f0e7824 */ /* 0x000fe200078e0221 */
[----:B------:R-:W-:Y:S01]  /*2970*/  SHF.R.S32.HI R31, RZ, 0x1f, R27 ;  /* 0x0000001fff1f7819 */ /* 0x000fe2000001141b */
[----:B------:R-:W-:Y:S01]  /*2980*/  IMAD.IADD R15, R33, 0x1, R109 ;  /* 0x00000001210f7824 */ /* 0x000fe200078e026d */
[----:B------:R-:W-:Y:S01]  /*2990*/  LOP3.LUT R33, R37, 0x2, RZ, 0xc0, !PT ;  /* 0x0000000225217812 */ /* 0x000fe200078ec0ff */
[----:B------:R-:W-:Y:S01]  /*29a0*/  IMAD.IADD R20, R105, 0x1, R35 ;  /* 0x0000000169147824 */ /* 0x000fe200078e0223 */
[----:B------:R-:W-:Y:S01]  /*29b0*/  SHF.R.S32.HI R32, RZ, 0x1f, R28 ;  /* 0x0000001fff207819 */ /* 0x000fe2000001141c */
[----:B------:R-:W-:Y:S01]  /*29c0*/  IMAD.IADD R21, R35, 0x1, R103 ;  /* 0x0000000123157824 */ /* 0x000fe200078e0267 */
[C---:B------:R-:W-:Y:S01]  /*29d0*/  LOP3.LUT R35, R37.reuse, 0x8, RZ, 0xc0, !PT ;  /* 0x0000000825237812 */ /* 0x040fe200078ec0ff */
[----:B------:R-:W-:Y:S01]  /*29e0*/  IMAD.IADD R141, R216, 0x1, R141 ;  /* 0x00000001d88d7824 */ /* 0x000fe200078e028d */
[----:B------:R-:W-:Y:S01]  /*29f0*/  LOP3.LUT R37, R37, 0x20, RZ, 0xc0, !PT ;  /* 0x0000002025257812 */ /* 0x000fe200078ec0ff */
[----:B------:R-:W-:-:S07]  /*2a00*/  IMAD.IADD R137, R107, 0x1, R137 ;  /* 0x000000016b897824 */ /* 0x000fce00078e0289 */
.L_x_540:
[----:B0-23--:R-:W2:Y:S01]  /*2a10*/  LDL.LU R41, [R1+0x10] ;  /* 0x0000100001297983 */ /* 0x00dea20000300800 */
[----:B-----5:R-:W-:Y:S01]  /*2a20*/  VIADD R49, R25, 0xffffffff ;  /* 0xffffffff19317836 */ /* 0x020fe20000000000 */
[----:B------:R-:W0:Y:S01]  /*2a30*/  LDC.64 R124, c[0x0][0x2e8] ;  /* 0x0000ba00ff7c7b82 */ /* 0x000e220000000a00 */
[----:B------:R-:W-:Y:S01]  /*2a40*/  LOP3.LUT P4, RZ, R135, 0x4, RZ, 0xc0, !PT ;  /* 0x0000000487ff7812 */ /* 0x000fe2000788c0ff */
[----:B------:R-:W-:Y:S01]  /*2a50*/  IMAD R40, R16, 0x5400, R141 ;  /* 0x0000540010287824 */ /* 0x000fe200078e028d */
[----:B------:R-:W-:Y:S05]  /*2a60*/  YIELD ;  /* 0x0000000000007946 */ /* 0x000fea0003800000 */
[----:B------:R-:W-:Y:S01]  /*2a70*/  SHF.R.S32.HI R50, RZ, 0x1f, R49 ;  /* 0x0000001fff327819 */ /* 0x000fe20000011431 */
[-C--:B------:R-:W-:Y:S01]  /*2a80*/  IMAD R25, R136, R49.reuse, RZ ;  /* 0x0000003188197224 */ /* 0x080fe200078e02ff */
[----:B------:R-:W1:Y:S01]  /*2a90*/  LDC R126, c[0x0][0x3f4] ;  /* 0x0000fd00ff7e7b82 */ /* 0x000e620000000800 */
[----:B------:R-:W-:Y:S01]  /*2aa0*/  IMAD.WIDE.U32 R128, R112, R49, RZ ;  /* 0x0000003170807225 */ /* 0x000fe200078e00ff */
[----:B------:R-:W-:Y:S03]  /*2ab0*/  BSSY B0, `(.L_x_441) ;  /* 0x00007a1000007945 */ /* 0x000fe60003800000 */
[----:B------:R-:W-:Y:S01]  /*2ac0*/  IMAD R39, R50, R112, R25 ;  /* 0x0000007032277224 */ /* 0x000fe200078e0219 */
[----:B------:R-:W-:Y:S01]  /*2ad0*/  IADD3 R25, P2, P3, R6, R128, R140 ;  /* 0x0000008006197210 */ /* 0x000fe20007b5e08c */
[----:B------:R-:W-:-:S02]  /*2ae0*/  VIADD R96, R40, 0x20 ;  /* 0x0000002028607836 */ /* 0x000fc40000000000 */
[----:B------:R-:W-:Y:S02]  /*2af0*/  IMAD.IADD R92, R129, 0x1, R39 ;  /* 0x00000001815c7824 */ /* 0x000fe400078e0227 */
[----:B------:R-:W-:-:S03]  /*2b00*/  @P4 VIADD R96, R40, 0xffffffe0 ;  /* 0xffffffe028604836 */ /* 0x000fc60000000000 */
[----:B------:R-:W-:Y:S01]  /*2b10*/  IADD3.X R42, R8, R92, R139, P2, P3 ;  /* 0x0000005c082a7210 */ /* 0x000fe200017e648b */
[----:B------:R-:W-:Y:S01]  /*2b20*/  IMAD R96, R96, 0x2, R121 ;  /* 0x0000000260607824 */ /* 0x000fe200078e0279 */
[----:B------:R-:W-:-:S04]  /*2b30*/  IADD3 R39, P3, R6, R128, RZ ;  /* 0x0000008006277210 */ /* 0x000fc80007f7e0ff */
[-C--:B0-----:R-:W-:Y:S01]  /*2b40*/  LEA R46, P2, R39, R124.reuse, 0x1 ;  /* 0x0000007c272e7211 */ /* 0x081fe200078408ff */
[----:B------:R-:W-:Y:S01]  /*2b50*/  IMAD.X R48, R92, 0x1, R8, P3 ;  /* 0x000000015c307824 */ /* 0x000fe200018e0608 */
[----:B------:R-:W-:-:S04]  /*2b60*/  LEA R44, P3, R25, R124, 0x1 ;  /* 0x0000007c192c7211 */ /* 0x000fc800078608ff */
[-C--:B------:R-:W-:Y:S01]  /*2b70*/  LEA.HI.X R45, R25, R125.reuse, R42, 0x1, P3 ;  /* 0x0000007d192d7211 */ /* 0x080fe200018f0c2a */
[----:B------:R-:W-:Y:S01]  /*2b80*/  IMAD.MOV.U32 R25, RZ, RZ, R49 ;  /* 0x000000ffff197224 */ /* 0x000fe200078e0031 */
[----:B------:R-:W-:Y:S02]  /*2b90*/  ISETP.GT.AND P3, PT, R49, R134, PT ;  /* 0x000000863100720c */ /* 0x000fe40003f64270 */
[----:B------:R-:W-:Y:S01]  /*2ba0*/  LEA.HI.X R47, R39, R125, R48, 0x1, P2 ;  /* 0x0000007d272f7211 */ /* 0x000fe200010f0c30 */
[----:B------:R-:W-:Y:S01]  /*2bb0*/  IMAD R39, R40, 0x2, R121 ;  /* 0x0000000228277824 */ /* 0x000fe200078e0279 */
[----:B-1----:R-:W-:Y:S02]  /*2bc0*/  ISETP.GE.AND P2, PT, R126, 0x1, PT ;  /* 0x000000017e00780c */ /* 0x002fe40003f46270 */
[----:B--2---:R-:W-:-:S07]  /*2bd0*/  LOP3.LUT R41, R41, 0xfffffffd, RZ, 0xc0, !PT ;  /* 0xfffffffd29297812 */ /* 0x004fce00078ec0ff */
[----:B------:R-:W-:-:S05]  /*2be0*/  @P3 LOP3.LUT R41, R41, 0x2, RZ, 0xfc, !PT ;  /* 0x0000000229293812 */ /* 0x000fca00078efcff */
[----:B------:R0:W-:Y:S01]  /*2bf0*/  STL [R1+0x10], R41 ;  /* 0x0000102901007387 */ /* 0x0001e20000100800 */
[----:B------:R-:W-:Y:S05]  /*2c00*/  @!P2 BRA `(.L_x_442) ;  /* 0x000000740058a947 */ /* 0x000fea0003800000 */
[----:B------:R-:W-:Y:S01]  /*2c10*/  ULDC.U8 UR4, c[0x0][0x410] ;  /* 0x0001040000047ab9 */ /* 0x000fe20000000000 */
[-C--:B0-----:R-:W-:Y:S01]  /*2c20*/  IMAD R41, R137, R49.reuse, RZ ;  /* 0x0000003189297224 */ /* 0x081fe200078e02ff */
[----:B------:R-:W-:Y:S01]  /*2c30*/  ISETP.NE.AND P2, PT, RZ, UR4, PT ;  /* 0x00000004ff007c0c */ /* 0x000fe2000bf45270 */
[-C--:B------:R-:W-:Y:S02]  /*2c40*/  IMAD R43, R138, R49.reuse, RZ ;  /* 0x000000318a2b7224 */ /* 0x080fe400078e02ff */
[----:B------:R-:W-:Y:S02]  /*2c50*/  IMAD R97, R25, -0x70, R24 ;  /* 0xffffff9019617824 */ /* 0x000fe400078e0218 */
[C---:B------:R-:W-:Y:S02]  /*2c60*/  IMAD R41, R50.reuse, R106, R41 ;  /* 0x0000006a32297224 */ /* 0x040fe400078e0229 */
[----:B------:R-:W-:Y:S01]  /*2c70*/  IMAD R43, R50, R100, R43 ;  /* 0x00000064322b7224 */ /* 0x000fe200078e022b */
[----:B------:R-:W-:Y:S01]  /*2c80*/  VIMNMX R97, R97, 0x70, PT ;  /* 0x0000007061617848 */ /* 0x000fe20003fe0100 */
[----:B------:R-:W-:-:S04]  /*2c90*/  IMAD.WIDE.U32 R90, R106, R49, RZ ;  /* 0x000000316a5a7225 */ /* 0x000fc800078e00ff */
[----:B------:R-:W-:-:S04]  /*2ca0*/  IMAD.WIDE.U32 R88, R100, R49, RZ ;  /* 0x0000003164587225 */ /* 0x000fc800078e00ff */
[----:B------:R-:W-:Y:S02]  /*2cb0*/  IMAD.IADD R98, R91, 0x1, R41 ;  /* 0x000000015b627824 */ /* 0x000fe400078e0229 */
[----:B------:R-:W-:Y:S01]  /*2cc0*/  IMAD.IADD R99, R89, 0x1, R43 ;  /* 0x0000000159637824 */ /* 0x000fe200078e022b */
[----:B------:R-:W-:Y:S06]  /*2cd0*/  @!P2 BRA `(.L_x_443) ;  /* 0x0000003400b8a947 */ /* 0x000fec0003800000 */
[----:B------:R-:W-:Y:S01]  /*2ce0*/  ISETP.GE.AND P3, PT, R17, R97, PT ;  /* 0x000000611100720c */ /* 0x000fe20003f66270 */
[----:B------:R-:W-:Y:S01]  /*2cf0*/  BSSY B1, `(.L_x_444) ;  /* 0x0000042000017945 */ /* 0x000fe20003800000 */
        /* <DEDUP_REMOVED lines=24> */
[----:B------:R-:W-:Y:S06]  /*2e80*/  @P3 BRA `(.L_x_445) ;  /* 0x0000000000a03947 */ /* 0x000fec0003800000 */
[----:B------:R-:W-:Y:S01]  /*2e90*/  IADD3 R41, P2, R110, R90, RZ ;  /* 0x0000005a6e297210 */ /* 0x000fe20007f5e0ff */
[----:B------:R-:W-:Y:S01]  /*2ea0*/  ULDC.64 UR4, c[0x0][0x3e8] ;  /* 0x0000fa0000047ab9 */ /* 0x000fe20000000a00 */
[----:B------:R-:W-:Y:S02]  /*2eb0*/  CS2R R124, SRZ ;  /* 0x00000000007c7805 */ /* 0x000fe4000001ff00 */
[----:B------:R-:W-:Y:S01]  /*2ec0*/  CS2R R128, SRZ ;  /* 0x0000000000807805 */ /* 0x000fe2000001ff00 */
[----:B------:R-:W-:Y:S01]  /*2ed0*/  IMAD.X R42, R98, 0x1, R14, P2 ;  /* 0x00000001622a7824 */ /* 0x000fe200010e060e */
[----:B------:R-:W-:-:S05]  /*2ee0*/  IADD3 R43, P2, R104, R88, RZ ;  /* 0x00000058682b7210 */ /* 0x000fca0007f5e0ff */
[----:B------:R-:W-:Y:S01]  /*2ef0*/  IMAD.X R72, R99, 0x1, R20, P2 ;  /* 0x0000000163487824 */ /* 0x000fe200010e0614 */
[----:B------:R-:W-:-:S04]  /*2f00*/  LEA R40, P2, R41, UR4, 0x1 ;  /* 0x0000000429287c11 */ /* 0x000fc8000f8408ff */
[----:B------:R-:W-:Y:S01]  /*2f10*/  LEA.HI.X R41, R41, UR5, R42, 0x1, P2 ;  /* 0x0000000529297c11 */ /* 0x000fe200090f0c2a */
[----:B------:R-:W-:Y:S02]  /*2f20*/  ULDC.64 UR4, c[0x0][0x400] ;  /* 0x0001000000047ab9 */ /* 0x000fe40000000a00 */
[----:B------:R-:W-:-:S04]  /*2f30*/  LEA R42, P2, R43, UR4, 0x1 ;  /* 0x000000042b2a7c11 */ /* 0x000fc8000f8408ff */
[----:B------:R-:W-:Y:S02]  /*2f40*/  LEA.HI.X R43, R43, UR5, R72, 0x1, P2 ;  /* 0x000000052b2b7c11 */ /* 0x000fe400090f0c48 */
[----:B------:R-:W-:Y:S02]  /*2f50*/  ISETP.GE.AND P2, PT, R22, R126, PT ;  /* 0x0000007e1600720c */ /* 0x000fe40003f46270 */
[----:B------:R-:W-:Y:S02]  /*2f60*/  CS2R R92, SRZ ;  /* 0x00000000005c7805 */ /* 0x000fe4000001ff00 */
[----:B------:R-:W-:-:S09]  /*2f70*/  CS2R R94, SRZ ;  /* 0x00000000005e7805 */ /* 0x000fd2000001ff00 */
[----:B------:R0:W5:Y:S04]  /*2f80*/  @!P2 LDG.E.64 R124, desc[UR60][R40.64] ;  /* 0x0000003c287ca981 */ /* 0x000168000c1e1b00 */
[----:B------:R0:W5:Y:S01]  /*2f90*/  @!P2 LDG.E.64 R128, desc[UR60][R42.64] ;  /* 0x0000003c2a80a981 */ /* 0x000162000c1e1b00 */
        /* <DEDUP_REMOVED lines=20> */
[----:B------:R-:W-:-:S13]  /*30e0*/  ISETP.GE.AND P2, PT, R210, R126, PT ;  /* 0x0000007ed200720c */ /* 0x000fda0003f46270 */
[----:B------:R0:W5:Y:S04]  /*30f0*/  @!P2 LDG.E.64 R72, desc[UR60][R40.64+0xa0] ;  /* 0x0000a03c2848a981 */ /* 0x000168000c1e1b00 */
[----:B------:R0:W5:Y:S02]  /*3100*/  @!P2 LDG.E.64 R74, desc[UR60][R42.64+0xa0] ;  /* 0x0000a03c2a4aa981 */ /* 0x000164000c1e1b00 */
.L_x_445:
[----:B------:R-:W-:Y:S05]  /*3110*/  BSYNC B1 ;  /* 0x0000000000017941 */ /* 0x000fea0003800000 */
.L_x_444:
[----:B------:R-:W-:Y:S01]  /*3120*/  ISETP.GE.AND P4, PT, R229, R97, PT ;  /* 0x00000061e500720c */ /* 0x000fe20003f86270 */
[----:B------:R-:W-:Y:S01]  /*3130*/  BSSY B1, `(.L_x_446) ;  /* 0x000002c000017945 */ /* 0x000fe20003800000 */
[----:B-----5:R-:W-:Y:S02]  /*3140*/  IMAD.MOV.U32 R131, RZ, RZ, R72 ;  /* 0x000000ffff837224 */ /* 0x020fe400078e0048 */
[----:B------:R-:W-:-:S09]  /*3150*/  IMAD.MOV.U32 R130, RZ, RZ, R73 ;  /* 0x000000ffff827224 */ /* 0x000fd200078e0049 */
[----:B------:R-:W-:Y:S05]  /*3160*/  @P4 BRA `(.L_x_447) ;  /* 0x0000000000a04947 */ /* 0x000fea0003800000 */
[----:B------:R-:W-:Y:S01]  /*3170*/  IADD3 R90, P2, P5, R110, R90, R10 ;  /* 0x0000005a6e5a7210 */ /* 0x000fe20007d5e00a */
[----:B------:R-:W-:Y:S01]  /*3180*/  ULDC.64 UR4, c[0x0][0x3e8] ;  /* 0x0000fa0000047ab9 */ /* 0x000fe20000000a00 */
[----:B------:R-:W-:Y:S02]  /*3190*/  CS2R R68, SRZ ;  /* 0x0000000000447805 */ /* 0x000fe4000001ff00 */
[----:B------:R-:W-:Y:S02]  /*31a0*/  CS2R R70, SRZ ;  /* 0x0000000000467805 */ /* 0x000fe4000001ff00 */
[----:B0-----:R-:W-:Y:S02]  /*31b0*/  IADD3.X R41, R14, R98, R9, P2, P5 ;  /* 0x000000620e297210 */ /* 0x001fe400017ea409 */
[----:B------:R-:W-:-:S04]  /*31c0*/  IADD3 R88, P2, P5, R104, R88, R13 ;  /* 0x0000005868587210 */ /* 0x000fc80007d5e00d */
[----:B------:R-:W-:Y:S02]  /*31d0*/  IADD3.X R99, R20, R99, R12, P2, P5 ;  /* 0x0000006314637210 */ /* 0x000fe400017ea40c */
        /* <DEDUP_REMOVED lines=33> */
.L_x_447:
[----:B------:R-:W-:Y:S05]  /*33f0*/  BSYNC B1 ;  /* 0x0000000000017941 */ /* 0x000fea0003800000 */
.L_x_446:
[----:B01----:R-:W-:Y:S01]  /*3400*/  IMAD.MOV.U32 R43, RZ, RZ, R76 ;  /* 0x000000ffff2b7224 */ /* 0x003fe200078e004c */
[----:B------:R-:W-:Y:S01]  /*3410*/  PRMT R163, R131, 0x5410, R130 ;  /* 0x0000541083a37816 */ /* 0x000fe20000000082 */
[----:B------:R-:W-:Y:S01]  /*3420*/  IMAD.MOV.U32 R40, RZ, RZ, R80 ;  /* 0x000000ffff287224 */ /* 0x000fe200078e0050 */
[----:B------:R-:W-:Y:S01]  /*3430*/  ISETP.NE.AND P2, PT, R213, 0x3, PT ;  /* 0x00000003d500780c */ /* 0x000fe20003f45270 */
[----:B------:R-:W-:Y:S01]  /*3440*/  IMAD.MOV.U32 R41, RZ, RZ, R81 ;  /* 0x000000ffff297224 */ /* 0x000fe200078e0051 */
[----:B------:R-:W-:Y:S01]  /*3450*/  PRMT R167, R167, 0x5410, R43 ;  /* 0x00005410a7a77816 */ /* 0x000fe2000000002b */
        /* <DEDUP_REMOVED lines=10> */
[----:B------:R-:W-:-:S02]  /*3500*/  IMAD.MOV.U32 R41, RZ, RZ, R124 ;  /* 0x000000ffff297224 */ /* 0x000fc400078e007c */
        /* <DEDUP_REMOVED lines=26> */
[----:B-----5:R-:W-:Y:S01]  /*36b0*/  IMAD.MOV.U32 R40, RZ, RZ, R49 ;  /* 0x000000ffff287224 */ /* 0x020fe200078e0031 */
[----:B------:R-:W-:Y:S01]  /*36c0*/  PRMT R174, R174, 0x5410, R41 ;  /* 0x00005410aeae7816 */ /* 0x000fe20000000029 */
[----:B------:R-:W-:Y:S01]  /*36d0*/  IMAD.MOV.U32 R41, RZ, RZ, R48 ;  /* 0x000000ffff297224 */ /* 0x000fe200078e0030 */
[----:B------:R-:W-:-:S04]  /*36e0*/  PRMT R166, R166, 0x5410, R42 ;  /* 0x00005410a6a67816 */ /* 0x000fc8000000002a */
[----:B------:R-:W-:Y:S01]  /*36f0*/  PRMT R130, R40, 0x5410, R41 ;  /* 0x0000541028827816 */ /* 0x000fe20000000029 */
[----:B------:R-:W-:Y:S02]  /*3700*/  IMAD.MOV.U32 R41, RZ, RZ, R52 ;  /* 0x000000ffff297224 */ /* 0x000fe400078e0034 */
[----:B------:R-:W-:-:S05]  /*3710*/  IMAD.MOV.U32 R40, RZ, RZ, R53 ;  /* 0x000000ffff287224 */ /* 0x000fca00078e0035 */
        /* <DEDUP_REMOVED lines=31> */
[----:B------:R-:W-:Y:S06]  /*3910*/  @!P2 BRA `(.L_x_448) ;  /* 0x000000000004a947 */ /* 0x000fec0003800000 */
[----:B------:R-:W-:Y:S01]  /*3920*/  BPT.TRAP 0x1 ;  /* 0x000000040000795c */ /* 0x000fe20000300000 */
.L_x_448:
[----:B------:R-:W-:Y:S01]  /*3930*/  IMAD R98, R16, 0x8, R2 ;  /* 0x0000000810627824 */ /* 0x000fe200078e0202 */
[----:B------:R-:W-:Y:S01]  /*3940*/  SHF.L.U32 R99, R204, 0x1f, RZ ;  /* 0x0000001fcc637819 */ /* 0x000fe200000006ff */
[----:B------:R-:W-:Y:S03]  /*3950*/  BSSY B1, `(.L_x_449) ;  /* 0x0000003000017945 */ /* 0x000fe60003800000 */
[----:B------:R-:W0:Y:S02]  /*3960*/  SYNCS.PHASECHK.TRANS64.TRYWAIT P5, [R98+URZ+0x36890], R99 ;  /* 0x03689063620075a7 */ /* 0x000e2400080a017f */
[----:B0-----:R-:W-:Y:S05]  /*3970*/  @!P5 BRA `(.L_x_450) ;  /* 0x0000025c0064d947 */ /* 0x001fea0003800000 */
.L_x_809:
[----:B------:R-:W-:Y:S05]  /*3980*/  BSYNC B1 ;  /* 0x0000000000017941 */ /* 0x000fea0003800000 */
.L_x_449:
[----:B------:R-:W-:Y:S04]  /*3990*/  BSSY B1, `(.L_x_451) ;  /* 0x0000155000017945 */ /* 0x000fe80003800000 */
[----:B------:R-:W-:Y:S05]  /*39a0*/  @P3 BRA `(.L_x_452) ;  /* 0x00000014004c3947 */ /* 0x000fea0003800000 */
[----:B------:R-:W-:Y:S01]  /*39b0*/  ISETP.NE.AND P3, PT, R29, RZ, PT ;  /* 0x000000ff1d00720c */ /* 0x000fe20003f65270 */
[----:B------:R-:W-:-:S12]  /*39c0*/  BSSY B2, `(.L_x_453) ;  /* 0x0000036000027945 */ /* 0x000fd80003800000 */
[----:B------:R-:W-:Y:S05]  /*39d0*/  @!P3 BRA `(.L_x_454) ;  /* 0x0000000000d0b947 */ /* 0x000fea0003800000 */
[----:B------:R1:W2:Y:S01]  /*39e0*/  LDS.128 R40, [R39+0x21000] ;  /* 0x0210000027287984 */ /* 0x0002a20000000c00 */
[----:B------:R-:W-:Y:S01]  /*39f0*/  ISETP.GE.AND P3, PT, R22, R126, PT ;  /* 0x0000007e1600720c */ /* 0x000fe20003f66270 */
[----:B------:R-:W-:-:S12]  /*3a00*/  BSSY B3, `(.L_x_455) ;  /* 0x0000030000037945 */ /* 0x000fd80003800000 */
[----:B-1----:R-:W-:Y:S05]  /*3a10*/  @P3 BRA `(.L_x_456) ;  /* 0x0000000000b83947 */ /* 0x002fea0003800000 */
[----:B------:R-:W-:Y:S02]  /*3a20*/  SHF.R.U64 R89, R128, 0x10, R129 ;  /* 0x0000001080597819 */ /* 0x000fe40000001281 */
[----:B------:R-:W-:Y:S02]  /*3a30*/  SHF.R.U64 R88, R124, 0x10, R125 ;  /* 0x000000107c587819 */ /* 0x000fe4000000127d */
[C---:B------:R-:W-:Y:S02]  /*3a40*/  PRMT R89, R91.reuse, 0x5410, R89 ;  /* 0x000054105b597816 */ /* 0x040fe40000000059 */
[----:B------:R-:W-:Y:S02]  /*3a50*/  PRMT R88, R91, 0x5432, R88 ;  /* 0x000054325b587816 */ /* 0x000fe40000000058 */
[----:B------:R-:W-:Y:S02]  /*3a60*/  SHF.R.U32.HI R124, RZ, 0x10, R129 ;  /* 0x00000010ff7c7819 */ /* 0x000fe40000011681 */
[----:B--2---:R-:W-:-:S02]  /*3a70*/  LOP3.LUT R128, R41, 0xffff0000, RZ, 0xc0, !PT ;  /* 0xffff000029807812 */ /* 0x004fc400078ec0ff */
[C---:B------:R-:W-:Y:S01]  /*3a80*/  LOP3.LUT R91, R89.reuse, 0xffff0000, RZ, 0xc0, !PT ;  /* 0xffff0000595b7812 */ /* 0x040fe200078ec0ff */
[----:B------:R-:W-:Y:S01]  /*3a90*/  IMAD.U32 R89, R89, 0x10000, RZ ;  /* 0x0001000059597824 */ /* 0x000fe200078e00ff */
[C---:B------:R-:W-:Y:S01]  /*3aa0*/  LOP3.LUT R129, R88.reuse, 0xffff0000, RZ, 0xc0, !PT ;  /* 0xffff000058817812 */ /* 0x040fe200078ec0ff */
[----:B------:R-:W-:Y:S01]  /*3ab0*/  IMAD.U32 R88, R88, 0x10000, RZ ;  /* 0x0001000058587824 */ /* 0x000fe200078e00ff */
[----:B------:R-:W-:Y:S01]  /*3ac0*/  SHF.R.U32.HI R90, RZ, 0x10, R125 ;  /* 0x00000010ff5a7819 */ /* 0x000fe2000001167d */
[----:B------:R-:W-:Y:S02]  /*3ad0*/  IMAD.U32 R125, R41, 0x10000, RZ ;  /* 0x00010000297d7824 */ /* 0x000fe400078e00ff */
[----:B------:R-:W-:Y:S01]  /*3ae0*/  FMUL.FTZ R41, R128, R91 ;  /* 0x0000005b80297220 */ /* 0x000fe20000410000 */
[----:B------:R-:W-:Y:S01]  /*3af0*/  PRMT R124, R174, 0x5432, R124 ;  /* 0x00005432ae7c7816 */ /* 0x000fe2000000007c */
[-C--:B------:R-:W-:Y:S01]  /*3b00*/  FMUL.FTZ R128, R128, R129.reuse ;  /* 0x0000008180807220 */ /* 0x080fe20000410000 */
[----:B------:R-:W-:Y:S01]  /*3b10*/  PRMT R90, R132, 0x5432, R90 ;  /* 0x00005432845a7816 */ /* 0x000fe2000000005a */
[C---:B------:R-:W-:Y:S01]  /*3b20*/  FFMA.FTZ R41, R125.reuse, R129, -R41 ;  /* 0x000000817d297223 */ /* 0x040fe20000010829 */
[----:B------:R-:W-:Y:S01]  /*3b30*/  LOP3.LUT R129, R42, 0xffff0000, RZ, 0xc0, !PT ;  /* 0xffff00002a817812 */ /* 0x000fe200078ec0ff */
[----:B------:R-:W-:Y:S01]  /*3b40*/  FFMA.FTZ R91, R125, R91, R128 ;  /* 0x0000005b7d5b7223 */ /* 0x000fe20000010080 */
[C---:B------:R-:W-:Y:S01]  /*3b50*/  IMAD.U32 R125, R124.reuse, 0x10000, RZ ;  /* 0x000100007c7d7824 */ /* 0x040fe200078e00ff */
[----:B------:R-:W-:Y:S01]  /*3b60*/  LOP3.LUT R124, R124, 0xffff0000, RZ, 0xc0, !PT ;  /* 0xffff00007c7c7812 */ /* 0x000fe200078ec0ff */
[----:B------:R-:W-:-:S02]  /*3b70*/  IMAD.U32 R132, R90, 0x10000, RZ ;  /* 0x000100005a847824 */ /* 0x000fc400078e00ff */
[----:B------:R-:W-:Y:S02]  /*3b80*/  IMAD.U32 R128, R42, 0x10000, RZ ;  /* 0x000100002a807824 */ /* 0x000fe400078e00ff */
[C---:B------:R-:W-:Y:S01]  /*3b90*/  FMUL.FTZ R42, R129.reuse, R125 ;  /* 0x0000007d812a7220 */ /* 0x040fe20000410000 */
[-C--:B------:R-:W-:Y:S01]  /*3ba0*/  FMUL.FTZ R129, R129, R132.reuse ;  /* 0x0000008481817220 */ /* 0x080fe20000410000 */
[----:B------:R-:W-:Y:S02]  /*3bb0*/  F2FP.BF16.F32.PACK_AB R41, R91, R41 ;  /* 0x000000295b29723e */ /* 0x000fe400000010ff */
[C---:B------:R-:W-:Y:S01]  /*3bc0*/  FFMA.FTZ R42, R128.reuse, R132, -R42 ;  /* 0x00000084802a7223 */ /* 0x040fe2000001082a */
[----:B------:R-:W-:Y:S01]  /*3bd0*/  FFMA.FTZ R125, R128, R125, R129 ;  /* 0x0000007d807d7223 */ /* 0x000fe20000010081 */
[C---:B------:R-:W-:Y:S01]  /*3be0*/  LOP3.LUT R128, R43.reuse, 0xffff0000, RZ, 0xc0, !PT ;  /* 0xffff00002b807812 */ /* 0x040fe200078ec0ff */
[----:B------:R-:W-:Y:S01]  /*3bf0*/  IMAD.U32 R43, R43, 0x10000, RZ ;  /* 0x000100002b2b7824 */ /* 0x000fe200078e00ff */
[----:B------:R-:W-:-:S02]  /*3c00*/  LOP3.LUT R129, R90, 0xffff0000, RZ, 0xc0, !PT ;  /* 0xffff00005a817812 */ /* 0x000fc400078ec0ff */
[----:B------:R-:W-:Y:S01]  /*3c10*/  F2FP.BF16.F32.PACK_AB R42, R125, R42 ;  /* 0x0000002a7d2a723e */ /* 0x000fe200000010ff */
[CC--:B------:R-:W-:Y:S02]  /*3c20*/  FMUL.FTZ R90, R128.reuse, R124.reuse ;  /* 0x0000007c805a7220 */ /* 0x0c0fe40000410000 */
[-C--:B------:R-:W-:Y:S02]  /*3c30*/  FMUL.FTZ R128, R128, R129.reuse ;  /* 0x0000008180807220 */ /* 0x080fe40000410000 */
[C---:B------:R-:W-:Y:S02]  /*3c40*/  FFMA.FTZ R90, R43.reuse, R129, -R90 ;  /* 0x000000812b5a7223 */ /* 0x040fe4000001085a */
[----:B------:R-:W-:Y:S01]  /*3c50*/  FFMA.FTZ R128, R43, R124, R128 ;  /* 0x0000007c2b807223 */ /* 0x000fe20000010080 */
[C---:B------:R-:W-:Y:S01]  /*3c60*/  LOP3.LUT R43, R40.reuse, 0xffff0000, RZ, 0xc0, !PT ;  /* 0xffff0000282b7812 */ /* 0x040fe200078ec0ff */
[----:B------:R-:W-:-:S03]  /*3c70*/  IMAD.U32 R40, R40, 0x10000, RZ ;  /* 0x0001000028287824 */ /* 0x000fc600078e00ff */
[----:B------:R-:W-:Y:S01]  /*3c80*/  F2FP.BF16.F32.PACK_AB R90, R128, R90 ;  /* 0x0000005a805a723e */ /* 0x000fe200000010ff */
[C---:B------:R-:W-:Y:S01]  /*3c90*/  FMUL.FTZ R124, R43.reuse, R89 ;  /* 0x000000592b7c7220 */ /* 0x040fe20000410000 */
[----:B------:R-:W-:-:S03]  /*3ca0*/  FMUL.FTZ R43, R43, R88 ;  /* 0x000000582b2b7220 */ /* 0x000fc60000410000 */
[C---:B------:R-:W-:Y:S01]  /*3cb0*/  FFMA.FTZ R124, R40.reuse, R88, -R124 ;  /* 0x00000058287c7223 */ /* 0x040fe2000001087c */
[----:B------:R-:W-:-:S05]  /*3cc0*/  FFMA.FTZ R43, R40, R89, R43 ;  /* 0x00000059282b7223 */ /* 0x000fca000001002b */
[----:B------:R-:W-:Y:S01]  /*3cd0*/  F2FP.BF16.F32.PACK_AB R124, R43, R124 ;  /* 0x0000007c2b7c723e */ /* 0x000fe200000010ff */
[----:B------:R-:W-:-:S04]  /*3ce0*/  IMAD.MOV.U32 R43, RZ, RZ, R90 ;  /* 0x000000ffff2b7224 */ /* 0x000fc800078e005a */
[----:B------:R-:W-:-:S07]  /*3cf0*/  IMAD.MOV.U32 R40, RZ, RZ, R124 ;  /* 0x000000ffff287224 */ /* 0x000fce00078e007c */
.L_x_456:
[----:B------:R-:W-:Y:S05]  /*3d00*/  BSYNC B3 ;  /* 0x0000000000037941 */ /* 0x000fea0003800000 */
.L_x_455:
[----:B--2---:R1:W-:Y:S02]  /*3d10*/  STG.E.128 desc[UR60][R46.64], R40 ;  /* 0x000000282e007986 */ /* 0x0043e4000c101d3c */
.L_x_454:
[----:B------:R-:W-:Y:S05]  /*3d20*/  BSYNC B2 ;  /* 0x0000000000027941 */ /* 0x000fea0003800000 */
.L_x_453:
[----:B------:R-:W-:Y:S01]  /*3d30*/  ISETP.NE.AND P3, PT, R33, RZ, PT ;  /* 0x000000ff2100720c */ /* 0x000fe20003f65270 */
[----:B------:R-:W-:-:S12]  /*3d40*/  BSSY B2, `(.L_x_457) ;  /* 0x0000037000027945 */ /* 0x000fd80003800000 */
[----:B------:R-:W-:Y:S05]  /*3d50*/  @!P3 BRA `(.L_x_458) ;  /* 0x0000000000d4b947 */ /* 0x000fea0003800000 */
[----:B-1----:R1:W2:Y:S01]  /*3d60*/  LDS.128 R40, [R96+0x21000] ;  /* 0x0210000060287984 */ /* 0x0022a20000000c00 */
[----:B------:R-:W-:Y:S01]  /*3d70*/  ISETP.GE.AND P3, PT, R209, R126, PT ;  /* 0x0000007ed100720c */ /* 0x000fe20003f66270 */
[----:B------:R-:W-:-:S12]  /*3d80*/  BSSY B3, `(.L_x_459) ;  /* 0x0000031000037945 */ /* 0x000fd80003800000 */
[----:B-1----:R-:W-:Y:S05]  /*3d90*/  @P3 BRA `(.L_x_460) ;  /* 0x0000000000bc3947 */ /* 0x002fea0003800000 */
[----:B------:R-:W-:Y:S02]  /*3da0*/  SHF.R.U64 R91, R94, 0x10, R95 ;  /* 0x000000105e5b7819 */ /* 0x000fe4000000125f */
[----:B------:R-:W-:Y:S02]  /*3db0*/  SHF.R.U64 R88, R92, 0x10, R93 ;  /* 0x000000105c587819 */ /* 0x000fe4000000125d */
[C---:B------:R-:W-:Y:S02]  /*3dc0*/  PRMT R91, R172.reuse, 0x5410, R91 ;  /* 0x00005410ac5b7816 */ /* 0x040fe4000000005b */
[----:B------:R-:W-:Y:S02]  /*3dd0*/  SHF.R.U32.HI R89, RZ, 0x10, R95 ;  /* 0x00000010ff597819 */ /* 0x000fe4000001165f */
[----:B------:R-:W-:Y:S02]  /*3de0*/  PRMT R88, R172, 0x5432, R88 ;  /* 0x00005432ac587816 */ /* 0x000fe40000000058 */
[----:B--2---:R-:W-:-:S02]  /*3df0*/  LOP3.LUT R95, R41, 0xffff0000, RZ, 0xc0, !PT ;  /* 0xffff0000295f7812 */ /* 0x004fc400078ec0ff */
[C---:B------:R-:W-:Y:S01]  /*3e00*/  LOP3.LUT R94, R91.reuse, 0xffff0000, RZ, 0xc0, !PT ;  /* 0xffff00005b5e7812 */ /* 0x040fe200078ec0ff */
[----:B------:R-:W-:Y:S01]  /*3e10*/  IMAD.U32 R91, R91, 0x10000, RZ ;  /* 0x000100005b5b7824 */ /* 0x000fe200078e00ff */
[----:B------:R-:W-:Y:S01]  /*3e20*/  SHF.R.U32.HI R92, RZ, 0x10, R93 ;  /* 0x00000010ff5c7819 */ /* 0x000fe2000001165d */
[----:B------:R-:W-:Y:S01]  /*3e30*/  IMAD.U32 R93, R41, 0x10000, RZ ;  /* 0x00010000295d7824 */ /* 0x000fe200078e00ff */
[C---:B------:R-:W-:Y:S01]  /*3e40*/  LOP3.LUT R41, R88.reuse, 0xffff0000, RZ, 0xc0, !PT ;  /* 0xffff000058297812 */ /* 0x040fe200078ec0ff */
[----:B------:R-:W-:Y:S01]  /*3e50*/  FMUL.FTZ R90, R95, R94 ;  /* 0x0000005e5f5a7220 */ /* 0x000fe20000410000 */
[C---:B------:R-:W-:Y:S01]  /*3e60*/  PRMT R89, R173.reuse, 0x5410, R89 ;  /* 0x00005410ad597816 */ /* 0x040fe20000000059 */
[----:B------:R-:W-:Y:S01]  /*3e70*/  IMAD.U32 R88, R88, 0x10000, RZ ;  /* 0x0001000058587824 */ /* 0x000fe200078e00ff */
[----:B------:R-:W-:Y:S01]  /*3e80*/  PRMT R92, R173, 0x5432, R92 ;  /* 0x00005432ad5c7816 */ /* 0x000fe2000000005c */
[-C--:B------:R-:W-:Y:S01]  /*3e90*/  FFMA.FTZ R90, R93, R41.reuse, -R90 ;  /* 0x000000295d5a7223 */ /* 0x080fe2000001085a */
[----:B------:R-:W-:-:S03]  /*3ea0*/  FMUL.FTZ R41, R95, R41 ;  /* 0x000000295f297220 */ /* 0x000fc60000410000 */
[----:B------:R-:W-:Y:S02]  /*3eb0*/  IMAD.U32 R95, R92, 0x10000, RZ ;  /* 0x000100005c5f7824 */ /* 0x000fe400078e00ff */
[----:B------:R-:W-:Y:S01]  /*3ec0*/  FFMA.FTZ R41, R93, R94, R41 ;  /* 0x0000005e5d297223 */ /* 0x000fe20000010029 */
[C---:B------:R-:W-:Y:S01]  /*3ed0*/  LOP3.LUT R94, R42.reuse, 0xffff0000, RZ, 0xc0, !PT ;  /* 0xffff00002a5e7812 */ /* 0x040fe200078ec0ff */
[C---:B------:R-:W-:Y:S01]  /*3ee0*/  IMAD.U32 R93, R89.reuse, 0x10000, RZ ;  /* 0x00010000595d7824 */ /* 0x040fe200078e00ff */
[----:B------:R-:W-:Y:S01]  /*3ef0*/  LOP3.LUT R89, R89, 0xffff0000, RZ, 0xc0, !PT ;  /* 0xffff000059597812 */ /* 0x000fe200078ec0ff */
[----:B------:R-:W-:Y:S01]  /*3f00*/  IMAD.U32 R42, R42, 0x10000, RZ ;  /* 0x000100002a2a7824 */ /* 0x000fe200078e00ff */
[----:B------:R-:W-:Y:S01]  /*3f10*/  LOP3.LUT R92, R92, 0xffff0000, RZ, 0xc0, !PT ;  /* 0xffff00005c5c7812 */ /* 0x000fe200078ec0ff */
[C---:B------:R-:W-:Y:S01]  /*3f20*/  FMUL.FTZ R124, R94.reuse, R93 ;  /* 0x0000005d5e7c7220 */ /* 0x040fe20000410000 */
[----:B------:R-:W-:Y:S01]  /*3f30*/  FMUL.FTZ R94, R94, R95 ;  /* 0x0000005f5e5e7220 */ /* 0x000fe20000410000 */
[----:B------:R-:W-:-:S02]  /*3f40*/  F2FP.BF16.F32.PACK_AB R41, R41, R90 ;  /* 0x0000005a2929723e */ /* 0x000fc400000010ff */
[C---:B------:R-:W-:Y:S01]  /*3f50*/  FFMA.FTZ R124, R42.reuse, R95, -R124 ;  /* 0x0000005f2a7c7223 */ /* 0x040fe2000001087c */
[----:B------:R-:W-:Y:S01]  /*3f60*/  FFMA.FTZ R94, R42, R93, R94 ;  /* 0x0000005d2a5e7223 */ /* 0x000fe2000001005e */
[C---:B------:R-:W-:Y:S01]  /*3f70*/  LOP3.LUT R42, R43.reuse, 0xffff0000, RZ, 0xc0, !PT ;  /* 0xffff00002b2a7812 */ /* 0x040fe200078ec0ff */
[----:B------:R-:W-:-:S03]  /*3f80*/  IMAD.U32 R43, R43, 0x10000, RZ ;  /* 0x000100002b2b7824 */ /* 0x000fc600078e00ff */
[----:B------:R-:W-:Y:S01]  /*3f90*/  F2FP.BF16.F32.PACK_AB R94, R94, R124 ;  /* 0x0000007c5e5e723e */ /* 0x000fe200000010ff */
[C---:B------:R-:W-:Y:S01]  /*3fa0*/  FMUL.FTZ R93, R42.reuse, R89 ;  /* 0x000000592a5d7220 */ /* 0x040fe20000410000 */
[----:B------:R-:W-:-:S03]  /*3fb0*/  FMUL.FTZ R42, R42, R92 ;  /* 0x0000005c2a2a7220 */ /* 0x000fc60000410000 */
        /* <DEDUP_REMOVED lines=10> */
[----:B------:R-:W-:Y:S02]  /*4060*/  IMAD.MOV.U32 R43, RZ, RZ, R42 ;  /* 0x000000ffff2b7224 */ /* 0x000fe400078e002a */
[----:B------:R-:W-:Y:S02]  /*4070*/  IMAD.MOV.U32 R42, RZ, RZ, R94 ;  /* 0x000000ffff2a7224 */ /* 0x000fe400078e005e */
[----:B------:R-:W-:-:S07]  /*4080*/  IMAD.MOV.U32 R40, RZ, RZ, R89 ;  /* 0x000000ffff287224 */ /* 0x000fce00078e0059 */
.L_x_460:
[----:B------:R-:W-:Y:S05]  /*4090*/  BSYNC B3 ;  /* 0x0000000000037941 */ /* 0x000fea0003800000 */
.L_x_459:
[----:B--2---:R2:W-:Y:S02]  /*40a0*/  STG.E.128 desc[UR60][R46.64+0x40], R40 ;  /* 0x000040282e007986 */ /* 0x0045e4000c101d3c */
.L_x_458:
[----:B------:R-:W-:Y:S05]  /*40b0*/  BSYNC B2 ;  /* 0x0000000000027941 */ /* 0x000fea0003800000 */
.L_x_457:
[----:B------:R-:W-:Y:S01]  /*40c0*/  ISETP.NE.AND P3, PT, R34, RZ, PT ;  /* 0x000000ff2200720c */ /* 0x000fe20003f65270 */
[----:B------:R-:W-:-:S12]  /*40d0*/  BSSY B2, `(.L_x_461) ;  /* 0x0000038000027945 */ /* 0x000fd80003800000 */
[----:B------:R-:W-:Y:S05]  /*40e0*/  @!P3 BRA `(.L_x_462) ;  /* 0x0000000000d8b947 */ /* 0x000fea0003800000 */
[----:B-12---:R1:W2:Y:S01]  /*40f0*/  LDS.128 R40, [R39+0x24800] ;  /* 0x0248000027287984 */ /* 0x0062a20000000c00 */
[----:B------:R-:W-:Y:S01]  /*4100*/  ISETP.GE.AND P3, PT, R206, R126, PT ;  /* 0x0000007ece00720c */ /* 0x000fe20003f66270 */
[----:B------:R-:W-:-:S12]  /*4110*/  BSSY B3, `(.L_x_463) ;  /* 0x0000032000037945 */ /* 0x000fd80003800000 */
[----:B-1----:R-:W-:Y:S05]  /*4120*/  @P3 BRA `(.L_x_464) ;  /* 0x0000000000c03947 */ /* 0x002fea0003800000 */
[--C-:B------:R-:W-:Y:S02]  /*4130*/  SHF.R.U64 R84, R84, 0x10, R85.reuse ;  /* 0x0000001054547819 */ /* 0x100fe40000001255 */
[----:B------:R-:W-:Y:S02]  /*4140*/  SHF.R.U32.HI R88, RZ, 0x10, R85 ;  /* 0x00000010ff587819 */ /* 0x000fe40000011655 */
[--C-:B------:R-:W-:Y:S02]  /*4150*/  SHF.R.U64 R85, R86, 0x10, R87.reuse ;  /* 0x0000001056557819 */ /* 0x100fe40000001257 */
[----:B------:R-:W-:Y:S02]  /*4160*/  SHF.R.U32.HI R89, RZ, 0x10, R87 ;  /* 0x00000010ff597819 */ /* 0x000fe40000011657 */
[C---:B------:R-:W-:Y:S01]  /*4170*/  PRMT R87, R170.reuse, 0x5410, R85 ;  /* 0x00005410aa577816 */ /* 0x040fe20000000055 */
[----:B--2---:R-:W-:Y:S01]  /*4180*/  IMAD.U32 R85, R41, 0x10000, RZ ;  /* 0x0001000029557824 */ /* 0x004fe200078e00ff */
[----:B------:R-:W-:-:S02]  /*4190*/  PRMT R84, R170, 0x5432, R84 ;  /* 0x00005432aa547816 */ /* 0x000fc40000000054 */
[----:B------:R-:W-:Y:S02]  /*41a0*/  LOP3.LUT R92, R41, 0xffff0000, RZ, 0xc0, !PT ;  /* 0xffff0000295c7812 */ /* 0x000fe400078ec0ff */
[C---:B------:R-:W-:Y:S01]  /*41b0*/  LOP3.LUT R90, R87.reuse, 0xffff0000, RZ, 0xc0, !PT ;  /* 0xffff0000575a7812 */ /* 0x040fe200078ec0ff */
[----:B------:R-:W-:Y:S01]  /*41c0*/  IMAD.U32 R87, R87, 0x10000, RZ ;  /* 0x0001000057577824 */ /* 0x000fe200078e00ff */
[C---:B------:R-:W-:Y:S01]  /*41d0*/  LOP3.LUT R86, R84.reuse, 0xffff0000, RZ, 0xc0, !PT ;  /* 0xffff000054567812 */ /* 0x040fe200078ec0ff */
[----:B------:R-:W-:Y:S02]  /*41e0*/  IMAD.U32 R84, R84, 0x10000, RZ ;  /* 0x0001000054547824 */ /* 0x000fe400078e00ff */
[C---:B------:R-:W-:Y:S02]  /*41f0*/  FMUL.FTZ R91, R92.reuse, R90 ;  /* 0x0000005a5c5b7220 */ /* 0x040fe40000410000 */
[-C--:B------:R-:W-:Y:S01]  /*4200*/  FMUL.FTZ R41, R92, R86.reuse ;  /* 0x000000565c297220 */ /* 0x080fe20000410000 */
[C---:B------:R-:W-:Y:S01]  /*4210*/  LOP3.LUT R92, R42.reuse, 0xffff0000, RZ, 0xc0, !PT ;  /* 0xffff00002a5c7812 */ /* 0x040fe200078ec0ff */
[----:B------:R-:W-:Y:S01]  /*4220*/  FFMA.FTZ R86, R85, R86, -R91 ;  /* 0x0000005655567223 */ /* 0x000fe2000001085b */
[----:B------:R-:W-:-:S02]  /*4230*/  IMAD.U32 R42, R42, 0x10000, RZ ;  /* 0x000100002a2a7824 */ /* 0x000fc400078e00ff */
[----:B------:R-:W-:Y:S01]  /*4240*/  FFMA.FTZ R85, R85, R90, R41 ;  /* 0x0000005a55557223 */ /* 0x000fe20000010029 */
[C---:B------:R-:W-:Y:S02]  /*4250*/  PRMT R41, R171.reuse, 0x5432, R88 ;  /* 0x00005432ab297816 */ /* 0x040fe40000000058 */
[----:B------:R-:W-:Y:S02]  /*4260*/  PRMT R88, R171, 0x5410, R89 ;  /* 0x00005410ab587816 */ /* 0x000fe40000000059 */
[----:B------:R-:W-:Y:S01]  /*4270*/  F2FP.BF16.F32.PACK_AB R85, R85, R86 ;  /* 0x000000565555723e */ /* 0x000fe200000010ff */
[C---:B------:R-:W-:Y:S01]  /*4280*/  IMAD.U32 R90, R41.reuse, 0x10000, RZ ;  /* 0x00010000295a7824 */ /* 0x040fe200078e00ff */
[----:B------:R-:W-:Y:S01]  /*4290*/  LOP3.LUT R41, R41, 0xffff0000, RZ, 0xc0, !PT ;  /* 0xffff000029297812 */ /* 0x000fe200078ec0ff */
[C---:B------:R-:W-:Y:S01]  /*42a0*/  IMAD.U32 R89, R88.reuse, 0x10000, RZ ;  /* 0x0001000058597824 */ /* 0x040fe200078e00ff */
[----:B------:R-:W-:-:S03]  /*42b0*/  LOP3.LUT R88, R88, 0xffff0000, RZ, 0xc0, !PT ;  /* 0xffff000058587812 */ /* 0x000fc600078ec0ff */
        /* <DEDUP_REMOVED lines=10> */
[C---:B------:R-:W-:Y:S01]  /*4360*/  LOP3.LUT R41, R40.reuse, 0xffff0000, RZ, 0xc0, !PT ;  /* 0xffff000028297812 */ /* 0x040fe200078ec0ff */
[----:B------:R-:W-:Y:S01]  /*4370*/  FFMA.FTZ R42, R43, R88, R42 ;  /* 0x000000582b2a7223 */ /* 0x000fe2000001002a */
[----:B------:R-:W-:-:S03]  /*4380*/  IMAD.U32 R40, R40, 0x10000, RZ ;  /* 0x0001000028287824 */ /* 0x000fc600078e00ff */
[C---:B------:R-:W-:Y:S01]  /*4390*/  FMUL.FTZ R43, R41.reuse, R87 ;  /* 0x00000057292b7220 */ /* 0x040fe20000410000 */
[-C--:B------:R-:W-:Y:S01]  /*43a0*/  FMUL.FTZ R41, R41, R84.reuse ;  /* 0x0000005429297220 */ /* 0x080fe20000410000 */
[----:B------:R-:W-:Y:S02]  /*43b0*/  F2FP.BF16.F32.PACK_AB R42, R42, R89 ;  /* 0x000000592a2a723e */ /* 0x000fe400000010ff */
[C---:B------:R-:W-:Y:S01]  /*43c0*/  FFMA.FTZ R43, R40.reuse, R84, -R43 ;  /* 0x00000054282b7223 */ /* 0x040fe2000001082b */
[----:B------:R-:W-:-:S05]  /*43d0*/  FFMA.FTZ R41, R40, R87, R41 ;  /* 0x0000005728297223 */ /* 0x000fca0000010029 */
[----:B------:R-:W-:Y:S01]  /*43e0*/  F2FP.BF16.F32.PACK_AB R41, R41, R43 ;  /* 0x0000002b2929723e */ /* 0x000fe200000010ff */
[----:B------:R-:W-:Y:S02]  /*43f0*/  IMAD.MOV.U32 R43, RZ, RZ, R42 ;  /* 0x000000ffff2b7224 */ /* 0x000fe400078e002a */
[----:B------:R-:W-:Y:S02]  /*4400*/  IMAD.MOV.U32 R42, RZ, RZ, R91 ;  /* 0x000000ffff2a7224 */ /* 0x000fe400078e005b */
[----:B------:R-:W-:Y:S02]  /*4410*/  IMAD.MOV.U32 R40, RZ, RZ, R41 ;  /* 0x000000ffff287224 */ /* 0x000fe400078e0029 */
[----:B------:R-:W-:-:S07]  /*4420*/  IMAD.MOV.U32 R41, RZ, RZ, R85 ;  /* 0x000000ffff297224 */ /* 0x000fce00078e0055 */
.L_x_464:
[----:B------:R-:W-:Y:S05]  /*4430*/  BSYNC B3 ;  /* 0x0000000000037941 */ /* 0x000fea0003800000 */
.L_x_463:
[----:B--2---:R3:W-:Y:S02]  /*4440*/  STG.E.128 desc[UR60][R46.64+0x80], R40 ;  /* 0x000080282e007986 */ /* 0x0047e4000c101d3c */
.L_x_462:
[----:B------:R-:W-:Y:S05]  /*4450*/  BSYNC B2 ;  /* 0x0000000000027941 */ /* 0x000fea0003800000 */
.L_x_461:
[----:B------:R-:W-:Y:S01]  /*4460*/  ISETP.NE.AND P3, PT, R35, RZ, PT ;  /* 0x000000ff2300720c */ /* 0x000fe20003f65270 */
[----:B------:R-:W-:-:S12]  /*4470*/  BSSY B2, `(.L_x_465) ;  /* 0x0000038000027945 */ /* 0x000fd80003800000 */
[----:B------:R-:W-:Y:S05]  /*4480*/  @!P3 BRA `(.L_x_466) ;  /* 0x0000000000d8b947 */ /* 0x000fea0003800000 */
[----:B-123--:R1:W2:Y:S01]  /*4490*/  LDS.128 R40, [R96+0x24800] ;  /* 0x0248000060287984 */ /* 0x00e2a20000000c00 */
[----:B------:R-:W-:Y:S01]  /*44a0*/  ISETP.GE.AND P3, PT, R208, R126, PT ;  /* 0x0000007ed000720c */ /* 0x000fe20003f66270 */
[----:B------:R-:W-:-:S12]  /*44b0*/  BSSY B3, `(.L_x_467) ;  /* 0x0000032000037945 */ /* 0x000fd80003800000 */
[----:B-1----:R-:W-:Y:S05]  /*44c0*/  @P3 BRA `(.L_x_468) ;  /* 0x0000000000c03947 */ /* 0x002fea0003800000 */
[--C-:B------:R-:W-:Y:S02]  /*44d0*/  SHF.R.U64 R80, R80, 0x10, R81.reuse ;  /* 0x0000001050507819 */ /* 0x100fe40000001251 */
[----:B------:R-:W-:Y:S02]  /*44e0*/  SHF.R.U32.HI R84, RZ, 0x10, R81 ;  /* 0x00000010ff547819 */ /* 0x000fe40000011651 */
[--C-:B------:R-:W-:Y:S02]  /*44f0*/  SHF.R.U64 R81, R82, 0x10, R83.reuse ;  /* 0x0000001052517819 */ /* 0x100fe40000001253 */
[----:B------:R-:W-:Y:S02]  /*4500*/  SHF.R.U32.HI R85, RZ, 0x10, R83 ;  /* 0x00000010ff557819 */ /* 0x000fe40000011653 */
[----:B------:R-:W-:Y:S01]  /*4510*/  PRMT R83, R169, 0x5410, R81 ;  /* 0x00005410a9537816 */ /* 0x000fe20000000051 */
        /* <DEDUP_REMOVED lines=43> */
.L_x_468:
[----:B------:R-:W-:Y:S05]  /*47d0*/  BSYNC B3 ;  /* 0x0000000000037941 */ /* 0x000fea0003800000 */
.L_x_467:
[----:B--2---:R4:W-:Y:S02]  /*47e0*/  STG.E.128 desc[UR60][R46.64+0xc0], R40 ;  /* 0x0000c0282e007986 */ /* 0x0049e4000c101d3c */
.L_x_466:
[----:B------:R-:W-:Y:S05]  /*47f0*/  BSYNC B2 ;  /* 0x0000000000027941 */ /* 0x000fea0003800000 */
.L_x_465:
[----:B------:R-:W-:Y:S01]  /*4800*/  ISETP.NE.AND P3, PT, R36, RZ, PT ;  /* 0x000000ff2400720c */ /* 0x000fe20003f65270 */
[----:B------:R-:W-:-:S12]  /*4810*/  BSSY B2, `(.L_x_469) ;  /* 0x0000036000027945 */ /* 0x000fd80003800000 */
[----:B------:R-:W-:Y:S05]  /*4820*/  @!P3 BRA `(.L_x_470) ;  /* 0x0000000000d0b947 */ /* 0x000fea0003800000 */
[----:B-1234-:R1:W2:Y:S01]  /*4830*/  LDS.128 R40, [R39+0x28000] ;  /* 0x0280000027287984 */ /* 0x01e2a20000000c00 */
[----:B------:R-:W-:Y:S01]  /*4840*/  ISETP.GE.AND P3, PT, R205, R126, PT ;  /* 0x0000007ecd00720c */ /* 0x000fe20003f66270 */
[----:B------:R-:W-:-:S12]  /*4850*/  BSSY B3, `(.L_x_471) ;  /* 0x0000030000037945 */ /* 0x000fd80003800000 */
[----:B-1----:R-:W-:Y:S05]  /*4860*/  @P3 BRA `(.L_x_472) ;  /* 0x0000000000b83947 */ /* 0x002fea0003800000 */
[----:B------:R-:W-:Y:S02]  /*4870*/  SHF.R.U64 R80, R76, 0x10, R77 ;  /* 0x000000104c507819 */ /* 0x000fe4000000124d */
[--C-:B------:R-:W-:Y:S02]  /*4880*/  SHF.R.U64 R76, R78, 0x10, R79.reuse ;  /* 0x000000104e4c7819 */ /* 0x100fe4000000124f */
[C---:B------:R-:W-:Y:S02]  /*4890*/  PRMT R78, R167.reuse, 0x5432, R80 ;  /* 0x00005432a74e7816 */ /* 0x040fe40000000050 */
[----:B------:R-:W-:Y:S02]  /*48a0*/  PRMT R76, R167, 0x5410, R76 ;  /* 0x00005410a74c7816 */ /* 0x000fe4000000004c */
[C---:B--2---:R-:W-:Y:S01]  /*48b0*/  LOP3.LUT R82, R41.reuse, 0xffff0000, RZ, 0xc0, !PT ;  /* 0xffff000029527812 */ /* 0x044fe200078ec0ff */
[----:B------:R-:W-:Y:S01]  /*48c0*/  IMAD.U32 R41, R41, 0x10000, RZ ;  /* 0x0001000029297824 */ /* 0x000fe200078e00ff */
[C---:B------:R-:W-:Y:S01]  /*48d0*/  LOP3.LUT R80, R76.reuse, 0xffff0000, RZ, 0xc0, !PT ;  /* 0xffff00004c507812 */ /* 0x040fe200078ec0ff */
[----:B------:R-:W-:Y:S01]  /*48e0*/  IMAD.U32 R76, R76, 0x10000, RZ ;  /* 0x000100004c4c7824 */ /* 0x000fe200078e00ff */
[C---:B------:R-:W-:Y:S01]  /*48f0*/  LOP3.LUT R81, R78.reuse, 0xffff0000, RZ, 0xc0, !PT ;  /* 0xffff00004e517812 */ /* 0x040fe200078ec0ff */
[----:B------:R-:W-:Y:S01]  /*4900*/  IMAD.U32 R78, R78, 0x10000, RZ ;  /* 0x000100004e4e7824 */ /* 0x000fe200078e00ff */
[----:B------:R-:W-:Y:S01]  /*4910*/  SHF.R.U32.HI R79, RZ, 0x10, R79 ;  /* 0x00000010ff4f7819 */ /* 0x000fe2000001164f */
[CC--:B------:R-:W-:Y:S01]  /*4920*/  FMUL.FTZ R83, R82.reuse, R80.reuse ;  /* 0x0000005052537220 */ /* 0x0c0fe20000410000 */
[----:B------:R-:W-:Y:S01]  /*4930*/  SHF.R.U32.HI R77, RZ, 0x10, R77 ;  /* 0x00000010ff4d7819 */ /* 0x000fe2000001164d */
[-C--:B------:R-:W-:Y:S01]  /*4940*/  FMUL.FTZ R82, R82, R81.reuse ;  /* 0x0000005152527220 */ /* 0x080fe20000410000 */
[C---:B------:R-:W-:Y:S01]  /*4950*/  PRMT R79, R166.reuse, 0x5432, R79 ;  /* 0x00005432a64f7816 */ /* 0x040fe2000000004f */
[C---:B------:R-:W-:Y:S01]  /*4960*/  FFMA.FTZ R83, R41.reuse, R81, -R83 ;  /* 0x0000005129537223 */ /* 0x040fe20000010853 */
[----:B------:R-:W-:Y:S01]  /*4970*/  PRMT R77, R166, 0x5410, R77 ;  /* 0x00005410a64d7816 */ /* 0x000fe2000000004d */
[----:B------:R-:W-:Y:S01]  /*4980*/  FFMA.FTZ R82, R41, R80, R82 ;  /* 0x0000005029527223 */ /* 0x000fe20000010052 */
[C---:B------:R-:W-:Y:S01]  /*4990*/  IMAD.U32 R80, R42.reuse, 0x10000, RZ ;  /* 0x000100002a507824 */ /* 0x040fe200078e00ff */
[----:B------:R-:W-:Y:S01]  /*49a0*/  LOP3.LUT R42, R42, 0xffff0000, RZ, 0xc0, !PT ;  /* 0xffff00002a2a7812 */ /* 0x000fe200078ec0ff */
[----:B------:R-:W-:Y:S01]  /*49b0*/  IMAD.U32 R84, R79, 0x10000, RZ ;  /* 0x000100004f547824 */ /* 0x000fe200078e00ff */
[----:B------:R-:W-:Y:S01]  /*49c0*/  LOP3.LUT R41, R43, 0xffff0000, RZ, 0xc0, !PT ;  /* 0xffff00002b297812 */ /* 0x000fe200078ec0ff */
[----:B------:R-:W-:Y:S01]  /*49d0*/  IMAD.U32 R85, R77, 0x10000, RZ ;  /* 0x000100004d557824 */ /* 0x000fe200078e00ff */
[----:B------:R-:W-:Y:S01]  /*49e0*/  LOP3.LUT R79, R79, 0xffff0000, RZ, 0xc0, !PT ;  /* 0xffff00004f4f7812 */ /* 0x000fe200078ec0ff */
[C---:B------:R-:W-:Y:S01]  /*49f0*/  FMUL.FTZ R86, R42.reuse, R84 ;  /* 0x000000542a567220 */ /* 0x040fe20000410000 */
[----:B------:R-:W-:Y:S01]  /*4a00*/  LOP3.LUT R77, R77, 0xffff0000, RZ, 0xc0, !PT ;  /* 0xffff00004d4d7812 */ /* 0x000fe200078ec0ff */
[----:B------:R-:W-:Y:S01]  /*4a10*/  FMUL.FTZ R42, R42, R85 ;  /* 0x000000552a2a7220 */ /* 0x000fe20000410000 */
[----:B------:R-:W-:-:S02]  /*4a20*/  IMAD.U32 R81, R43, 0x10000, RZ ;  /* 0x000100002b517824 */ /* 0x000fc400078e00ff */
[----:B------:R-:W-:Y:S01]  /*4a30*/  FFMA.FTZ R86, R80, R85, -R86 ;  /* 0x0000005550567223 */ /* 0x000fe20000010856 */
[C---:B------:R-:W-:Y:S01]  /*4a40*/  IMAD.U32 R43, R40.reuse, 0x10000, RZ ;  /* 0x00010000282b7824 */ /* 0x040fe200078e00ff */
[----:B------:R-:W-:Y:S01]  /*4a50*/  LOP3.LUT R40, R40, 0xffff0000, RZ, 0xc0, !PT ;  /* 0xffff000028287812 */ /* 0x000fe200078ec0ff */
[----:B------:R-:W-:Y:S01]  /*4a60*/  FFMA.FTZ R42, R80, R84, R42 ;  /* 0x00000054502a7223 */ /* 0x000fe2000001002a */
[C---:B------:R-:W-:Y:S01]  /*4a70*/  FMUL.FTZ R80, R41.reuse, R79 ;  /* 0x0000004f29507220 */ /* 0x040fe20000410000 */
[----:B------:R-:W-:Y:S01]  /*4a80*/  FMUL.FTZ R84, R41, R77 ;  /* 0x0000004d29547220 */ /* 0x000fe20000410000 */
[----:B------:R-:W-:Y:S01]  /*4a90*/  F2FP.BF16.F32.PACK_AB R82, R82, R83 ;  /* 0x000000535252723e */ /* 0x000fe200000010ff */
[C---:B------:R-:W-:Y:S01]  /*4aa0*/  FMUL.FTZ R41, R40.reuse, R76 ;  /* 0x0000004c28297220 */ /* 0x040fe20000410000 */
[-C--:B------:R-:W-:Y:S01]  /*4ab0*/  FMUL.FTZ R40, R40, R78.reuse ;  /* 0x0000004e28287220 */ /* 0x080fe20000410000 */
[C---:B------:R-:W-:Y:S01]  /*4ac0*/  FFMA.FTZ R80, R81.reuse, R77, -R80 ;  /* 0x0000004d51507223 */ /* 0x040fe20000010850 */
[----:B------:R-:W-:Y:S01]  /*4ad0*/  FFMA.FTZ R84, R81, R79, R84 ;  /* 0x0000004f51547223 */ /* 0x000fe20000010054 */
[C---:B------:R-:W-:Y:S01]  /*4ae0*/  FFMA.FTZ R41, R43.reuse, R78, -R41 ;  /* 0x0000004e2b297223 */ /* 0x040fe20000010829 */
[----:B------:R-:W-:Y:S01]  /*4af0*/  FFMA.FTZ R40, R43, R76, R40 ;  /* 0x0000004c2b287223 */ /* 0x000fe20000010028 */
[----:B------:R-:W-:-:S02]  /*4b00*/  F2FP.BF16.F32.PACK_AB R42, R42, R86 ;  /* 0x000000562a2a723e */ /* 0x000fc400000010ff */
[----:B------:R-:W-:Y:S02]  /*4b10*/  F2FP.BF16.F32.PACK_AB R80, R84, R80 ;  /* 0x000000505450723e */ /* 0x000fe400000010ff */
[----:B------:R-:W-:Y:S01]  /*4b20*/  F2FP.BF16.F32.PACK_AB R40, R40, R41 ;  /* 0x000000292828723e */ /* 0x000fe200000010ff */
[----:B------:R-:W-:Y:S02]  /*4b30*/  IMAD.MOV.U32 R41, RZ, RZ, R82 ;  /* 0x000000ffff297224 */ /* 0x000fe400078e0052 */
[----:B------:R-:W-:-:S07]  /*4b40*/  IMAD.MOV.U32 R43, RZ, RZ, R80 ;  /* 0x000000ffff2b7224 */ /* 0x000fce00078e0050 */
.L_x_472:
[----:B------:R-:W-:Y:S05]  /*4b50*/  BSYNC B3 ;  /* 0x0000000000037941 */ /* 0x000fea0003800000 */
.L_x_471:
[----:B--2---:R1:W-:Y:S02]  /*4b60*/  STG.E.128 desc[UR60][R46.64+0x100], R40 ;  /* 0x000100282e007986 */ /* 0x0043e4000c101d3c */
.L_x_470:
[----:B------:R-:W-:Y:S05]  /*4b70*/  BSYNC B2 ;  /* 0x0000000000027941 */ /* 0x000fea0003800000 */
.L_x_469:
[----:B------:R-:W-:-:S13]  /*4b80*/  ISETP.NE.AND P3, PT, R37, RZ, PT ;  /* 0x000000ff2500720c */ /* 0x000fda0003f65270 */
[----:B------:R-:W-:Y:S05]  /*4b90*/  @!P3 BRA `(.L_x_452) ;  /* 0x0000000000d0b947 */ /* 0x000fea0003800000 */
[----:B-1234-:R1:W2:Y:S01]  /*4ba0*/  LDS.128 R40, [R96+0x28000] ;  /* 0x0280000060287984 */ /* 0x01e2a20000000c00 */
[----:B------:R-:W-:Y:S01]  /*4bb0*/  ISETP.GE.AND P3, PT, R210, R126, PT ;  /* 0x0000007ed200720c */ /* 0x000fe20003f66270 */
[----:B------:R-:W-:-:S12]  /*4bc0*/  BSSY B2, `(.L_x_473) ;  /* 0x0000030000027945 */ /* 0x000fd80003800000 */
[----:B-1----:R-:W-:Y:S05]  /*4bd0*/  @P3 BRA `(.L_x_474) ;  /* 0x0000000000b83947 */ /* 0x002fea0003800000 */
[--C-:B------:R-:W-:Y:S01]  /*4be0*/  SHF.R.U64 R72, R72, 0x10, R73.reuse ;  /* 0x0000001048487819 */ /* 0x100fe20000001249 */
[----:B--2---:R-:W-:Y:S01]  /*4bf0*/  IMAD.U32 R79, R40, 0x10000, RZ ;  /* 0x00010000284f7824 */ /* 0x004fe200078e00ff */
[----:B------:R-:W-:Y:S02]  /*4c00*/  SHF.R.U32.HI R76, RZ, 0x10, R73 ;  /* 0x00000010ff4c7819 */ /* 0x000fe40000011649 */
[--C-:B------:R-:W-:Y:S02]  /*4c10*/  SHF.R.U64 R73, R74, 0x10, R75.reuse ;  /* 0x000000104a497819 */ /* 0x100fe4000000124b */
[----:B------:R-:W-:Y:S01]  /*4c20*/  SHF.R.U32.HI R77, RZ, 0x10, R75 ;  /* 0x00000010ff4d7819 */ /* 0x000fe2000001164b */
[----:B------:R-:W-:Y:S01]  /*4c30*/  IMAD.U32 R75, R42, 0x10000, RZ ;  /* 0x000100002a4b7824 */ /* 0x000fe200078e00ff */
[C---:B------:R-:W-:Y:S02]  /*4c40*/  PRMT R73, R164.reuse, 0x5410, R73 ;  /* 0x00005410a4497816 */ /* 0x040fe40000000049 */
[----:B------:R-:W-:Y:S01]  /*4c50*/  PRMT R164, R164, 0x5432, R77 ;  /* 0x00005432a4a47816 */ /* 0x000fe2000000004d */
[----:B------:R-:W-:Y:S01]  /*4c60*/  IMAD.U32 R77, R41, 0x10000, RZ ;  /* 0x00010000294d7824 */ /* 0x000fe200078e00ff */
[----:B------:R-:W-:-:S02]  /*4c70*/  PRMT R72, R163, 0x5410, R72 ;  /* 0x00005410a3487816 */ /* 0x000fc40000000048 */
[----:B------:R-:W-:Y:S01]  /*4c80*/  PRMT R76, R163, 0x5432, R76 ;  /* 0x00005432a34c7816 */ /* 0x000fe2000000004c */
[----:B------:R-:W-:Y:S01]  /*4c90*/  IMAD.U32 R80, R164, 0x10000, RZ ;  /* 0x00010000a4507824 */ /* 0x000fe200078e00ff */
[----:B------:R-:W-:Y:S02]  /*4ca0*/  LOP3.LUT R83, R41, 0xffff0000, RZ, 0xc0, !PT ;  /* 0xffff000029537812 */ /* 0x000fe400078ec0ff */
[----:B------:R-:W-:Y:S01]  /*4cb0*/  LOP3.LUT R42, R42, 0xffff0000, RZ, 0xc0, !PT ;  /* 0xffff00002a2a7812 */ /* 0x000fe200078ec0ff */
[----:B------:R-:W-:Y:S01]  /*4cc0*/  IMAD.U32 R81, R76, 0x10000, RZ ;  /* 0x000100004c517824 */ /* 0x000fe200078e00ff */
[C---:B------:R-:W-:Y:S01]  /*4cd0*/  LOP3.LUT R41, R73.reuse, 0xffff0000, RZ, 0xc0, !PT ;  /* 0xffff000049297812 */ /* 0x040fe200078ec0ff */
[----:B------:R-:W-:Y:S01]  /*4ce0*/  IMAD.U32 R73, R73, 0x10000, RZ ;  /* 0x0001000049497824 */ /* 0x000fe200078e00ff */
[----:B------:R-:W-:Y:S01]  /*4cf0*/  LOP3.LUT R78, R72, 0xffff0000, RZ, 0xc0, !PT ;  /* 0xffff0000484e7812 */ /* 0x000fe200078ec0ff */
[C---:B------:R-:W-:Y:S01]  /*4d00*/  FMUL.FTZ R84, R42.reuse, R80 ;  /* 0x000000502a547220 */ /* 0x040fe20000410000 */
[----:B------:R-:W-:Y:S01]  /*4d10*/  LOP3.LUT R74, R43, 0xffff0000, RZ, 0xc0, !PT ;  /* 0xffff00002b4a7812 */ /* 0x000fe200078ec0ff */
[C---:B------:R-:W-:Y:S01]  /*4d20*/  FMUL.FTZ R82, R83.reuse, R41 ;  /* 0x0000002953527220 */ /* 0x040fe20000410000 */
[-C--:B------:R-:W-:Y:S01]  /*4d30*/  FMUL.FTZ R42, R42, R81.reuse ;  /* 0x000000512a2a7220 */ /* 0x080fe20000410000 */
[----:B------:R-:W-:Y:S01]  /*4d40*/  FMUL.FTZ R83, R83, R78 ;  /* 0x0000004e53537220 */ /* 0x000fe20000410000 */
[----:B------:R-:W-:Y:S01]  /*4d50*/  LOP3.LUT R164, R164, 0xffff0000, RZ, 0xc0, !PT ;  /* 0xffff0000a4a47812 */ /* 0x000fe200078ec0ff */
[----:B------:R-:W-:Y:S01]  /*4d60*/  FFMA.FTZ R84, R75, R81, -R84 ;  /* 0x000000514b547223 */ /* 0x000fe20000010854 */
[----:B------:R-:W-:Y:S01]  /*4d70*/  LOP3.LUT R76, R76, 0xffff0000, RZ, 0xc0, !PT ;  /* 0xffff00004c4c7812 */ /* 0x000fe200078ec0ff */
[----:B------:R-:W-:Y:S01]  /*4d80*/  FFMA.FTZ R83, R77, R41, R83 ;  /* 0x000000294d537223 */ /* 0x000fe20000010053 */
[----:B------:R-:W-:Y:S01]  /*4d90*/  FFMA.FTZ R42, R75, R80, R42 ;  /* 0x000000504b2a7223 */ /* 0x000fe2000001002a */
[----:B------:R-:W-:Y:S01]  /*4da0*/  IMAD.U32 R43, R43, 0x10000, RZ ;  /* 0x000100002b2b7824 */ /* 0x000fe200078e00ff */
[----:B------:R-:W-:Y:S01]  /*4db0*/  LOP3.LUT R40, R40, 0xffff0000, RZ, 0xc0, !PT ;  /* 0xffff000028287812 */ /* 0x000fe200078ec0ff */
[C---:B------:R-:W-:Y:S01]  /*4dc0*/  FMUL.FTZ R41, R74.reuse, R164 ;  /* 0x000000a44a297220 */ /* 0x040fe20000410000 */
[----:B------:R-:W-:Y:S01]  /*4dd0*/  FMUL.FTZ R75, R74, R76 ;  /* 0x0000004c4a4b7220 */ /* 0x000fe20000410000 */
[----:B------:R-:W-:-:S02]  /*4de0*/  IMAD.U32 R72, R72, 0x10000, RZ ;  /* 0x0001000048487824 */ /* 0x000fc400078e00ff */
[----:B------:R-:W-:Y:S01]  /*4df0*/  FFMA.FTZ R82, R77, R78, -R82 ;  /* 0x0000004e4d527223 */ /* 0x000fe20000010852 */
[C---:B------:R-:W-:Y:S01]  /*4e00*/  FFMA.FTZ R41, R43.reuse, R76, -R41 ;  /* 0x0000004c2b297223 */ /* 0x040fe20000010829 */
[----:B------:R-:W-:Y:S01]  /*4e10*/  FFMA.FTZ R75, R43, R164, R75 ;  /* 0x000000a42b4b7223 */ /* 0x000fe2000001004b */
[C---:B------:R-:W-:Y:S01]  /*4e20*/  FMUL.FTZ R74, R40.reuse, R73 ;  /* 0x00000049284a7220 */ /* 0x040fe20000410000 */
[----:B------:R-:W-:Y:S01]  /*4e30*/  FMUL.FTZ R40, R40, R72 ;  /* 0x0000004828287220 */ /* 0x000fe20000410000 */
[----:B------:R-:W-:Y:S02]  /*4e40*/  F2FP.BF16.F32.PACK_AB R82, R83, R82 ;  /* 0x000000525352723e */ /* 0x000fe400000010ff */
[----:B------:R-:W-:Y:S01]  /*4e50*/  F2FP.BF16.F32.PACK_AB R41, R75, R41 ;  /* 0x000000294b29723e */ /* 0x000fe200000010ff */
[C---:B------:R-:W-:Y:S01]  /*4e60*/  FFMA.FTZ R74, R79.reuse, R72, -R74 ;  /* 0x000000484f4a7223 */ /* 0x040fe2000001084a */
[----:B------:R-:W-:Y:S01]  /*4e70*/  FFMA.FTZ R40, R79, R73, R40 ;  /* 0x000000494f287223 */ /* 0x000fe20000010028 */
[----:B------:R-:W-:-:S02]  /*4e80*/  F2FP.BF16.F32.PACK_AB R42, R42, R84 ;  /* 0x000000542a2a723e */ /* 0x000fc400000010ff */
[----:B------:R-:W-:Y:S02]  /*4e90*/  IMAD.MOV.U32 R43, RZ, RZ, R41 ;  /* 0x000000ffff2b7224 */ /* 0x000fe400078e0029 */
[----:B------:R-:W-:Y:S01]  /*4ea0*/  F2FP.BF16.F32.PACK_AB R40, R40, R74 ;  /* 0x0000004a2828723e */ /* 0x000fe200000010ff */
[----:B------:R-:W-:-:S07]  /*4eb0*/  IMAD.MOV.U32 R41, RZ, RZ, R82 ;  /* 0x000000ffff297224 */ /* 0x000fce00078e0052 */
.L_x_474:
[----:B------:R-:W-:Y:S05]  /*4ec0*/  BSYNC B2 ;  /* 0x0000000000027941 */ /* 0x000fea0003800000 */
.L_x_473:
[----:B--2---:R1:W-:Y:S02]  /*4ed0*/  STG.E.128 desc[UR60][R46.64+0x140], R40 ;  /* 0x000140282e007986 */ /* 0x0043e4000c101d3c */
.L_x_452:
[----:B------:R-:W-:Y:S05]  /*4ee0*/  BSYNC B1 ;  /* 0x0000000000017941 */ /* 0x000fea0003800000 */
.L_x_451:
[----:B------:R-:W-:Y:S05]  /*4ef0*/  @P4 BRA `(.L_x_475) ;  /* 0x0000005400704947 */ /* 0x000fea0003800000 */
[----:B------:R-:W-:Y:S01]  /*4f00*/  ISETP.NE.AND P3, PT, R29, RZ, PT ;  /* 0x000000ff1d00720c */ /* 0x000fe20003f65270 */
[----:B------:R-:W-:-:S12]  /*4f10*/  BSSY B1, `(.L_x_476) ;  /* 0x0000035000017945 */ /* 0x000fd80003800000 */
[----:B------:R-:W-:Y:S05]  /*4f20*/  @!P3 BRA `(.L_x_477) ;  /* 0x0000000000ccb947 */ /* 0x000fea0003800000 */
[----:B-1234-:R1:W2:Y:S01]  /*4f30*/  LDS.128 R40, [R39+0x23000] ;  /* 0x0230000027287984 */ /* 0x01e2a20000000c00 */
[----:B------:R-:W-:Y:S01]  /*4f40*/  ISETP.GE.AND P3, PT, R22, R126, PT ;  /* 0x0000007e1600720c */ /* 0x000fe20003f66270 */
[----:B------:R-:W-:-:S12]  /*4f50*/  BSSY B2, `(.L_x_478) ;  /* 0x000002f000027945 */ /* 0x000fd80003800000 */
[----:B-1----:R-:W-:Y:S05]  /*4f60*/  @P3 BRA `(.L_x_479) ;  /* 0x0000000000b43947 */ /* 0x002fea0003800000 */
[----:B------:R-:W-:Y:S01]  /*4f70*/  SHF.R.U64 R47, R70, 0x10, R71 ;  /* 0x00000010462f7819 */ /* 0x000fe20000001247 */
[----:B--2---:R-:W-:Y:S01]  /*4f80*/  IMAD.U32 R70, R42, 0x10000, RZ ;  /* 0x000100002a467824 */ /* 0x004fe200078e00ff */
[----:B------:R-:W-:Y:S01]  /*4f90*/  SHF.R.U64 R46, R68, 0x10, R69 ;  /* 0x00000010442e7819 */ /* 0x000fe20000001245 */
[----:B------:R-:W-:Y:S01]  /*4fa0*/  IMAD.U32 R73, R40, 0x10000, RZ ;  /* 0x0001000028497824 */ /* 0x000fe200078e00ff */
[----:B------:R-:W-:Y:S02]  /*4fb0*/  SHF.R.U32.HI R71, RZ, 0x10, R71 ;  /* 0x00000010ff477819 */ /* 0x000fe40000011647 */
[----:B------:R-:W-:Y:S02]  /*4fc0*/  SHF.R.U32.HI R68, RZ, 0x10, R69 ;  /* 0x00000010ff447819 */ /* 0x000fe40000011645 */
        /* <DEDUP_REMOVED lines=15> */
[----:B------:R-:W-:Y:S01]  /*50c0*/  FMUL.FTZ R42, R42, R75 ;  /* 0x0000004b2a2a7220 */ /* 0x000fe20000410000 */
[----:B------:R-:W-:Y:S01]  /*50d0*/  FMUL.FTZ R77, R77, R72 ;  /* 0x000000484d4d7220 */ /* 0x000fe20000410000 */
[----:B------:R-:W-:Y:S01]  /*50e0*/  LOP3.LUT R165, R165, 0xffff0000, RZ, 0xc0, !PT ;  /* 0xffff0000a5a57812 */ /* 0x000fe200078ec0ff */
[----:B------:R-:W-:Y:S01]  /*50f0*/  IMAD.U32 R46, R46, 0x10000, RZ ;  /* 0x000100002e2e7824 */ /* 0x000fe200078e00ff */
[----:B------:R-:W-:Y:S01]  /*5100*/  LOP3.LUT R68, R68, 0xffff0000, RZ, 0xc0, !PT ;  /* 0xffff000044447812 */ /* 0x000fe200078ec0ff */
[----:B------:R-:W-:Y:S01]  /*5110*/  FFMA.FTZ R77, R71, R41, R77 ;  /* 0x00000029474d7223 */ /* 0x000fe2000001004d */
[----:B------:R-:W-:Y:S01]  /*5120*/  LOP3.LUT R40, R40, 0xffff0000, RZ, 0xc0, !PT ;  /* 0xffff000028287812 */ /* 0x000fe200078ec0ff */
[C---:B------:R-:W-:Y:S01]  /*5130*/  FFMA.FTZ R78, R70.reuse, R75, -R78 ;  /* 0x0000004b464e7223 */ /* 0x040fe2000001084e */
[----:B------:R-:W-:Y:S01]  /*5140*/  FFMA.FTZ R42, R70, R74, R42 ;  /* 0x0000004a462a7223 */ /* 0x000fe2000001002a */
[C---:B------:R-:W-:Y:S01]  /*5150*/  FMUL.FTZ R41, R69.reuse, R165 ;  /* 0x000000a545297220 */ /* 0x040fe20000410000 */
[----:B------:R-:W-:Y:S01]  /*5160*/  FMUL.FTZ R70, R69, R68 ;  /* 0x0000004445467220 */ /* 0x000fe20000410000 */
[----:B------:R-:W-:-:S02]  /*5170*/  IMAD.U32 R43, R43, 0x10000, RZ ;  /* 0x000100002b2b7824 */ /* 0x000fc400078e00ff */
[----:B------:R-:W-:Y:S01]  /*5180*/  FFMA.FTZ R76, R71, R72, -R76 ;  /* 0x00000048474c7223 */ /* 0x000fe2000001084c */
[C---:B------:R-:W-:Y:S01]  /*5190*/  FMUL.FTZ R69, R40.reuse, R47 ;  /* 0x0000002f28457220 */ /* 0x040fe20000410000 */
[----:B------:R-:W-:Y:S01]  /*51a0*/  FMUL.FTZ R40, R40, R46 ;  /* 0x0000002e28287220 */ /* 0x000fe20000410000 */
[C---:B------:R-:W-:Y:S01]  /*51b0*/  FFMA.FTZ R41, R43.reuse, R68, -R41 ;  /* 0x000000442b297223 */ /* 0x040fe20000010829 */
[----:B------:R-:W-:Y:S01]  /*51c0*/  FFMA.FTZ R70, R43, R165, R70 ;  /* 0x000000a52b467223 */ /* 0x000fe20000010046 */
[C---:B------:R-:W-:Y:S01]  /*51d0*/  FFMA.FTZ R69, R73.reuse, R46, -R69 ;  /* 0x0000002e49457223 */ /* 0x040fe20000010845 */
[----:B------:R-:W-:Y:S01]  /*51e0*/  FFMA.FTZ R40, R73, R47, R40 ;  /* 0x0000002f49287223 */ /* 0x000fe20000010028 */
[----:B------:R-:W-:Y:S02]  /*51f0*/  F2FP.BF16.F32.PACK_AB R76, R77, R76 ;  /* 0x0000004c4d4c723e */ /* 0x000fe400000010ff */
[----:B------:R-:W-:Y:S02]  /*5200*/  F2FP.BF16.F32.PACK_AB R43, R70, R41 ;  /* 0x00000029462b723e */ /* 0x000fe400000010ff */
[----:B------:R-:W-:Y:S01]  /*5210*/  F2FP.BF16.F32.PACK_AB R42, R42, R78 ;  /* 0x0000004e2a2a723e */ /* 0x000fe200000010ff */
[----:B------:R-:W-:Y:S01]  /*5220*/  IMAD.MOV.U32 R41, RZ, RZ, R76 ;  /* 0x000000ffff297224 */ /* 0x000fe200078e004c */
[----:B------:R-:W-:-:S07]  /*5230*/  F2FP.BF16.F32.PACK_AB R40, R40, R69 ;  /* 0x000000452828723e */ /* 0x000fce00000010ff */
.L_x_479:
[----:B------:R-:W-:Y:S05]  /*5240*/  BSYNC B2 ;  /* 0x0000000000027941 */ /* 0x000fea0003800000 */
.L_x_478:
[----:B--2---:R1:W-:Y:S02]  /*5250*/  STG.E.128 desc[UR60][R44.64], R40 ;  /* 0x000000282c007986 */ /* 0x0043e4000c101d3c */
.L_x_477:
[----:B------:R-:W-:Y:S05]  /*5260*/  BSYNC B1 ;  /* 0x0000000000017941 */ /* 0x000fea0003800000 */
.L_x_476:
[----:B------:R-:W-:Y:S01]  /*5270*/  ISETP.NE.AND P3, PT, R33, RZ, PT ;  /* 0x000000ff2100720c */ /* 0x000fe20003f65270 */
[----:B------:R-:W-:-:S12]  /*5280*/  BSSY B1, `(.L_x_480) ;  /* 0x0000036000017945 */ /* 0x000fd80003800000 */
        /* <DEDUP_REMOVED lines=9> */
[----:B------:R-:W-:Y:S02]  /*5320*/  SHF.R.U32.HI R66, RZ, 0x10, R67 ;  /* 0x00000010ff427819 */ /* 0x000fe40000011643 */
[C---:B------:R-:W-:Y:S01]  /*5330*/  PRMT R64, R160.reuse, 0x5410, R69 ;  /* 0x00005410a0407816 */ /* 0x040fe20000000045 */
[----:B------:R-:W-:Y:S01]  /*5340*/  IMAD.U32 R69, R41, 0x10000, RZ ;  /* 0x0001000029457824 */ /* 0x000fe200078e00ff */
[----:B------:R-:W-:-:S02]  /*5350*/  PRMT R160, R160, 0x5432, R65 ;  /* 0x00005432a0a07816 */ /* 0x000fc40000000041 */
[C---:B------:R-:W-:Y:S02]  /*5360*/  PRMT R65, R161.reuse, 0x5410, R68 ;  /* 0x00005410a1417816 */ /* 0x040fe40000000044 */
[----:B------:R-:W-:Y:S01]  /*5370*/  PRMT R161, R161, 0x5432, R66 ;  /* 0x00005432a1a17816 */ /* 0x000fe20000000042 */
[----:B------:R-:W-:Y:S01]  /*5380*/  IMAD.U32 R67, R160, 0x10000, RZ ;  /* 0x00010000a0437824 */ /* 0x000fe200078e00ff */
[----:B------:R-:W-:Y:S02]  /*5390*/  LOP3.LUT R42, R42, 0xffff0000, RZ, 0xc0, !PT ;  /* 0xffff00002a2a7812 */ /* 0x000fe400078ec0ff */
[----:B------:R-:W-:Y:S01]  /*53a0*/  LOP3.LUT R68, R41, 0xffff0000, RZ, 0xc0, !PT ;  /* 0xffff000029447812 */ /* 0x000fe200078ec0ff */
[----:B------:R-:W-:Y:S01]  /*53b0*/  IMAD.U32 R66, R161, 0x10000, RZ ;  /* 0x00010000a1427824 */ /* 0x000fe200078e00ff */
[----:B------:R-:W-:Y:S01]  /*53c0*/  LOP3.LUT R71, R65, 0xffff0000, RZ, 0xc0, !PT ;  /* 0xffff000041477812 */ /* 0x000fe200078ec0ff */
[----:B------:R-:W-:Y:S01]  /*53d0*/  IMAD.U32 R41, R40, 0x10000, RZ ;  /* 0x0001000028297824 */ /* 0x000fe200078e00ff */
[----:B------:R-:W-:Y:S01]  /*53e0*/  LOP3.LUT R70, R64, 0xffff0000, RZ, 0xc0, !PT ;  /* 0xffff000040467812 */ /* 0x000fe200078ec0ff */
[----:B------:R-:W-:Y:S01]  /*53f0*/  FMUL.FTZ R74, R42, R66 ;  /* 0x000000422a4a7220 */ /* 0x000fe20000410000 */
[----:B------:R-:W-:Y:S01]  /*5400*/  LOP3.LUT R40, R40, 0xffff0000, RZ, 0xc0, !PT ;  /* 0xffff000028287812 */ /* 0x000fe200078ec0ff */
[----:B------:R-:W-:Y:S01]  /*5410*/  FMUL.FTZ R72, R68, R71 ;  /* 0x0000004744487220 */ /* 0x000fe20000410000 */
[----:B------:R-:W-:Y:S01]  /*5420*/  FMUL.FTZ R42, R42, R67 ;  /* 0x000000432a2a7220 */ /* 0x000fe20000410000 */
[----:B------:R-:W-:Y:S01]  /*5430*/  LOP3.LUT R46, R43, 0xffff0000, RZ, 0xc0, !PT ;  /* 0xffff00002b2e7812 */ /* 0x000fe200078ec0ff */
[----:B------:R-:W-:Y:S01]  /*5440*/  FMUL.FTZ R68, R68, R70 ;  /* 0x0000004644447220 */ /* 0x000fe20000410000 */
[----:B------:R-:W-:Y:S01]  /*5450*/  LOP3.LUT R161, R161, 0xffff0000, RZ, 0xc0, !PT ;  /* 0xffff0000a1a17812 */ /* 0x000fe200078ec0ff */
[----:B------:R-:W-:Y:S01]  /*5460*/  IMAD.U32 R65, R65, 0x10000, RZ ;  /* 0x0001000041417824 */ /* 0x000fe200078e00ff */
[----:B------:R-:W-:Y:S01]  /*5470*/  LOP3.LUT R160, R160, 0xffff0000, RZ, 0xc0, !PT ;  /* 0xffff0000a0a07812 */ /* 0x000fe200078ec0ff */
[----:B------:R-:W-:-:S02]  /*5480*/  IMAD.U32 R64, R64, 0x10000, RZ ;  /* 0x0001000040407824 */ /* 0x000fc400078e00ff */
[----:B------:R-:W-:Y:S01]  /*5490*/  FFMA.FTZ R70, R69, R70, -R72 ;  /* 0x0000004645467223 */ /* 0x000fe20000010848 */
[----:B------:R-:W-:Y:S01]  /*54a0*/  FFMA.FTZ R66, R47, R66, R42 ;  /* 0x000000422f427223 */ /* 0x000fe2000001002a */
[----:B------:R-:W-:Y:S01]  /*54b0*/  FFMA.FTZ R69, R69, R71, R68 ;  /* 0x0000004745457223 */ /* 0x000fe20000010044 */
[----:B------:R-:W-:Y:S01]  /*54c0*/  FMUL.FTZ R42, R40, R65 ;  /* 0x00000041282a7220 */ /* 0x000fe20000410000 */
[----:B------:R-:W-:Y:S02]  /*54d0*/  IMAD.U32 R43, R43, 0x10000, RZ ;  /* 0x000100002b2b7824 */ /* 0x000fe400078e00ff */
[----:B------:R-:W-:Y:S01]  /*54e0*/  FFMA.FTZ R67, R47, R67, -R74 ;  /* 0x000000432f437223 */ /* 0x000fe2000001084a */
[----:B------:R-:W-:Y:S01]  /*54f0*/  FMUL.FTZ R68, R46, R161 ;  /* 0x000000a12e447220 */ /* 0x000fe20000410000 */
[----:B------:R-:W-:Y:S01]  /*5500*/  FMUL.FTZ R40, R40, R64 ;  /* 0x0000004028287220 */ /* 0x000fe20000410000 */
[----:B------:R-:W-:Y:S01]  /*5510*/  FMUL.FTZ R46, R46, R160 ;  /* 0x000000a02e2e7220 */ /* 0x000fe20000410000 */
[----:B------:R-:W-:Y:S01]  /*5520*/  FFMA.FTZ R42, R41, R64, -R42 ;  /* 0x00000040292a7223 */ /* 0x000fe2000001082a */
[----:B------:R-:W-:Y:S01]  /*5530*/  FFMA.FTZ R68, R43, R160, -R68 ;  /* 0x000000a02b447223 */ /* 0x000fe20000010844 */
[----:B------:R-:W-:Y:S01]  /*5540*/  FFMA.FTZ R41, R41, R65, R40 ;  /* 0x0000004129297223 */ /* 0x000fe20000010028 */
[----:B------:R-:W-:Y:S01]  /*5550*/  FFMA.FTZ R43, R43, R161, R46 ;  /* 0x000000a12b2b7223 */ /* 0x000fe2000001002e */
[----:B------:R-:W-:-:S02]  /*5560*/  F2FP.BF16.F32.PACK_AB R69, R69, R70 ;  /* 0x000000464545723e */ /* 0x000fc400000010ff */
[----:B------:R-:W-:Y:S02]  /*5570*/  F2FP.BF16.F32.PACK_AB R66, R66, R67 ;  /* 0x000000434242723e */ /* 0x000fe400000010ff */
[----:B------:R-:W-:Y:S01]  /*5580*/  F2FP.BF16.F32.PACK_AB R40, R41, R42 ;  /* 0x0000002a2928723e */ /* 0x000fe200000010ff */
[----:B------:R-:W-:Y:S01]  /*5590*/  IMAD.MOV.U32 R41, RZ, RZ, R69 ;  /* 0x000000ffff297224 */ /* 0x000fe200078e0045 */
[----:B------:R-:W-:Y:S01]  /*55a0*/  F2FP.BF16.F32.PACK_AB R43, R43, R68 ;  /* 0x000000442b2b723e */ /* 0x000fe200000010ff */
[----:B------:R-:W-:-:S07]  /*55b0*/  IMAD.MOV.U32 R42, RZ, RZ, R66 ;  /* 0x000000ffff2a7224 */ /* 0x000fce00078e0042 */
.L_x_483:
[----:B------:R-:W-:Y:S05]  /*55c0*/  BSYNC B2 ;  /* 0x0000000000027941 */ /* 0x000fea0003800000 */
.L_x_482:
[----:B--2---:R1:W-:Y:S02]  /*55d0*/  STG.E.128 desc[UR60][R44.64+0x40], R40 ;  /* 0x000040282c007986 */ /* 0x0043e4000c101d3c */
.L_x_481:
[----:B------:R-:W-:Y:S05]  /*55e0*/  BSYNC B1 ;  /* 0x0000000000017941 */ /* 0x000fea0003800000 */
.L_x_480:
        /* <DEDUP_REMOVED lines=9> */
[----:B------:R-:W-:Y:S02]  /*5680*/  SHF.R.U64 R47, R60, 0x10, R61 ;  /* 0x000000103c2f7819 */ /* 0x000fe4000000123d */
[----:B------:R-:W-:Y:S01]  /*5690*/  SHF.R.U32.HI R62, RZ, 0x10, R63 ;  /* 0x00000010ff3e7819 */ /* 0x000fe2000001163f */
[----:B------:R-:W-:Y:S01]  /*56a0*/  IMAD.U32 R63, R41, 0x10000, RZ ;  /* 0x00010000293f7824 */ /* 0x000fe200078e00ff */
[----:B------:R-:W-:Y:S02]  /*56b0*/  PRMT R64, R159, 0x5410, R64 ;  /* 0x000054109f407816 */ /* 0x000fe40000000040 */
[----:B------:R-:W-:Y:S02]  /*56c0*/  SHF.R.U32.HI R61, RZ, 0x10, R61 ;  /* 0x00000010ff3d7819 */ /* 0x000fe4000001163d */
[----:B------:R-:W-:-:S02]  /*56d0*/  PRMT R47, R158, 0x5410, R47 ;  /* 0x000054109e2f7816 */ /* 0x000fc4000000002f */
[----:B------:R-:W-:Y:S02]  /*56e0*/  PRMT R159, R159, 0x5432, R62 ;  /* 0x000054329f9f7816 */ /* 0x000fe4000000003e */
[----:B------:R-:W-:Y:S01]  /*56f0*/  LOP3.LUT R62, R41, 0xffff0000, RZ, 0xc0, !PT ;  /* 0xffff0000293e7812 */ /* 0x000fe200078ec0ff */
[----:B------:R-:W-:Y:S01]  /*5700*/  IMAD.U32 R41, R40, 0x10000, RZ ;  /* 0x0001000028297824 */ /* 0x000fe200078e00ff */
[C---:B------:R-:W-:Y:S01]  /*5710*/  LOP3.LUT R66, R64.reuse, 0xffff0000, RZ, 0xc0, !PT ;  /* 0xffff000040427812 */ /* 0x040fe200078ec0ff */
[----:B------:R-:W-:Y:S01]  /*5720*/  IMAD.U32 R64, R64, 0x10000, RZ ;  /* 0x0001000040407824 */ /* 0x000fe200078e00ff */
[----:B------:R-:W-:Y:S01]  /*5730*/  PRMT R158, R158, 0x5432, R61 ;  /* 0x000054329e9e7816 */ /* 0x000fe2000000003d */
[----:B------:R-:W-:Y:S01]  /*5740*/  IMAD.U32 R61, R159, 0x10000, RZ ;  /* 0x000100009f3d7824 */ /* 0x000fe200078e00ff */
[----:B------:R-:W-:Y:S01]  /*5750*/  LOP3.LUT R65, R47, 0xffff0000, RZ, 0xc0, !PT ;  /* 0xffff00002f417812 */ /* 0x000fe200078ec0ff */
[-C--:B------:R-:W-:Y:S01]  /*5760*/  FMUL.FTZ R68, R62, R66.reuse ;  /* 0x000000423e447220 */ /* 0x080fe20000410000 */
[----:B------:R-:W-:Y:S01]  /*5770*/  LOP3.LUT R60, R42, 0xffff0000, RZ, 0xc0, !PT ;  /* 0xffff00002a3c7812 */ /* 0x000fe200078ec0ff */
[----:B------:R-:W-:Y:S01]  /*5780*/  IMAD.U32 R67, R158, 0x10000, RZ ;  /* 0x000100009e437824 */ /* 0x000fe200078e00ff */
[----:B------:R-:W-:Y:S01]  /*5790*/  LOP3.LUT R42, R43, 0xffff0000, RZ, 0xc0, !PT ;  /* 0xffff00002b2a7812 */ /* 0x000fe200078ec0ff */
[-C--:B------:R-:W-:Y:S01]  /*57a0*/  FMUL.FTZ R69, R62, R65.reuse ;  /* 0x000000413e457220 */ /* 0x080fe20000410000 */
[----:B------:R-:W-:Y:S01]  /*57b0*/  LOP3.LUT R62, R40, 0xffff0000, RZ, 0xc0, !PT ;  /* 0xffff0000283e7812 */ /* 0x000fe200078ec0ff */
[----:B------:R-:W-:Y:S01]  /*57c0*/  FFMA.FTZ R40, R63, R65, -R68 ;  /* 0x000000413f287223 */ /* 0x000fe20000010844 */
[C---:B------:R-:W-:Y:S01]  /*57d0*/  FMUL.FTZ R71, R60.reuse, R61 ;  /* 0x0000003d3c477220 */ /* 0x040fe20000410000 */
[-C--:B------:R-:W-:Y:S01]  /*57e0*/  FMUL.FTZ R65, R60, R67.reuse ;  /* 0x000000433c417220 */ /* 0x080fe20000410000 */
[----:B------:R-:W-:Y:S01]  /*57f0*/  LOP3.LUT R159, R159, 0xffff0000, RZ, 0xc0, !PT ;  /* 0xffff00009f9f7812 */ /* 0x000fe200078ec0ff */
[----:B------:R-:W-:Y:S01]  /*5800*/  IMAD.U32 R47, R47, 0x10000, RZ ;  /* 0x000100002f2f7824 */ /* 0x000fe200078e00ff */
[----:B------:R-:W-:Y:S01]  /*5810*/  LOP3.LUT R158, R158, 0xffff0000, RZ, 0xc0, !PT ;  /* 0xffff00009e9e7812 */ /* 0x000fe200078ec0ff */
[----:B------:R-:W-:Y:S01]  /*5820*/  FFMA.FTZ R63, R63, R66, R69 ;  /* 0x000000423f3f7223 */ /* 0x000fe20000010045 */
[C---:B------:R-:W-:Y:S01]  /*5830*/  FFMA.FTZ R60, R46.reuse, R67, -R71 ;  /* 0x000000432e3c7223 */ /* 0x040fe20000010847 */
[----:B------:R-:W-:Y:S01]  /*5840*/  FFMA.FTZ R65, R46, R61, R65 ;  /* 0x0000003d2e417223 */ /* 0x000fe20000010041 */
[C---:B------:R-:W-:Y:S01]  /*5850*/  FMUL.FTZ R46, R42.reuse, R159 ;  /* 0x0000009f2a2e7220 */ /* 0x040fe20000410000 */
[----:B------:R-:W-:Y:S01]  /*5860*/  FMUL.FTZ R66, R42, R158 ;  /* 0x0000009e2a427220 */ /* 0x000fe20000410000 */
[----:B------:R-:W-:-:S02]  /*5870*/  IMAD.U32 R43, R43, 0x10000, RZ ;  /* 0x000100002b2b7824 */ /* 0x000fc400078e00ff */
[C---:B------:R-:W-:Y:S01]  /*5880*/  FMUL.FTZ R42, R62.reuse, R64 ;  /* 0x000000403e2a7220 */ /* 0x040fe20000410000 */
[-C--:B------:R-:W-:Y:S01]  /*5890*/  FMUL.FTZ R61, R62, R47.reuse ;  /* 0x0000002f3e3d7220 */ /* 0x080fe20000410000 */
[----:B------:R-:W-:Y:S01]  /*58a0*/  F2FP.BF16.F32.PACK_AB R60, R65, R60 ;  /* 0x0000003c413c723e */ /* 0x000fe200000010ff */
[----:B------:R-:W-:Y:S01]  /*58b0*/  FFMA.FTZ R46, R43, R158, -R46 ;  /* 0x0000009e2b2e7223 */ /* 0x000fe2000001082e */
[C---:B------:R-:W-:Y:S01]  /*58c0*/  FFMA.FTZ R42, R41.reuse, R47, -R42 ;  /* 0x0000002f292a7223 */ /* 0x040fe2000001082a */
[----:B------:R-:W-:Y:S01]  /*58d0*/  FFMA.FTZ R61, R41, R64, R61 ;  /* 0x00000040293d7223 */ /* 0x000fe2000001003d */
[----:B------:R-:W-:Y:S01]  /*58e0*/  FFMA.FTZ R43, R43, R159, R66 ;  /* 0x0000009f2b2b7223 */ /* 0x000fe20000010042 */
[----:B------:R-:W-:-:S03]  /*58f0*/  F2FP.BF16.F32.PACK_AB R41, R63, R40 ;  /* 0x000000283f29723e */ /* 0x000fc600000010ff */
[----:B------:R-:W-:Y:S01]  /*5900*/  F2FP.BF16.F32.PACK_AB R40, R61, R42 ;  /* 0x0000002a3d28723e */ /* 0x000fe200000010ff */
[----:B------:R-:W-:Y:S01]  /*5910*/  IMAD.MOV.U32 R42, RZ, RZ, R60 ;  /* 0x000000ffff2a7224 */ /* 0x000fe200078e003c */
[----:B------:R-:W-:-:S07]  /*5920*/  F2FP.BF16.F32.PACK_AB R43, R43, R46 ;  /* 0x0000002e2b2b723e */ /* 0x000fce00000010ff */
.L_x_487:
[----:B------:R-:W-:Y:S05]  /*5930*/  BSYNC B2 ;  /* 0x0000000000027941 */ /* 0x000fea0003800000 */
.L_x_486:
[----:B--2---:R1:W-:Y:S02]  /*5940*/  STG.E.128 desc[UR60][R44.64+0x80], R40 ;  /* 0x000080282c007986 */ /* 0x0043e4000c101d3c */
.L_x_485:
[----:B------:R-:W-:Y:S05]  /*5950*/  BSYNC B1 ;  /* 0x0000000000017941 */ /* 0x000fea0003800000 */
.L_x_484:
        /* <DEDUP_REMOVED lines=10> */
[----:B------:R-:W-:Y:S02]  /*5a00*/  SHF.R.U64 R60, R58, 0x10, R59 ;  /* 0x000000103a3c7819 */ /* 0x000fe4000000123b */
[C---:B------:R-:W-:Y:S02]  /*5a10*/  PRMT R58, R152.reuse, 0x5410, R63 ;  /* 0x00005410983a7816 */ /* 0x040fe4000000003f */
[----:B------:R-:W-:Y:S02]  /*5a20*/  SHF.R.U32.HI R56, RZ, 0x10, R59 ;  /* 0x00000010ff387819 */ /* 0x000fe4000001163b */
        /* <DEDUP_REMOVED lines=10> */
[C---:B------:R-:W-:Y:S01]  /*5ad0*/  IMAD.U32 R42, R43.reuse, 0x10000, RZ ;  /* 0x000100002b2a7824 */ /* 0x040fe200078e00ff */
[----:B------:R-:W-:Y:S01]  /*5ae0*/  LOP3.LUT R46, R43, 0xffff0000, RZ, 0xc0, !PT ;  /* 0xffff00002b2e7812 */ /* 0x000fe200078ec0ff */
[----:B------:R-:W-:-:S02]  /*5af0*/  IMAD.U32 R43, R41, 0x10000, RZ ;  /* 0x00010000292b7824 */ /* 0x000fc400078e00ff */
[C---:B------:R-:W-:Y:S01]  /*5b00*/  FMUL.FTZ R66, R56.reuse, R62 ;  /* 0x0000003e38427220 */ /* 0x040fe20000410000 */
[-C--:B------:R-:W-:Y:S01]  /*5b10*/  FMUL.FTZ R63, R56, R59.reuse ;  /* 0x0000003b383f7220 */ /* 0x080fe20000410000 */
[----:B------:R-:W-:Y:S02]  /*5b20*/  IMAD.U32 R41, R40, 0x10000, RZ ;  /* 0x0001000028297824 */ /* 0x000fe400078e00ff */
[----:B------:R-:W-:Y:S01]  /*5b30*/  FMUL.FTZ R56, R57, R64 ;  /* 0x0000004039387220 */ /* 0x000fe20000410000 */
[C---:B------:R-:W-:Y:S01]  /*5b40*/  FFMA.FTZ R66, R43.reuse, R59, -R66 ;  /* 0x0000003b2b427223 */ /* 0x040fe20000010842 */
[----:B------:R-:W-:Y:S01]  /*5b50*/  FFMA.FTZ R63, R43, R62, R63 ;  /* 0x0000003e2b3f7223 */ /* 0x000fe2000001003f */
[----:B------:R-:W-:Y:S01]  /*5b60*/  LOP3.LUT R157, R157, 0xffff0000, RZ, 0xc0, !PT ;  /* 0xffff00009d9d7812 */ /* 0x000fe200078ec0ff */
[----:B------:R-:W-:Y:S01]  /*5b70*/  IMAD.U32 R58, R58, 0x10000, RZ ;  /* 0x000100003a3a7824 */ /* 0x000fe200078e00ff */
[----:B------:R-:W-:Y:S01]  /*5b80*/  LOP3.LUT R43, R152, 0xffff0000, RZ, 0xc0, !PT ;  /* 0xffff0000982b7812 */ /* 0x000fe200078ec0ff */
[-C--:B------:R-:W-:Y:S01]  /*5b90*/  FMUL.FTZ R62, R57, R60.reuse ;  /* 0x0000003c393e7220 */ /* 0x080fe20000410000 */
[----:B------:R-:W-:Y:S01]  /*5ba0*/  LOP3.LUT R40, R40, 0xffff0000, RZ, 0xc0, !PT ;  /* 0xffff000028287812 */ /* 0x000fe200078ec0ff */
[C---:B------:R-:W-:Y:S01]  /*5bb0*/  FFMA.FTZ R56, R47.reuse, R60, -R56 ;  /* 0x0000003c2f387223 */ /* 0x040fe20000010838 */
[C---:B------:R-:W-:Y:S01]  /*5bc0*/  FMUL.FTZ R57, R46.reuse, R157 ;  /* 0x0000009d2e397220 */ /* 0x040fe20000410000 */
[----:B------:R-:W-:Y:S01]  /*5bd0*/  FMUL.FTZ R60, R46, R43 ;  /* 0x0000002b2e3c7220 */ /* 0x000fe20000410000 */
[----:B------:R-:W-:Y:S01]  /*5be0*/  FFMA.FTZ R47, R47, R64, R62 ;  /* 0x000000402f2f7223 */ /* 0x000fe2000001003e */
        /* <DEDUP_REMOVED lines=9> */
[----:B------:R-:W-:Y:S01]  /*5c80*/  IMAD.MOV.U32 R41, RZ, RZ, R63 ;  /* 0x000000ffff297224 */ /* 0x000fe200078e003f */
[----:B------:R-:W-:-:S07]  /*5c90*/  F2FP.BF16.F32.PACK_AB R42, R47, R56 ;  /* 0x000000382f2a723e */ /* 0x000fce00000010ff */
.L_x_491:
[----:B------:R-:W-:Y:S05]  /*5ca0*/  BSYNC B2 ;  /* 0x0000000000027941 */ /* 0x000fea0003800000 */
.L_x_490:
[----:B--2---:R1:W-:Y:S02]  /*5cb0*/  STG.E.128 desc[UR60][R44.64+0xc0], R40 ;  /* 0x0000c0282c007986 */ /* 0x0043e4000c101d3c */
.L_x_489:
[----:B------:R-:W-:Y:S05]  /*5cc0*/  BSYNC B1 ;  /* 0x0000000000017941 */ /* 0x000fea0003800000 */
.L_x_488:
        /* <DEDUP_REMOVED lines=13> */
[----:B------:R-:W-:Y:S02]  /*5da0*/  PRMT R57, R148, 0x5410, R57 ;  /* 0x0000541094397816 */ /* 0x000fe40000000039 */
[----:B------:R-:W-:-:S02]  /*5db0*/  PRMT R54, R133, 0x5410, R58 ;  /* 0x0000541085367816 */ /* 0x000fc4000000003a */
[----:B------:R-:W-:Y:S02]  /*5dc0*/  PRMT R148, R148, 0x5432, R55 ;  /* 0x0000543294947816 */ /* 0x000fe40000000037 */
[----:B------:R-:W-:Y:S02]  /*5dd0*/  LOP3.LUT R53, R43, 0xffff0000, RZ, 0xc0, !PT ;  /* 0xffff00002b357812 */ /* 0x000fe400078ec0ff */
        /* <DEDUP_REMOVED lines=8> */
[----:B------:R-:W-:-:S02]  /*5e60*/  IMAD.U32 R42, R41, 0x10000, RZ ;  /* 0x00010000292a7824 */ /* 0x000fc400078e00ff */
[C---:B------:R-:W-:Y:S01]  /*5e70*/  FMUL.FTZ R61, R43.reuse, R58 ;  /* 0x0000003a2b3d7220 */ /* 0x040fe20000410000 */
[C---:B------:R-:W-:Y:S02]  /*5e80*/  IMAD.U32 R41, R40.reuse, 0x10000, RZ ;  /* 0x0001000028297824 */ /* 0x040fe400078e00ff */
[----:B------:R-:W-:Y:S01]  /*5e90*/  FMUL.FTZ R43, R43, R55 ;  /* 0x000000372b2b7220 */ /* 0x000fe20000410000 */
[----:B------:R-:W-:Y:S01]  /*5ea0*/  LOP3.LUT R40, R40, 0xffff0000, RZ, 0xc0, !PT ;  /* 0xffff000028287812 */ /* 0x000fe200078ec0ff */
[C---:B------:R-:W-:Y:S01]  /*5eb0*/  FMUL.FTZ R63, R47.reuse, R59 ;  /* 0x0000003b2f3f7220 */ /* 0x040fe20000410000 */
[----:B------:R-:W-:Y:S01]  /*5ec0*/  LOP3.LUT R148, R148, 0xffff0000, RZ, 0xc0, !PT ;  /* 0xffff000094947812 */ /* 0x000fe200078ec0ff */
[----:B------:R-:W-:Y:S01]  /*5ed0*/  FMUL.FTZ R47, R47, R56 ;  /* 0x000000382f2f7220 */ /* 0x000fe20000410000 */
[----:B------:R-:W-:Y:S01]  /*5ee0*/  LOP3.LUT R133, R133, 0xffff0000, RZ, 0xc0, !PT ;  /* 0xffff000085857812 */ /* 0x000fe200078ec0ff */
[----:B------:R-:W-:Y:S02]  /*5ef0*/  IMAD.U32 R54, R54, 0x10000, RZ ;  /* 0x0001000036367824 */ /* 0x000fe400078e00ff */
[C---:B------:R-:W-:Y:S01]  /*5f00*/  FFMA.FTZ R61, R42.reuse, R55, -R61 ;  /* 0x000000372a3d7223 */ /* 0x040fe2000001083d */
[----:B------:R-:W-:Y:S01]  /*5f10*/  FFMA.FTZ R58, R42, R58, R43 ;  /* 0x0000003a2a3a7223 */ /* 0x000fe2000001002b */
[----:B------:R-:W-:Y:S01]  /*5f20*/  FFMA.FTZ R63, R46, R56, -R63 ;  /* 0x000000382e3f7223 */ /* 0x000fe2000001083f */
[----:B------:R-:W-:Y:S01]  /*5f30*/  FMUL.FTZ R42, R40, R57 ;  /* 0x00000039282a7220 */ /* 0x000fe20000410000 */
[----:B------:R-:W-:Y:S01]  /*5f40*/  FFMA.FTZ R46, R46, R59, R47 ;  /* 0x0000003b2e2e7223 */ /* 0x000fe2000001002f */
[C---:B------:R-:W-:Y:S01]  /*5f50*/  FMUL.FTZ R43, R53.reuse, R148 ;  /* 0x00000094352b7220 */ /* 0x040fe20000410000 */
[-C--:B------:R-:W-:Y:S01]  /*5f60*/  FMUL.FTZ R40, R40, R54.reuse ;  /* 0x0000003628287220 */ /* 0x080fe20000410000 */
[-C--:B------:R-:W-:Y:S01]  /*5f70*/  FMUL.FTZ R53, R53, R133.reuse ;  /* 0x0000008535357220 */ /* 0x080fe20000410000 */
[C---:B------:R-:W-:Y:S01]  /*5f80*/  FFMA.FTZ R42, R41.reuse, R54, -R42 ;  /* 0x00000036292a7223 */ /* 0x040fe2000001082a */
[C---:B------:R-:W-:Y:S01]  /*5f90*/  FFMA.FTZ R43, R52.reuse, R133, -R43 ;  /* 0x00000085342b7223 */ /* 0x040fe2000001082b */
        /* <DEDUP_REMOVED lines=8> */
.L_x_495:
[----:B------:R-:W-:Y:S05]  /*6020*/  BSYNC B2 ;  /* 0x0000000000027941 */ /* 0x000fea0003800000 */
.L_x_494:
[----:B--2---:R1:W-:Y:S02]  /*6030*/  STG.E.128 desc[UR60][R44.64+0x100], R40 ;  /* 0x000100282c007986 */ /* 0x0043e4000c101d3c */
.L_x_493:
[----:B------:R-:W-:Y:S05]  /*6040*/  BSYNC B1 ;  /* 0x0000000000017941 */ /* 0x000fea0003800000 */
.L_x_492:
        /* <DEDUP_REMOVED lines=8> */
[----:B------:R-:W-:Y:S01]  /*60d0*/  SHF.R.U32.HI R53, RZ, 0x10, R49 ;  /* 0x00000010ff357819 */ /* 0x000fe20000011631 */
[----:B------:R-:W-:Y:S01]  /*60e0*/  IMAD.U32 R46, R42, 0x10000, RZ ;  /* 0x000100002a2e7824 */ /* 0x000fe200078e00ff */
[--C-:B------:R-:W-:Y:S02]  /*60f0*/  SHF.R.U64 R54, R50, 0x10, R51.reuse ;  /* 0x0000001032367819 */ /* 0x100fe40000001233 */
[----:B------:R-:W-:Y:S02]  /*6100*/  SHF.R.U32.HI R52, RZ, 0x10, R51 ;  /* 0x00000010ff347819 */ /* 0x000fe40000011633 */
[C---:B------:R-:W-:Y:S02]  /*6110*/  PRMT R50, R130.reuse, 0x5432, R55 ;  /* 0x0000543282327816 */ /* 0x040fe40000000037 */
[----:B------:R-:W-:-:S02]  /*6120*/  PRMT R130, R130, 0x5410, R53 ;  /* 0x0000541082827816 */ /* 0x000fc40000000035 */
[C---:B------:R-:W-:Y:S02]  /*6130*/  PRMT R53, R131.reuse, 0x5410, R54 ;  /* 0x0000541083357816 */ /* 0x040fe40000000036 */
[----:B------:R-:W-:Y:S01]  /*6140*/  PRMT R131, R131, 0x5432, R52 ;  /* 0x0000543283837816 */ /* 0x000fe20000000034 */
[----:B------:R-:W-:Y:S01]  /*6150*/  IMAD.U32 R52, R130, 0x10000, RZ ;  /* 0x0001000082347824 */ /* 0x000fe200078e00ff */
[----:B------:R-:W-:Y:S02]  /*6160*/  LOP3.LUT R49, R43, 0xffff0000, RZ, 0xc0, !PT ;  /* 0xffff00002b317812 */ /* 0x000fe400078ec0ff */
[----:B------:R-:W-:Y:S01]  /*6170*/  LOP3.LUT R43, R41, 0xffff0000, RZ, 0xc0, !PT ;  /* 0xffff0000292b7812 */ /* 0x000fe200078ec0ff */
[----:B------:R-:W-:Y:S01]  /*6180*/  IMAD.U32 R55, R131, 0x10000, RZ ;  /* 0x0001000083377824 */ /* 0x000fe200078e00ff */
[C---:B------:R-:W-:Y:S01]  /*6190*/  LOP3.LUT R54, R53.reuse, 0xffff0000, RZ, 0xc0, !PT ;  /* 0xffff000035367812 */ /* 0x040fe200078ec0ff */
[----:B------:R-:W-:Y:S01]  /*61a0*/  IMAD.U32 R53, R53, 0x10000, RZ ;  /* 0x0001000035357824 */ /* 0x000fe200078e00ff */
[C---:B------:R-:W-:Y:S01]  /*61b0*/  LOP3.LUT R51, R50.reuse, 0xffff0000, RZ, 0xc0, !PT ;  /* 0xffff000032337812 */ /* 0x040fe200078ec0ff */
        /* <DEDUP_REMOVED lines=8> */
[----:B------:R-:W-:Y:S01]  /*6240*/  FMUL.FTZ R47, R47, R52 ;  /* 0x000000342f2f7220 */ /* 0x000fe20000410000 */
[----:B------:R-:W-:Y:S01]  /*6250*/  LOP3.LUT R131, R131, 0xffff0000, RZ, 0xc0, !PT ;  /* 0xffff000083837812 */ /* 0x000fe200078ec0ff */
[----:B------:R-:W-:Y:S01]  /*6260*/  FFMA.FTZ R57, R42, R51, -R57 ;  /* 0x000000332a397223 */ /* 0x000fe20000010839 */
[----:B------:R-:W-:Y:S01]  /*6270*/  LOP3.LUT R130, R130, 0xffff0000, RZ, 0xc0, !PT ;  /* 0xffff000082827812 */ /* 0x000fe200078ec0ff */
[----:B------:R-:W-:Y:S01]  /*6280*/  FFMA.FTZ R54, R42, R54, R43 ;  /* 0x000000362a367223 */ /* 0x000fe2000001002b */
[----:B------:R-:W-:Y:S01]  /*6290*/  FFMA.FTZ R59, R46, R52, -R59 ;  /* 0x000000342e3b7223 */ /* 0x000fe2000001083b */
[----:B------:R-:W-:Y:S01]  /*62a0*/  FMUL.FTZ R42, R40, R53 ;  /* 0x00000035282a7220 */ /* 0x000fe20000410000 */
[----:B------:R-:W-:Y:S01]  /*62b0*/  FFMA.FTZ R46, R46, R55, R47 ;  /* 0x000000372e2e7223 */ /* 0x000fe2000001002f */
[----:B------:R-:W-:Y:S01]  /*62c0*/  FMUL.FTZ R40, R40, R50 ;  /* 0x0000003228287220 */ /* 0x000fe20000410000 */
[C---:B------:R-:W-:Y:S01]  /*62d0*/  FMUL.FTZ R43, R49.reuse, R131 ;  /* 0x00000083312b7220 */ /* 0x040fe20000410000 */
[----:B------:R-:W-:Y:S01]  /*62e0*/  FMUL.FTZ R52, R49, R130 ;  /* 0x0000008231347220 */ /* 0x000fe20000410000 */
        /* <DEDUP_REMOVED lines=8> */
[----:B------:R-:W-:Y:S01]  /*6370*/  F2FP.BF16.F32.PACK_AB R43, R52, R43 ;  /* 0x0000002b342b723e */ /* 0x000fe200000010ff */
[----:B------:R-:W-:-:S07]  /*6380*/  IMAD.MOV.U32 R42, RZ, RZ, R46 ;  /* 0x000000ffff2a7224 */ /* 0x000fce00078e002e */
.L_x_497:
[----:B------:R-:W-:Y:S05]  /*6390*/  BSYNC B1 ;  /* 0x0000000000017941 */ /* 0x000fea0003800000 */
.L_x_496:
[----:B--2---:R1:W-:Y:S01]  /*63a0*/  STG.E.128 desc[UR60][R44.64+0x140], R40 ;  /* 0x000140282c007986 */ /* 0x0043e2000c101d3c */
[----:B------:R-:W-:Y:S05]  /*63b0*/  BRA `(.L_x_475) ;  /* 0x0000004000407947 */ /* 0x000fea0003800000 */
.L_x_443:
        /* <DEDUP_REMOVED lines=22> */
[----:B------:R-:W-:Y:S06]  /*6520*/  @P4 BRA `(.L_x_499) ;  /* 0x00000000007c4947 */ /* 0x000fec0003800000 */
[----:B------:R-:W-:Y:S01]  /*6530*/  IADD3 R42, P2, R108, R90, RZ ;  /* 0x0000005a6c2a7210 */ /* 0x000fe20007f5e0ff */
[----:B------:R-:W-:Y:S01]  /*6540*/  ULDC.64 UR4, c[0x0][0x3e8] ;  /* 0x0000fa0000047ab9 */ /* 0x000fe20000000a00 */
[----:B------:R-:W-:Y:S02]  /*6550*/  CS2R R50, SRZ ;  /* 0x0000000000327805 */ /* 0x000fe4000001ff00 */
[----:B------:R-:W-:Y:S02]  /*6560*/  CS2R R48, SRZ ;  /* 0x0000000000307805 */ /* 0x000fe4000001ff00 */
[----:B------:R-:W-:Y:S01]  /*6570*/  CS2R R78, SRZ ;  /* 0x00000000004e7805 */ /* 0x000fe2000001ff00 */
[----:B------:R-:W-:Y:S01]  /*6580*/  IMAD.X R43, R98, 0x1, R15, P2 ;  /* 0x00000001622b7824 */ /* 0x000fe200010e060f */
[----:B------:R-:W-:Y:S02]  /*6590*/  IADD3 R40, P2, R102, R88, RZ ;  /* 0x0000005866287210 */ /* 0x000fe40007f5e0ff */
[----:B------:R-:W-:-:S03]  /*65a0*/  CS2R R76, SRZ ;  /* 0x00000000004c7805 */ /* 0x000fc6000001ff00 */
        /* <DEDUP_REMOVED lines=8> */
[----:B------:R-:W-:Y:S02]  /*6630*/  CS2R R44, SRZ ;  /* 0x00000000002c7805 */ /* 0x000fe4000001ff00 */
[----:B------:R-:W-:Y:S02]  /*6640*/  CS2R R58, SRZ ;  /* 0x00000000003a7805 */ /* 0x000fe4000001ff00 */
[----:B------:R-:W-:-:S05]  /*6650*/  CS2R R56, SRZ ;  /* 0x0000000000387805 */ /* 0x000fca000001ff00 */
[----:B------:R0:W5:Y:S04]  /*6660*/  @!P2 LDG.E.128 R48, desc[UR60][R80.64] ;  /* 0x0000003c5030a981 */ /* 0x000168000c1e1d00 */
[----:B------:R0:W5:Y:S01]  /*6670*/  @!P2 LDG.E.128 R76, desc[UR60][R82.64] ;  /* 0x0000003c524ca981 */ /* 0x000162000c1e1d00 */
[----:B------:R-:W-:Y:S02]  /*6680*/  ISETP.GE.AND P2, PT, R0, R126, PT ;  /* 0x0000007e0000720c */ /* 0x000fe40003f46270 */
[----:B------:R-:W-:Y:S02]  /*6690*/  CS2R R42, SRZ ;  /* 0x00000000002a7805 */ /* 0x000fe4000001ff00 */
[----:B------:R-:W-:Y:S02]  /*66a0*/  CS2R R40, SRZ ;  /* 0x0000000000287805 */ /* 0x000fe4000001ff00 */
[----:B------:R-:W-:-:S02]  /*66b0*/  CS2R R54, SRZ ;  /* 0x0000000000367805 */ /* 0x000fc4000001ff00 */
[----:B------:R-:W-:-:S05]  /*66c0*/  CS2R R52, SRZ ;  /* 0x0000000000347805 */ /* 0x000fca000001ff00 */
[----:B------:R0:W5:Y:S04]  /*66d0*/  @!P2 LDG.E.128 R44, desc[UR60][R80.64+0x40] ;  /* 0x0000403c502ca981 */ /* 0x000168000c1e1d00 */
[----:B------:R0:W5:Y:S01]  /*66e0*/  @!P2 LDG.E.128 R56, desc[UR60][R82.64+0x40] ;  /* 0x0000403c5238a981 */ /* 0x000162000c1e1d00 */
[----:B------:R-:W-:-:S13]  /*66f0*/  ISETP.GE.AND P2, PT, R3, R126, PT ;  /* 0x0000007e0300720c */ /* 0x000fda0003f46270 */
[----:B------:R0:W5:Y:S04]  /*6700*/  @!P2 LDG.E.128 R40, desc[UR60][R80.64+0x80] ;  /* 0x0000803c5028a981 */ /* 0x000168000c1e1d00 */
[----:B------:R0:W5:Y:S02]  /*6710*/  @!P2 LDG.E.128 R52, desc[UR60][R82.64+0x80] ;  /* 0x0000803c5234a981 */ /* 0x000164000c1e1d00 */
.L_x_499:
[----:B------:R-:W-:Y:S05]  /*6720*/  BSYNC B1 ;  /* 0x0000000000017941 */ /* 0x000fea0003800000 */
.L_x_498:
[----:B------:R-:W-:Y:S01]  /*6730*/  ISETP.GE.AND P3, PT, R229, R97, PT ;  /* 0x00000061e500720c */ /* 0x000fe20003f66270 */
[----:B------:R-:W-:Y:S01]  /*6740*/  BSSY B1, `(.L_x_500) ;  /* 0x0000027000017945 */ /* 0x000fe20003800000 */
[----:B0-----:R-:W-:Y:S02]  /*6750*/  CS2R R82, SRZ ;  /* 0x0000000000527805 */ /* 0x001fe4000001ff00 */
[----:B------:R-:W-:Y:S02]  /*6760*/  CS2R R80, SRZ ;  /* 0x0000000000507805 */ /* 0x000fe4000001ff00 */
[----:B------:R-:W-:Y:S02]  /*6770*/  CS2R R86, SRZ ;  /* 0x0000000000567805 */ /* 0x000fe4000001ff00 */
[----:B------:R-:W-:Y:S01]  /*6780*/  CS2R R84, SRZ ;  /* 0x0000000000547805 */ /* 0x000fe2000001ff00 */
[----:B-----5:R-:W-:Y:S02]  /*6790*/  IMAD.MOV.U32 R94, RZ, RZ, R42 ;  /* 0x000000ffff5e7224 */ /* 0x020fe400078e002a */
[----:B------:R-:W-:-:S02]  /*67a0*/  IMAD.MOV.U32 R93, RZ, RZ, R43 ;  /* 0x000000ffff5d7224 */ /* 0x000fc400078e002b */
[----:B------:R-:W-:Y:S05]  /*67b0*/  @P3 BRA `(.L_x_501) ;  /* 0x00000000007c3947 */ /* 0x000fea0003800000 */
[----:B------:R-:W-:Y:S01]  /*67c0*/  IADD3 R90, P2, P5, R108, R90, R10 ;  /* 0x0000005a6c5a7210 */ /* 0x000fe20007d5e00a */
[----:B------:R-:W-:Y:S01]  /*67d0*/  ULDC.64 UR4, c[0x0][0x3e8] ;  /* 0x0000fa0000047ab9 */ /* 0x000fe20000000a00 */
[----:B------:R-:W-:Y:S02]  /*67e0*/  CS2R R70, SRZ ;  /* 0x0000000000467805 */ /* 0x000fe4000001ff00 */
[----:B------:R-:W-:Y:S02]  /*67f0*/  CS2R R68, SRZ ;  /* 0x0000000000447805 */ /* 0x000fe4000001ff00 */
[----:B------:R-:W-:Y:S02]  /*6800*/  IADD3.X R61, R15, R98, R9, P2, P5 ;  /* 0x000000620f3d7210 */ /* 0x000fe400017ea409 */
[----:B------:R-:W-:Y:S02]  /*6810*/  CS2R R86, SRZ ;  /* 0x0000000000567805 */ /* 0x000fe4000001ff00 */
[----:B------:R-:W-:-:S02]  /*6820*/  IADD3 R60, P2, P5, R102, R88, R13 ;  /* 0x00000058663c7210 */ /* 0x000fc40007d5e00d */
[----:B------:R-:W-:Y:S02]  /*6830*/  CS2R R84, SRZ ;  /* 0x0000000000547805 */ /* 0x000fe4000001ff00 */
        /* <DEDUP_REMOVED lines=23> */
.L_x_501:
[----:B------:R-:W-:Y:S05]  /*69b0*/  BSYNC B1 ;  /* 0x0000000000017941 */ /* 0x000fea0003800000 */
.L_x_500:
[----:B0-----:R-:W-:Y:S01]  /*69c0*/  IMAD.MOV.U32 R89, RZ, RZ, R40 ;  /* 0x000000ffff597224 */ /* 0x001fe200078e0028 */
        /* <DEDUP_REMOVED lines=14> */
[----:B------:R-:W-:Y:S02]  /*6ab0*/  IMAD.MOV.U32 R89, RZ, RZ, R51 ;  /* 0x000000ffff597224 */ /* 0x000fe400078e0033 */
[----:B------:R-:W-:-:S03]  /*6ac0*/  IMAD.MOV.U32 R91, RZ, RZ, R49 ;  /* 0x000000ffff5b7224 */ /* 0x000fc600078e0031 */
[----:B------:R-:W-:Y:S01]  /*6ad0*/  PRMT R164, R89, 0x5410, R88 ;  /* 0x0000541059a47816 */ /* 0x000fe20000000058 */
[----:B------:R-:W-:Y:S01]  /*6ae0*/  IMAD.MOV.U32 R89, RZ, RZ, R52 ;  /* 0x000000ffff597224 */ /* 0x000fe200078e0034 */
[----:B------:R-:W-:Y:S01]  /*6af0*/  PRMT R163, R91, 0x5410, R90 ;  /* 0x000054105ba37816 */ /* 0x000fe2000000005a */
[----:B------:R-:W-:Y:S02]  /*6b00*/  IMAD.MOV.U32 R91, RZ, RZ, R54 ;  /* 0x000000ffff5b7224 */ /* 0x000fe400078e0036 */
[----:B------:R-:W-:Y:S02]  /*6b10*/  IMAD.MOV.U32 R88, RZ, RZ, R53 ;  /* 0x000000ffff587224 */ /* 0x000fe400078e0035 */
[----:B------:R-:W-:Y:S01]  /*6b20*/  IMAD.MOV.U32 R90, RZ, RZ, R55 ;  /* 0x000000ffff5a7224 */ /* 0x000fe200078e0037 */
[----:B------:R-:W-:Y:S01]  /*6b30*/  PRMT R176, R91, 0x5410, R89 ;  /* 0x000054105bb07816 */ /* 0x000fe20000000059 */
[----:B------:R-:W-:Y:S01]  /*6b40*/  IMAD.MOV.U32 R89, RZ, RZ, R59 ;  /* 0x000000ffff597224 */ /* 0x000fe200078e003b */
[----:B------:R-:W-:Y:S01]  /*6b50*/  PRMT R179, R88, 0x7610, R179 ;  /* 0x0000761058b37816 */ /* 0x000fe200000000b3 */
[----:B------:R-:W-:Y:S01]  /*6b60*/  IMAD.MOV.U32 R88, RZ, RZ, R58 ;  /* 0x000000ffff587224 */ /* 0x000fe200078e003a */
[----:B------:R-:W-:-:S02]  /*6b70*/  PRMT R177, R177, 0x5410, R90 ;  /* 0x00005410b1b17816 */ /* 0x000fc4000000005a */
[----:B------:R-:W-:Y:S01]  /*6b80*/  PRMT R182, R89, 0x7610, R182 ;  /* 0x0000761059b67816 */ /* 0x000fe200000000b6 */
[----:B------:R-:W-:Y:S01]  /*6b90*/  IMAD.MOV.U32 R89, RZ, RZ, R57 ;  /* 0x000000ffff597224 */ /* 0x000fe200078e0039 */
[----:B------:R-:W-:Y:S01]  /*6ba0*/  PRMT R183, R88, 0x7610, R183 ;  /* 0x0000761058b77816 */ /* 0x000fe200000000b7 */
[----:B------:R-:W-:-:S03]  /*6bb0*/  IMAD.MOV.U32 R88, RZ, RZ, R56 ;  /* 0x000000ffff587224 */ /* 0x000fc600078e0038 */
        /* <DEDUP_REMOVED lines=9> */
[----:B-----5:R-:W-:Y:S01]  /*6c50*/  IMAD.MOV.U32 R89, RZ, RZ, R62 ;  /* 0x000000ffff597224 */ /* 0x020fe200078e003e */
[----:B------:R-:W-:Y:S01]  /*6c60*/  PRMT R169, R169, 0x5410, R88 ;  /* 0x00005410a9a97816 */ /* 0x000fe20000000058 */
        /* <DEDUP_REMOVED lines=32> */
[----:B------:R-:W-:-:S05]  /*6e70*/  IMAD.MOV.U32 R88, RZ, RZ, R84 ;  /* 0x000000ffff587224 */ /* 0x000fca00078e0054 */
[----:B------:R-:W-:Y:S01]  /*6e80*/  PRMT R175, R88, 0x7610, R175 ;  /* 0x0000761058af7816 */ /* 0x000fe200000000af */
[----:B------:R-:W-:-:S05]  /*6e90*/  IMAD.MOV.U32 R88, RZ, RZ, R85 ;  /* 0x000000ffff587224 */ /* 0x000fca00078e0055 */
[----:B------:R-:W-:Y:S01]  /*6ea0*/  PRMT R175, R175, 0x5410, R88 ;  /* 0x00005410afaf7816 */ /* 0x000fe20000000058 */
[----:B------:R-:W-:Y:S06]  /*6eb0*/  @!P2 BRA `(.L_x_502) ;  /* 0x000000000004a947 */ /* 0x000fec0003800000 */
[----:B------:R-:W-:Y:S01]  /*6ec0*/  BPT.TRAP 0x1 ;  /* 0x000000040000795c */ /* 0x000fe20000300000 */
.L_x_502:
[----:B------:R-:W-:Y:S01]  /*6ed0*/  IMAD R98, R16, 0x8, R2 ;  /* 0x0000000810627824 */ /* 0x000fe200078e0202 */
[----:B------:R-:W-:Y:S01]  /*6ee0*/  SHF.L.U32 R99, R204, 0x1f, RZ ;  /* 0x0000001fcc637819 */ /* 0x000fe200000006ff */
[----:B------:R-:W0:Y:S01]  /*6ef0*/  LDC R148, c[0x0][0x2f4] ;  /* 0x0000bd00ff947b82 */ /* 0x000e220000000800 */
[----:B------:R-:W-:Y:S01]  /*6f00*/  BSSY B1, `(.L_x_503) ;  /* 0x0000004000017945 */ /* 0x000fe20003800000 */
[----:B------:R-:W-:Y:S01]  /*6f10*/  IMAD.MOV.U32 R129, RZ, RZ, R92 ;  /* 0x000000ffff817224 */ /* 0x000fe200078e005c */
[----:B------:R-:W1:Y:S02]  /*6f20*/  SYNCS.PHASECHK.TRANS64.TRYWAIT P5, [R98+URZ+0x36890], R99 ;  /* 0x03689063620075a7 */ /* 0x000e6400080a017f */
[----:B-1----:R-:W-:Y:S05]  /*6f30*/  @!P5 BRA `(.L_x_504) ;  /* 0x000002280008d947 */ /* 0x002fea0003800000 */
.L_x_810:
[----:B------:R-:W-:Y:S05]  /*6f40*/  BSYNC B1 ;  /* 0x0000000000017941 */ /* 0x000fea0003800000 */
.L_x_503:
[----:B------:R-:W2:Y:S01]  /*6f50*/  LDC.64 R130, c[0x0][0x300] ;  /* 0x0000c000ff827b82 */ /* 0x000ea20000000a00 */
[----:B------:R-:W-:Y:S01]  /*6f60*/  BSSY B1, `(.L_x_505) ;  /* 0x0000190000017945 */ /* 0x000fe20003800000 */
[----:B0-----:R-:W-:-:S03]  /*6f70*/  IMAD.IADD R152, R148, 0x1, -R127 ;  /* 0x0000000194987824 */ /* 0x001fc600078e0a7f */
[----:B------:R-:W-:Y:S05]  /*6f80*/  @P4 BRA `(.L_x_506) ;  /* 0x0000001800344947 */ /* 0x000fea0003800000 */
[----:B------:R-:W-:Y:S01]  /*6f90*/  ISETP.NE.AND P4, PT, R29, RZ, PT ;  /* 0x000000ff1d00720c */ /* 0x000fe20003f85270 */
[-C--:B--2---:R-:W-:Y:S01]  /*6fa0*/  IMAD R157, R151, R130.reuse, RZ ;  /* 0x00000082979d7224 */ /* 0x084fe200078e02ff */
[----:B------:R-:W-:Y:S01]  /*6fb0*/  BSSY B2, `(.L_x_507) ;  /* 0x0000084000027945 */ /* 0x000fe20003800000 */
[----:B------:R-:W-:-:S04]  /*6fc0*/  IMAD.WIDE.U32 R132, R17, R130, R128 ;  /* 0x0000008211847225 */ /* 0x000fc800078e0080 */
[----:B------:R-:W-:-:S04]  /*6fd0*/  IMAD R157, R17, R131, R157 ;  /* 0x00000083119d7224 */ /* 0x000fc800078e029d */
[----:B------:R-:W-:Y:S02]  /*6fe0*/  IMAD.IADD R157, R157, 0x1, R133 ;  /* 0x000000019d9d7824 */ /* 0x000fe400078e0285 */
[----:B------:R-:W-:Y:S05]  /*6ff0*/  @!P4 BRA `(.L_x_508) ;  /* 0x0000000400fcc947 */ /* 0x000fea0003800000 */
[----:B------:R-:W-:Y:S01]  /*7000*/  SEL R88, R127, R152, !P0 ;  /* 0x000000987f587207 */ /* 0x000fe20004000000 */
[----:B------:R-:W-:Y:S01]  /*7010*/  BSSY B3, `(.L_x_509) ;  /* 0x0000071000037945 */ /* 0x000fe20003800000 */
[----:B------:R-:W-:Y:S02]  /*7020*/  ISETP.GE.AND P4, PT, R18, R126, PT ;  /* 0x0000007e1200720c */ /* 0x000fe40003f86270 */
[----:B------:R-:W-:-:S04]  /*7030*/  SHF.R.S32.HI R89, RZ, 0x1f, R88 ;  /* 0x0000001fff597819 */ /* 0x000fc80000011458 */
[----:B------:R-:W-:-:S04]  /*7040*/  LEA.HI R89, R89, R88, RZ, 0x4 ;  /* 0x0000005859597211 */ /* 0x000fc800078f20ff */
[----:B------:R-:W-:-:S04]  /*7050*/  LEA.HI.SX32 R162, R89, R120, 0x1c ;  /* 0x0000007859a27211 */ /* 0x000fc800078fe2ff */
[----:B------:R-:W-:-:S04]  /*7060*/  SHF.R.S32.HI R89, RZ, 0x1f, R162 ;  /* 0x0000001fff597819 */ /* 0x000fc800000114a2 */
[----:B------:R-:W-:Y:S01]  /*7070*/  LEA.HI R89, R89, R162, RZ, 0x3 ;  /* 0x000000a259597211 */ /* 0x000fe200078f18ff */
[----:B------:R-:W-:-:S03]  /*7080*/  IMAD.SHL.U32 R162, R162, 0x8, RZ ;  /* 0x00000008a2a27824 */ /* 0x000fc600078e00ff */
[----:B------:R-:W-:Y:S02]  /*7090*/  SHF.R.S32.HI R89, RZ, 0x3, R89 ;  /* 0x00000003ff597819 */ /* 0x000fe40000011459 */
[----:B------:R-:W-:-:S03]  /*70a0*/  LOP3.LUT R88, R214, 0x38, R162, 0xf8, !PT ;  /* 0x00000038d6587812 */ /* 0x000fc600078ef8a2 */
[----:B------:R-:W-:Y:S01]  /*70b0*/  IMAD R89, R89, 0x1c00, R216 ;  /* 0x00001c0059597824 */ /* 0x000fe200078e02d8 */
[----:B------:R-:W-:-:S05]  /*70c0*/  LOP3.LUT R88, R88, R215, RZ, 0x3c, !PT ;  /* 0x000000d758587212 */ /* 0x000fca00078e3cff */
[----:B------:R-:W-:-:S04]  /*70d0*/  IMAD.IADD R88, R89, 0x1, R88 ;  /* 0x0000000159587824 */ /* 0x000fc800078e0258 */
[C---:B------:R-:W-:Y:S02]  /*70e0*/  IMAD R92, R16.reuse, 0x5400, R88 ;  /* 0x00005400105c7824 */ /* 0x040fe400078e0258 */
[----:B------:R-:W-:Y:S02]  /*70f0*/  IMAD R88, R16, 0x5400, R147 ;  /* 0x0000540010587824 */ /* 0x000fe400078e0293 */
[--C-:B------:R-:W-:Y:S02]  /*7100*/  IMAD R92, R92, 0x2, R2.reuse ;  /* 0x000000025c5c7824 */ /* 0x100fe400078e0202 */
[----:B------:R-:W-:-:S04]  /*7110*/  IMAD R88, R88, 0x2, R2 ;  /* 0x0000000258587824 */ /* 0x000fc800078e0202 */
[----:B------:R-:W0:Y:S04]  /*7120*/  LDS.128 R92, [R92+0x21400] ;  /* 0x021400005c5c7984 */ /* 0x000e280000000c00 */
[----:B------:R-:W2:Y:S01]  /*7130*/  LDS.128 R88, [R88+0x21400] ;  /* 0x0214000058587984 */ /* 0x000ea20000000c00 */
[----:B------:R-:W-:Y:S05]  /*7140*/  @P4 BRA `(.L_x_510) ;  /* 0x0000000400744947 */ /* 0x000fea0003800000 */
[--C-:B------:R-:W-:Y:S02]  /*7150*/  SHF.R.U64 R48, R48, 0x10, R49.reuse ;  /* 0x0000001030307819 */ /* 0x100fe40000001231 */
[----:B------:R-:W-:Y:S02]  /*7160*/  SHF.R.U32.HI R49, RZ, 0x10, R49 ;  /* 0x00000010ff317819 */ /* 0x000fe40000011631 */
[C---:B------:R-:W-:Y:S02]  /*7170*/  PRMT R48, R163.reuse, 0x5432, R48 ;  /* 0x00005432a3307816 */ /* 0x040fe40000000030 */
[----:B------:R-:W-:Y:S02]  /*7180*/  PRMT R49, R163, 0x5410, R49 ;  /* 0x00005410a3317816 */ /* 0x000fe40000000031 */
[----:B------:R-:W-:Y:S02]  /*7190*/  SHF.R.U64 R50, R50, 0x10, R51 ;  /* 0x0000001032327819 */ /* 0x000fe40000001233 */
[----:B------:R-:W-:-:S02]  /*71a0*/  SHF.R.U32.HI R163, RZ, 0x10, R77 ;  /* 0x00000010ffa37819 */ /* 0x000fc4000001164d */
[----:B------:R-:W-:Y:S02]  /*71b0*/  SHF.R.U64 R76, R76, 0x10, R77 ;  /* 0x000000104c4c7819 */ /* 0x000fe4000000124d */
[--C-:B------:R-:W-:Y:S02]  /*71c0*/  SHF.R.U64 R77, R78, 0x10, R79.reuse ;  /* 0x000000104e4d7819 */ /* 0x100fe4000000124f */
[----:B------:R-:W-:Y:S02]  /*71d0*/  PRMT R78, R164, 0x5432, R50 ;  /* 0x00005432a44e7816 */ /* 0x000fe40000000032 */
[----:B------:R-:W-:Y:S02]  /*71e0*/  SHF.R.U32.HI R79, RZ, 0x10, R79 ;  /* 0x00000010ff4f7819 */ /* 0x000fe4000001164f */
[----:B------:R-:W-:Y:S01]  /*71f0*/  PRMT R50, R171, 0x5410, R163 ;  /* 0x00005410ab327816 */ /* 0x000fe200000000a3 */
[----:B0-----:R-:W-:Y:S01]  /*7200*/  IMAD.U32 R171, R93, 0x10000, RZ ;  /* 0x000100005dab7824 */ /* 0x001fe200078e00ff */
[----:B------:R-:W-:Y:S01]  /*7210*/  SHF.R.U32.HI R51, RZ, 0x10, R51 ;  /* 0x00000010ff337819 */ /* 0x000fe20000011633 */
[----:B------:R-:W-:Y:S01]  /*7220*/  IMAD.U32 R163, R49, 0x10000, RZ ;  /* 0x0001000031a37824 */ /* 0x000fe200078e00ff */
[----:B------:R-:W-:Y:S01]  /*7230*/  PRMT R79, R170, 0x5410, R79 ;  /* 0x00005410aa4f7816 */ /* 0x000fe2000000004f */
[----:B------:R-:W-:Y:S01]  /*7240*/  IMAD.U32 R170, R50, 0x10000, RZ ;  /* 0x0001000032aa7824 */ /* 0x000fe200078e00ff */
[----:B------:R-:W-:-:S02]  /*7250*/  PRMT R51, R164, 0x5410, R51 ;  /* 0x00005410a4337816 */ /* 0x000fc40000000033 */
[----:B------:R-:W-:Y:S01]  /*7260*/  PRMT R76, R169, 0x5432, R76 ;  /* 0x00005432a94c7816 */ /* 0x000fe2000000004c */
[-C--:B------:R-:W-:Y:S01]  /*7270*/  FMUL.FTZ R164, R171, R170.reuse ;  /* 0x000000aaaba47220 */ /* 0x080fe20000410000 */
[----:B------:R-:W-:Y:S01]  /*7280*/  PRMT R77, R169, 0x5410, R77 ;  /* 0x00005410a94d7816 */ /* 0x000fe2000000004d */
[----:B--2---:R-:W-:Y:S01]  /*7290*/  IMAD.U32 R169, R89, 0x10000, RZ ;  /* 0x0001000059a97824 */ /* 0x004fe200078e00ff */
[----:B------:R-:W-:Y:S02]  /*72a0*/  LOP3.LUT R50, R50, 0xffff0000, RZ, 0xc0, !PT ;  /* 0xffff000032327812 */ /* 0x000fe400078ec0ff */
[----:B------:R-:W-:Y:S01]  /*72b0*/  LOP3.LUT R93, R93, 0xffff0000, RZ, 0xc0, !PT ;  /* 0xffff00005d5d7812 */ /* 0x000fe200078ec0ff */
[-C--:B------:R-:W-:Y:S01]  /*72c0*/  FFMA.FTZ R164, R169, R163.reuse, -R164 ;  /* 0x000000a3a9a47223 */ /* 0x080fe200000108a4 */
[----:B------:R-:W-:Y:S01]  /*72d0*/  FMUL.FTZ R163, R171, R163 ;  /* 0x000000a3aba37220 */ /* 0x000fe20000410000 */
[----:B------:R-:W-:Y:S01]  /*72e0*/  LOP3.LUT R89, R89, 0xffff0000, RZ, 0xc0, !PT ;  /* 0xffff000059597812 */ /* 0x000fe200078ec0ff */
[C---:B------:R-:W-:Y:S01]  /*72f0*/  IMAD.U32 R171, R95.reuse, 0x10000, RZ ;  /* 0x000100005fab7824 */ /* 0x040fe200078e00ff */
[----:B------:R-:W-:Y:S01]  /*7300*/  LOP3.LUT R95, R95, 0xffff0000, RZ, 0xc0, !PT ;  /* 0xffff00005f5f7812 */ /* 0x000fe200078ec0ff */
[----:B------:R-:W-:Y:S01]  /*7310*/  FFMA.FTZ R163, R169, R170, R163 ;  /* 0x000000aaa9a37223 */ /* 0x000fe200000100a3 */
[----:B------:R-:W-:Y:S01]  /*7320*/  LOP3.LUT R169, R49, 0xffff0000, RZ, 0xc0, !PT ;  /* 0xffff000031a97812 */ /* 0x000fe200078ec0ff */
[----:B------:R-:W-:Y:S01]  /*7330*/  FMUL.FTZ R49, R93, R50 ;  /* 0x000000325d317220 */ /* 0x000fe20000410000 */
[C---:B------:R-:W-:Y:S01]  /*7340*/  IMAD.U32 R170, R79.reuse, 0x10000, RZ ;  /* 0x000100004faa7824 */ /* 0x040fe200078e00ff */
[----:B------:R-:W-:-:S02]  /*7350*/  LOP3.LUT R79, R79, 0xffff0000, RZ, 0xc0, !PT ;  /* 0xffff00004f4f7812 */ /* 0x000fc400078ec0ff */
[-C--:B------:R-:W-:Y:S01]  /*7360*/  FMUL.FTZ R93, R93, R169.reuse ;  /* 0x000000a95d5d7220 */ /* 0x080fe20000410000 */
[----:B------:R-:W-:Y:S01]  /*7370*/  FFMA.FTZ R49, R89, R169, -R49 ;  /* 0x000000a959317223 */ /* 0x000fe20000010831 */
[----:B------:R-:W-:Y:S02]  /*7380*/  IMAD.U32 R169, R91, 0x10000, RZ ;  /* 0x000100005ba97824 */ /* 0x000fe400078e00ff */
[----:B------:R-:W-:Y:S01]  /*7390*/  FFMA.FTZ R50, R89, R50, R93 ;  /* 0x0000003259327223 */ /* 0x000fe2000001005d */
[----:B------:R-:W-:Y:S02]  /*73a0*/  IMAD.U32 R93, R51, 0x10000, RZ ;  /* 0x00010000335d7824 */ /* 0x000fe400078e00ff */
[----:B------:R-:W-:Y:S01]  /*73b0*/  FMUL.FTZ R89, R171, R170 ;  /* 0x000000aaab597220 */ /* 0x000fe20000410000 */
[----:B------:R-:W-:Y:S02]  /*73c0*/  F2FP.BF16.F32.PACK_AB R49, R49, R164 ;  /* 0x000000a43131723e */ /* 0x000fe400000010ff */
[----:B------:R-:W-:Y:S01]  /*73d0*/  F2FP.BF16.F32.PACK_AB R50, R50, R163 ;  /* 0x000000a33232723e */ /* 0x000fe200000010ff */
[-C--:B------:R-:W-:Y:S01]  /*73e0*/  FFMA.FTZ R89, R169, R93.reuse, -R89 ;  /* 0x0000005da9597223 */ /* 0x080fe20000010859 */
[----:B------:R-:W-:-:S04]  /*73f0*/  FMUL.FTZ R93, R171, R93 ;  /* 0x0000005dab5d7220 */ /* 0x000fc80000410000 */
[----:B------:R-:W-:Y:S01]  /*7400*/  FFMA.FTZ R93, R169, R170, R93 ;  /* 0x000000aaa95d7223 */ /* 0x000fe2000001005d */
[----:B------:R-:W-:Y:S02]  /*7410*/  LOP3.LUT R169, R51, 0xffff0000, RZ, 0xc0, !PT ;  /* 0xffff000033a97812 */ /* 0x000fe400078ec0ff */
[----:B------:R-:W-:Y:S01]  /*7420*/  LOP3.LUT R51, R91, 0xffff0000, RZ, 0xc0, !PT ;  /* 0xffff00005b337812 */ /* 0x000fe200078ec0ff */
[C---:B------:R-:W-:Y:S02]  /*7430*/  FMUL.FTZ R91, R95.reuse, R79 ;  /* 0x0000004f5f5b7220 */ /* 0x040fe40000410000 */
[-C--:B------:R-:W-:Y:S02]  /*7440*/  FMUL.FTZ R95, R95, R169.reuse ;  /* 0x000000a95f5f7220 */ /* 0x080fe40000410000 */
[C---:B------:R-:W-:Y:S02]  /*7450*/  FFMA.FTZ R91, R51.reuse, R169, -R91 ;  /* 0x000000a9335b7223 */ /* 0x040fe4000001085b */
[----:B------:R-:W-:Y:S01]  /*7460*/  FFMA.FTZ R95, R51, R79, R95 ;  /* 0x0000004f335f7223 */ /* 0x000fe2000001005f */
[C---:B------:R-:W-:Y:S01]  /*7470*/  IMAD.U32 R79, R76.reuse, 0x10000, RZ ;  /* 0x000100004c4f7824 */ /* 0x040fe200078e00ff */
[----:B------:R-:W-:Y:S01]  /*7480*/  LOP3.LUT R76, R76, 0xffff0000, RZ, 0xc0, !PT ;  /* 0xffff00004c4c7812 */ /* 0x000fe200078ec0ff */
[----:B------:R-:W-:Y:S01]  /*7490*/  IMAD.U32 R51, R88, 0x10000, RZ ;  /* 0x0001000058337824 */ /* 0x000fe200078e00ff */
[----:B------:R-:W-:Y:S01]  /*74a0*/  F2FP.BF16.F32.PACK_AB R91, R91, R89 ;  /* 0x000000595b5b723e */ /* 0x000fe200000010ff */
[----:B------:R-:W-:Y:S01]  /*74b0*/  IMAD.U32 R89, R92, 0x10000, RZ ;  /* 0x000100005c597824 */ /* 0x000fe200078e00ff */
[----:B------:R-:W-:Y:S01]  /*74c0*/  F2FP.BF16.F32.PACK_AB R95, R95, R93 ;  /* 0x0000005d5f5f723e */ /* 0x000fe200000010ff */
[C---:B------:R-:W-:Y:S01]  /*74d0*/  IMAD.U32 R93, R48.reuse, 0x10000, RZ ;  /* 0x00010000305d7824 */ /* 0x040fe200078e00ff */
[----:B------:R-:W-:Y:S01]  /*74e0*/  LOP3.LUT R48, R48, 0xffff0000, RZ, 0xc0, !PT ;  /* 0xffff000030307812 */ /* 0x000fe200078ec0ff */
[----:B------:R-:W-:-:S02]  /*74f0*/  FMUL.FTZ R163, R89, R79 ;  /* 0x0000004f59a37220 */ /* 0x000fc40000410000 */
[-C--:B------:R-:W-:Y:S02]  /*7500*/  FMUL.FTZ R89, R89, R93.reuse ;  /* 0x0000005d59597220 */ /* 0x080fe40000410000 */
[C---:B------:R-:W-:Y:S01]  /*7510*/  FFMA.FTZ R163, R51.reuse, R93, -R163 ;  /* 0x0000005d33a37223 */ /* 0x040fe200000108a3 */
[----:B------:R-:W-:Y:S02]  /*7520*/  IMAD.U32 R93, R94, 0x10000, RZ ;  /* 0x000100005e5d7824 */ /* 0x000fe400078e00ff */
[----:B------:R-:W-:Y:S01]  /*7530*/  FFMA.FTZ R89, R51, R79, R89 ;  /* 0x0000004f33597223 */ /* 0x000fe20000010059 */
[----:B------:R-:W-:Y:S02]  /*7540*/  LOP3.LUT R51, R92, 0xffff0000, RZ, 0xc0, !PT ;  /* 0xffff00005c337812 */ /* 0x000fe400078ec0ff */
[----:B------:R-:W-:-:S03]  /*7550*/  LOP3.LUT R79, R88, 0xffff0000, RZ, 0xc0, !PT ;  /* 0xffff0000584f7812 */ /* 0x000fc600078ec0ff */
[C---:B------:R-:W-:Y:S01]  /*7560*/  FMUL.FTZ R88, R51.reuse, R76 ;  /* 0x0000004c33587220 */ /* 0x040fe20000410000 */
[----:B------:R-:W-:-:S03]  /*7570*/  FMUL.FTZ R51, R51, R48 ;  /* 0x0000003033337220 */ /* 0x000fc60000410000 */
[C---:B------:R-:W-:Y:S01]  /*7580*/  FFMA.FTZ R48, R79.reuse, R48, -R88 ;  /* 0x000000304f307223 */ /* 0x040fe20000010858 */
[----:B------:R-:W-:Y:S01]  /*7590*/  FFMA.FTZ R51, R79, R76, R51 ;  /* 0x0000004c4f337223 */ /* 0x000fe20000010033 */
[C---:B------:R-:W-:Y:S01]  /*75a0*/  IMAD.U32 R79, R77.reuse, 0x10000, RZ ;  /* 0x000100004d4f7824 */ /* 0x040fe200078e00ff */
[----:B------:R-:W-:Y:S01]  /*75b0*/  LOP3.LUT R77, R77, 0xffff0000, RZ, 0xc0, !PT ;  /* 0xffff00004d4d7812 */ /* 0x000fe200078ec0ff */
[C---:B------:R-:W-:Y:S01]  /*75c0*/  IMAD.U32 R88, R78.reuse, 0x10000, RZ ;  /* 0x000100004e587824 */ /* 0x040fe200078e00ff */
[----:B------:R-:W-:Y:S01]  /*75d0*/  LOP3.LUT R78, R78, 0xffff0000, RZ, 0xc0, !PT ;  /* 0xffff00004e4e7812 */ /* 0x000fe200078ec0ff */
[C---:B------:R-:W-:Y:S01]  /*75e0*/  FMUL.FTZ R92, R93.reuse, R79 ;  /* 0x0000004f5d5c7220 */ /* 0x040fe20000410000 */
[----:B------:R-:W-:Y:S02]  /*75f0*/  IMAD.U32 R76, R90, 0x10000, RZ ;  /* 0x000100005a4c7824 */ /* 0x000fe400078e00ff */
[-C--:B------:R-:W-:Y:S01]  /*7600*/  FMUL.FTZ R93, R93, R88.reuse ;  /* 0x000000585d5d7220 */ /* 0x080fe20000410000 */
[----:B------:R-:W-:Y:S01]  /*7610*/  F2FP.BF16.F32.PACK_AB R48, R48, R163 ;  /* 0x000000a33030723e */ /* 0x000fe200000010ff */
[----:B------:R-:W-:-:S02]  /*7620*/  FFMA.FTZ R92, R76, R88, -R92 ;  /* 0x000000584c5c7223 */ /* 0x000fc4000001085c */
[----:B------:R-:W-:Y:S01]  /*7630*/  FFMA.FTZ R93, R76, R79, R93 ;  /* 0x0000004f4c5d7223 */ /* 0x000fe2000001005d */
[----:B------:R-:W-:Y:S02]  /*7640*/  LOP3.LUT R76, R94, 0xffff0000, RZ, 0xc0, !PT ;  /* 0xffff00005e4c7812 */ /* 0x000fe400078ec0ff */
[----:B------:R-:W-:Y:S02]  /*7650*/  LOP3.LUT R79, R90, 0xffff0000, RZ, 0xc0, !PT ;  /* 0xffff00005a4f7812 */ /* 0x000fe400078ec0ff */
[----:B------:R-:W-:Y:S01]  /*7660*/  F2FP.BF16.F32.PACK_AB R51, R51, R89 ;  /* 0x000000593333723e */ /* 0x000fe200000010ff */
[CC--:B------:R-:W-:Y:S01]  /*7670*/  FMUL.FTZ R88, R76.reuse, R77.reuse ;  /* 0x0000004d4c587220 */ /* 0x0c0fe20000410000 */
[-C--:B------:R-:W-:Y:S01]  /*7680*/  FMUL.FTZ R76, R76, R78.reuse ;  /* 0x0000004e4c4c7220 */ /* 0x080fe20000410000 */
[----:B------:R-:W-:Y:S02]  /*7690*/  IMAD.MOV.U32 R89, RZ, RZ, R49 ;  /* 0x000000ffff597224 */ /* 0x000fe400078e0031 */
[C---:B------:R-:W-:Y:S01]  /*76a0*/  FFMA.FTZ R88, R79.reuse, R78, -R88 ;  /* 0x0000004e4f587223 */ /* 0x040fe20000010858 */
[----:B------:R-:W-:-:S04]  /*76b0*/  FFMA.FTZ R76, R79, R77, R76 ;  /* 0x0000004d4f4c7223 */ /* 0x000fc8000001004c */
[----:B------:R-:W-:Y:S01]  /*76c0*/  F2FP.BF16.F32.PACK_AB R90, R88, R92 ;  /* 0x0000005c585a723e */ /* 0x000fe200000010ff */
[----:B------:R-:W-:Y:S01]  /*76d0*/  IMAD.MOV.U32 R88, RZ, RZ, R48 ;  /* 0x000000ffff587224 */ /* 0x000fe200078e0030 */
[----:B------:R-:W-:Y:S01]  /*76e0*/  F2FP.BF16.F32.PACK_AB R76, R76, R93 ;  /* 0x0000005d4c4c723e */ /* 0x000fe200000010ff */
[----:B------:R-:W-:Y:S02]  /*76f0*/  IMAD.MOV.U32 R92, RZ, RZ, R51 ;  /* 0x000000ffff5c7224 */ /* 0x000fe400078e0033 */
[----:B------:R-:W-:Y:S02]  /*7700*/  IMAD.MOV.U32 R93, RZ, RZ, R50 ;  /* 0x000000ffff5d7224 */ /* 0x000fe400078e0032 */
[----:B------:R-:W-:-:S07]  /*7710*/  IMAD.MOV.U32 R94, RZ, RZ, R76 ;  /* 0x000000ffff5e7224 */ /* 0x000fce00078e004c */
.L_x_510:
[----:B------:R-:W-:Y:S05]  /*7720*/  BSYNC B3 ;  /* 0x0000000000037941 */ /* 0x000fea0003800000 */
.L_x_509:
[----:B------:R-:W-:-:S13]  /*7730*/  ISETP.GE.AND P4, PT, R162, R148, PT ;  /* 0x00000094a200720c */ /* 0x000fda0003f86270 */
[--C-:B------:R-:W-:Y:S02]  /*7740*/  @!P4 SHF.R.S32.HI R51, RZ, 0x1f, R162.reuse ;  /* 0x0000001fff33c819 */ /* 0x100fe400000114a2 */
[----:B------:R-:W-:-:S04]  /*7750*/  @!P4 IADD3 R162, P5, P6, R116, R132, R162 ;  /* 0x0000008474a2c210 */ /* 0x000fc80007ebe0a2 */
[----:B------:R-:W-:Y:S02]  /*7760*/  @!P4 IADD3.X R51, R7, R157, R51, P5, P6 ;  /* 0x0000009d0733c210 */ /* 0x000fe40002fec433 */
[----:B------:R-:W-:-:S04]  /*7770*/  IADD3 R49, P5, P6, R116, R132, R26 ;  /* 0x0000008474317210 */ /* 0x000fc80007ebe01a */
[----:B------:R-:W-:Y:S02]  /*7780*/  IADD3.X R50, R7, R157, R30, P5, P6 ;  /* 0x0000009d07327210 */ /* 0x000fe40002fec41e */
[----:B------:R-:W-:-:S04]  /*7790*/  LEA R48, P5, R49, R124, 0x1 ;  /* 0x0000007c31307211 */ /* 0x000fc800078a08ff */
[----:B------:R-:W-:Y:S02]  /*77a0*/  LEA.HI.X R49, R49, R125, R50, 0x1, P5 ;  /* 0x0000007d31317211 */ /* 0x000fe400028f0c32 */
[----:B------:R-:W-:-:S03]  /*77b0*/  @!P4 LEA R50, P5, R162, R124, 0x1 ;  /* 0x0000007ca232c211 */ /* 0x000fc600078a08ff */
[----:B--2---:R2:W-:Y:S01]  /*77c0*/  STG.E.128 desc[UR60][R48.64], R88 ;  /* 0x0000005830007986 */ /* 0x0045e2000c101d3c */
[----:B------:R-:W-:-:S05]  /*77d0*/  @!P4 LEA.HI.X R51, R162, R125, R51, 0x1, P5 ;  /* 0x0000007da233c211 */ /* 0x000fca00028f0c33 */
[----:B0-----:R2:W-:Y:S04]  /*77e0*/  @!P4 STG.E.128 desc[UR60][R50.64], R92 ;  /* 0x0000005c3200c986 */ /* 0x0015e8000c101d3c */
.L_x_508:
[----:B------:R-:W-:Y:S05]  /*77f0*/  BSYNC B2 ;  /* 0x0000000000027941 */ /* 0x000fea0003800000 */
.L_x_507:
[----:B------:R-:W-:Y:S01]  /*7800*/  ISETP.NE.AND P4, PT, R33, RZ, PT ;  /* 0x000000ff2100720c */ /* 0x000fe20003f85270 */
[----:B------:R-:W-:-:S12]  /*7810*/  BSSY B2, `(.L_x_511) ;  /* 0x0000080000027945 */ /* 0x000fd80003800000 */
[----:B------:R-:W-:Y:S05]  /*7820*/  @!P4 BRA `(.L_x_512) ;  /* 0x0000000400f8c947 */ /* 0x000fea0003800000 */
[----:B--2---:R-:W-:Y:S01]  /*7830*/  SEL R48, R127, R152, !P1 ;  /* 0x000000987f307207 */ /* 0x004fe20004800000 */
        /* <DEDUP_REMOVED lines=20> */
[----:B------:R-:W-:Y:S01]  /*7980*/  SHF.R.U64 R46, R46, 0x10, R47 ;  /* 0x000000102e2e7819 */ /* 0x000fe2000000122f */
[----:B0-----:R-:W-:Y:S01]  /*7990*/  IMAD.U32 R93, R77, 0x10000, RZ ;  /* 0x000100004d5d7824 */ /* 0x001fe200078e00ff */
[--C-:B------:R-:W-:Y:S01]  /*79a0*/  SHF.R.U32.HI R89, RZ, 0x10, R57.reuse ;  /* 0x00000010ff597819 */ /* 0x100fe20000011639 */
[----:B--2---:R-:W-:Y:S01]  /*79b0*/  IMAD.U32 R91, R49, 0x10000, RZ ;  /* 0x00010000315b7824 */ /* 0x004fe200078e00ff */
[----:B------:R-:W-:Y:S02]  /*79c0*/  SHF.R.U64 R56, R56, 0x10, R57 ;  /* 0x0000001038387819 */ /* 0x000fe40000001239 */
[----:B------:R-:W-:Y:S02]  /*79d0*/  SHF.R.U64 R57, R58, 0x10, R59 ;  /* 0x000000103a397819 */ /* 0x000fe4000000123b */
[----:B------:R-:W-:Y:S02]  /*79e0*/  SHF.R.U64 R44, R44, 0x10, R45 ;  /* 0x000000102c2c7819 */ /* 0x000fe4000000122d */
[----:B------:R-:W-:-:S02]  /*79f0*/  PRMT R58, R181, 0x5410, R46 ;  /* 0x00005410b53a7816 */ /* 0x000fc4000000002e */
[----:B------:R-:W-:Y:S02]  /*7a00*/  SHF.R.U32.HI R45, RZ, 0x10, R45 ;  /* 0x00000010ff2d7819 */ /* 0x000fe4000001162d */
[----:B------:R-:W-:Y:S02]  /*7a10*/  PRMT R46, R185, 0x5410, R89 ;  /* 0x00005410b92e7816 */ /* 0x000fe40000000059 */
[----:B------:R-:W-:Y:S02]  /*7a20*/  PRMT R45, R184, 0x5410, R45 ;  /* 0x00005410b82d7816 */ /* 0x000fe4000000002d */
[----:B------:R-:W-:Y:S01]  /*7a30*/  SHF.R.U32.HI R59, RZ, 0x10, R59 ;  /* 0x00000010ff3b7819 */ /* 0x000fe2000001163b */
[C---:B------:R-:W-:Y:S01]  /*7a40*/  IMAD.U32 R92, R46.reuse, 0x10000, RZ ;  /* 0x000100002e5c7824 */ /* 0x040fe200078e00ff */
[----:B------:R-:W-:Y:S01]  /*7a50*/  LOP3.LUT R46, R46, 0xffff0000, RZ, 0xc0, !PT ;  /* 0xffff00002e2e7812 */ /* 0x000fe200078ec0ff */
[----:B------:R-:W-:Y:S01]  /*7a60*/  IMAD.U32 R89, R45, 0x10000, RZ ;  /* 0x000100002d597824 */ /* 0x000fe200078e00ff */
[----:B------:R-:W-:Y:S01]  /*7a70*/  LOP3.LUT R77, R77, 0xffff0000, RZ, 0xc0, !PT ;  /* 0xffff00004d4d7812 */ /* 0x000fe200078ec0ff */
[----:B------:R-:W-:Y:S01]  /*7a80*/  FMUL.FTZ R90, R93, R92 ;  /* 0x0000005c5d5a7220 */ /* 0x000fe20000410000 */
[----:B------:R-:W-:-:S02]  /*7a90*/  SHF.R.U32.HI R47, RZ, 0x10, R47 ;  /* 0x00000010ff2f7819 */ /* 0x000fc4000001162f */
[----:B------:R-:W-:Y:S01]  /*7aa0*/  PRMT R59, R182, 0x5410, R59 ;  /* 0x00005410b63b7816 */ /* 0x000fe2000000003b */
[-C--:B------:R-:W-:Y:S01]  /*7ab0*/  FFMA.FTZ R90, R91, R89.reuse, -R90 ;  /* 0x000000595b5a7223 */ /* 0x080fe2000001085a */
[----:B------:R-:W-:Y:S01]  /*7ac0*/  FMUL.FTZ R89, R93, R89 ;  /* 0x000000595d597220 */ /* 0x000fe20000410000 */
[----:B------:R-:W-:Y:S01]  /*7ad0*/  LOP3.LUT R49, R49, 0xffff0000, RZ, 0xc0, !PT ;  /* 0xffff000031317812 */ /* 0x000fe200078ec0ff */
[----:B------:R-:W-:Y:S01]  /*7ae0*/  IMAD.U32 R93, R79, 0x10000, RZ ;  /* 0x000100004f5d7824 */ /* 0x000fe200078e00ff */
[----:B------:R-:W-:Y:S01]  /*7af0*/  PRMT R47, R181, 0x5432, R47 ;  /* 0x00005432b52f7816 */ /* 0x000fe2000000002f */
[----:B------:R-:W-:Y:S01]  /*7b00*/  FFMA.FTZ R89, R91, R92, R89 ;  /* 0x0000005c5b597223 */ /* 0x000fe20000010059 */
[----:B------:R-:W-:Y:S01]  /*7b10*/  LOP3.LUT R91, R45, 0xffff0000, RZ, 0xc0, !PT ;  /* 0xffff00002d5b7812 */ /* 0x000fe200078ec0ff */
[----:B------:R-:W-:Y:S01]  /*7b20*/  FMUL.FTZ R45, R77, R46 ;  /* 0x0000002e4d2d7220 */ /* 0x000fe20000410000 */
[C---:B------:R-:W-:Y:S01]  /*7b30*/  IMAD.U32 R92, R59.reuse, 0x10000, RZ ;  /* 0x000100003b5c7824 */ /* 0x040fe200078e00ff */
[----:B------:R-:W-:-:S02]  /*7b40*/  LOP3.LUT R59, R59, 0xffff0000, RZ, 0xc0, !PT ;  /* 0xffff00003b3b7812 */ /* 0x000fc400078ec0ff */
[-C--:B------:R-:W-:Y:S01]  /*7b50*/  FMUL.FTZ R77, R77, R91.reuse ;  /* 0x0000005b4d4d7220 */ /* 0x080fe20000410000 */
[----:B------:R-:W-:Y:S01]  /*7b60*/  FFMA.FTZ R45, R49, R91, -R45 ;  /* 0x0000005b312d7223 */ /* 0x000fe2000001082d */
[----:B------:R-:W-:Y:S01]  /*7b70*/  IMAD.U32 R91, R51, 0x10000, RZ ;  /* 0x00010000335b7824 */ /* 0x000fe200078e00ff */
[----:B------:R-:W-:Y:S01]  /*7b80*/  LOP3.LUT R79, R79, 0xffff0000, RZ, 0xc0, !PT ;  /* 0xffff00004f4f7812 */ /* 0x000fe200078ec0ff */
[----:B------:R-:W-:Y:S01]  /*7b90*/  FFMA.FTZ R46, R49, R46, R77 ;  /* 0x0000002e312e7223 */ /* 0x000fe2000001004d */
[----:B------:R-:W-:Y:S02]  /*7ba0*/  IMAD.U32 R77, R47, 0x10000, RZ ;  /* 0x000100002f4d7824 */ /* 0x000fe400078e00ff */
[----:B------:R-:W-:Y:S01]  /*7bb0*/  FMUL.FTZ R49, R93, R92 ;  /* 0x0000005c5d317220 */ /* 0x000fe20000410000 */
[----:B------:R-:W-:Y:S02]  /*7bc0*/  PRMT R56, R183, 0x5432, R56 ;  /* 0x00005432b7387816 */ /* 0x000fe40000000038 */
[----:B------:R-:W-:Y:S01]  /*7bd0*/  PRMT R44, R182, 0x5432, R44 ;  /* 0x00005432b62c7816 */ /* 0x000fe2000000002c */
[-C--:B------:R-:W-:Y:S01]  /*7be0*/  FFMA.FTZ R49, R91, R77.reuse, -R49 ;  /* 0x0000004d5b317223 */ /* 0x080fe20000010831 */
[----:B------:R-:W-:Y:S01]  /*7bf0*/  FMUL.FTZ R77, R93, R77 ;  /* 0x0000004d5d4d7220 */ /* 0x000fe20000410000 */
[----:B------:R-:W-:-:S02]  /*7c00*/  F2FP.BF16.F32.PACK_AB R46, R46, R89 ;  /* 0x000000592e2e723e */ /* 0x000fc400000010ff */
[----:B------:R-:W-:Y:S01]  /*7c10*/  PRMT R57, R183, 0x5410, R57 ;  /* 0x00005410b7397816 */ /* 0x000fe20000000039 */
[----:B------:R-:W-:Y:S01]  /*7c20*/  FFMA.FTZ R77, R91, R92, R77 ;  /* 0x0000005c5b4d7223 */ /* 0x000fe2000001004d */
[----:B------:R-:W-:Y:S02]  /*7c30*/  LOP3.LUT R91, R47, 0xffff0000, RZ, 0xc0, !PT ;  /* 0xffff00002f5b7812 */ /* 0x000fe400078ec0ff */
[----:B------:R-:W-:Y:S01]  /*7c40*/  LOP3.LUT R47, R51, 0xffff0000, RZ, 0xc0, !PT ;  /* 0xffff0000332f7812 */ /* 0x000fe200078ec0ff */
[----:B------:R-:W-:Y:S01]  /*7c50*/  FMUL.FTZ R51, R79, R59 ;  /* 0x0000003b4f337220 */ /* 0x000fe20000410000 */
[----:B------:R-:W-:Y:S01]  /*7c60*/  F2FP.BF16.F32.PACK_AB R45, R45, R90 ;  /* 0x0000005a2d2d723e */ /* 0x000fe200000010ff */
[-C--:B------:R-:W-:Y:S02]  /*7c70*/  FMUL.FTZ R79, R79, R91.reuse ;  /* 0x0000005b4f4f7220 */ /* 0x080fe40000410000 */
[C---:B------:R-:W-:Y:S02]  /*7c80*/  FFMA.FTZ R51, R47.reuse, R91, -R51 ;  /* 0x0000005b2f337223 */ /* 0x040fe40000010833 */
[----:B------:R-:W-:Y:S01]  /*7c90*/  FFMA.FTZ R79, R47, R59, R79 ;  /* 0x0000003b2f4f7223 */ /* 0x000fe2000001004f */
[----:B------:R-:W-:-:S02]  /*7ca0*/  IMAD.U32 R59, R76, 0x10000, RZ ;  /* 0x000100004c3b7824 */ /* 0x000fc400078e00ff */
[----:B------:R-:W-:Y:S01]  /*7cb0*/  F2FP.BF16.F32.PACK_AB R51, R51, R49 ;  /* 0x000000313333723e */ /* 0x000fe200000010ff */
[----:B------:R-:W-:Y:S01]  /*7cc0*/  IMAD.U32 R49, R56, 0x10000, RZ ;  /* 0x0001000038317824 */ /* 0x000fe200078e00ff */
[----:B------:R-:W-:Y:S01]  /*7cd0*/  F2FP.BF16.F32.PACK_AB R79, R79, R77 ;  /* 0x0000004d4f4f723e */ /* 0x000fe200000010ff */
[----:B------:R-:W-:Y:S01]  /*7ce0*/  IMAD.U32 R77, R44, 0x10000, RZ ;  /* 0x000100002c4d7824 */ /* 0x000fe200078e00ff */
[----:B------:R-:W-:Y:S01]  /*7cf0*/  LOP3.LUT R56, R56, 0xffff0000, RZ, 0xc0, !PT ;  /* 0xffff000038387812 */ /* 0x000fe200078ec0ff */
[C---:B------:R-:W-:Y:S01]  /*7d00*/  FMUL.FTZ R89, R59.reuse, R49 ;  /* 0x000000313b597220 */ /* 0x040fe20000410000 */
[----:B------:R-:W-:Y:S02]  /*7d10*/  IMAD.U32 R47, R48, 0x10000, RZ ;  /* 0x00010000302f7824 */ /* 0x000fe400078e00ff */
[-C--:B------:R-:W-:Y:S01]  /*7d20*/  FMUL.FTZ R59, R59, R77.reuse ;  /* 0x0000004d3b3b7220 */ /* 0x080fe20000410000 */
[----:B------:R-:W-:Y:S01]  /*7d30*/  LOP3.LUT R44, R44, 0xffff0000, RZ, 0xc0, !PT ;  /* 0xffff00002c2c7812 */ /* 0x000fe200078ec0ff */
[----:B------:R-:W-:-:S02]  /*7d40*/  FFMA.FTZ R89, R47, R77, -R89 ;  /* 0x0000004d2f597223 */ /* 0x000fc40000010859 */
[----:B------:R-:W-:Y:S01]  /*7d50*/  FFMA.FTZ R59, R47, R49, R59 ;  /* 0x000000312f3b7223 */ /* 0x000fe2000001003b */
[----:B------:R-:W-:Y:S01]  /*7d60*/  LOP3.LUT R47, R76, 0xffff0000, RZ, 0xc0, !PT ;  /* 0xffff00004c2f7812 */ /* 0x000fe200078ec0ff */
[----:B------:R-:W-:Y:S01]  /*7d70*/  IMAD.U32 R77, R78, 0x10000, RZ ;  /* 0x000100004e4d7824 */ /* 0x000fe200078e00ff */
        /* <DEDUP_REMOVED lines=18> */
[C---:B------:R-:W-:Y:S01]  /*7ea0*/  FMUL.FTZ R50, R48.reuse, R57 ;  /* 0x0000003930327220 */ /* 0x040fe20000410000 */
[----:B------:R-:W-:-:S03]  /*7eb0*/  FMUL.FTZ R48, R48, R58 ;  /* 0x0000003a30307220 */ /* 0x000fc60000410000 */
[C---:B------:R-:W-:Y:S01]  /*7ec0*/  FFMA.FTZ R50, R49.reuse, R58, -R50 ;  /* 0x0000003a31327223 */ /* 0x040fe20000010832 */
[----:B------:R-:W-:Y:S01]  /*7ed0*/  FFMA.FTZ R48, R49, R57, R48 ;  /* 0x0000003931307223 */ /* 0x000fe20000010030 */
[----:B------:R-:W-:-:S03]  /*7ee0*/  IMAD.MOV.U32 R49, RZ, RZ, R45 ;  /* 0x000000ffff317224 */ /* 0x000fc600078e002d */
[----:B------:R-:W-:Y:S01]  /*7ef0*/  F2FP.BF16.F32.PACK_AB R50, R50, R76 ;  /* 0x0000004c3232723e */ /* 0x000fe200000010ff */
[----:B------:R-:W-:Y:S01]  /*7f00*/  IMAD.MOV.U32 R76, RZ, RZ, R47 ;  /* 0x000000ffff4c7224 */ /* 0x000fe200078e002f */
[----:B------:R-:W-:Y:S01]  /*7f10*/  F2FP.BF16.F32.PACK_AB R78, R48, R77 ;  /* 0x0000004d304e723e */ /* 0x000fe200000010ff */
[----:B------:R-:W-:Y:S02]  /*7f20*/  IMAD.MOV.U32 R48, RZ, RZ, R44 ;  /* 0x000000ffff307224 */ /* 0x000fe400078e002c */
[----:B------:R-:W-:-:S07]  /*7f30*/  IMAD.MOV.U32 R77, RZ, RZ, R46 ;  /* 0x000000ffff4d7224 */ /* 0x000fce00078e002e */
.L_x_514:
[----:B------:R-:W-:Y:S05]  /*7f40*/  BSYNC B3 ;  /* 0x0000000000037941 */ /* 0x000fea0003800000 */
.L_x_513:
        /* <DEDUP_REMOVED lines=12> */
.L_x_512:
[----:B------:R-:W-:Y:S05]  /*8010*/  BSYNC B2 ;  /* 0x0000000000027941 */ /* 0x000fea0003800000 */
.L_x_511:
[----:B------:R-:W-:-:S13]  /*8020*/  ISETP.NE.AND P4, PT, R34, RZ, PT ;  /* 0x000000ff2200720c */ /* 0x000fda0003f85270 */
[----:B------:R-:W-:Y:S05]  /*8030*/  @!P4 BRA `(.L_x_506) ;  /* 0x000000080008c947 */ /* 0x000fea0003800000 */
[----:B---3--:R-:W3:Y:S01]  /*8040*/  LDL R44, [R1+0x10] ;  /* 0x00001000012c7983 */ /* 0x008ee20000100800 */
[----:B------:R-:W-:Y:S01]  /*8050*/  IADD3 R56, P4, P5, R116, R132, R28 ;  /* 0x0000008474387210 */ /* 0x000fe20007d9e01c */
[----:B------:R-:W-:Y:S03]  /*8060*/  BSSY B2, `(.L_x_515) ;  /* 0x0000075000027945 */ /* 0x000fe60003800000 */
[----:B------:R-:W-:Y:S02]  /*8070*/  IADD3.X R57, R7, R157, R32, P4, P5 ;  /* 0x0000009d07397210 */ /* 0x000fe400027ea420 */
[----:B------:R-:W-:Y:S02]  /*8080*/  ISETP.GE.AND P4, PT, R3, R126, PT ;  /* 0x0000007e0300720c */ /* 0x000fe40003f86270 */
[----:B---3--:R-:W-:-:S04]  /*8090*/  LOP3.LUT P6, RZ, R44, 0x1, RZ, 0xc0, !PT ;  /* 0x000000012cff7812 */ /* 0x008fc800078cc0ff */
[----:B------:R-:W-:-:S04]  /*80a0*/  SEL R44, R127, R152, !P6 ;  /* 0x000000987f2c7207 */ /* 0x000fc80007000000 */
        /* <DEDUP_REMOVED lines=11> */
[C---:B--2---:R-:W-:Y:S02]  /*8160*/  IMAD R48, R16.reuse, 0x5400, R44 ;  /* 0x0000540010307824 */ /* 0x044fe400078e022c */
[----:B------:R-:W-:Y:S02]  /*8170*/  IMAD R44, R16, 0x5400, R144 ;  /* 0x00005400102c7824 */ /* 0x000fe400078e0290 */
[--C-:B------:R-:W-:Y:S02]  /*8180*/  IMAD R48, R48, 0x2, R2.reuse ;  /* 0x0000000230307824 */ /* 0x100fe400078e0202 */
[----:B------:R-:W-:-:S04]  /*8190*/  IMAD R44, R44, 0x2, R2 ;  /* 0x000000022c2c7824 */ /* 0x000fc800078e0202 */
[----:B------:R-:W0:Y:S04]  /*81a0*/  LDS.128 R48, [R48+0x21400] ;  /* 0x0214000030307984 */ /* 0x000e280000000c00 */
[----:B------:R-:W2:Y:S01]  /*81b0*/  LDS.128 R44, [R44+0x21400] ;  /* 0x021400002c2c7984 */ /* 0x000ea20000000c00 */
[----:B------:R-:W-:Y:S05]  /*81c0*/  @P4 BRA `(.L_x_516) ;  /* 0x0000000400784947 */ /* 0x000fea0003800000 */
[--C-:B------:R-:W-:Y:S01]  /*81d0*/  SHF.R.U32.HI R59, RZ, 0x10, R41.reuse ;  /* 0x00000010ff3b7819 */ /* 0x100fe20000011629 */
[----:B0-----:R-:W-:Y:S01]  /*81e0*/  IMAD.U32 R77, R49, 0x10000, RZ ;  /* 0x00010000314d7824 */ /* 0x001fe200078e00ff */
[----:B------:R-:W-:Y:S02]  /*81f0*/  SHF.R.U64 R40, R40, 0x10, R41 ;  /* 0x0000001028287819 */ /* 0x000fe40000001229 */
[----:B------:R-:W-:Y:S02]  /*8200*/  SHF.R.U32.HI R76, RZ, 0x10, R53 ;  /* 0x00000010ff4c7819 */ /* 0x000fe40000011635 */
[--C-:B------:R-:W-:Y:S02]  /*8210*/  SHF.R.U64 R41, R42, 0x10, R43.reuse ;  /* 0x000000102a297819 */ /* 0x100fe4000000122b */
[----:B------:R-:W-:Y:S02]  /*8220*/  SHF.R.U32.HI R42, RZ, 0x10, R43 ;  /* 0x00000010ff2a7819 */ /* 0x000fe4000001162b */
[----:B------:R-:W-:Y:S01]  /*8230*/  PRMT R43, R179, 0x5432, R59 ;  /* 0x00005432b32b7816 */ /* 0x000fe2000000003b */
[----:B--2---:R-:W-:Y:S01]  /*8240*/  IMAD.U32 R59, R45, 0x10000, RZ ;  /* 0x000100002d3b7824 */ /* 0x004fe200078e00ff */
[----:B------:R-:W-:-:S02]  /*8250*/  PRMT R179, R179, 0x5410, R76 ;  /* 0x00005410b3b37816 */ /* 0x000fc4000000004c */
[----:B------:R-:W-:Y:S01]  /*8260*/  LOP3.LUT R45, R45, 0xffff0000, RZ, 0xc0, !PT ;  /* 0xffff00002d2d7812 */ /* 0x000fe200078ec0ff */
[C---:B------:R-:W-:Y:S01]  /*8270*/  IMAD.U32 R78, R43.reuse, 0x10000, RZ ;  /* 0x000100002b4e7824 */ /* 0x040fe200078e00ff */
[----:B------:R-:W-:Y:S01]  /*8280*/  LOP3.LUT R43, R43, 0xffff0000, RZ, 0xc0, !PT ;  /* 0xffff00002b2b7812 */ /* 0x000fe200078ec0ff */
[C---:B------:R-:W-:Y:S01]  /*8290*/  IMAD.U32 R76, R179.reuse, 0x10000, RZ ;  /* 0x00010000b34c7824 */ /* 0x040fe200078e00ff */
[----:B------:R-:W-:Y:S02]  /*82a0*/  LOP3.LUT R179, R179, 0xffff0000, RZ, 0xc0, !PT ;  /* 0xffff0000b3b37812 */ /* 0x000fe400078ec0ff */
[C---:B------:R-:W-:Y:S01]  /*82b0*/  PRMT R40, R178.reuse, 0x5432, R40 ;  /* 0x00005432b2287816 */ /* 0x040fe20000000028 */
[C---:B------:R-:W-:Y:S01]  /*82c0*/  FMUL.FTZ R79, R77.reuse, R76 ;  /* 0x0000004c4d4f7220 */ /* 0x040fe20000410000 */
[-C--:B------:R-:W-:Y:S01]  /*82d0*/  FMUL.FTZ R77, R77, R78.reuse ;  /* 0x0000004e4d4d7220 */ /* 0x080fe20000410000 */
[----:B------:R-:W-:Y:S02]  /*82e0*/  PRMT R178, R178, 0x5410, R42 ;  /* 0x00005410b2b27816 */ /* 0x000fe4000000002a */
[C---:B------:R-:W-:Y:S01]  /*82f0*/  FFMA.FTZ R79, R59.reuse, R78, -R79 ;  /* 0x0000004e3b4f7223 */ /* 0x040fe2000001084f */
[----:B------:R-:W-:Y:S01]  /*8300*/  FFMA.FTZ R77, R59, R76, R77 ;  /* 0x0000004c3b4d7223 */ /* 0x000fe2000001004d */
[----:B------:R-:W-:-:S02]  /*8310*/  LOP3.LUT R59, R49, 0xffff0000, RZ, 0xc0, !PT ;  /* 0xffff0000313b7812 */ /* 0x000fc400078ec0ff */
[----:B------:R-:W-:Y:S02]  /*8320*/  SHF.R.U32.HI R76, RZ, 0x10, R55 ;  /* 0x00000010ff4c7819 */ /* 0x000fe40000011637 */
[----:B------:R-:W-:Y:S01]  /*8330*/  SHF.R.U64 R52, R52, 0x10, R53 ;  /* 0x0000001034347819 */ /* 0x000fe20000001235 */
[C---:B------:R-:W-:Y:S01]  /*8340*/  FMUL.FTZ R49, R59.reuse, R179 ;  /* 0x000000b33b317220 */ /* 0x040fe20000410000 */
[-C--:B------:R-:W-:Y:S01]  /*8350*/  FMUL.FTZ R59, R59, R43.reuse ;  /* 0x0000002b3b3b7220 */ /* 0x080fe20000410000 */
[----:B------:R-:W-:Y:S01]  /*8360*/  PRMT R76, R177, 0x5432, R76 ;  /* 0x00005432b14c7816 */ /* 0x000fe2000000004c */
[----:B------:R-:W-:Y:S02]  /*8370*/  IMAD.U32 R53, R178, 0x10000, RZ ;  /* 0x00010000b2357824 */ /* 0x000fe400078e00ff */
[C---:B------:R-:W-:Y:S01]  /*8380*/  FFMA.FTZ R49, R45.reuse, R43, -R49 ;  /* 0x0000002b2d317223 */ /* 0x040fe20000010831 */
[----:B------:R-:W-:Y:S01]  /*8390*/  FFMA.FTZ R59, R45, R179, R59 ;  /* 0x000000b32d3b7223 */ /* 0x000fe2000001003b */
[----:B------:R-:W-:Y:S01]  /*83a0*/  IMAD.U32 R45, R51, 0x10000, RZ ;  /* 0x00010000332d7824 */ /* 0x000fe200078e00ff */
[----:B------:R-:W-:Y:S01]  /*83b0*/  PRMT R42, R176, 0x5432, R52 ;  /* 0x00005432b02a7816 */ /* 0x000fe20000000034 */
[C---:B------:R-:W-:Y:S01]  /*83c0*/  IMAD.U32 R43, R76.reuse, 0x10000, RZ ;  /* 0x000100004c2b7824 */ /* 0x040fe200078e00ff */
[----:B------:R-:W-:Y:S01]  /*83d0*/  LOP3.LUT R76, R76, 0xffff0000, RZ, 0xc0, !PT ;  /* 0xffff00004c4c7812 */ /* 0x000fe200078ec0ff */
[----:B------:R-:W-:Y:S01]  /*83e0*/  IMAD.U32 R52, R47, 0x10000, RZ ;  /* 0x000100002f347824 */ /* 0x000fe200078e00ff */
[----:B------:R-:W-:Y:S01]  /*83f0*/  SHF.R.U64 R54, R54, 0x10, R55 ;  /* 0x0000001036367819 */ /* 0x000fe20000001237 */
[C---:B------:R-:W-:Y:S01]  /*8400*/  FMUL.FTZ R78, R45.reuse, R43 ;  /* 0x0000002b2d4e7220 */ /* 0x040fe20000410000 */
[----:B------:R-:W-:Y:S01]  /*8410*/  FMUL.FTZ R45, R45, R53 ;  /* 0x000000352d2d7220 */ /* 0x000fe20000410000 */
[----:B------:R-:W-:Y:S01]  /*8420*/  PRMT R41, R177, 0x5410, R41 ;  /* 0x00005410b1297816 */ /* 0x000fe20000000029 */
[----:B------:R-:W-:-:S02]  /*8430*/  IMAD.U32 R55, R50, 0x10000, RZ ;  /* 0x0001000032377824 */ /* 0x000fc400078e00ff */
[C---:B------:R-:W-:Y:S01]  /*8440*/  FFMA.FTZ R53, R52.reuse, R53, -R78 ;  /* 0x0000003534357223 */ /* 0x040fe2000001084e */
[----:B------:R-:W-:Y:S01]  /*8450*/  FFMA.FTZ R52, R52, R43, R45 ;  /* 0x0000002b34347223 */ /* 0x000fe2000001002d */
[----:B------:R-:W-:Y:S02]  /*8460*/  LOP3.LUT R78, R51, 0xffff0000, RZ, 0xc0, !PT ;  /* 0xffff0000334e7812 */ /* 0x000fe400078ec0ff */
[----:B------:R-:W-:Y:S02]  /*8470*/  LOP3.LUT R45, R178, 0xffff0000, RZ, 0xc0, !PT ;  /* 0xffff0000b22d7812 */ /* 0x000fe400078ec0ff */
[----:B------:R-:W-:Y:S01]  /*8480*/  LOP3.LUT R43, R47, 0xffff0000, RZ, 0xc0, !PT ;  /* 0xffff00002f2b7812 */ /* 0x000fe200078ec0ff */
[----:B------:R-:W-:Y:S01]  /*8490*/  FMUL.FTZ R51, R78, R76 ;  /* 0x0000004c4e337220 */ /* 0x000fe20000410000 */
[----:B------:R-:W-:Y:S01]  /*84a0*/  PRMT R54, R176, 0x5410, R54 ;  /* 0x00005410b0367816 */ /* 0x000fe20000000036 */
[----:B------:R-:W-:Y:S01]  /*84b0*/  FMUL.FTZ R47, R78, R45 ;  /* 0x0000002d4e2f7220 */ /* 0x000fe20000410000 */
[----:B------:R-:W-:-:S02]  /*84c0*/  IMAD.U32 R78, R40, 0x10000, RZ ;  /* 0x00010000284e7824 */ /* 0x000fc400078e00ff */
[C---:B------:R-:W-:Y:S01]  /*84d0*/  FFMA.FTZ R45, R43.reuse, R45, -R51 ;  /* 0x0000002d2b2d7223 */ /* 0x040fe20000010833 */
[----:B------:R-:W-:Y:S02]  /*84e0*/  IMAD.U32 R51, R42, 0x10000, RZ ;  /* 0x000100002a337824 */ /* 0x000fe400078e00ff */
[----:B------:R-:W-:Y:S01]  /*84f0*/  FFMA.FTZ R43, R43, R76, R47 ;  /* 0x0000004c2b2b7223 */ /* 0x000fe2000001002f */
[C---:B------:R-:W-:Y:S01]  /*8500*/  IMAD.U32 R76, R48.reuse, 0x10000, RZ ;  /* 0x00010000304c7824 */ /* 0x040fe200078e00ff */
[----:B------:R-:W-:Y:S01]  /*8510*/  LOP3.LUT R48, R48, 0xffff0000, RZ, 0xc0, !PT ;  /* 0xffff000030307812 */ /* 0x000fe200078ec0ff */
[----:B------:R-:W-:Y:S01]  /*8520*/  IMAD.U32 R47, R44, 0x10000, RZ ;  /* 0x000100002c2f7824 */ /* 0x000fe200078e00ff */
[----:B------:R-:W-:Y:S01]  /*8530*/  LOP3.LUT R42, R42, 0xffff0000, RZ, 0xc0, !PT ;  /* 0xffff00002a2a7812 */ /* 0x000fe200078ec0ff */
[C---:B------:R-:W-:Y:S01]  /*8540*/  FMUL.FTZ R88, R76.reuse, R51 ;  /* 0x000000334c587220 */ /* 0x040fe20000410000 */
[----:B------:R-:W-:Y:S01]  /*8550*/  FMUL.FTZ R76, R76, R78 ;  /* 0x0000004e4c4c7220 */ /* 0x000fe20000410000 */
[----:B------:R-:W-:-:S02]  /*8560*/  LOP3.LUT R40, R40, 0xffff0000, RZ, 0xc0, !PT ;  /* 0xffff000028287812 */ /* 0x000fc400078ec0ff */
[C---:B------:R-:W-:Y:S01]  /*8570*/  FFMA.FTZ R88, R47.reuse, R78, -R88 ;  /* 0x0000004e2f587223 */ /* 0x040fe20000010858 */
[----:B------:R-:W-:Y:S01]  /*8580*/  FFMA.FTZ R76, R47, R51, R76 ;  /* 0x000000332f4c7223 */ /* 0x000fe2000001004c */
[----:B------:R-:W-:Y:S01]  /*8590*/  LOP3.LUT R44, R44, 0xffff0000, RZ, 0xc0, !PT ;  /* 0xffff00002c2c7812 */ /* 0x000fe200078ec0ff */
[C---:B------:R-:W-:Y:S01]  /*85a0*/  FMUL.FTZ R47, R48.reuse, R42 ;  /* 0x0000002a302f7220 */ /* 0x040fe20000410000 */
[-C--:B------:R-:W-:Y:S01]  /*85b0*/  FMUL.FTZ R48, R48, R40.reuse ;  /* 0x0000002830307220 */ /* 0x080fe20000410000 */
[----:B------:R-:W-:Y:S02]  /*85c0*/  LOP3.LUT R50, R50, 0xffff0000, RZ, 0xc0, !PT ;  /* 0xffff000032327812 */ /* 0x000fe400078ec0ff */
[C---:B------:R-:W-:Y:S01]  /*85d0*/  FFMA.FTZ R47, R44.reuse, R40, -R47 ;  /* 0x000000282c2f7223 */ /* 0x040fe2000001082f */
[----:B------:R-:W-:Y:S01]  /*85e0*/  FFMA.FTZ R48, R44, R42, R48 ;  /* 0x0000002a2c307223 */ /* 0x000fe20000010030 */
[C---:B------:R-:W-:Y:S01]  /*85f0*/  IMAD.U32 R42, R54.reuse, 0x10000, RZ ;  /* 0x00010000362a7824 */ /* 0x040fe200078e00ff */
[----:B------:R-:W-:Y:S01]  /*8600*/  LOP3.LUT R54, R54, 0xffff0000, RZ, 0xc0, !PT ;  /* 0xffff000036367812 */ /* 0x000fe200078ec0ff */
[C---:B------:R-:W-:Y:S01]  /*8610*/  IMAD.U32 R44, R41.reuse, 0x10000, RZ ;  /* 0x00010000292c7824 */ /* 0x040fe200078e00ff */
[----:B------:R-:W-:Y:S01]  /*8620*/  LOP3.LUT R41, R41, 0xffff0000, RZ, 0xc0, !PT ;  /* 0xffff000029297812 */ /* 0x000fe200078ec0ff */
[----:B------:R-:W-:Y:S01]  /*8630*/  FMUL.FTZ R51, R55, R42 ;  /* 0x0000002a37337220 */ /* 0x000fe20000410000 */
[----:B------:R-:W-:-:S02]  /*8640*/  IMAD.U32 R40, R46, 0x10000, RZ ;  /* 0x000100002e287824 */ /* 0x000fc400078e00ff */
[-C--:B------:R-:W-:Y:S01]  /*8650*/  FMUL.FTZ R55, R55, R44.reuse ;  /* 0x0000002c37377220 */ /* 0x080fe20000410000 */
[----:B------:R-:W-:Y:S01]  /*8660*/  LOP3.LUT R46, R46, 0xffff0000, RZ, 0xc0, !PT ;  /* 0xffff00002e2e7812 */ /* 0x000fe200078ec0ff */
[C---:B------:R-:W-:Y:S02]  /*8670*/  FFMA.FTZ R51, R40.reuse, R44, -R51 ;  /* 0x0000002c28337223 */ /* 0x040fe40000010833 */
[----:B------:R-:W-:Y:S01]  /*8680*/  FFMA.FTZ R55, R40, R42, R55 ;  /* 0x0000002a28377223 */ /* 0x000fe20000010037 */
[C---:B------:R-:W-:Y:S01]  /*8690*/  FMUL.FTZ R40, R50.reuse, R54 ;  /* 0x0000003632287220 */ /* 0x040fe20000410000 */
[----:B------:R-:W-:Y:S01]  /*86a0*/  FMUL.FTZ R50, R50, R41 ;  /* 0x0000002932327220 */ /* 0x000fe20000410000 */
[----:B------:R-:W-:Y:S02]  /*86b0*/  F2FP.BF16.F32.PACK_AB R49, R49, R79 ;  /* 0x0000004f3131723e */ /* 0x000fe400000010ff */
[C---:B------:R-:W-:Y:S01]  /*86c0*/  FFMA.FTZ R40, R46.reuse, R41, -R40 ;  /* 0x000000292e287223 */ /* 0x040fe20000010828 */
[----:B------:R-:W-:Y:S01]  /*86d0*/  F2FP.BF16.F32.PACK_AB R47, R47, R88 ;  /* 0x000000582f2f723e */ /* 0x000fe200000010ff */
[----:B------:R-:W-:Y:S01]  /*86e0*/  FFMA.FTZ R50, R46, R54, R50 ;  /* 0x000000362e327223 */ /* 0x000fe20000010032 */
[----:B------:R-:W-:Y:S01]  /*86f0*/  F2FP.BF16.F32.PACK_AB R53, R45, R53 ;  /* 0x000000352d35723e */ /* 0x000fe200000010ff */
[----:B------:R-:W-:Y:S01]  /*8700*/  IMAD.MOV.U32 R45, RZ, RZ, R49 ;  /* 0x000000ffff2d7224 */ /* 0x000fe200078e0031 */
        /* <DEDUP_REMOVED lines=9> */
[----:B------:R-:W-:-:S07]  /*87a0*/  IMAD.MOV.U32 R46, RZ, RZ, R40 ;  /* 0x000000ffff2e7224 */ /* 0x000fce00078e0028 */
.L_x_516:
[----:B------:R-:W-:Y:S05]  /*87b0*/  BSYNC B2 ;  /* 0x0000000000027941 */ /* 0x000fea0003800000 */
.L_x_515:
[----:B------:R-:W-:-:S13]  /*87c0*/  ISETP.GE.AND P4, PT, R58, R148, PT ;  /* 0x000000943a00720c */ /* 0x000fda0003f86270 */
[--C-:B------:R-:W-:Y:S02]  /*87d0*/  @!P4 SHF.R.S32.HI R40, RZ, 0x1f, R58.reuse ;  /* 0x0000001fff28c819 */ /* 0x100fe4000001143a */
[----:B------:R-:W-:-:S04]  /*87e0*/  @!P4 IADD3 R58, P5, P6, R116, R132, R58 ;  /* 0x00000084743ac210 */ /* 0x000fc80007ebe03a */
[----:B------:R-:W-:Y:S02]  /*87f0*/  @!P4 IADD3.X R157, R7, R157, R40, P5, P6 ;  /* 0x0000009d079dc210 */ /* 0x000fe40002fec428 */
[----:B------:R-:W-:-:S04]  /*8800*/  LEA R40, P5, R56, R124, 0x1 ;  /* 0x0000007c38287211 */ /* 0x000fc800078a08ff */
[----:B------:R-:W-:Y:S02]  /*8810*/  LEA.HI.X R41, R56, R125, R57, 0x1, P5 ;  /* 0x0000007d38297211 */ /* 0x000fe400028f0c39 */
[----:B------:R-:W-:-:S03]  /*8820*/  @!P4 LEA R42, P5, R58, R124, 0x1 ;  /* 0x0000007c3a2ac211 */ /* 0x000fc600078a08ff */
[----:B--2---:R4:W-:Y:S01]  /*8830*/  STG.E.128 desc[UR60][R40.64], R44 ;  /* 0x0000002c28007986 */ /* 0x0049e2000c101d3c */
[----:B------:R-:W-:-:S05]  /*8840*/  @!P4 LEA.HI.X R43, R58, R125, R157, 0x1, P5 ;  /* 0x0000007d3a2bc211 */ /* 0x000fca00028f0c9d */
[----:B0-----:R4:W-:Y:S04]  /*8850*/  @!P4 STG.E.128 desc[UR60][R42.64], R48 ;  /* 0x000000302a00c986 */ /* 0x0019e8000c101d3c */
.L_x_506:
[----:B------:R-:W-:Y:S05]  /*8860*/  BSYNC B1 ;  /* 0x0000000000017941 */ /* 0x000fea0003800000 */
.L_x_505:
[-C--:B--2-4-:R-:W-:Y:S02]  /*8870*/  IMAD R40, R153, R130.reuse, RZ ;  /* 0x0000008299287224 */ /* 0x094fe400078e02ff */
[----:B------:R-:W-:-:S04]  /*8880*/  IMAD.WIDE.U32 R128, R229, R130, R128 ;  /* 0x00000082e5807225 */ /* 0x000fc800078e0080 */
[----:B------:R-:W-:Y:S01]  /*8890*/  IMAD R40, R229, R131, R40 ;  /* 0x00000083e5287224 */ /* 0x000fe200078e0228 */
[----:B------:R-:W-:Y:S06]  /*88a0*/  @P3 BRA `(.L_x_475) ;  /* 0x0000001c00043947 */ /* 0x000fec0003800000 */
[----:B------:R-:W-:Y:S01]  /*88b0*/  ISETP.NE.AND P3, PT, R29, RZ, PT ;  /* 0x000000ff1d00720c */ /* 0x000fe20003f65270 */
[----:B------:R-:W-:Y:S01]  /*88c0*/  BSSY B1, `(.L_x_517) ;  /* 0x0000082000017945 */ /* 0x000fe20003800000 */
[----:B------:R-:W-:-:S11]  /*88d0*/  IMAD.IADD R52, R129, 0x1, R40 ;  /* 0x0000000181347824 */ /* 0x000fd600078e0228 */
[----:B------:R-:W-:Y:S05]  /*88e0*/  @!P3 BRA `(.L_x_518) ;  /* 0x0000000400fcb947 */ /* 0x000fea0003800000 */
[----:B------:R-:W-:Y:S01]  /*88f0*/  SEL R40, R127, R152, !P0 ;  /* 0x000000987f287207 */ /* 0x000fe20004000000 */
[----:B------:R-:W-:Y:S01]  /*8900*/  BSSY B2, `(.L_x_519) ;  /* 0x0000073000027945 */ /* 0x000fe20003800000 */
[----:B------:R-:W-:Y:S02]  /*8910*/  SHF.R.U32.HI R42, RZ, 0x3, R207 ;  /* 0x00000003ff2a7819 */ /* 0x000fe400000116cf */
[----:B------:R-:W-:Y:S02]  /*8920*/  SHF.R.S32.HI R41, RZ, 0x1f, R40 ;  /* 0x0000001fff297819 */ /* 0x000fe40000011428 */
[----:B---3--:R-:W-:Y:S02]  /*8930*/  IADD3 R49, P3, P4, R116, R128, R26 ;  /* 0x0000008074317210 */ /* 0x008fe40007c7e01a */
[----:B------:R-:W-:Y:S02]  /*8940*/  LEA.HI R41, R41, R40, RZ, 0x4 ;  /* 0x0000002829297211 */ /* 0x000fe400078f20ff */
[----:B------:R-:W-:-:S02]  /*8950*/  IADD3.X R50, R7, R52, R30, P3, P4 ;  /* 0x0000003407327210 */ /* 0x000fc40001fe841e */
[----:B------:R-:W-:Y:S02]  /*8960*/  LEA.HI.SX32 R48, R41, R120, 0x1c ;  /* 0x0000007829307211 */ /* 0x000fe400078fe2ff */
[----:B------:R-:W-:Y:S02]  /*8970*/  ISETP.GE.AND P3, PT, R18, R126, PT ;  /* 0x0000007e1200720c */ /* 0x000fe40003f66270 */
[----:B------:R-:W-:-:S04]  /*8980*/  SHF.R.S32.HI R41, RZ, 0x1f, R48 ;  /* 0x0000001fff297819 */ /* 0x000fc80000011430 */
[----:B------:R-:W-:Y:S01]  /*8990*/  LEA.HI R41, R41, R48, RZ, 0x3 ;  /* 0x0000003029297211 */ /* 0x000fe200078f18ff */
[----:B------:R-:W-:-:S03]  /*89a0*/  IMAD.SHL.U32 R48, R48, 0x8, RZ ;  /* 0x0000000830307824 */ /* 0x000fc600078e00ff */
[----:B------:R-:W-:Y:S02]  /*89b0*/  SHF.R.S32.HI R41, RZ, 0x3, R41 ;  /* 0x00000003ff297819 */ /* 0x000fe40000011429 */
[----:B------:R-:W-:-:S03]  /*89c0*/  LOP3.LUT R40, R207, 0x38, R48, 0xf8, !PT ;  /* 0x00000038cf287812 */ /* 0x000fc600078ef830 */
[----:B------:R-:W-:Y:S01]  /*89d0*/  IMAD R41, R41, 0x1c00, R217 ;  /* 0x00001c0029297824 */ /* 0x000fe200078e02d9 */
[----:B------:R-:W-:-:S05]  /*89e0*/  LOP3.LUT R40, R40, R42, RZ, 0x3c, !PT ;  /* 0x0000002a28287212 */ /* 0x000fca00078e3cff */
[----:B------:R-:W-:Y:S02]  /*89f0*/  IMAD.IADD R41, R41, 0x1, R40 ;  /* 0x0000000129297824 */ /* 0x000fe400078e0228 */
[C---:B------:R-:W-:Y:S02]  /*8a00*/  IMAD R40, R16.reuse, 0x5400, R145 ;  /* 0x0000540010287824 */ /* 0x040fe400078e0291 */
[----:B------:R-:W-:Y:S02]  /*8a10*/  IMAD R44, R16, 0x5400, R41 ;  /* 0x00005400102c7824 */ /* 0x000fe400078e0229 */
[--C-:B------:R-:W-:Y:S02]  /*8a20*/  IMAD R40, R40, 0x2, R2.reuse ;  /* 0x0000000228287824 */ /* 0x100fe400078e0202 */
[----:B------:R-:W-:-:S04]  /*8a30*/  IMAD R44, R44, 0x2, R2 ;  /* 0x000000022c2c7824 */ /* 0x000fc800078e0202 */
[----:B------:R-:W0:Y:S04]  /*8a40*/  LDS.128 R40, [R40+0x21400] ;  /* 0x0214000028287984 */ /* 0x000e280000000c00 */
[----:B------:R-:W2:Y:S01]  /*8a50*/  LDS.128 R44, [R44+0x21400] ;  /* 0x021400002c2c7984 */ /* 0x000ea20000000c00 */
[----:B------:R-:W-:Y:S05]  /*8a60*/  @P3 BRA `(.L_x_520) ;  /* 0x0000000400703947 */ /* 0x000fea0003800000 */
[----:B------:R-:W-:Y:S01]  /*8a70*/  SHF.R.U32.HI R56, RZ, 0x10, R85 ;  /* 0x00000010ff387819 */ /* 0x000fe20000011655 */
[----:B0-----:R-:W-:Y:S01]  /*8a80*/  IMAD.U32 R58, R41, 0x10000, RZ ;  /* 0x00010000293a7824 */ /* 0x001fe200078e00ff */
[----:B------:R-:W-:Y:S01]  /*8a90*/  SHF.R.U32.HI R55, RZ, 0x10, R69 ;  /* 0x00000010ff377819 */ /* 0x000fe20000011645 */
[----:B------:R-:W-:Y:S01]  /*8aa0*/  IMAD.U32 R57, R40, 0x10000, RZ ;  /* 0x0001000028397824 */ /* 0x000fe200078e00ff */
[----:B------:R-:W-:Y:S01]  /*8ab0*/  PRMT R56, R175, 0x5432, R56 ;  /* 0x00005432af387816 */ /* 0x000fe20000000038 */
[----:B--2---:R-:W-:Y:S01]  /*8ac0*/  IMAD.U32 R77, R46, 0x10000, RZ ;  /* 0x000100002e4d7824 */ /* 0x004fe200078e00ff */
[----:B------:R-:W-:Y:S02]  /*8ad0*/  PRMT R55, R173, 0x5432, R55 ;  /* 0x00005432ad377816 */ /* 0x000fe40000000037 */
[----:B------:R-:W-:Y:S01]  /*8ae0*/  SHF.R.U64 R51, R68, 0x10, R69 ;  /* 0x0000001044337819 */ /* 0x000fe20000001245 */
[C---:B------:R-:W-:Y:S01]  /*8af0*/  IMAD.U32 R69, R45.reuse, 0x10000, RZ ;  /* 0x000100002d457824 */ /* 0x040fe200078e00ff */
[----:B------:R-:W-:Y:S01]  /*8b00*/  LOP3.LUT R45, R45, 0xffff0000, RZ, 0xc0, !PT ;  /* 0xffff00002d2d7812 */ /* 0x000fe200078ec0ff */
[C---:B------:R-:W-:Y:S01]  /*8b10*/  IMAD.U32 R59, R56.reuse, 0x10000, RZ ;  /* 0x00010000383b7824 */ /* 0x040fe200078e00ff */
[----:B------:R-:W-:Y:S01]  /*8b20*/  LOP3.LUT R56, R56, 0xffff0000, RZ, 0xc0, !PT ;  /* 0xffff000038387812 */ /* 0x000fe200078ec0ff */
[----:B------:R-:W-:Y:S01]  /*8b30*/  IMAD.U32 R68, R55, 0x10000, RZ ;  /* 0x0001000037447824 */ /* 0x000fe200078e00ff */
[----:B------:R-:W-:-:S02]  /*8b40*/  SHF.R.U64 R54, R86, 0x10, R87 ;  /* 0x0000001056367819 */ /* 0x000fc40000001257 */
[----:B------:R-:W-:Y:S01]  /*8b50*/  LOP3.LUT R55, R55, 0xffff0000, RZ, 0xc0, !PT ;  /* 0xffff000037377812 */ /* 0x000fe200078ec0ff */
[----:B------:R-:W-:Y:S01]  /*8b60*/  FMUL.FTZ R78, R45, R56 ;  /* 0x000000382d4e7220 */ /* 0x000fe20000410000 */
[----:B------:R-:W-:Y:S01]  /*8b70*/  SHF.R.U64 R53, R70, 0x10, R71 ;  /* 0x0000001046357819 */ /* 0x000fe20000001247 */
[-C--:B------:R-:W-:Y:S01]  /*8b80*/  FMUL.FTZ R76, R69, R68.reuse ;  /* 0x00000044454c7220 */ /* 0x080fe20000410000 */
[----:B------:R-:W-:Y:S01]  /*8b90*/  SHF.R.U32.HI R86, RZ, 0x10, R87 ;  /* 0x00000010ff567819 */ /* 0x000fe20000011657 */
[----:B------:R-:W-:Y:S01]  /*8ba0*/  FMUL.FTZ R45, R45, R55 ;  /* 0x000000372d2d7220 */ /* 0x000fe20000410000 */
[----:B------:R-:W-:Y:S01]  /*8bb0*/  SHF.R.U32.HI R70, RZ, 0x10, R71 ;  /* 0x00000010ff467819 */ /* 0x000fe20000011647 */
[-C--:B------:R-:W-:Y:S01]  /*8bc0*/  FMUL.FTZ R71, R69, R59.reuse ;  /* 0x0000003b45477220 */ /* 0x080fe20000410000 */
[----:B------:R-:W-:Y:S01]  /*8bd0*/  LOP3.LUT R41, R41, 0xffff0000, RZ, 0xc0, !PT ;  /* 0xffff000029297812 */ /* 0x000fe200078ec0ff */
[----:B------:R-:W-:Y:S01]  /*8be0*/  FFMA.FTZ R76, R58, R59, R76 ;  /* 0x0000003b3a4c7223 */ /* 0x000fe2000001004c */
[----:B------:R-:W-:Y:S01]  /*8bf0*/  PRMT R86, R174, 0x5432, R86 ;  /* 0x00005432ae567816 */ /* 0x000fe20000000056 */
[----:B------:R-:W-:Y:S01]  /*8c00*/  FFMA.FTZ R71, R58, R68, -R71 ;  /* 0x000000443a477223 */ /* 0x000fe20000010847 */
[----:B------:R-:W-:Y:S01]  /*8c10*/  PRMT R70, R172, 0x5432, R70 ;  /* 0x00005432ac467816 */ /* 0x000fe20000000046 */
[C---:B------:R-:W-:Y:S01]  /*8c20*/  FFMA.FTZ R78, R41.reuse, R55, -R78 ;  /* 0x00000037294e7223 */ /* 0x040fe2000001084e */
[----:B------:R-:W-:Y:S01]  /*8c30*/  FFMA.FTZ R45, R41, R56, R45 ;  /* 0x00000038292d7223 */ /* 0x000fe2000001002d */
[C---:B------:R-:W-:Y:S01]  /*8c40*/  IMAD.U32 R68, R47.reuse, 0x10000, RZ ;  /* 0x000100002f447824 */ /* 0x040fe200078e00ff */
[----:B------:R-:W-:Y:S01]  /*8c50*/  SHF.R.U64 R84, R84, 0x10, R85 ;  /* 0x0000001054547819 */ /* 0x000fe20000001255 */
[----:B------:R-:W-:Y:S01]  /*8c60*/  IMAD.U32 R41, R86, 0x10000, RZ ;  /* 0x0001000056297824 */ /* 0x000fe200078e00ff */
[----:B------:R-:W-:Y:S01]  /*8c70*/  LOP3.LUT R47, R47, 0xffff0000, RZ, 0xc0, !PT ;  /* 0xffff00002f2f7812 */ /* 0x000fe200078ec0ff */
[----:B------:R-:W-:Y:S01]  /*8c80*/  IMAD.U32 R55, R70, 0x10000, RZ ;  /* 0x0001000046377824 */ /* 0x000fe200078e00ff */
[----:B------:R-:W-:Y:S01]  /*8c90*/  LOP3.LUT R86, R86, 0xffff0000, RZ, 0xc0, !PT ;  /* 0xffff000056567812 */ /* 0x000fe200078ec0ff */
[----:B------:R-:W-:Y:S01]  /*8ca0*/  FMUL.FTZ R56, R68, R41 ;  /* 0x0000002944387220 */ /* 0x000fe20000410000 */
[----:B------:R-:W-:-:S02]  /*8cb0*/  IMAD.U32 R59, R43, 0x10000, RZ ;  /* 0x000100002b3b7824 */ /* 0x000fc400078e00ff */
[-C--:B------:R-:W-:Y:S01]  /*8cc0*/  FMUL.FTZ R68, R68, R55.reuse ;  /* 0x0000003744447220 */ /* 0x080fe20000410000 */
[----:B------:R-:W-:Y:S01]  /*8cd0*/  PRMT R84, R175, 0x5410, R84 ;  /* 0x00005410af547816 */ /* 0x000fe20000000054 */
[----:B------:R-:W-:Y:S01]  /*8ce0*/  IMAD.U32 R69, R44, 0x10000, RZ ;  /* 0x000100002c457824 */ /* 0x000fe200078e00ff */
[----:B------:R-:W-:Y:S01]  /*8cf0*/  LOP3.LUT R43, R43, 0xffff0000, RZ, 0xc0, !PT ;  /* 0xffff00002b2b7812 */ /* 0x000fe200078ec0ff */
[C---:B------:R-:W-:Y:S01]  /*8d00*/  FFMA.FTZ R56, R59.reuse, R55, -R56 ;  /* 0x000000373b387223 */ /* 0x040fe20000010838 */
[----:B------:R-:W-:Y:S01]  /*8d10*/  LOP3.LUT R70, R70, 0xffff0000, RZ, 0xc0, !PT ;  /* 0xffff000046467812 */ /* 0x000fe200078ec0ff */
[----:B------:R-:W-:Y:S01]  /*8d20*/  FFMA.FTZ R68, R59, R41, R68 ;  /* 0x000000293b447223 */ /* 0x000fe20000010044 */
[----:B------:R-:W-:Y:S01]  /*8d30*/  PRMT R51, R173, 0x5410, R51 ;  /* 0x00005410ad337816 */ /* 0x000fe20000000033 */
[C---:B------:R-:W-:Y:S01]  /*8d40*/  FMUL.FTZ R59, R47.reuse, R86 ;  /* 0x000000562f3b7220 */ /* 0x040fe20000410000 */
[----:B------:R-:W-:Y:S02]  /*8d50*/  IMAD.U32 R55, R84, 0x10000, RZ ;  /* 0x0001000054377824 */ /* 0x000fe400078e00ff */
[-C--:B------:R-:W-:Y:S01]  /*8d60*/  FMUL.FTZ R47, R47, R70.reuse ;  /* 0x000000462f2f7220 */ /* 0x080fe20000410000 */
[----:B------:R-:W-:Y:S01]  /*8d70*/  LOP3.LUT R44, R44, 0xffff0000, RZ, 0xc0, !PT ;  /* 0xffff00002c2c7812 */ /* 0x000fe200078ec0ff */
[----:B------:R-:W-:Y:S01]  /*8d80*/  FFMA.FTZ R59, R43, R70, -R59 ;  /* 0x000000462b3b7223 */ /* 0x000fe2000001083b */
[C---:B------:R-:W-:Y:S01]  /*8d90*/  IMAD.U32 R41, R51.reuse, 0x10000, RZ ;  /* 0x0001000033297824 */ /* 0x040fe200078e00ff */
[----:B------:R-:W-:Y:S01]  /*8da0*/  LOP3.LUT R70, R51, 0xffff0000, RZ, 0xc0, !PT ;  /* 0xffff000033467812 */ /* 0x000fe200078ec0ff */
[C---:B------:R-:W-:Y:S01]  /*8db0*/  FMUL.FTZ R51, R69.reuse, R55 ;  /* 0x0000003745337220 */ /* 0x040fe20000410000 */
[----:B------:R-:W-:Y:S01]  /*8dc0*/  PRMT R54, R174, 0x5410, R54 ;  /* 0x00005410ae367816 */ /* 0x000fe20000000036 */
[-C--:B------:R-:W-:Y:S01]  /*8dd0*/  FMUL.FTZ R69, R69, R41.reuse ;  /* 0x0000002945457220 */ /* 0x080fe20000410000 */
[----:B------:R-:W-:Y:S01]  /*8de0*/  LOP3.LUT R84, R84, 0xffff0000, RZ, 0xc0, !PT ;  /* 0xffff000054547812 */ /* 0x000fe200078ec0ff */
[----:B------:R-:W-:Y:S01]  /*8df0*/  FFMA.FTZ R47, R43, R86, R47 ;  /* 0x000000562b2f7223 */ /* 0x000fe2000001002f */
[----:B------:R-:W-:Y:S01]  /*8e00*/  PRMT R53, R172, 0x5410, R53 ;  /* 0x00005410ac357816 */ /* 0x000fe20000000035 */
[C---:B------:R-:W-:Y:S01]  /*8e10*/  FFMA.FTZ R51, R57.reuse, R41, -R51 ;  /* 0x0000002939337223 */ /* 0x040fe20000010833 */
[----:B------:R-:W-:Y:S01]  /*8e20*/  LOP3.LUT R40, R40, 0xffff0000, RZ, 0xc0, !PT ;  /* 0xffff000028287812 */ /* 0x000fe200078ec0ff */
[----:B------:R-:W-:Y:S01]  /*8e30*/  FMUL.FTZ R43, R44, R84 ;  /* 0x000000542c2b7220 */ /* 0x000fe20000410000 */
[----:B------:R-:W-:Y:S01]  /*8e40*/  IMAD.U32 R41, R54, 0x10000, RZ ;  /* 0x0001000036297824 */ /* 0x000fe200078e00ff */
[----:B------:R-:W-:Y:S01]  /*8e50*/  LOP3.LUT R46, R46, 0xffff0000, RZ, 0xc0, !PT ;  /* 0xffff00002e2e7812 */ /* 0x000fe200078ec0ff */
[----:B------:R-:W-:Y:S01]  /*8e60*/  FMUL.FTZ R44, R44, R70 ;  /* 0x000000462c2c7220 */ /* 0x000fe20000410000 */
[----:B------:R-:W-:Y:S01]  /*8e70*/  LOP3.LUT R54, R54, 0xffff0000, RZ, 0xc0, !PT ;  /* 0xffff000036367812 */ /* 0x000fe200078ec0ff */
[----:B------:R-:W-:Y:S01]  /*8e80*/  FFMA.FTZ R69, R57, R55, R69 ;  /* 0x0000003739457223 */ /* 0x000fe20000010045 */
[C---:B------:R-:W-:Y:S01]  /*8e90*/  IMAD.U32 R58, R42.reuse, 0x10000, RZ ;  /* 0x000100002a3a7824 */ /* 0x040fe200078e00ff */
[----:B------:R-:W-:Y:S01]  /*8ea0*/  LOP3.LUT R42, R42, 0xffff0000, RZ, 0xc0, !PT ;  /* 0xffff00002a2a7812 */ /* 0x000fe200078ec0ff */
[----:B------:R-:W-:-:S02]  /*8eb0*/  IMAD.U32 R55, R53, 0x10000, RZ ;  /* 0x0001000035377824 */ /* 0x000fc400078e00ff */
[C---:B------:R-:W-:Y:S01]  /*8ec0*/  FFMA.FTZ R43, R40.reuse, R70, -R43 ;  /* 0x00000046282b7223 */ /* 0x040fe2000001082b */
[----:B------:R-:W-:Y:S01]  /*8ed0*/  LOP3.LUT R53, R53, 0xffff0000, RZ, 0xc0, !PT ;  /* 0xffff000035357812 */ /* 0x000fe200078ec0ff */
[----:B------:R-:W-:Y:S01]  /*8ee0*/  FFMA.FTZ R44, R40, R84, R44 ;  /* 0x00000054282c7223 */ /* 0x000fe2000001002c */
[C---:B------:R-:W-:Y:S01]  /*8ef0*/  FMUL.FTZ R40, R77.reuse, R41 ;  /* 0x000000294d287220 */ /* 0x040fe20000410000 */
[CC--:B------:R-:W-:Y:S01]  /*8f00*/  FMUL.FTZ R57, R46.reuse, R54.reuse ;  /* 0x000000362e397220 */ /* 0x0c0fe20000410000 */
[----:B------:R-:W-:Y:S01]  /*8f10*/  FMUL.FTZ R77, R77, R55 ;  /* 0x000000374d4d7220 */ /* 0x000fe20000410000 */
[----:B------:R-:W-:Y:S01]  /*8f20*/  FMUL.FTZ R46, R46, R53 ;  /* 0x000000352e2e7220 */ /* 0x000fe20000410000 */
[----:B------:R-:W-:Y:S01]  /*8f30*/  FFMA.FTZ R40, R58, R55, -R40 ;  /* 0x000000373a287223 */ /* 0x000fe20000010828 */
[----:B------:R-:W-:Y:S01]  /*8f40*/  FFMA.FTZ R57, R42, R53, -R57 ;  /* 0x000000352a397223 */ /* 0x000fe20000010839 */
[----:B------:R-:W-:Y:S01]  /*8f50*/  F2FP.BF16.F32.PACK_AB R43, R43, R51 ;  /* 0x000000332b2b723e */ /* 0x000fe200000010ff */
[----:B------:R-:W-:Y:S01]  /*8f60*/  FFMA.FTZ R77, R58, R41, R77 ;  /* 0x000000293a4d7223 */ /* 0x000fe2000001004d */
[----:B------:R-:W-:Y:S01]  /*8f70*/  FFMA.FTZ R46, R42, R54, R46 ;  /* 0x000000362a2e7223 */ /* 0x000fe2000001002e */
[----:B------:R-:W-:-:S02]  /*8f80*/  F2FP.BF16.F32.PACK_AB R71, R78, R71 ;  /* 0x000000474e47723e */ /* 0x000fc400000010ff */
[----:B------:R-:W-:Y:S02]  /*8f90*/  F2FP.BF16.F32.PACK_AB R56, R59, R56 ;  /* 0x000000383b38723e */ /* 0x000fe400000010ff */
        /* <DEDUP_REMOVED lines=8> */
[----:B------:R-:W-:-:S07]  /*9020*/  F2FP.BF16.F32.PACK_AB R46, R46, R77 ;  /* 0x0000004d2e2e723e */ /* 0x000fce00000010ff */
.L_x_520:
[----:B------:R-:W-:Y:S05]  /*9030*/  BSYNC B2 ;  /* 0x0000000000027941 */ /* 0x000fea0003800000 */
.L_x_519:
[----:B------:R-:W-:-:S13]  /*9040*/  ISETP.GE.AND P3, PT, R48, R148, PT ;  /* 0x000000943000720c */ /* 0x000fda0003f66270 */
[--C-:B------:R-:W-:Y:S02]  /*9050*/  @!P3 SHF.R.S32.HI R53, RZ, 0x1f, R48.reuse ;  /* 0x0000001fff35b819 */ /* 0x100fe40000011430 */
[----:B------:R-:W-:-:S04]  /*9060*/  @!P3 IADD3 R51, P4, P5, R116, R128, R48 ;  /* 0x000000807433b210 */ /* 0x000fc80007d9e030 */
[----:B------:R-:W-:Y:S02]  /*9070*/  @!P3 IADD3.X R53, R7, R52, R53, P4, P5 ;  /* 0x000000340735b210 */ /* 0x000fe400027ea435 */
[----:B------:R-:W-:-:S04]  /*9080*/  LEA R48, P4, R49, R124, 0x1 ;  /* 0x0000007c31307211 */ /* 0x000fc800078808ff */
[----:B------:R-:W-:Y:S02]  /*9090*/  LEA.HI.X R49, R49, R125, R50, 0x1, P4 ;  /* 0x0000007d31317211 */ /* 0x000fe400020f0c32 */
[----:B------:R-:W-:-:S03]  /*90a0*/  @!P3 LEA R50, P4, R51, R124, 0x1 ;  /* 0x0000007c3332b211 */ /* 0x000fc600078808ff */
[----:B0-----:R0:W-:Y:S01]  /*90b0*/  STG.E.128 desc[UR60][R48.64], R40 ;  /* 0x0000002830007986 */ /* 0x0011e2000c101d3c */
[----:B------:R-:W-:-:S05]  /*90c0*/  @!P3 LEA.HI.X R51, R51, R125, R53, 0x1, P4 ;  /* 0x0000007d3333b211 */ /* 0x000fca00020f0c35 */
[----:B--2---:R0:W-:Y:S04]  /*90d0*/  @!P3 STG.E.128 desc[UR60][R50.64], R44 ;  /* 0x0000002c3200b986 */ /* 0x0041e8000c101d3c */
.L_x_518:
[----:B------:R-:W-:Y:S05]  /*90e0*/  BSYNC B1 ;  /* 0x0000000000017941 */ /* 0x000fea0003800000 */
.L_x_517:
[----:B------:R-:W-:Y:S01]  /*90f0*/  ISETP.NE.AND P3, PT, R33, RZ, PT ;  /* 0x000000ff2100720c */ /* 0x000fe20003f65270 */
[----:B------:R-:W-:-:S12]  /*9100*/  BSSY B1, `(.L_x_521) ;  /* 0x0000080000017945 */ /* 0x000fd80003800000 */
[----:B------:R-:W-:Y:S05]  /*9110*/  @!P3 BRA `(.L_x_522) ;  /* 0x0000000400f8b947 */ /* 0x000fea0003800000 */
[----:B0-----:R-:W-:Y:S01]  /*9120*/  SEL R40, R127, R152, !P1 ;  /* 0x000000987f287207 */ /* 0x001fe20004800000 */
        /* <DEDUP_REMOVED lines=8> */
[----:B------:R-:W-:Y:S01]  /*91b0*/  SHF.R.S32.HI R41, RZ, 0x1f, R40 ;  /* 0x0000001fff297819 */ /* 0x000fe20000011428 */
[----:B------:R-:W-:-:S03]  /*91c0*/  IMAD.SHL.U32 R48, R40, 0x8, RZ ;  /* 0x0000000828307824 */ /* 0x000fc600078e00ff */
[----:B------:R-:W-:Y:S02]  /*91d0*/  LEA.HI R41, R41, R40, RZ, 0x3 ;  /* 0x0000002829297211 */ /* 0x000fe400078f18ff */
[----:B------:R-:W-:Y:S02]  /*91e0*/  LOP3.LUT R40, R207, 0x38, R48, 0xf8, !PT ;  /* 0x00000038cf287812 */ /* 0x000fe400078ef830 */
[----:B------:R-:W-:Y:S02]  /*91f0*/  SHF.R.S32.HI R42, RZ, 0x3, R41 ;  /* 0x00000003ff2a7819 */ /* 0x000fe40000011429 */
[----:B------:R-:W-:-:S03]  /*9200*/  LOP3.LUT R40, R40, R43, RZ, 0x3c, !PT ;  /* 0x0000002b28287212 */ /* 0x000fc600078e3cff */
[----:B------:R-:W-:-:S04]  /*9210*/  IMAD R41, R42, 0x1c00, R217 ;  /* 0x00001c002a297824 */ /* 0x000fc800078e02d9 */
        /* <DEDUP_REMOVED lines=9> */
[----:B--2---:R-:W-:Y:S01]  /*92b0*/  IMAD.U32 R58, R45, 0x10000, RZ ;  /* 0x000100002d3a7824 */ /* 0x004fe200078e00ff */
[----:B------:R-:W-:Y:S01]  /*92c0*/  SHF.R.U64 R54, R80, 0x10, R81 ;  /* 0x0000001050367819 */ /* 0x000fe20000001251 */
[----:B0-----:R-:W-:Y:S01]  /*92d0*/  IMAD.U32 R56, R41, 0x10000, RZ ;  /* 0x0001000029387824 */ /* 0x001fe200078e00ff */
[----:B------:R-:W-:Y:S01]  /*92e0*/  SHF.R.U32.HI R64, RZ, 0x10, R65 ;  /* 0x00000010ff407819 */ /* 0x000fe20000011641 */
[----:B------:R-:W-:Y:S01]  /*92f0*/  IMAD.U32 R68, R47, 0x10000, RZ ;  /* 0x000100002f447824 */ /* 0x000fe200078e00ff */
[----:B------:R-:W-:Y:S01]  /*9300*/  SHF.R.U32.HI R80, RZ, 0x10, R81 ;  /* 0x00000010ff507819 */ /* 0x000fe20000011651 */
[----:B------:R-:W-:Y:S01]  /*9310*/  IMAD.U32 R69, R46, 0x10000, RZ ;  /* 0x000100002e457824 */ /* 0x000fe200078e00ff */
[----:B------:R-:W-:Y:S01]  /*9320*/  PRMT R64, R166, 0x5432, R64 ;  /* 0x00005432a6407816 */ /* 0x000fe20000000040 */
[----:B------:R-:W-:Y:S01]  /*9330*/  IMAD.U32 R65, R42, 0x10000, RZ ;  /* 0x000100002a417824 */ /* 0x000fe200078e00ff */
[----:B------:R-:W-:-:S02]  /*9340*/  PRMT R80, R168, 0x5432, R80 ;  /* 0x00005432a8507816 */ /* 0x000fc40000000050 */
[----:B------:R-:W-:Y:S01]  /*9350*/  SHF.R.U64 R55, R82, 0x10, R83 ;  /* 0x0000001052377819 */ /* 0x000fe20000001253 */
[----:B------:R-:W-:Y:S01]  /*9360*/  IMAD.U32 R71, R64, 0x10000, RZ ;  /* 0x0001000040477824 */ /* 0x000fe200078e00ff */
[----:B------:R-:W-:Y:S01]  /*9370*/  SHF.R.U64 R53, R66, 0x10, R67 ;  /* 0x0000001042357819 */ /* 0x000fe20000001243 */
[----:B------:R-:W-:Y:S01]  /*9380*/  IMAD.U32 R70, R80, 0x10000, RZ ;  /* 0x0001000050467824 */ /* 0x000fe200078e00ff */
[----:B------:R-:W-:Y:S01]  /*9390*/  SHF.R.U32.HI R82, RZ, 0x10, R83 ;  /* 0x00000010ff527819 */ /* 0x000fe20000011653 */
[----:B------:R-:W-:Y:S01]  /*93a0*/  FMUL.FTZ R77, R58, R71 ;  /* 0x000000473a4d7220 */ /* 0x000fe20000410000 */
[----:B------:R-:W-:Y:S01]  /*93b0*/  SHF.R.U32.HI R66, RZ, 0x10, R67 ;  /* 0x00000010ff427819 */ /* 0x000fe20000011643 */
[----:B------:R-:W-:Y:S01]  /*93c0*/  IMAD.U32 R67, R43, 0x10000, RZ ;  /* 0x000100002b437824 */ /* 0x000fe200078e00ff */
[----:B------:R-:W-:Y:S01]  /*93d0*/  LOP3.LUT R59, R45, 0xffff0000, RZ, 0xc0, !PT ;  /* 0xffff00002d3b7812 */ /* 0x000fe200078ec0ff */
[----:B------:R-:W-:Y:S01]  /*93e0*/  FFMA.FTZ R77, R56, R70, R77 ;  /* 0x00000046384d7223 */ /* 0x000fe2000001004d */
[----:B------:R-:W-:Y:S01]  /*93f0*/  PRMT R168, R168, 0x5410, R54 ;  /* 0x00005410a8a87816 */ /* 0x000fe20000000036 */
[----:B------:R-:W-:Y:S01]  /*9400*/  IMAD.U32 R45, R44, 0x10000, RZ ;  /* 0x000100002c2d7824 */ /* 0x000fe200078e00ff */
[----:B------:R-:W-:-:S02]  /*9410*/  LOP3.LUT R80, R80, 0xffff0000, RZ, 0xc0, !PT ;  /* 0xffff000050507812 */ /* 0x000fc400078ec0ff */
[C---:B------:R-:W-:Y:S01]  /*9420*/  PRMT R54, R167.reuse, 0x5410, R55 ;  /* 0x00005410a7367816 */ /* 0x040fe20000000037 */
[----:B------:R-:W-:Y:S01]  /*9430*/  FMUL.FTZ R55, R58, R70 ;  /* 0x000000463a377220 */ /* 0x000fe20000410000 */
[----:B------:R-:W-:Y:S01]  /*9440*/  PRMT R82, R167, 0x5432, R82 ;  /* 0x00005432a7527816 */ /* 0x000fe20000000052 */
[----:B------:R-:W-:Y:S01]  /*9450*/  FMUL.FTZ R58, R59, R80 ;  /* 0x000000503b3a7220 */ /* 0x000fe20000410000 */
[----:B------:R-:W-:Y:S01]  /*9460*/  PRMT R66, R165, 0x5432, R66 ;  /* 0x00005432a5427816 */ /* 0x000fe20000000042 */
[----:B------:R-:W-:Y:S01]  /*9470*/  FFMA.FTZ R55, R56, R71, -R55 ;  /* 0x0000004738377223 */ /* 0x000fe20000010837 */
[----:B------:R-:W-:Y:S01]  /*9480*/  LOP3.LUT R76, R64, 0xffff0000, RZ, 0xc0, !PT ;  /* 0xffff0000404c7812 */ /* 0x000fe200078ec0ff */
[----:B------:R-:W-:Y:S01]  /*9490*/  IMAD.U32 R64, R82, 0x10000, RZ ;  /* 0x0001000052407824 */ /* 0x000fe200078e00ff */
[----:B------:R-:W-:Y:S01]  /*94a0*/  LOP3.LUT R57, R41, 0xffff0000, RZ, 0xc0, !PT ;  /* 0xffff000029397812 */ /* 0x000fe200078ec0ff */
[----:B------:R-:W-:Y:S01]  /*94b0*/  IMAD.U32 R56, R66, 0x10000, RZ ;  /* 0x0001000042387824 */ /* 0x000fe200078e00ff */
[----:B------:R-:W-:Y:S01]  /*94c0*/  LOP3.LUT R47, R47, 0xffff0000, RZ, 0xc0, !PT ;  /* 0xffff00002f2f7812 */ /* 0x000fe200078ec0ff */
[-C--:B------:R-:W-:Y:S01]  /*94d0*/  FMUL.FTZ R70, R59, R76.reuse ;  /* 0x0000004c3b467220 */ /* 0x080fe20000410000 */
[----:B------:R-:W-:Y:S01]  /*94e0*/  LOP3.LUT R82, R82, 0xffff0000, RZ, 0xc0, !PT ;  /* 0xffff000052527812 */ /* 0x000fe200078ec0ff */
[----:B------:R-:W-:Y:S01]  /*94f0*/  FFMA.FTZ R76, R57, R76, -R58 ;  /* 0x0000004c394c7223 */ /* 0x000fe2000001083a */
[----:B------:R-:W-:Y:S01]  /*9500*/  FMUL.FTZ R58, R68, R64 ;  /* 0x00000040443a7220 */ /* 0x000fe20000410000 */
[----:B------:R-:W-:Y:S01]  /*9510*/  PRMT R51, R166, 0x5410, R51 ;  /* 0x00005410a6337816 */ /* 0x000fe20000000033 */
[-C--:B------:R-:W-:Y:S01]  /*9520*/  FMUL.FTZ R59, R68, R56.reuse ;  /* 0x00000038443b7220 */ /* 0x080fe20000410000 */
[----:B------:R-:W-:Y:S01]  /*9530*/  LOP3.LUT R68, R66, 0xffff0000, RZ, 0xc0, !PT ;  /* 0xffff000042447812 */ /* 0x000fe200078ec0ff */
[----:B------:R-:W-:Y:S01]  /*9540*/  FFMA.FTZ R58, R67, R56, -R58 ;  /* 0x00000038433a7223 */ /* 0x000fe2000001083a */
[----:B------:R-:W-:Y:S01]  /*9550*/  LOP3.LUT R43, R43, 0xffff0000, RZ, 0xc0, !PT ;  /* 0xffff00002b2b7812 */ /* 0x000fe200078ec0ff */
[----:B------:R-:W-:Y:S01]  /*9560*/  FMUL.FTZ R78, R47, R82 ;  /* 0x000000522f4e7220 */ /* 0x000fe20000410000 */
[----:B------:R-:W-:Y:S01]  /*9570*/  FFMA.FTZ R59, R67, R64, R59 ;  /* 0x00000040433b7223 */ /* 0x000fe2000001003b */
[----:B------:R-:W-:-:S02]  /*9580*/  IMAD.U32 R56, R168, 0x10000, RZ ;  /* 0x00010000a8387824 */ /* 0x000fc400078e00ff */
[----:B------:R-:W-:Y:S01]  /*9590*/  FFMA.FTZ R70, R57, R80, R70 ;  /* 0x0000005039467223 */ /* 0x000fe20000010046 */
[----:B------:R-:W-:Y:S01]  /*95a0*/  IMAD.U32 R64, R51, 0x10000, RZ ;  /* 0x0001000033407824 */ /* 0x000fe200078e00ff */
[----:B------:R-:W-:Y:S01]  /*95b0*/  LOP3.LUT R44, R44, 0xffff0000, RZ, 0xc0, !PT ;  /* 0xffff00002c2c7812 */ /* 0x000fe200078ec0ff */
[-C--:B------:R-:W-:Y:S01]  /*95c0*/  FMUL.FTZ R66, R47, R68.reuse ;  /* 0x000000442f427220 */ /* 0x080fe20000410000 */
[----:B------:R-:W-:Y:S01]  /*95d0*/  LOP3.LUT R57, R168, 0xffff0000, RZ, 0xc0, !PT ;  /* 0xffff0000a8397812 */ /* 0x000fe200078ec0ff */
[----:B------:R-:W-:Y:S01]  /*95e0*/  FFMA.FTZ R47, R43, R68, -R78 ;  /* 0x000000442b2f7223 */ /* 0x000fe2000001084e */
[C---:B------:R-:W-:Y:S02]  /*95f0*/  IMAD.U32 R41, R40.reuse, 0x10000, RZ ;  /* 0x0001000028297824 */ /* 0x040fe400078e00ff */
[----:B------:R-:W-:Y:S01]  /*9600*/  FMUL.FTZ R68, R45, R56 ;  /* 0x000000382d447220 */ /* 0x000fe20000410000 */
[----:B------:R-:W-:Y:S01]  /*9610*/  LOP3.LUT R51, R51, 0xffff0000, RZ, 0xc0, !PT ;  /* 0xffff000033337812 */ /* 0x000fe200078ec0ff */
[----:B------:R-:W-:Y:S01]  /*9620*/  FMUL.FTZ R45, R45, R64 ;  /* 0x000000402d2d7220 */ /* 0x000fe20000410000 */
[----:B------:R-:W-:Y:S01]  /*9630*/  LOP3.LUT R40, R40, 0xffff0000, RZ, 0xc0, !PT ;  /* 0xffff000028287812 */ /* 0x000fe200078ec0ff */
[----:B------:R-:W-:Y:S01]  /*9640*/  FFMA.FTZ R82, R43, R82, R66 ;  /* 0x000000522b527223 */ /* 0x000fe20000010042 */
[----:B------:R-:W-:Y:S01]  /*9650*/  PRMT R53, R165, 0x5410, R53 ;  /* 0x00005410a5357816 */ /* 0x000fe20000000035 */
[C---:B------:R-:W-:Y:S01]  /*9660*/  FMUL.FTZ R43, R44.reuse, R57 ;  /* 0x000000392c2b7220 */ /* 0x040fe20000410000 */
[C---:B------:R-:W-:Y:S01]  /*9670*/  FFMA.FTZ R64, R41.reuse, R64, -R68 ;  /* 0x0000004029407223 */ /* 0x040fe20000010844 */
[----:B------:R-:W-:Y:S01]  /*9680*/  FFMA.FTZ R41, R41, R56, R45 ;  /* 0x0000003829297223 */ /* 0x000fe2000001002d */
[-C--:B------:R-:W-:Y:S01]  /*9690*/  FMUL.FTZ R45, R44, R51.reuse ;  /* 0x000000332c2d7220 */ /* 0x080fe20000410000 */
[----:B------:R-:W-:Y:S01]  /*96a0*/  FFMA.FTZ R51, R40, R51, -R43 ;  /* 0x0000003328337223 */ /* 0x000fe2000001082b */
[----:B------:R-:W-:Y:S01]  /*96b0*/  LOP3.LUT R46, R46, 0xffff0000, RZ, 0xc0, !PT ;  /* 0xffff00002e2e7812 */ /* 0x000fe200078ec0ff */
[C---:B------:R-:W-:Y:S01]  /*96c0*/  IMAD.U32 R56, R53.reuse, 0x10000, RZ ;  /* 0x0001000035387824 */ /* 0x040fe200078e00ff */
[C---:B------:R-:W-:Y:S01]  /*96d0*/  LOP3.LUT R43, R54.reuse, 0xffff0000, RZ, 0xc0, !PT ;  /* 0xffff0000362b7812 */ /* 0x040fe200078ec0ff */
[----:B------:R-:W-:Y:S01]  /*96e0*/  IMAD.U32 R44, R54, 0x10000, RZ ;  /* 0x00010000362c7824 */ /* 0x000fe200078e00ff */
[----:B------:R-:W-:Y:S01]  /*96f0*/  LOP3.LUT R53, R53, 0xffff0000, RZ, 0xc0, !PT ;  /* 0xffff000035357812 */ /* 0x000fe200078ec0ff */
[----:B------:R-:W-:Y:S01]  /*9700*/  FFMA.FTZ R40, R40, R57, R45 ;  /* 0x0000003928287223 */ /* 0x000fe2000001002d */
[----:B------:R-:W-:Y:S01]  /*9710*/  LOP3.LUT R42, R42, 0xffff0000, RZ, 0xc0, !PT ;  /* 0xffff00002a2a7812 */ /* 0x000fe200078ec0ff */
[C---:B------:R-:W-:Y:S01]  /*9720*/  FMUL.FTZ R54, R69.reuse, R44 ;  /* 0x0000002c45367220 */ /* 0x040fe20000410000 */
        /* <DEDUP_REMOVED lines=9> */
[----:B------:R-:W-:Y:S02]  /*97c0*/  F2FP.BF16.F32.PACK_AB R54, R51, R64 ;  /* 0x000000403336723e */ /* 0x000fe400000010ff */
[----:B------:R-:W-:Y:S02]  /*97d0*/  F2FP.BF16.F32.PACK_AB R43, R47, R58 ;  /* 0x0000003a2f2b723e */ /* 0x000fe400000010ff */
[----:B------:R-:W-:Y:S01]  /*97e0*/  F2FP.BF16.F32.PACK_AB R44, R40, R41 ;  /* 0x00000029282c723e */ /* 0x000fe200000010ff */
[----:B------:R-:W-:Y:S01]  /*97f0*/  IMAD.MOV.U32 R40, RZ, RZ, R54 ;  /* 0x000000ffff287224 */ /* 0x000fe200078e0036 */
[----:B------:R-:W-:Y:S01]  /*9800*/  F2FP.BF16.F32.PACK_AB R42, R45, R56 ;  /* 0x000000382d2a723e */ /* 0x000fe200000010ff */
[----:B------:R-:W-:Y:S01]  /*9810*/  IMAD.MOV.U32 R41, RZ, RZ, R55 ;  /* 0x000000ffff297224 */ /* 0x000fe200078e0037 */
[----:B------:R-:W-:Y:S01]  /*9820*/  F2FP.BF16.F32.PACK_AB R47, R82, R59 ;  /* 0x0000003b522f723e */ /* 0x000fe200000010ff */
[----:B------:R-:W-:Y:S01]  /*9830*/  IMAD.MOV.U32 R45, RZ, RZ, R70 ;  /* 0x000000ffff2d7224 */ /* 0x000fe200078e0046 */
[----:B------:R-:W-:-:S07]  /*9840*/  F2FP.BF16.F32.PACK_AB R46, R46, R69 ;  /* 0x000000452e2e723e */ /* 0x000fce00000010ff */
.L_x_524:
[----:B------:R-:W-:Y:S05]  /*9850*/  BSYNC B2 ;  /* 0x0000000000027941 */ /* 0x000fea0003800000 */
.L_x_523:
        /* <DEDUP_REMOVED lines=10> */
.L_x_522:
[----:B------:R-:W-:Y:S05]  /*9900*/  BSYNC B1 ;  /* 0x0000000000017941 */ /* 0x000fea0003800000 */
.L_x_521:
[----:B------:R-:W-:-:S13]  /*9910*/  ISETP.NE.AND P3, PT, R34, RZ, PT ;  /* 0x000000ff2200720c */ /* 0x000fda0003f65270 */
[----:B------:R-:W-:Y:S05]  /*9920*/  @!P3 BRA `(.L_x_475) ;  /* 0x0000000800e4b947 */ /* 0x000fea0003800000 */
[----:B0---4-:R-:W2:Y:S01]  /*9930*/  LDL R40, [R1+0x10] ;  /* 0x0000100001287983 */ /* 0x011ea20000100800 */
[----:B------:R-:W-:Y:S01]  /*9940*/  SHF.R.U32.HI R43, RZ, 0x3, R207 ;  /* 0x00000003ff2b7819 */ /* 0x000fe200000116cf */
[----:B------:R-:W-:Y:S01]  /*9950*/  BSSY B1, `(.L_x_525) ;  /* 0x0000077000017945 */ /* 0x000fe20003800000 */
[----:B--2---:R-:W-:Y:S02]  /*9960*/  LOP3.LUT P5, RZ, R40, 0x1, RZ, 0xc0, !PT ;  /* 0x0000000128ff7812 */ /* 0x004fe400078ac0ff */
[----:B------:R-:W-:Y:S02]  /*9970*/  IADD3 R40, P3, P4, R116, R128, R28 ;  /* 0x0000008074287210 */ /* 0x000fe40007c7e01c */
[----:B------:R-:W-:Y:S02]  /*9980*/  SEL R152, R127, R152, !P5 ;  /* 0x000000987f987207 */ /* 0x000fe40006800000 */
[----:B------:R-:W-:Y:S02]  /*9990*/  IADD3.X R41, R7, R52, R32, P3, P4 ;  /* 0x0000003407297210 */ /* 0x000fe40001fe8420 */
[----:B---3--:R-:W-:-:S04]  /*99a0*/  LEA R48, P3, R40, R124, 0x1 ;  /* 0x0000007c28307211 */ /* 0x008fc800078608ff */
[----:B------:R-:W-:Y:S02]  /*99b0*/  LEA.HI.X R49, R40, R125, R41, 0x1, P3 ;  /* 0x0000007d28317211 */ /* 0x000fe400018f0c29 */
[----:B------:R-:W-:Y:S02]  /*99c0*/  SHF.R.S32.HI R41, RZ, 0x1f, R152 ;  /* 0x0000001fff297819 */ /* 0x000fe40000011498 */
[----:B------:R-:W-:Y:S02]  /*99d0*/  ISETP.GE.AND P3, PT, R3, R126, PT ;  /* 0x0000007e0300720c */ /* 0x000fe40003f66270 */
[----:B------:R-:W-:-:S04]  /*99e0*/  LEA.HI R41, R41, R152, RZ, 0x4 ;  /* 0x0000009829297211 */ /* 0x000fc800078f20ff */
[----:B------:R-:W-:-:S04]  /*99f0*/  LEA.HI.SX32 R41, R41, R118, 0x1c ;  /* 0x0000007629297211 */ /* 0x000fc800078fe2ff */
[----:B------:R-:W-:Y:S01]  /*9a00*/  SHF.R.S32.HI R40, RZ, 0x1f, R41 ;  /* 0x0000001fff287819 */ /* 0x000fe20000011429 */
[----:B------:R-:W-:-:S03]  /*9a10*/  IMAD.SHL.U32 R51, R41, 0x8, RZ ;  /* 0x0000000829337824 */ /* 0x000fc600078e00ff */
[----:B------:R-:W-:-:S04]  /*9a20*/  LEA.HI R40, R40, R41, RZ, 0x3 ;  /* 0x0000002928287211 */ /* 0x000fc800078f18ff */
        /* <DEDUP_REMOVED lines=12> */
[--C-:B------:R-:W-:Y:S01]  /*9af0*/  SHF.R.U64 R56, R72, 0x10, R73.reuse ;  /* 0x0000001048387819 */ /* 0x100fe20000001249 */
[----:B--2---:R-:W-:Y:S01]  /*9b00*/  IMAD.U32 R64, R45, 0x10000, RZ ;  /* 0x000100002d407824 */ /* 0x004fe200078e00ff */
[----:B------:R-:W-:Y:S01]  /*9b10*/  SHF.R.U32.HI R72, RZ, 0x10, R73 ;  /* 0x00000010ff487819 */ /* 0x000fe20000011649 */
[----:B0-----:R-:W-:Y:S01]  /*9b20*/  IMAD.U32 R58, R41, 0x10000, RZ ;  /* 0x00010000293a7824 */ /* 0x001fe200078e00ff */
[----:B------:R-:W-:Y:S01]  /*9b30*/  SHF.R.U32.HI R66, RZ, 0x10, R61 ;  /* 0x00000010ff427819 */ /* 0x000fe2000001163d */
[----:B------:R-:W-:Y:S01]  /*9b40*/  IMAD.U32 R59, R43, 0x10000, RZ ;  /* 0x000100002b3b7824 */ /* 0x000fe200078e00ff */
[----:B------:R-:W-:Y:S01]  /*9b50*/  PRMT R65, R161, 0x5432, R72 ;  /* 0x00005432a1417816 */ /* 0x000fe20000000048 */
[----:B------:R-:W-:Y:S01]  /*9b60*/  IMAD.U32 R54, R42, 0x10000, RZ ;  /* 0x000100002a367824 */ /* 0x000fe200078e00ff */
[--C-:B------:R-:W-:Y:S01]  /*9b70*/  SHF.R.U64 R57, R62, 0x10, R63.reuse ;  /* 0x000000103e397819 */ /* 0x100fe2000000123f */
[----:B------:R-:W-:Y:S01]  /*9b80*/  IMAD.U32 R62, R47, 0x10000, RZ ;  /* 0x000100002f3e7824 */ /* 0x000fe200078e00ff */
[----:B------:R-:W-:Y:S01]  /*9b90*/  SHF.R.U32.HI R63, RZ, 0x10, R63 ;  /* 0x00000010ff3f7819 */ /* 0x000fe2000001163f */
[----:B------:R-:W-:Y:S01]  /*9ba0*/  IMAD.U32 R67, R65, 0x10000, RZ ;  /* 0x0001000041437824 */ /* 0x000fe200078e00ff */
[----:B------:R-:W-:-:S02]  /*9bb0*/  PRMT R66, R159, 0x5432, R66 ;  /* 0x000054329f427816 */ /* 0x000fc40000000042 */
[----:B------:R-:W-:Y:S01]  /*9bc0*/  SHF.R.U64 R50, R60, 0x10, R61 ;  /* 0x000000103c327819 */ /* 0x000fe2000000123d */
[----:B------:R-:W-:Y:S01]  /*9bd0*/  FMUL.FTZ R69, R64, R67 ;  /* 0x0000004340457220 */ /* 0x000fe20000410000 */
[--C-:B------:R-:W-:Y:S02]  /*9be0*/  SHF.R.U64 R61, R74, 0x10, R75.reuse ;  /* 0x000000104a3d7819 */ /* 0x100fe4000000124b */
[----:B------:R-:W-:Y:S02]  /*9bf0*/  SHF.R.U32.HI R75, RZ, 0x10, R75 ;  /* 0x00000010ff4b7819 */ /* 0x000fe4000001164b */
[C---:B------:R-:W-:Y:S02]  /*9c00*/  PRMT R57, R158.reuse, 0x5410, R57 ;  /* 0x000054109e397816 */ /* 0x040fe40000000039 */
[----:B------:R-:W-:Y:S01]  /*9c10*/  PRMT R158, R158, 0x5432, R63 ;  /* 0x000054329e9e7816 */ /* 0x000fe2000000003f */
[----:B------:R-:W-:Y:S01]  /*9c20*/  IMAD.U32 R63, R66, 0x10000, RZ ;  /* 0x00010000423f7824 */ /* 0x000fe200078e00ff */
[----:B------:R-:W-:Y:S01]  /*9c30*/  LOP3.LUT R60, R45, 0xffff0000, RZ, 0xc0, !PT ;  /* 0xffff00002d3c7812 */ /* 0x000fe200078ec0ff */
[----:B------:R-:W-:Y:S01]  /*9c40*/  IMAD.U32 R45, R44, 0x10000, RZ ;  /* 0x000100002c2d7824 */ /* 0x000fe200078e00ff */
[----:B------:R-:W-:Y:S01]  /*9c50*/  PRMT R75, R160, 0x5432, R75 ;  /* 0x00005432a04b7816 */ /* 0x000fe2000000004b */
[-C--:B------:R-:W-:Y:S01]  /*9c60*/  FMUL.FTZ R71, R64, R63.reuse ;  /* 0x0000003f40477220 */ /* 0x080fe20000410000 */
[----:B------:R-:W-:Y:S01]  /*9c70*/  LOP3.LUT R65, R65, 0xffff0000, RZ, 0xc0, !PT ;  /* 0xffff000041417812 */ /* 0x000fe200078ec0ff */
[----:B------:R-:W-:Y:S01]  /*9c80*/  IMAD.U32 R64, R158, 0x10000, RZ ;  /* 0x000100009e407824 */ /* 0x000fe200078e00ff */
[----:B------:R-:W-:Y:S01]  /*9c90*/  PRMT R161, R161, 0x5410, R56 ;  /* 0x00005410a1a17816 */ /* 0x000fe20000000038 */
[----:B------:R-:W-:Y:S01]  /*9ca0*/  FFMA.FTZ R56, R58, R63, -R69 ;  /* 0x0000003f3a387223 */ /* 0x000fe20000010845 */
[----:B------:R-:W-:Y:S01]  /*9cb0*/  LOP3.LUT R63, R66, 0xffff0000, RZ, 0xc0, !PT ;  /* 0xffff0000423f7812 */ /* 0x000fe200078ec0ff */
[----:B------:R-:W-:Y:S01]  /*9cc0*/  IMAD.U32 R66, R75, 0x10000, RZ ;  /* 0x000100004b427824 */ /* 0x000fe200078e00ff */
[----:B------:R-:W-:Y:S01]  /*9cd0*/  LOP3.LUT R53, R41, 0xffff0000, RZ, 0xc0, !PT ;  /* 0xffff000029357812 */ /* 0x000fe200078ec0ff */
[----:B------:R-:W-:Y:S01]  /*9ce0*/  FMUL.FTZ R68, R60, R65 ;  /* 0x000000413c447220 */ /* 0x000fe20000410000 */
[----:B------:R-:W-:Y:S01]  /*9cf0*/  FFMA.FTZ R58, R58, R67, R71 ;  /* 0x000000433a3a7223 */ /* 0x000fe20000010047 */
[-C--:B------:R-:W-:Y:S01]  /*9d00*/  FMUL.FTZ R60, R60, R63.reuse ;  /* 0x0000003f3c3c7220 */ /* 0x080fe20000410000 */
[C---:B------:R-:W-:Y:S01]  /*9d10*/  FMUL.FTZ R70, R62.reuse, R66 ;  /* 0x000000423e467220 */ /* 0x040fe20000410000 */
[----:B------:R-:W-:Y:S01]  /*9d20*/  FFMA.FTZ R63, R53, R63, -R68 ;  /* 0x0000003f353f7223 */ /* 0x000fe20000010844 */
[----:B------:R-:W-:Y:S01]  /*9d30*/  LOP3.LUT R47, R47, 0xffff0000, RZ, 0xc0, !PT ;  /* 0xffff00002f2f7812 */ /* 0x000fe200078ec0ff */
[-C--:B------:R-:W-:Y:S01]  /*9d40*/  FMUL.FTZ R67, R62, R64.reuse ;  /* 0x000000403e437220 */ /* 0x080fe20000410000 */
[----:B------:R-:W-:Y:S01]  /*9d50*/  LOP3.LUT R68, R75, 0xffff0000, RZ, 0xc0, !PT ;  /* 0xffff00004b447812 */ /* 0x000fe200078ec0ff */
[----:B------:R-:W-:Y:S01]  /*9d60*/  FFMA.FTZ R53, R53, R65, R60 ;  /* 0x0000004135357223 */ /* 0x000fe2000001003c */
[----:B------:R-:W-:Y:S01]  /*9d70*/  LOP3.LUT R158, R158, 0xffff0000, RZ, 0xc0, !PT ;  /* 0xffff00009e9e7812 */ /* 0x000fe200078ec0ff */
[----:B------:R-:W-:Y:S01]  /*9d80*/  FFMA.FTZ R60, R59, R64, -R70 ;  /* 0x000000403b3c7223 */ /* 0x000fe20000010846 */
[----:B------:R-:W-:Y:S01]  /*9d90*/  PRMT R50, R159, 0x5410, R50 ;  /* 0x000054109f327816 */ /* 0x000fe20000000032 */
[----:B------:R-:W-:Y:S01]  /*9da0*/  FFMA.FTZ R59, R59, R66, R67 ;  /* 0x000000423b3b7223 */ /* 0x000fe20000010043 */
[----:B------:R-:W-:Y:S01]  /*9db0*/  LOP3.LUT R43, R43, 0xffff0000, RZ, 0xc0, !PT ;  /* 0xffff00002b2b7812 */ /* 0x000fe200078ec0ff */
[----:B------:R-:W-:Y:S01]  /*9dc0*/  IMAD.U32 R64, R161, 0x10000, RZ ;  /* 0x00010000a1407824 */ /* 0x000fe200078e00ff */
[----:B------:R-:W-:Y:S01]  /*9dd0*/  LOP3.LUT R44, R44, 0xffff0000, RZ, 0xc0, !PT ;  /* 0xffff00002c2c7812 */ /* 0x000fe200078ec0ff */
[C---:B------:R-:W-:Y:S01]  /*9de0*/  FMUL.FTZ R66, R47.reuse, R68 ;  /* 0x000000442f427220 */ /* 0x040fe20000410000 */
[-C--:B------:R-:W-:Y:S01]  /*9df0*/  FMUL.FTZ R70, R47, R158.reuse ;  /* 0x0000009e2f467220 */ /* 0x080fe20000410000 */
[----:B------:R-:W-:Y:S01]  /*9e00*/  LOP3.LUT R161, R161, 0xffff0000, RZ, 0xc0, !PT ;  /* 0xffff0000a1a17812 */ /* 0x000fe200078ec0ff */
[C---:B------:R-:W-:Y:S01]  /*9e10*/  IMAD.U32 R62, R50.reuse, 0x10000, RZ ;  /* 0x00010000323e7824 */ /* 0x040fe200078e00ff */
[----:B------:R-:W-:Y:S01]  /*9e20*/  LOP3.LUT R65, R50, 0xffff0000, RZ, 0xc0, !PT ;  /* 0xffff000032417812 */ /* 0x000fe200078ec0ff */
[C---:B------:R-:W-:Y:S01]  /*9e30*/  IMAD.U32 R41, R40.reuse, 0x10000, RZ ;  /* 0x0001000028297824 */ /* 0x040fe200078e00ff */
[----:B------:R-:W-:Y:S01]  /*9e40*/  LOP3.LUT R40, R40, 0xffff0000, RZ, 0xc0, !PT ;  /* 0xffff000028287812 */ /* 0x000fe200078ec0ff */
[C---:B------:R-:W-:Y:S01]  /*9e50*/  FFMA.FTZ R47, R43.reuse, R158, -R66 ;  /* 0x0000009e2b2f7223 */ /* 0x040fe20000010842 */
[----:B------:R-:W-:Y:S01]  /*9e60*/  FFMA.FTZ R70, R43, R68, R70 ;  /* 0x000000442b467223 */ /* 0x000fe20000010046 */
[----:B------:R-:W-:Y:S01]  /*9e70*/  PRMT R61, R160, 0x5410, R61 ;  /* 0x00005410a03d7816 */ /* 0x000fe2000000003d */
[C---:B------:R-:W-:Y:S01]  /*9e80*/  FMUL.FTZ R50, R45.reuse, R64 ;  /* 0x000000402d327220 */ /* 0x040fe20000410000 */
[C---:B------:R-:W-:Y:S01]  /*9e90*/  FMUL.FTZ R43, R44.reuse, R161 ;  /* 0x000000a12c2b7220 */ /* 0x040fe20000410000 */
[----:B------:R-:W-:Y:S01]  /*9ea0*/  FMUL.FTZ R45, R45, R62 ;  /* 0x0000003e2d2d7220 */ /* 0x000fe20000410000 */
[-C--:B------:R-:W-:Y:S01]  /*9eb0*/  FMUL.FTZ R67, R44, R65.reuse ;  /* 0x000000412c437220 */ /* 0x080fe20000410000 */
[----:B------:R-:W-:Y:S01]  /*9ec0*/  LOP3.LUT R55, R42, 0xffff0000, RZ, 0xc0, !PT ;  /* 0xffff00002a377812 */ /* 0x000fe200078ec0ff */
[----:B------:R-:W-:Y:S01]  /*9ed0*/  FFMA.FTZ R65, R40, R65, -R43 ;  /* 0x0000004128417223 */ /* 0x000fe2000001082b */
[----:B------:R-:W-:-:S02]  /*9ee0*/  IMAD.U32 R42, R46, 0x10000, RZ ;  /* 0x000100002e2a7824 */ /* 0x000fc400078e00ff */
[C---:B------:R-:W-:Y:S01]  /*9ef0*/  FFMA.FTZ R50, R41.reuse, R62, -R50 ;  /* 0x0000003e29327223 */ /* 0x040fe20000010832 */
[----:B------:R-:W-:Y:S01]  /*9f00*/  FFMA.FTZ R45, R41, R64, R45 ;  /* 0x00000040292d7223 */ /* 0x000fe2000001002d */
[----:B------:R-:W-:Y:S01]  /*9f10*/  IMAD.U32 R43, R61, 0x10000, RZ ;  /* 0x000100003d2b7824 */ /* 0x000fe200078e00ff */
[----:B------:R-:W-:Y:S01]  /*9f20*/  LOP3.LUT R46, R46, 0xffff0000, RZ, 0xc0, !PT ;  /* 0xffff00002e2e7812 */ /* 0x000fe200078ec0ff */
[----:B------:R-:W-:Y:S01]  /*9f30*/  IMAD.U32 R41, R57, 0x10000, RZ ;  /* 0x0001000039297824 */ /* 0x000fe200078e00ff */
[----:B------:R-:W-:Y:S01]  /*9f40*/  LOP3.LUT R61, R61, 0xffff0000, RZ, 0xc0, !PT ;  /* 0xffff00003d3d7812 */ /* 0x000fe200078ec0ff */
[----:B------:R-:W-:Y:S01]  /*9f50*/  FFMA.FTZ R40, R40, R161, R67 ;  /* 0x000000a128287223 */ /* 0x000fe20000010043 */
[----:B------:R-:W-:Y:S01]  /*9f60*/  LOP3.LUT R57, R57, 0xffff0000, RZ, 0xc0, !PT ;  /* 0xffff000039397812 */ /* 0x000fe200078ec0ff */
[C---:B------:R-:W-:Y:S01]  /*9f70*/  FMUL.FTZ R67, R42.reuse, R43 ;  /* 0x0000002b2a437220 */ /* 0x040fe20000410000 */
[----:B------:R-:W-:Y:S01]  /*9f80*/  FMUL.FTZ R42, R42, R41 ;  /* 0x000000292a2a7220 */ /* 0x000fe20000410000 */
[C---:B------:R-:W-:Y:S01]  /*9f90*/  FMUL.FTZ R44, R46.reuse, R61 ;  /* 0x0000003d2e2c7220 */ /* 0x040fe20000410000 */
[----:B------:R-:W-:Y:S01]  /*9fa0*/  F2FP.BF16.F32.PACK_AB R53, R53, R58 ;  /* 0x0000003a3535723e */ /* 0x000fe200000010ff */
[----:B------:R-:W-:Y:S01]  /*9fb0*/  FMUL.FTZ R46, R46, R57 ;  /* 0x000000392e2e7220 */ /* 0x000fe20000410000 */
[C---:B------:R-:W-:Y:S01]  /*9fc0*/  FFMA.FTZ R67, R54.reuse, R41, -R67 ;  /* 0x0000002936437223 */ /* 0x040fe20000010843 */
[C---:B------:R-:W-:Y:S01]  /*9fd0*/  FFMA.FTZ R44, R55.reuse, R57, -R44 ;  /* 0x00000039372c7223 */ /* 0x040fe2000001082c */
[----:B------:R-:W-:Y:S01]  /*9fe0*/  FFMA.FTZ R42, R54, R43, R42 ;  /* 0x0000002b362a7223 */ /* 0x000fe2000001002a */
[----:B------:R-:W-:Y:S01]  /*9ff0*/  FFMA.FTZ R55, R55, R61, R46 ;  /* 0x0000003d37377223 */ /* 0x000fe2000001002e */
[----:B------:R-:W-:-:S02]  /*a000*/  F2FP.BF16.F32.PACK_AB R41, R63, R56 ;  /* 0x000000383f29723e */ /* 0x000fc400000010ff */
        /* <DEDUP_REMOVED lines=9> */
[----:B------:R-:W-:-:S02]  /*a0a0*/  IMAD.MOV.U32 R44, RZ, RZ, R54 ;  /* 0x000000ffff2c7224 */ /* 0x000fc400078e0036 */
[----:B------:R-:W-:-:S07]  /*a0b0*/  IMAD.MOV.U32 R46, RZ, RZ, R56 ;  /* 0x000000ffff2e7224 */ /* 0x000fce00078e0038 */
.L_x_526:
[----:B------:R-:W-:Y:S05]  /*a0c0*/  BSYNC B1 ;  /* 0x0000000000017941 */ /* 0x000fea0003800000 */
.L_x_525:
[----:B0-----:R0:W-:Y:S01]  /*a0d0*/  STG.E.128 desc[UR60][R48.64], R40 ;  /* 0x0000002830007986 */ /* 0x0011e2000c101d3c */
[----:B------:R-:W-:-:S13]  /*a0e0*/  ISETP.GE.AND P3, PT, R51, R148, PT ;  /* 0x000000943300720c */ /* 0x000fda0003f66270 */
[----:B------:R-:W-:Y:S05]  /*a0f0*/  @P3 BRA `(.L_x_475) ;  /* 0x0000000000f03947 */ /* 0x000fea0003800000 */
[--C-:B0-----:R-:W-:Y:S02]  /*a100*/  SHF.R.S32.HI R40, RZ, 0x1f, R51.reuse ;  /* 0x0000001fff287819 */ /* 0x101fe40000011433 */
[----:B------:R-:W-:-:S04]  /*a110*/  IADD3 R51, P3, P4, R116, R128, R51 ;  /* 0x0000008074337210 */ /* 0x000fc80007c7e033 */
[----:B------:R-:W-:Y:S02]  /*a120*/  IADD3.X R52, R7, R52, R40, P3, P4 ;  /* 0x0000003407347210 */ /* 0x000fe40001fe8428 */
[----:B------:R-:W-:-:S04]  /*a130*/  LEA R124, P3, R51, R124, 0x1 ;  /* 0x0000007c337c7211 */ /* 0x000fc800078608ff */
[----:B------:R-:W-:-:S05]  /*a140*/  LEA.HI.X R125, R51, R125, R52, 0x1, P3 ;  /* 0x0000007d337d7211 */ /* 0x000fca00018f0c34 */
[----:B--2---:R0:W-:Y:S01]  /*a150*/  STG.E.128 desc[UR60][R124.64], R44 ;  /* 0x0000002c7c007986 */ /* 0x0041e2000c101d3c */
[----:B------:R-:W-:Y:S05]  /*a160*/  BRA `(.L_x_475) ;  /* 0x0000000000d47947 */ /* 0x000fea0003800000 */
.L_x_442:
[----:B------:R-:W-:-:S13]  /*a170*/  ISETP.NE.AND P2, PT, R213, 0x3, PT ;  /* 0x00000003d500780c */ /* 0x000fda0003f45270 */
[----:B------:R-:W-:Y:S05]  /*a180*/  @!P2 BRA `(.L_x_527) ;  /* 0x000000000004a947 */ /* 0x000fea0003800000 */
[----:B------:R-:W-:Y:S01]  /*a190*/  BPT.TRAP 0x1 ;  /* 0x000000040000795c */ /* 0x000fe20000300000 */
.L_x_527:
[----:B------:R-:W-:Y:S01]  /*a1a0*/  IMAD R98, R16, 0x8, R2 ;  /* 0x0000000810627824 */ /* 0x000fe200078e0202 */
[----:B------:R-:W-:Y:S01]  /*a1b0*/  SHF.L.U32 R99, R204, 0x1f, RZ ;  /* 0x0000001fcc637819 */ /* 0x000fe200000006ff */
[----:B------:R-:W-:Y:S01]  /*a1c0*/  IMAD R97, R25, -0x70, R24 ;  /* 0xffffff9019617824 */ /* 0x000fe200078e0218 */
[----:B------:R-:W-:Y:S02]  /*a1d0*/  BSSY B1, `(.L_x_528) ;  /* 0x0000004000017945 */ /* 0x000fe40003800000 */
[----:B------:R-:W1:Y:S02]  /*a1e0*/  SYNCS.PHASECHK.TRANS64.TRYWAIT P3, [R98+URZ+0x36890], R99 ;  /* 0x03689063620075a7 */ /* 0x000e64000806017f */
[----:B------:R-:W-:Y:S01]  /*a1f0*/  VIMNMX R97, R97, 0x70, PT ;  /* 0x0000007061617848 */ /* 0x000fe20003fe0100 */
[----:B-1----:R-:W-:Y:S06]  /*a200*/  @!P3 BRA `(.L_x_529) ;  /* 0x000001f40068b947 */ /* 0x002fec0003800000 */
.L_x_811:
[----:B------:R-:W-:Y:S05]  /*a210*/  BSYNC B1 ;  /* 0x0000000000017941 */ /* 0x000fea0003800000 */
.L_x_528:
[----:B------:R-:W-:Y:S01]  /*a220*/  ISETP.GE.AND P3, PT, R17, R97, PT ;  /* 0x000000611100720c */ /* 0x000fe20003f66270 */
[----:B------:R-:W-:-:S12]  /*a230*/  BSSY B1, `(.L_x_530) ;  /* 0x0000014000017945 */ /* 0x000fd80003800000 */
[----:B------:R-:W-:Y:S05]  /*a240*/  @P3 BRA `(.L_x_531) ;  /* 0x0000000000483947 */ /* 0x000fea0003800000 */
[----:B------:R-:W-:-:S13]  /*a250*/  ISETP.NE.AND P3, PT, R29, RZ, PT ;  /* 0x000000ff1d00720c */ /* 0x000fda0003f65270 */
[----:B0-----:R-:W0:Y:S04]  /*a260*/  @P3 LDS.128 R40, [R39+0x21000] ;  /* 0x0210000027283984 */ /* 0x001e280000000c00 */
[----:B0-----:R-:W-:Y:S01]  /*a270*/  @P3 STG.E.128 desc[UR60][R46.64], R40 ;  /* 0x000000282e003986 */ /* 0x001fe2000c101d3c */
[----:B------:R-:W-:-:S13]  /*a280*/  ISETP.NE.AND P3, PT, R33, RZ, PT ;  /* 0x000000ff2100720c */ /* 0x000fda0003f65270 */
[----:B------:R-:W0:Y:S04]  /*a290*/  @P3 LDS.128 R40, [R96+0x21000] ;  /* 0x0210000060283984 */ /* 0x000e280000000c00 */
        /* <DEDUP_REMOVED lines=12> */
[----:B0-----:R2:W-:Y:S02]  /*a360*/  @P3 STG.E.128 desc[UR60][R46.64+0x140], R40 ;  /* 0x000140282e003986 */ /* 0x0015e4000c101d3c */
.L_x_531:
[----:B------:R-:W-:Y:S05]  /*a370*/  BSYNC B1 ;  /* 0x0000000000017941 */ /* 0x000fea0003800000 */
.L_x_530:
[----:B------:R-:W-:-:S13]  /*a380*/  ISETP.GE.AND P3, PT, R229, R97, PT ;  /* 0x00000061e500720c */ /* 0x000fda0003f66270 */
[----:B------:R-:W-:Y:S05]  /*a390*/  @P3 BRA `(.L_x_475) ;  /* 0x0000000000483947 */ /* 0x000fea0003800000 */
[----:B------:R-:W-:-:S13]  /*a3a0*/  ISETP.NE.AND P3, PT, R29, RZ, PT ;  /* 0x000000ff1d00720c */ /* 0x000fda0003f65270 */
[----:B0-2---:R-:W0:Y:S04]  /*a3b0*/  @P3 LDS.128 R40, [R39+0x23000] ;  /* 0x0230000027283984 */ /* 0x005e280000000c00 */
        /* <DEDUP_REMOVED lines=16> */
.L_x_475:
[----:B------:R-:W-:Y:S05]  /*a4c0*/  BSYNC B0 ;  /* 0x0000000000007941 */ /* 0x000fea0003800000 */
.L_x_441:
[----:B01234-:R-:W0:Y:S01]  /*a4d0*/  S2R R40, SR_TID.X ;  /* 0x0000000000287919 */ /* 0x01fe220000002100 */
[----:B------:R-:W-:Y:S01]  /*a4e0*/  @!PT LDS RZ, [RZ] ;  /* 0x00000000fffff984 */ /* 0x000fe20000000800 */
[----:B------:R-:W-:Y:S01]  /*a4f0*/  @!PT LDS RZ, [RZ] ;  /* 0x00000000fffff984 */ /* 0x000fe20000000800 */
[----:B------:R-:W-:Y:S01]  /*a500*/  @!PT LDS RZ, [RZ] ;  /* 0x00000000fffff984 */ /* 0x000fe20000000800 */
[----:B------:R-:W-:Y:S01]  /*a510*/  @!PT LDS RZ, [RZ] ;  /* 0x00000000fffff984 */ /* 0x000fe20000000800 */
[----:B------:R1:W-:Y:S06]  /*a520*/  MEMBAR.ALL.CTA ;  /* 0x0000000000007992 */ /* 0x0003ec0000008000 */
[----:B-1----:R-:W1:Y:S01]  /*a530*/  FENCE.VIEW.ASYNC.S ;  /* 0x00000000000073c6 */ /* 0x002e620000000000 */
[----:B------:R-:W-:Y:S05]  /*a540*/  WARPSYNC.ALL ;  /* 0x0000000000007948 */ /* 0x000fea0003800000 */
[----:B------:R-:W-:Y:S01]  /*a550*/  BSSY B0, `(.L_x_532) ;  /* 0x0000009000007945 */ /* 0x000fe20003800000 */
[----:B0-----:R-:W-:Y:S01]  /*a560*/  LOP3.LUT R40, R40, 0x7f, RZ, 0xc0, !PT ;  /* 0x0000007f28287812 */ /* 0x001fe200078ec0ff */
[----:B-1----:R0:W-:Y:S03]  /*a570*/  BAR.SYNC.DEFER_BLOCKING R180, 0x80 ;  /* 0x000200b40000751d */ /* 0x0021e60000010000 */
[----:B------:R-:W-:-:S13]  /*a580*/  ISETP.NE.AND P3, PT, R40, RZ, PT ;  /* 0x000000ff2800720c */ /* 0x000fda0003f65270 */
[----:B------:R-:W-:-:S05]  /*a590*/  @!P3 VIADD R40, R98, 0x368a0 ;  /* 0x000368a06228b836 */ /* 0x000fca0000000000 */
[----:B------:R-:W-:-:S04]  /*a5a0*/  @!P3 PRMT R40, RZ, 0x654, R40 ;  /* 0x00000654ff28b816 */ /* 0x000fc80000000028 */
[----:B------:R0:W-:Y:S01]  /*a5b0*/  @!P3 SYNCS.ARRIVE.TRANS64.RED.A1T0 RZ, [R40+URZ], RZ ;  /* 0x000000ff28ffb9a7 */ /* 0x0001e2000810043f */
[----:B------:R-:W-:Y:S05]  /*a5c0*/  @!P2 BRA `(.L_x_533) ;  /* 0x000000000004a947 */ /* 0x000fea0003800000 */
[----:B------:R-:W-:Y:S01]  /*a5d0*/  BPT.TRAP 0x1 ;  /* 0x000000040000795c */ /* 0x000fe20000300000 */
.L_x_533:
[----:B------:R-:W-:Y:S05]  /*a5e0*/  BSYNC B0 ;  /* 0x0000000000007941 */ /* 0x000fea0003800000 */
.L_x_532:
[----:B------:R-:W1:Y:S01]  /*a5f0*/  SYNCS.PHASECHK.TRANS64.TRYWAIT P2, [R98+URZ+0x368b0], R99 ;  /* 0x0368b063620075a7 */ /* 0x000e62000804017f */
[----:B------:R-:W-:Y:S01]  /*a600*/  ULDC.64 UR6, c[0x0][0x328] ;  /* 0x0000ca0000067ab9 */ /* 0x000fe20000000a00 */
[----:B------:R-:W-:Y:S01]  /*a610*/  ULDC.64 UR4, c[0x0][0x318] ;  /* 0x0000c60000047ab9 */ /* 0x000fe20000000a00 */
[----:B------:R-:W-:Y:S01]  /*a620*/  IMAD.U32 R41, RZ, RZ, UR6 ;  /* 0x00000006ff297e24 */ /* 0x000fe2000f8e00ff */
[----:B------:R-:W-:Y:S01]  /*a630*/  BSSY B0, `(.L_x_534) ;  /* 0x000000a000007945 */ /* 0x000fe20003800000 */
[----:B0-----:R-:W-:Y:S02]  /*a640*/  IMAD.U32 R40, RZ, RZ, UR7 ;  /* 0x00000007ff287e24 */ /* 0x001fe4000f8e00ff */
[----:B------:R-:W-:Y:S01]  /*a650*/  IMAD.WIDE R44, R25, 0x70, R122 ;  /* 0x00000070192c7825 */ /* 0x000fe200078e027a */
[----:B------:R0:W-:Y:S04]  /*a660*/  STL [R1+0x18], R41 ;  /* 0x0000182901007387 */ /* 0x0001e80000100800 */
[----:B------:R2:W-:Y:S01]  /*a670*/  STL [R1+0x14], R40 ;  /* 0x0000142801007387 */ /* 0x0005e20000100800 */
[----:B0-----:R-:W-:-:S02]  /*a680*/  IMAD.U32 R41, RZ, RZ, UR4 ;  /* 0x00000004ff297e24 */ /* 0x001fc4000f8e00ff */
[----:B--2---:R-:W-:-:S05]  /*a690*/  IMAD.U32 R40, RZ, RZ, UR5 ;  /* 0x00000005ff287e24 */ /* 0x004fca000f8e00ff */
[----:B------:R0:W-:Y:S04]  /*a6a0*/  STL [R1+0x8], R40 ;  /* 0x0000082801007387 */ /* 0x0001e80000100800 */
[----:B------:R0:W-:Y:S01]  /*a6b0*/  STL [R1+0xc], R41 ;  /* 0x00000c2901007387 */ /* 0x0001e20000100800 */
[----:B-1----:R-:W-:Y:S05]  /*a6c0*/  @!P2 BRA `(.L_x_535) ;  /* 0x000001f0004ca947 */ /* 0x002fea0003800000 */
.L_x_812:
[----:B------:R-:W-:Y:S05]  /*a6d0*/  BSYNC B0 ;  /* 0x0000000000007941 */ /* 0x000fea0003800000 */
.L_x_534:
[----:B------:R2:W5:Y:S04]  /*a6e0*/  LDL R51, [R1+0x18] ;  /* 0x0000180001337983 */ /* 0x0005680000100800 */
[----:B------:R2:W5:Y:S04]  /*a6f0*/  LDL R50, [R1+0x14] ;  /* 0x0000140001327983 */ /* 0x0005680000100800 */
[----:B------:R2:W5:Y:S04]  /*a700*/  LDL R49, [R1+0xc] ;  /* 0x00000c0001317983 */ /* 0x0005680000100800 */
[----:B------:R2:W5:Y:S01]  /*a710*/  LDL R48, [R1+0x8] ;  /* 0x0000080001307983 */ /* 0x0005620000100800 */
[----:B------:R-:W-:Y:S01]  /*a720*/  ISETP.GE.AND P2, PT, R17, R97, PT ;  /* 0x000000611100720c */ /* 0x000fe20003f46270 */
[----:B------:R-:W-:-:S12]  /*a730*/  BSSY B0, `(.L_x_536) ;  /* 0x0000021000007945 */ /* 0x000fd80003800000 */
[----:B--2---:R-:W-:Y:S05]  /*a740*/  @P2 BRA `(.L_x_537) ;  /* 0x00000000007c2947 */ /* 0x004fea0003800000 */
[----:B-----5:R-:W-:Y:S01]  /*a750*/  R2UR UR7, R51 ;  /* 0x00000000330772ca */ /* 0x020fe200000e0000 */
[----:B0-----:R-:W-:Y:S01]  /*a760*/  IMAD.MOV.U32 R40, RZ, RZ, R114 ;  /* 0x000000ffff287224 */ /* 0x001fe200078e0072 */
[----:B------:R-:W-:Y:S01]  /*a770*/  R2UR UR4, R50 ;  /* 0x00000000320472ca */ /* 0x000fe200000e0000 */
[----:B------:R-:W-:Y:S01]  /*a780*/  IMAD.MOV.U32 R41, RZ, RZ, R38 ;  /* 0x000000ffff297224 */ /* 0x000fe200078e0026 */
[----:B------:R-:W-:Y:S02]  /*a790*/  R2UR UR6, R49 ;  /* 0x00000000310672ca */ /* 0x000fe400000e0000 */
[----:B------:R-:W-:-:S07]  /*a7a0*/  R2UR UR5, R48 ;  /* 0x00000000300572ca */ /* 0x000fce00000e0000 */
[----:B------:R-:W-:Y:S02]  /*a7b0*/  IMAD R43, R45, UR7, RZ ;  /* 0x000000072d2b7c24 */ /* 0x000fe4000f8e02ff */
[----:B------:R-:W-:-:S04]  /*a7c0*/  IMAD.WIDE.U32 R40, R44, UR7, R40 ;  /* 0x000000072c287c25 */ /* 0x000fc8000f8e0028 */
[----:B------:R-:W-:Y:S01]  /*a7d0*/  IMAD R43, R44, UR4, R43 ;  /* 0x000000042c2b7c24 */ /* 0x000fe2000f8e022b */
[----:B------:R-:W-:Y:S01]  /*a7e0*/  LEA R46, P2, R40, UR6, 0x1 ;  /* 0x00000006282e7c11 */ /* 0x000fe2000f8408ff */
[----:B------:R-:W-:Y:S02]  /*a7f0*/  ULDC UR4, c[0x0][0x2f4] ;  /* 0x0000bd0000047ab9 */ /* 0x000fe40000000800 */
[----:B------:R-:W-:-:S05]  /*a800*/  IMAD.IADD R41, R41, 0x1, R43 ;  /* 0x0000000129297824 */ /* 0x000fca00078e022b */
[----:B------:R-:W-:Y:S02]  /*a810*/  LEA.HI.X R47, R40, UR5, R41, 0x1, P2 ;  /* 0x00000005282f7c11 */ /* 0x000fe400090f0c29 */
[----:B------:R-:W-:-:S13]  /*a820*/  ISETP.GE.AND P2, PT, R18, UR4, PT ;  /* 0x0000000412007c0c */ /* 0x000fda000bf46270 */
[----:B------:R-:W0:Y:S04]  /*a830*/  @!P2 LDS.128 R40, [R39] ;  /* 0x000000002728a984 */ /* 0x000e280000000c00 */
[----:B0-----:R-:W-:Y:S01]  /*a840*/  @!P2 STG.E.128 desc[UR60][R46.64], R40 ;  /* 0x000000282e00a986 */ /* 0x001fe2000c101d3c */
[----:B------:R-:W-:-:S13]  /*a850*/  ISETP.GE.AND P2, PT, R0, UR4, PT ;  /* 0x0000000400007c0c */ /* 0x000fda000bf46270 */
[----:B------:R-:W0:Y:S04]  /*a860*/  @!P2 LDS.128 R40, [R96] ;  /* 0x000000006028a984 */ /* 0x000e280000000c00 */
[----:B0-----:R-:W-:Y:S01]  /*a870*/  @!P2 STG.E.128 desc[UR60][R46.64+0x40], R40 ;  /* 0x000040282e00a986 */ /* 0x001fe2000c101d3c */
[----:B------:R-:W-:-:S13]  /*a880*/  ISETP.GE.AND P2, PT, R3, UR4, PT ;  /* 0x0000000403007c0c */ /* 0x000fda000bf46270 */
[----:B------:R-:W0:Y:S04]  /*a890*/  @!P2 LDS.128 R40, [R39+0x3800] ;  /* 0x003800002728a984 */ /* 0x000e280000000c00 */
        /* <DEDUP_REMOVED lines=9> */
[----:B0-----:R2:W-:Y:S02]  /*a930*/  @!P2 STG.E.128 desc[UR60][R46.64+0x140], R40 ;  /* 0x000140282e00a986 */ /* 0x0015e4000c101d3c */
.L_x_537:
[----:B------:R-:W-:Y:S05]  /*a940*/  BSYNC B0 ;  /* 0x0000000000007941 */ /* 0x000fea0003800000 */
.L_x_536:
[----:B------:R-:W-:Y:S01]  /*a950*/  ISETP.GE.AND P2, PT, R229, R97, PT ;  /* 0x00000061e500720c */ /* 0x000fe20003f46270 */
[----:B------:R-:W-:-:S12]  /*a960*/  BSSY B0, `(.L_x_538) ;  /* 0x0000023000007945 */ /* 0x000fd80003800000 */
[----:B------:R-:W-:Y:S05]  /*a970*/  @P2 BRA `(.L_x_539) ;  /* 0x0000000000842947 */ /* 0x000fea0003800000 */
[----:B-----5:R-:W-:Y:S01]  /*a980*/  R2UR UR7, R51 ;  /* 0x00000000330772ca */ /* 0x020fe200000e0000 */
[----:B0-2---:R-:W-:Y:S01]  /*a990*/  IMAD.MOV.U32 R40, RZ, RZ, R114 ;  /* 0x000000ffff287224 */ /* 0x005fe200078e0072 */
[----:B------:R-:W-:Y:S01]  /*a9a0*/  R2UR UR4, R50 ;  /* 0x00000000320472ca */ /* 0x000fe200000e0000 */
[----:B------:R-:W-:Y:S01]  /*a9b0*/  IMAD.MOV.U32 R41, RZ, RZ, R38 ;  /* 0x000000ffff297224 */ /* 0x000fe200078e0026 */
[----:B------:R-:W-:Y:S02]  /*a9c0*/  IADD3 R43, P2, R44, 0x40, RZ ;  /* 0x000000402c2b7810 */ /* 0x000fe40007f5e0ff */
[----:B------:R-:W-:Y:S02]  /*a9d0*/  R2UR UR6, R49 ;  /* 0x00000000310672ca */ /* 0x000fe400000e0000 */
[----:B------:R-:W-:Y:S01]  /*a9e0*/  R2UR UR5, R48 ;  /* 0x00000000300572ca */ /* 0x000fe200000e0000 */
[----:B------:R-:W-:-:S04]  /*a9f0*/  IMAD.X R44, RZ, RZ, R45, P2 ;  /* 0x000000ffff2c7224 */ /* 0x000fc800010e062d */
        /* <DEDUP_REMOVED lines=25> */
.L_x_539:
[----:B------:R-:W-:Y:S05]  /*ab90*/  BSYNC B0 ;  /* 0x0000000000007941 */ /* 0x000fea0003800000 */
.L_x_538:
[----:B------:R-:W4:Y:S01]  /*aba0*/  LDL R39, [R1+0x10] ;  /* 0x0000100001277983 */ /* 0x000f220000100800 */
[----:B------:R-:W-:Y:S02]  /*abb0*/  VIADD R16, R16, 0x1 ;  /* 0x0000000110107836 */ /* 0x000fe40000000000 */
[----:B-1----:R-:W-:Y:S01]  /*abc0*/  @!P3 VIADD R98, R98, 0x368c0 ;  /* 0x000368c06262b836 */ /* 0x002fe20000000000 */
[----:B------:R-:W-:Y:S01]  /*abd0*/  @!PT LDS RZ, [RZ] ;  /* 0x00000000fffff984 */ /* 0x000fe20000000800 */
[----:B------:R-:W-:Y:S01]  /*abe0*/  @!PT LDS RZ, [RZ] ;  /* 0x00000000fffff984 */ /* 0x000fe20000000800 */
[----:B------:R-:W-:Y:S01]  /*abf0*/  @!PT LDS RZ, [RZ] ;  /* 0x00000000fffff984 */ /* 0x000fe20000000800 */
[----:B------:R-:W-:Y:S01]  /*ac00*/  @!PT LDS RZ, [RZ] ;  /* 0x00000000fffff984 */ /* 0x000fe20000000800 */
[----:B------:R1:W-:Y:S06]  /*ac10*/  MEMBAR.ALL.CTA ;  /* 0x0000000000007992 */ /* 0x0003ec0000008000 */
[----:B-1----:R-:W1:Y:S02]  /*ac20*/  FENCE.VIEW.ASYNC.S ;  /* 0x00000000000073c6 */ /* 0x002e640000000000 */
[----:B-1----:R1:W-:Y:S01]  /*ac30*/  BAR.SYNC.DEFER_BLOCKING R180, 0x80 ;  /* 0x000200b40000751d */ /* 0x0023e20000010000 */
[----:B------:R-:W-:-:S02]  /*ac40*/  ISETP.NE.AND P2, PT, R16, 0x2, PT ;  /* 0x000000021000780c */ /* 0x000fc40003f45270 */
[----:B------:R-:W-:Y:S02]  /*ac50*/  @!P3 PRMT R98, RZ, 0x654, R98 ;  /* 0x00000654ff62b816 */ /* 0x000fe40000000062 */
[----:B------:R-:W-:Y:S02]  /*ac60*/  SEL R16, R16, RZ, P2 ;  /* 0x000000ff10107207 */ /* 0x000fe40001000000 */
[----:B------:R1:W-:Y:S01]  /*ac70*/  @!P3 SYNCS.ARRIVE.TRANS64.RED.A1T0 RZ, [R98+URZ], RZ ;  /* 0x000000ff62ffb9a7 */ /* 0x0003e2000810043f */
[----:B----4-:R-:W-:Y:S02]  /*ac80*/  LOP3.LUT P4, RZ, R39, 0x2, RZ, 0xc0, !PT ;  /* 0x0000000227ff7812 */ /* 0x010fe4000788c0ff */
[----:B------:R-:W-:Y:S02]  /*ac90*/  SEL R39, RZ, 0x1, P2 ;  /* 0x00000001ff277807 */ /* 0x000fe40001000000 */
[----:B------:R-:W-:Y:S02]  /*aca0*/  PLOP3.LUT P2, PT, PT, PT, PT, 0x8, 0x0 ;  /* 0x000000000000781c */ /* 0x000fe40003f4e170 */
[----:B------:R-:W-:-:S07]  /*acb0*/  LOP3.LUT R204, R204, R39, RZ, 0x3c, !PT ;  /* 0x00000027cccc7212 */ /* 0x000fce00078e3cff */
[----:B-1----:R-:W-:Y:S05]  /*acc0*/  @P4 BRA `(.L_x_540) ;  /* 0xffffff7c00504947 */ /* 0x002fea000383ffff */
.L_x_436:
[----:B------:R-:W-:Y:S01]  /*acd0*/  BSSY B0, `(.L_x_541) ;  /* 0x0000005000007945 */ /* 0x000fe20003800000 */
[----:B------:R-:W-:-:S03]  /*ace0*/  IMAD.MOV.U32 R3, RZ, RZ, RZ ;  /* 0x000000ffff037224 */ /* 0x000fc600078e00ff */
[----:B------:R-:W-:Y:S05]  /*acf0*/  @P2 BRA `(.L_x_542) ;  /* 0x0000000000082947 */ /* 0x000fea0003800000 */
[----:B------:R-:W4:Y:S02]  /*ad00*/  FENCE.VIEW.ASYNC.G ;  /* 0x00000000000073c6 */ /* 0x000f240000000100 */
[----:B----4-:R-:W-:Y:S06]  /*ad10*/  BAR.ARV 0xc, 0x180 ;  /* 0x0306000000007b1d */ /* 0x010fec0000002000 */
.L_x_542:
[----:B------:R-:W-:Y:S05]  /*ad20*/  BSYNC B0 ;  /* 0x0000000000007941 */ /* 0x000fea0003800000 */
.L_x_541:
[----:B------:R-:W4:Y:S01]  /*ad30*/  LDL R0, [R1+0x10] ;  /* 0x0000100001007983 */ /* 0x000f220000100800 */
[----:B------:R-:W-:Y:S01]  /*ad40*/  BSSY B0, `(.L_x_543) ;  /* 0x0000020000007945 */ /* 0x000fe20003800000 */
[----:B----4-:R-:W-:-:S13]  /*ad50*/  LOP3.LUT P0, RZ, R0, 0x8, RZ, 0xc0, !PT ;  /* 0x0000000800ff7812 */ /* 0x010fda000780c0ff */
[----:B------:R-:W-:Y:S05]  /*ad60*/  @!P0 BRA `(.L_x_544) ;  /* 0x0000000000748947 */ /* 0x000fea0003800000 */
[----:B------:R-:W-:Y:S01]  /*ad70*/  ISETP.NE.AND P0, PT, R224, RZ, PT ;  /* 0x000000ffe000720c */ /* 0x000fe20003f05270 */
[----:B------:R-:W-:-:S03]  /*ad80*/  ULDC UR4, c[0x0][0x9f0] ;  /* 0x00027c0000047ab9 */ /* 0x000fc60000000800 */
[----:B------:R-:W-:-:S04]  /*ad90*/  SEL R9, R224, UR4, P0 ;  /* 0x00000004e0097c07 */ /* 0x000fc80008000000 */
[-C--:B-1----:R-:W-:Y:S02]  /*ada0*/  IABS R6, R9.reuse ;  /* 0x0000000900067213 */ /* 0x082fe40000000000 */
[----:B------:R-:W-:Y:S02]  /*adb0*/  IADD3 R0, R154, -0x1, R9 ;  /* 0xffffffff9a007810 */ /* 0x000fe40007ffe009 */
[----:B------:R-:W1:Y:S01]  /*adc0*/  I2F.RP R3, R6 ;  /* 0x0000000600037306 */ /* 0x000e620000209400 */
[-C--:B------:R-:W-:Y:S02]  /*add0*/  IABS R10, R9.reuse ;  /* 0x00000009000a7213 */ /* 0x080fe40000000000 */
[----:B------:R-:W-:Y:S02]  /*ade0*/  IABS R8, R0 ;  /* 0x0000000000087213 */ /* 0x000fe40000000000 */
[----:B------:R-:W-:-:S04]  /*adf0*/  LOP3.LUT R0, R0, R9, RZ, 0x3c, !PT ;  /* 0x0000000900007212 */ /* 0x000fc800078e3cff */
[----:B------:R-:W-:Y:S01]  /*ae00*/  ISETP.GE.AND P2, PT, R0, RZ, PT ;  /* 0x000000ff0000720c */ /* 0x000fe20003f46270 */
[----:B-1----:R-:W1:Y:S02]  /*ae10*/  MUFU.RCP R3, R3 ;  /* 0x0000000300037308 */ /* 0x002e640000001000 */
[----:B-1----:R-:W-:Y:S02]  /*ae20*/  VIADD R4, R3, 0xffffffe ;  /* 0x0ffffffe03047836 */ /* 0x002fe40000000000 */
[----:B------:R-:W-:-:S04]  /*ae30*/  IMAD.MOV R3, RZ, RZ, -R10 ;  /* 0x000000ffff037224 */ /* 0x000fc800078e0a0a */
[----:B------:R1:W4:Y:S02]  /*ae40*/  F2I.FTZ.U32.TRUNC.NTZ R5, R4 ;  /* 0x0000000400057305 */ /* 0x000324000021f000 */
[----:B-1----:R-:W-:Y:S02]  /*ae50*/  IMAD.MOV.U32 R4, RZ, RZ, RZ ;  /* 0x000000ffff047224 */ /* 0x002fe400078e00ff */
[----:B----4-:R-:W-:-:S04]  /*ae60*/  IMAD.MOV R7, RZ, RZ, -R5 ;  /* 0x000000ffff077224 */ /* 0x010fc800078e0a05 */
        /* <DEDUP_REMOVED lines=13> */
.L_x_544:
[----:B------:R-:W-:Y:S05]  /*af40*/  BSYNC B0 ;  /* 0x0000000000007941 */ /* 0x000fea0003800000 */
.L_x_543:
[-C--:B------:R-:W-:Y:S01]  /*af50*/  IMAD R220, R233, R3.reuse, RZ ;  /* 0x00000003e9dc7224 */ /* 0x080fe200078e02ff */
[----:B------:R-:W-:Y:S01]  /*af60*/  PLOP3.LUT P0, PT, PT, PT, PT, 0x80, 0x0 ;  /* 0x000000000000781c */ /* 0x000fe20003f0f070 */
[----:B------:R-:W-:Y:S01]  /*af70*/  IMAD.MOV.U32 R0, RZ, RZ, RZ ;  /* 0x000000ffff007224 */ /* 0x000fe200078e00ff */
[----:B------:R-:W-:Y:S02]  /*af80*/  CS2R R118, SRZ ;  /* 0x0000000000767805 */ /* 0x000fe4000001ff00 */
[----:B------:R-:W-:Y:S02]  /*af90*/  CS2R R116, SRZ ;  /* 0x0000000000747805 */ /* 0x000fe4000001ff00 */
[----:B------:R-:W-:Y:S01]  /*afa0*/  VIADDMNMX R154, R220, R3, R154, PT ;  /* 0x00000003dc9a7246 */ /* 0x000fe2000380019a */
[----:B------:R-:W-:Y:S01]  /*afb0*/  IMAD.MOV.U32 R3, RZ, RZ, RZ ;  /* 0x000000ffff037224 */ /* 0x000fe200078e00ff */
[----:B------:R-:W-:Y:S02]  /*afc0*/  CS2R R114, SRZ ;  /* 0x0000000000727805 */ /* 0x000fe4000001ff00 */
[----:B------:R-:W-:-:S02]  /*afd0*/  CS2R R112, SRZ ;  /* 0x0000000000707805 */ /* 0x000fc4000001ff00 */
[----:B------:R-:W-:Y:S02]  /*afe0*/  ISETP.GT.AND P1, PT, R154, R220, PT ;  /* 0x000000dc9a00720c */ /* 0x000fe40003f24270 */
        /* <DEDUP_REMOVED lines=30> */
[----:B-----5:R-:W-:Y:S02]  /*b1d0*/  CS2R R50, SRZ ;  /* 0x0000000000327805 */ /* 0x020fe4000001ff00 */
[----:B------:R-:W-:Y:S02]  /*b1e0*/  CS2R R48, SRZ ;  /* 0x0000000000307805 */ /* 0x000fe4000001ff00 */
[----:B--2---:R-:W-:Y:S02]  /*b1f0*/  CS2R R46, SRZ ;  /* 0x00000000002e7805 */ /* 0x004fe4000001ff00 */
[----:B---3--:R-:W-:Y:S02]  /*b200*/  CS2R R44, SRZ ;  /* 0x00000000002c7805 */ /* 0x008fe4000001ff00 */
[----:B------:R-:W-:-:S02]  /*b210*/  CS2R R42, SRZ ;  /* 0x00000000002a7805 */ /* 0x000fc4000001ff00 */
[----:B0-----:R-:W-:Y:S02]  /*b220*/  CS2R R40, SRZ ;  /* 0x0000000000287805 */ /* 0x001fe4000001ff00 */
[----:B------:R-:W-:Y:S02]  /*b230*/  CS2R R38, SRZ ;  /* 0x0000000000267805 */ /* 0x000fe4000001ff00 */
[----:B------:R-:W-:Y:S02]  /*b240*/  CS2R R36, SRZ ;  /* 0x0000000000247805 */ /* 0x000fe4000001ff00 */
[----:B------:R-:W-:Y:S02]  /*b250*/  CS2R R34, SRZ ;  /* 0x0000000000227805 */ /* 0x000fe4000001ff00 */
[----:B------:R-:W-:Y:S02]  /*b260*/  CS2R R32, SRZ ;  /* 0x0000000000207805 */ /* 0x000fe4000001ff00 */
[----:B------:R-:W-:-:S02]  /*b270*/  CS2R R30, SRZ ;  /* 0x00000000001e7805 */ /* 0x000fc4000001ff00 */
[----:B------:R-:W-:Y:S02]  /*b280*/  CS2R R28, SRZ ;  /* 0x00000000001c7805 */ /* 0x000fe4000001ff00 */
[----:B-1----:R-:W-:Y:S02]  /*b290*/  CS2R R26, SRZ ;  /* 0x00000000001a7805 */ /* 0x002fe4000001ff00 */
[----:B------:R-:W-:Y:S01]  /*b2a0*/  CS2R R24, SRZ ;  /* 0x0000000000187805 */ /* 0x000fe2000001ff00 */
[----:B------:R-:W-:Y:S06]  /*b2b0*/  @!P1 BRA `(.L_x_545) ;  /* 0x00000120008c9947 */ /* 0x000fec0003800000 */
[----:B------:R-:W0:Y:S01]  /*b2c0*/  S2R R38, SR_TID.X ;  /* 0x0000000000267919 */ /* 0x000e220000002100 */
[----:B------:R-:W-:Y:S01]  /*b2d0*/  LOP3.LUT P0, RZ, R230, 0x9f, RZ, 0xc0, !PT ;  /* 0x0000009fe6ff7812 */ /* 0x000fe2000780c0ff */
[----:B0-----:R-:W-:-:S05]  /*b2e0*/  VIADD R38, R38, 0xffffff80 ;  /* 0xffffff8026267836 */ /* 0x001fca0000000000 */
[----:B------:R-:W-:-:S04]  /*b2f0*/  SHF.R.S32.HI R37, RZ, 0x1f, R38 ;  /* 0x0000001fff257819 */ /* 0x000fc80000011426 */
[----:B------:R-:W-:-:S04]  /*b300*/  LEA.HI R0, R37, R38, RZ, 0x7 ;  /* 0x0000002625007211 */ /* 0x000fc800078f38ff */
[----:B------:R-:W-:-:S06]  /*b310*/  SHF.R.S32.HI R0, RZ, 0x7, R0 ;  /* 0x00000007ff007819 */ /* 0x000fcc0000011400 */
[----:B------:R-:W0:Y:S02]  /*b320*/  SHFL.IDX PT, R0, R0, RZ, 0x1f ;  /* 0x00001fff00007589 */ /* 0x000e2400000e0000 */
[----:B0-----:R-:W-:-:S04]  /*b330*/  LEA.HI R3, R0, R0, RZ, 0x1 ;  /* 0x0000000000037211 */ /* 0x001fc800078f08ff */
[----:B------:R-:W-:-:S05]  /*b340*/  LOP3.LUT R3, R3, 0x1e, RZ, 0xc0, !PT ;  /* 0x0000001e03037812 */ /* 0x000fca00078ec0ff */
[----:B------:R-:W-:-:S04]  /*b350*/  IMAD.IADD R3, R0, 0x1, -R3 ;  /* 0x0000000100037824 */ /* 0x000fc800078e0a03 */
[----:B------:R-:W-:-:S05]  /*b360*/  IMAD R3, R3, 0x2000, R230 ;  /* 0x0000200003037824 */ /* 0x000fca00078e02e6 */
[----:B------:R-:W-:-:S04]  /*b370*/  SHF.R.U32.HI R3, RZ, 0x4, R3 ;  /* 0x00000004ff037819 */ /* 0x000fc80000011603 */
[----:B------:R-:W-:Y:S01]  /*b380*/  LOP3.LUT R36, R3, 0x3fff, RZ, 0xc0, !PT ;  /* 0x00003fff03247812 */ /* 0x000fe200078ec0ff */
[----:B------:R-:W-:Y:S06]  /*b390*/  @!P0 BRA `(.L_x_546) ;  /* 0x0000000000408947 */ /* 0x000fec0003800000 */
        /* <DEDUP_REMOVED lines=16> */
.L_x_546:
[----:B------:R-:W-:Y:S02]  /*b4a0*/  ULDC UR4, c[0x0][0x3f4] ;  /* 0x0000fd0000047ab9 */ /* 0x000fe40000000800 */
[----:B------:R-:W-:-:S13]  /*b4b0*/  ISETP.LT.AND P0, PT, RZ, UR4, PT ;  /* 0x00000004ff007c0c */ /* 0x000fda000bf01270 */
[----:B------:R-:W-:Y:S05]  /*b4c0*/  @P0 BRA `(.L_x_547) ;  /* 0x00000000003c0947 */ /* 0x000fea0003800000 */
[----:B------:R-:W-:-:S04]  /*b4d0*/  LEA.HI R0, R228, R228, RZ, 0x1 ;  /* 0x000000e4e4007211 */ /* 0x000fc800078f08ff */
[----:B------:R-:W-:-:S05]  /*b4e0*/  LOP3.LUT R3, R0, 0xfffffffe, RZ, 0xc0, !PT ;  /* 0xfffffffe00037812 */ /* 0x000fca00078ec0ff */
[----:B------:R-:W-:-:S05]  /*b4f0*/  IMAD.IADD R3, R228, 0x1, -R3 ;  /* 0x00000001e4037824 */ /* 0x000fca00078e0a03 */
[----:B------:R-:W-:-:S04]  /*b500*/  SHF.L.U32 R3, R3, 0x1f, RZ ;  /* 0x0000001f03037819 */ /* 0x000fc800000006ff */
[----:B------:R0:W1:Y:S03]  /*b510*/  SYNCS.PHASECHK.TRANS64.TRYWAIT P0, [R2+URZ+0x36800], R3 ;  /* 0x03680003020075a7 */ /* 0x000066000800017f */
[----:B-1----:R-:W-:Y:S05]  /*b520*/  @!P0 NANOSLEEP.SYNCS 0x989680 ;  /* 0x009896800000895d */ /* 0x002fea0003900000 */
[----:B------:R-:W1:Y:S01]  /*b530*/  @!P0 SYNCS.PHASECHK.TRANS64 P0, [R2+URZ+0x36800], R3 ;  /* 0x03680003020085a7 */ /* 0x000e62000800007f */
[----:B------:R-:W-:Y:S04]  /*b540*/  BSSY B0, `(.L_x_548) ;  /* 0x0000006000007945 */ /* 0x000fe80003800000 */
[----:B-1----:R-:W-:Y:S05]  /*b550*/  @P0 BRA `(.L_x_549) ;  /* 0x0000000000100947 */ /* 0x002fea0003800000 */
.L_x_550:
[----:B-1----:R1:W2:Y:S02]  /*b560*/  SYNCS.PHASECHK.TRANS64.TRYWAIT P0, [R2+URZ+0x36800], R3 ;  /* 0x03680003020075a7 */ /* 0x0022a4000800017f */
[----:B--2---:R-:W-:Y:S05]  /*b570*/  @!P0 NANOSLEEP.SYNCS 0x989680 ;  /* 0x009896800000895d */ /* 0x004fea0003900000 */
[----:B------:R-:W2:Y:S02]  /*b580*/  @!P0 SYNCS.PHASECHK.TRANS64 P0, [R2+URZ+0x36800], R3 ;  /* 0x03680003020085a7 */ /* 0x000ea4000800007f */
[----:B--2---:R-:W-:Y:S05]  /*b590*/  @!P0 BRA `(.L_x_550) ;  /* 0xfffffffc00f08947 */ /* 0x004fea000383ffff */
.L_x_549:
[----:B------:R-:W-:Y:S05]  /*b5a0*/  BSYNC B0 ;  /* 0x0000000000007941 */ /* 0x000fea0003800000 */
.L_x_548:
[----:B------:R-:W-:Y:S05]  /*b5b0*/  BRA `(.L_x_551) ;  /* 0x0000005c00847947 */ /* 0x000fea0003800000 */
.L_x_547:
[----:B------:R-:W-:Y:S01]  /*b5c0*/  SHF.R.S32.HI R0, RZ, 0x1f, R150 ;  /* 0x0000001fff007819 */ /* 0x000fe20000011496 */
[----:B------:R-:W-:Y:S01]  /*b5d0*/  ULDC.64 UR4, c[0x0][0x3f8] ;  /* 0x0000fe0000047ab9 */ /* 0x000fe20000000a00 */
[----:B------:R-:W-:Y:S01]  /*b5e0*/  ULDC.64 UR6, c[0x0][0x408] ;  /* 0x0001020000067ab9 */ /* 0x000fe20000000a00 */
[----:B------:R-:W-:Y:S01]  /*b5f0*/  LOP3.LUT P0, RZ, R230, 0x3ff, RZ, 0xc0, !PT ;  /* 0x000003ffe6ff7812 */ /* 0x000fe2000780c0ff */
[----:B------:R-:W-:-:S04]  /*b600*/  IMAD.WIDE.U32 R4, R150, UR4, RZ ;  /* 0x0000000496047c25 */ /* 0x000fc8000f8e00ff */
[C---:B------:R-:W-:Y:S02]  /*b610*/  IMAD R3, R0.reuse, UR4, RZ ;  /* 0x0000000400037c24 */ /* 0x040fe4000f8e02ff */
[----:B------:R-:W-:Y:S02]  /*b620*/  IMAD R7, R0, UR6, RZ ;  /* 0x0000000600077c24 */ /* 0x000fe4000f8e02ff */
[C---:B------:R-:W-:Y:S01]  /*b630*/  IMAD R3, R150.reuse, UR5, R3 ;  /* 0x0000000596037c24 */ /* 0x040fe2000f8e0203 */
[----:B------:R-:W-:Y:S01]  /*b640*/  ULDC.64 UR4, c[0x0][0x3e8] ;  /* 0x0000fa0000047ab9 */ /* 0x000fe20000000a00 */
[----:B------:R-:W-:Y:S01]  /*b650*/  IMAD R7, R150, UR7, R7 ;  /* 0x0000000796077c24 */ /* 0x000fe2000f8e0207 */
[----:B------:R-:W-:Y:S01]  /*b660*/  LEA R24, P1, R4, UR4, 0x1 ;  /* 0x0000000404187c11 */ /* 0x000fe2000f8208ff */
[----:B------:R-:W-:Y:S01]  /*b670*/  IMAD.WIDE.U32 R150, R150, UR6, RZ ;  /* 0x0000000696967c25 */ /* 0x000fe2000f8e00ff */
[----:B------:R-:W-:-:S03]  /*b680*/  ULDC.64 UR6, c[0x0][0x400] ;  /* 0x0001000000067ab9 */ /* 0x000fc60000000a00 */
[----:B------:R-:W-:Y:S01]  /*b690*/  IMAD.IADD R25, R3, 0x1, R5 ;  /* 0x0000000103197824 */ /* 0x000fe200078e0205 */
[----:B------:R-:W-:Y:S01]  /*b6a0*/  LEA R26, P2, R150, UR6, 0x1 ;  /* 0x00000006961a7c11 */ /* 0x000fe2000f8408ff */
[----:B------:R-:W-:-:S03]  /*b6b0*/  IMAD.IADD R27, R7, 0x1, R151 ;  /* 0x00000001071b7824 */ /* 0x000fc600078e0297 */
[----:B------:R-:W-:Y:S02]  /*b6c0*/  LEA.HI.X R25, R4, UR5, R25, 0x1, P1 ;  /* 0x0000000504197c11 */ /* 0x000fe400088f0c19 */
[----:B------:R-:W-:Y:S01]  /*b6d0*/  LEA.HI.X R27, R150, UR7, R27, 0x1, P2 ;  /* 0x00000007961b7c11 */ /* 0x000fe200090f0c1b */
        /* <DEDUP_REMOVED lines=17> */
.L_x_552:
[----:B------:R-:W-:Y:S01]  /*b7f0*/  ULDC.U8 UR4, c[0x0][0x410] ;  /* 0x0001040000047ab9 */ /* 0x000fe20000000000 */
[----:B------:R-:W-:Y:S01]  /*b800*/  BSSY B0, `(.L_x_553) ;  /* 0x00005b4000007945 */ /* 0x000fe20003800000 */
[----:B------:R-:W-:Y:S01]  /*b810*/  ISETP.NE.AND P0, PT, RZ, UR4, PT ;  /* 0x00000004ff007c0c */ /* 0x000fe2000bf05270 */
[----:B------:R-:W-:-:S12]  /*b820*/  IMAD R4, R149, 0x80, R17 ;  /* 0x0000008095047824 */ /* 0x000fd800078e0211 */
[----:B------:R-:W-:Y:S05]  /*b830*/  @!P0 BRA `(.L_x_554) ;  /* 0x0000002800f08947 */ /* 0x000fea0003800000 */
[----:B------:R-:W-:-:S03]  /*b840*/  UMOV UR4, 0xffffffff ;  /* 0xffffffff00047882 */ /* 0x000fc60000000000 */
[----:B------:R-:W-:Y:S05]  /*b850*/  BRA.DIV UR4, `(.L_x_555) ;  /* 0x000001de04fc7947 */ /* 0x000fea000b800000 */
[----:B------:R0:W1:Y:S04]  /*b860*/  SHFL.IDX PT, R3, R25, RZ, 0x1c1f ;  /* 0x001c1fff19037589 */ /* 0x00006800000e0000 */
[----:B------:R0:W2:Y:S04]  /*b870*/  SHFL.IDX PT, R0, R24, RZ, 0x1c1f ;  /* 0x001c1fff18007589 */ /* 0x0000a800000e0000 */
[----:B------:R0:W3:Y:S04]  /*b880*/  SHFL.IDX PT, R5, R27, RZ, 0x1c1f ;  /* 0x001c1fff1b057589 */ /* 0x0000e800000e0000 */
[----:B------:R0:W4:Y:S02]  /*b890*/  SHFL.IDX PT, R14, R26, RZ, 0x1c1f ;  /* 0x001c1fff1a0e7589 */ /* 0x00012400000e0000 */
.L_x_818:
[----:B------:R-:W-:Y:S01]  /*b8a0*/  ULDC UR4, c[0x0][0x448] ;  /* 0x0001120000047ab9 */ /* 0x000fe20000000800 */
[----:B------:R-:W-:Y:S01]  /*b8b0*/  LEA.HI R37, R37, R38, RZ, 0x2 ;  /* 0x0000002625257211 */ /* 0x000fe200078f10ff */
[----:B------:R-:W-:Y:S01]  /*b8c0*/  IMAD R15, R155, UR4, RZ ;  /* 0x000000049b0f7c24 */ /* 0x000fe2000f8e02ff */
[----:B------:R-:W-:Y:S01]  /*b8d0*/  BSSY B1, `(.L_x_556) ;  /* 0x000005c000017945 */ /* 0x000fe20003800000 */
[----:B------:R-:W-:Y:S02]  /*b8e0*/  CS2R R8, SRZ ;  /* 0x0000000000087805 */ /* 0x000fe4000001ff00 */
[----:B------:R-:W-:Y:S02]  /*b8f0*/  CS2R R6, SRZ ;  /* 0x0000000000067805 */ /* 0x000fe4000001ff00 */
[----:B------:R-:W-:Y:S02]  /*b900*/  CS2R R38, SRZ ;  /* 0x0000000000267805 */ /* 0x000fe4000001ff00 */
[----:B------:R-:W-:Y:S01]  /*b910*/  ISETP.GE.AND P0, PT, R4, R15, PT ;  /* 0x0000000f0400720c */ /* 0x000fe20003f06270 */
[----:B------:R-:W-:Y:S01]  /*b920*/  IMAD R15, R149, -0x80, R15 ;  /* 0xffffff80950f7824 */ /* 0x000fe200078e020f */
[----:B------:R-:W-:-:S02]  /*b930*/  SHF.R.S32.HI R4, RZ, 0x1f, R37 ;  /* 0x0000001fff047819 */ /* 0x000fc40000011425 */
[----:B------:R-:W-:Y:S02]  /*b940*/  CS2R R42, SRZ ;  /* 0x00000000002a7805 */ /* 0x000fe4000001ff00 */
[----:B------:R-:W-:Y:S02]  /*b950*/  CS2R R44, SRZ ;  /* 0x00000000002c7805 */ /* 0x000fe4000001ff00 */
[----:B------:R-:W-:Y:S02]  /*b960*/  CS2R R40, SRZ ;  /* 0x0000000000287805 */ /* 0x000fe4000001ff00 */
[----:B------:R-:W-:Y:S02]  /*b970*/  LEA.HI R4, R4, R17, RZ, 0x3 ;  /* 0x0000001104047211 */ /* 0x000fe400078f18ff */
[----:B------:R-:W-:Y:S02]  /*b980*/  CS2R R10, SRZ ;  /* 0x00000000000a7805 */ /* 0x000fe4000001ff00 */
[----:B------:R-:W-:-:S02]  /*b990*/  CS2R R12, SRZ ;  /* 0x00000000000c7805 */ /* 0x000fc4000001ff00 */
[----:B0-----:R-:W-:Y:S02]  /*b9a0*/  CS2R R26, SRZ ;  /* 0x00000000001a7805 */ /* 0x001fe4000001ff00 */
[----:B------:R-:W-:Y:S02]  /*b9b0*/  LOP3.LUT R4, R4, 0xfffffff8, RZ, 0xc0, !PT ;  /* 0xfffffff804047812 */ /* 0x000fe400078ec0ff */
[----:B------:R-:W-:Y:S02]  /*b9c0*/  CS2R R46, SRZ ;  /* 0x00000000002e7805 */ /* 0x000fe4000001ff00 */
[----:B------:R-:W-:Y:S02]  /*b9d0*/  CS2R R48, SRZ ;  /* 0x0000000000307805 */ /* 0x000fe4000001ff00 */
[----:B------:R-:W-:Y:S01]  /*b9e0*/  CS2R R50, SRZ ;  /* 0x0000000000327805 */ /* 0x000fe2000001ff00 */
[----:B------:R-:W-:Y:S01]  /*b9f0*/  IMAD.IADD R37, R17, 0x1, -R4 ;  /* 0x0000000111257824 */ /* 0x000fe200078e0a04 */
[----:B------:R-:W-:Y:S06]  /*ba00*/  @P0 BRA `(.L_x_557) ;  /* 0x0000000400200947 */ /* 0x000fec0003800000 */
[----:B------:R-:W-:Y:S01]  /*ba10*/  ULDC UR4, c[0x0][0x3f4] ;  /* 0x0000fd0000047ab9 */ /* 0x000fe20000000800 */
[C---:B------:R-:W-:Y:S01]  /*ba20*/  IMAD.SHL.U32 R41, R209.reuse, 0x2, RZ ;  /* 0x00000002d1297824 */ /* 0x040fe200078e00ff */
[----:B------:R-:W-:Y:S01]  /*ba30*/  ISETP.GE.AND P3, PT, R209, UR4, PT ;  /* 0x00000004d1007c0c */ /* 0x000fe2000bf66270 */
[C---:B------:R-:W-:Y:S01]  /*ba40*/  IMAD.SHL.U32 R35, R206.reuse, 0x2, RZ ;  /* 0x00000002ce237824 */ /* 0x040fe200078e00ff */
[----:B------:R-:W-:Y:S01]  /*ba50*/  ISETP.GE.AND P2, PT, R206, UR4, PT ;  /* 0x00000004ce007c0c */ /* 0x000fe2000bf46270 */
[C---:B------:R-:W-:Y:S01]  /*ba60*/  IMAD.SHL.U32 R31, R208.reuse, 0x2, RZ ;  /* 0x00000002d01f7824 */ /* 0x040fe200078e00ff */
[----:B------:R-:W-:Y:S01]  /*ba70*/  ISETP.GE.AND P1, PT, R208, UR4, PT ;  /* 0x00000004d0007c0c */ /* 0x000fe2000bf26270 */
[----:B------:R-:W-:Y:S01]  /*ba80*/  IMAD.SHL.U32 R21, R205, 0x2, RZ ;  /* 0x00000002cd157824 */ /* 0x000fe200078e00ff */
[----:B------:R-:W-:Y:S02]  /*ba90*/  SHF.R.S32.HI R4, RZ, 0x1f, R209 ;  /* 0x0000001fff047819 */ /* 0x000fe400000114d1 */
[----:B------:R-:W-:-:S02]  /*baa0*/  SHF.R.S32.HI R7, RZ, 0x1f, R206 ;  /* 0x0000001fff077819 */ /* 0x000fc400000114ce */
[----:B------:R-:W-:Y:S02]  /*bab0*/  SHF.L.U64.HI R4, R209, 0x1, R4 ;  /* 0x00000001d1047819 */ /* 0x000fe40000010204 */
[----:B------:R-:W-:Y:S02]  /*bac0*/  ISETP.GE.AND P0, PT, R205, UR4, PT ;  /* 0x00000004cd007c0c */ /* 0x000fe4000bf06270 */
[----:B--2---:R-:W-:Y:S02]  /*bad0*/  @!P3 IADD3 R44, P4, R0, R41, RZ ;  /* 0x00000029002cb210 */ /* 0x004fe40007f9e0ff */
[----:B------:R-:W-:Y:S01]  /*bae0*/  SHF.L.U64.HI R6, R206, 0x1, R7 ;  /* 0x00000001ce067819 */ /* 0x000fe20000010207 */
[----:B------:R-:W-:Y:S01]  /*baf0*/  IMAD.SHL.U32 R7, R210, 0x2, RZ ;  /* 0x00000002d2077824 */ /* 0x000fe200078e00ff */
[----:B------:R-:W-:Y:S01]  /*bb00*/  @!P2 IADD3 R52, P6, R0, R35, RZ ;  /* 0x000000230034a210 */ /* 0x000fe20007fde0ff */
[----:B-1----:R-:W-:Y:S01]  /*bb10*/  @!P3 IMAD.X R45, R3, 0x1, R4, P4 ;  /* 0x00000001032db824 */ /* 0x002fe200020e0604 */
[----:B------:R-:W-:-:S02]  /*bb20*/  SHF.R.S32.HI R9, RZ, 0x1f, R208 ;  /* 0x0000001fff097819 */ /* 0x000fc400000114d0 */
[C---:B----4-:R-:W-:Y:S01]  /*bb30*/  @!P3 IADD3 R40, P5, R14.reuse, R41, RZ ;  /* 0x000000290e28b210 */ /* 0x050fe20007fbe0ff */
[----:B------:R-:W-:Y:S01]  /*bb40*/  @!P2 IMAD.X R53, R3, 0x1, R6, P6 ;  /* 0x000000010335a824 */ /* 0x000fe200030e0606 */
[----:B------:R-:W-:Y:S02]  /*bb50*/  @!P2 IADD3 R34, P4, R14, R35, RZ ;  /* 0x000000230e22a210 */ /* 0x000fe40007f9e0ff */
[----:B------:R-:W-:Y:S01]  /*bb60*/  SHF.L.U64.HI R10, R208, 0x1, R9 ;  /* 0x00000001d00a7819 */ /* 0x000fe20000010209 */
[C---:B---3--:R-:W-:Y:S01]  /*bb70*/  @!P3 IMAD.X R41, R5.reuse, 0x1, R4, P5 ;  /* 0x000000010529b824 */ /* 0x048fe200028e0604 */
[-C--:B------:R-:W-:Y:S01]  /*bb80*/  @!P1 IADD3 R30, P6, R14, R31.reuse, RZ ;  /* 0x0000001f0e1e9210 */ /* 0x080fe20007fde0ff */
[C---:B------:R-:W-:Y:S01]  /*bb90*/  @!P2 IMAD.X R35, R5.reuse, 0x1, R6, P4 ;  /* 0x000000010523a824 */ /* 0x040fe200020e0606 */
[----:B------:R-:W-:Y:S02]  /*bba0*/  SHF.R.S32.HI R8, RZ, 0x1f, R205 ;  /* 0x0000001fff087819 */ /* 0x000fe400000114cd */
[----:B------:R-:W-:Y:S01]  /*bbb0*/  @!P1 IADD3 R32, P5, R0, R31, RZ ;  /* 0x0000001f00209210 */ /* 0x000fe20007fbe0ff */
[----:B------:R-:W-:Y:S01]  /*bbc0*/  @!P1 IMAD.X R31, R5, 0x1, R10, P6 ;  /* 0x00000001051f9824 */ /* 0x000fe200030e060a */
[----:B------:R-:W-:-:S02]  /*bbd0*/  ISETP.GE.AND P4, PT, R210, UR4, PT ;  /* 0x00000004d2007c0c */ /* 0x000fc4000bf86270 */
[----:B------:R-:W-:Y:S01]  /*bbe0*/  SHF.L.U64.HI R8, R205, 0x1, R8 ;  /* 0x00000001cd087819 */ /* 0x000fe20000010208 */
[C---:B------:R-:W-:Y:S01]  /*bbf0*/  @!P1 IMAD.X R33, R3.reuse, 0x1, R10, P5 ;  /* 0x0000000103219824 */ /* 0x040fe200028e060a */
[-C--:B------:R-:W-:Y:S02]  /*bc00*/  @!P0 IADD3 R28, P6, R0, R21.reuse, RZ ;  /* 0x00000015001c8210 */ /* 0x080fe40007fde0ff */
[----:B------:R-:W-:Y:S02]  /*bc10*/  CS2R R10, SRZ ;  /* 0x00000000000a7805 */ /* 0x000fe4000001ff00 */
[----:B------:R-:W-:Y:S02]  /*bc20*/  ISETP.GE.AND P5, PT, R22, UR4, PT ;  /* 0x0000000416007c0c */ /* 0x000fe4000bfa6270 */
[----:B------:R-:W-:Y:S01]  /*bc30*/  SHF.R.S32.HI R9, RZ, 0x1f, R210 ;  /* 0x0000001fff097819 */ /* 0x000fe200000114d2 */
[----:B------:R-:W-:Y:S01]  /*bc40*/  @!P0 IMAD.X R29, R3, 0x1, R8, P6 ;  /* 0x00000001031d8824 */ /* 0x000fe200030e0608 */
[----:B------:R-:W-:-:S02]  /*bc50*/  @!P0 IADD3 R20, P6, R14, R21, RZ ;  /* 0x000000150e148210 */ /* 0x000fc40007fde0ff */
[----:B------:R-:W-:-:S03]  /*bc60*/  SHF.L.U64.HI R12, R210, 0x1, R9 ;  /* 0x00000001d20c7819 */ /* 0x000fc60000010209 */
[----:B------:R-:W-:Y:S01]  /*bc70*/  @!P0 IMAD.X R21, R5, 0x1, R8, P6 ;  /* 0x0000000105158824 */ /* 0x000fe200030e0608 */
[-C--:B------:R-:W-:Y:S02]  /*bc80*/  @!P4 IADD3 R24, P6, R0, R7.reuse, RZ ;  /* 0x000000070018c210 */ /* 0x080fe40007fde0ff */
[----:B------:R-:W-:Y:S01]  /*bc90*/  CS2R R8, SRZ ;  /* 0x0000000000087805 */ /* 0x000fe2000001ff00 */
[----:B------:R-:W-:Y:S02]  /*bca0*/  @!P5 IMAD.MOV.U32 R6, RZ, RZ, R14 ;  /* 0x000000ffff06d224 */ /* 0x000fe400078e000e */
[----:B------:R-:W-:Y:S01]  /*bcb0*/  @!P4 IMAD.X R25, R3, 0x1, R12, P6 ;  /* 0x000000010319c824 */ /* 0x000fe200030e060c */
[----:B------:R-:W-:Y:S01]  /*bcc0*/  @!P4 IADD3 R4, P6, R14, R7, RZ ;  /* 0x000000070e04c210 */ /* 0x000fe20007fde0ff */
[----:B------:R-:W-:Y:S02]  /*bcd0*/  @!P5 IMAD.MOV.U32 R7, RZ, RZ, R5 ;  /* 0x000000ffff07d224 */ /* 0x000fe400078e0005 */
[----:B------:R-:W-:-:S02]  /*bce0*/  @!P5 IMAD.MOV.U32 R48, RZ, RZ, R0 ;  /* 0x000000ffff30d224 */ /* 0x000fc400078e0000 */
[----:B------:R-:W-:Y:S02]  /*bcf0*/  @!P5 IMAD.MOV.U32 R49, RZ, RZ, R3 ;  /* 0x000000ffff31d224 */ /* 0x000fe400078e0003 */
[----:B------:R-:W-:Y:S01]  /*bd00*/  @!P5 IMAD.WIDE R50, R22, 0x2, R6 ;  /* 0x000000021632d825 */ /* 0x000fe200078e0206 */
[----:B------:R-:W-:-:S03]  /*bd10*/  CS2R R6, SRZ ;  /* 0x0000000000067805 */ /* 0x000fc6000001ff00 */
[----:B------:R-:W-:Y:S01]  /*bd20*/  @!P4 IMAD.X R5, R5, 0x1, R12, P6 ;  /* 0x000000010505c824 */ /* 0x000fe200030e060c */
[----:B------:R-:W-:Y:S01]  /*bd30*/  CS2R R12, SRZ ;  /* 0x00000000000c7805 */ /* 0x000fe2000001ff00 */
[----:B------:R-:W-:Y:S01]  /*bd40*/  @!P5 IMAD.WIDE R48, R22, 0x2, R48 ;  /* 0x000000021630d825 */ /* 0x000fe200078e0230 */
[----:B------:R0:W5:Y:S01]  /*bd50*/  @!P5 LD.E.64 R8, desc[UR60][R50.64] ;  /* 0x0000003c3208d980 */ /* 0x000162000c101b00 */
[----:B------:R-:W-:Y:S02]  /*bd60*/  CS2R R26, SRZ ;  /* 0x00000000001a7805 */ /* 0x000fe4000001ff00 */
[----:B------:R-:W-:Y:S02]  /*bd70*/  CS2R R38, SRZ ;  /* 0x0000000000267805 */ /* 0x000fe4000001ff00 */
[----:B------:R-:W-:Y:S01]  /*bd80*/  CS2R R46, SRZ ;  /* 0x00000000002e7805 */ /* 0x000fe2000001ff00 */
[----:B------:R1:W5:Y:S01]  /*bd90*/  @!P5 LD.E.64 R10, desc[UR60][R48.64] ;  /* 0x0000003c300ad980 */ /* 0x000362000c101b00 */
[----:B------:R-:W-:-:S03]  /*bda0*/  CS2R R42, SRZ ;  /* 0x00000000002a7805 */ /* 0x000fc6000001ff00 */
[----:B------:R2:W5:Y:S01]  /*bdb0*/  @!P3 LD.E.64 R12, desc[UR60][R44.64] ;  /* 0x0000003c2c0cb980 */ /* 0x000562000c101b00 */
[----:B0-----:R-:W-:-:S03]  /*bdc0*/  CS2R R50, SRZ ;  /* 0x0000000000327805 */ /* 0x001fc6000001ff00 */
[----:B------:R0:W5:Y:S01]  /*bdd0*/  @!P3 LD.E.64 R6, desc[UR60][R40.64] ;  /* 0x0000003c2806b980 */ /* 0x000162000c101b00 */
[----:B-1----:R-:W-:-:S03]  /*bde0*/  CS2R R48, SRZ ;  /* 0x0000000000307805 */ /* 0x002fc6000001ff00 */
[----:B------:R1:W5:Y:S01]  /*bdf0*/  @!P2 LD.E.64 R26, desc[UR60][R52.64] ;  /* 0x0000003c341aa980 */ /* 0x000362000c101b00 */
[----:B--2---:R-:W-:-:S03]  /*be00*/  CS2R R44, SRZ ;  /* 0x00000000002c7805 */ /* 0x004fc6000001ff00 */
[----:B------:R1:W5:Y:S01]  /*be10*/  @!P2 LD.E.64 R38, desc[UR60][R34.64] ;  /* 0x0000003c2226a980 */ /* 0x000362000c101b00 */
[----:B0-----:R-:W-:-:S03]  /*be20*/  CS2R R40, SRZ ;  /* 0x0000000000287805 */ /* 0x001fc6000001ff00 */
[----:B------:R1:W5:Y:S04]  /*be30*/  @!P1 LD.E.64 R46, desc[UR60][R32.64] ;  /* 0x0000003c202e9980 */ /* 0x000368000c101b00 */
[----:B------:R1:W5:Y:S04]  /*be40*/  @!P1 LD.E.64 R42, desc[UR60][R30.64] ;  /* 0x0000003c1e2a9980 */ /* 0x000368000c101b00 */
[----:B------:R1:W5:Y:S04]  /*be50*/  @!P0 LD.E.64 R48, desc[UR60][R28.64] ;  /* 0x0000003c1c308980 */ /* 0x000368000c101b00 */
[----:B------:R1:W5:Y:S04]  /*be60*/  @!P0 LD.E.64 R44, desc[UR60][R20.64] ;  /* 0x0000003c142c8980 */ /* 0x000368000c101b00 */
[----:B------:R1:W5:Y:S04]  /*be70*/  @!P4 LD.E.64 R50, desc[UR60][R24.64] ;  /* 0x0000003c1832c980 */ /* 0x000368000c101b00 */
[----:B------:R1:W5:Y:S02]  /*be80*/  @!P4 LD.E.64 R40, desc[UR60][R4.64] ;  /* 0x0000003c0428c980 */ /* 0x000364000c101b00 */
.L_x_557:
[----:B------:R-:W-:Y:S05]  /*be90*/  BSYNC B1 ;  /* 0x0000000000017941 */ /* 0x000fea0003800000 */
.L_x_556:
[----:B--2---:R-:W-:Y:S01]  /*bea0*/  LEA.HI R0, R228, R228, RZ, 0x1 ;  /* 0x000000e4e4007211 */ /* 0x004fe200078f08ff */
[--C-:B-1---5:R-:W-:Y:S01]  /*beb0*/  IMAD.MOV.U32 R33, RZ, RZ, R7.reuse ;  /* 0x000000ffff217224 */ /* 0x122fe200078e0007 */
[----:B------:R-:W-:Y:S01]  /*bec0*/  SHF.R.U64 R55, R6, 0x10, R7 ;  /* 0x0000001006377819 */ /* 0x000fe20000001207 */
[----:B------:R-:W-:Y:S01]  /*bed0*/  IMAD.MOV.U32 R20, RZ, RZ, R46 ;  /* 0x000000ffff147224 */ /* 0x000fe200078e002e */
[----:B------:R-:W-:Y:S01]  /*bee0*/  LOP3.LUT R3, R0, 0xfffffffe, RZ, 0xc0, !PT ;  /* 0xfffffffe00037812 */ /* 0x000fe200078ec0ff */
[----:B------:R-:W-:Y:S01]  /*bef0*/  IMAD.MOV.U32 R21, RZ, RZ, R47 ;  /* 0x000000ffff157224 */ /* 0x000fe200078e002f */
[----:B------:R-:W-:Y:S01]  /*bf00*/  LOP3.LUT R0, R214, 0x18, R18, 0xf8, !PT ;  /* 0x00000018d6007812 */ /* 0x000fe200078ef812 */
[----:B------:R-:W-:Y:S01]  /*bf10*/  IMAD.MOV.U32 R30, RZ, RZ, R12 ;  /* 0x000000ffff1e7224 */ /* 0x000fe200078e000c */
[----:B------:R-:W-:Y:S01]  /*bf20*/  SHF.R.U32.HI R54, RZ, 0x10, R7 ;  /* 0x00000010ff367819 */ /* 0x000fe20000011607 */
[----:B------:R-:W-:Y:S01]  /*bf30*/  IMAD.IADD R3, R228, 0x1, -R3 ;  /* 0x00000001e4037824 */ /* 0x000fe200078e0a03 */
[----:B------:R-:W-:Y:S01]  /*bf40*/  LOP3.LUT R7, R0, R215, RZ, 0x3c, !PT ;  /* 0x000000d700077212 */ /* 0x000fe200078e3cff */
[----:B------:R-:W-:Y:S01]  /*bf50*/  IMAD.MOV.U32 R31, RZ, RZ, R13 ;  /* 0x000000ffff1f7224 */ /* 0x000fe200078e000d */
[----:B------:R-:W-:Y:S01]  /*bf60*/  LOP3.LUT P1, RZ, R37, 0x4, RZ, 0xc0, !PT ;  /* 0x0000000425ff7812 */ /* 0x000fe2000782c0ff */
[----:B------:R-:W-:Y:S01]  /*bf70*/  IMAD.MOV.U32 R25, RZ, RZ, R43 ;  /* 0x000000ffff197224 */ /* 0x000fe200078e002b */
[----:B---3--:R-:W-:Y:S01]  /*bf80*/  SHF.L.U32 R5, R3, 0x1f, RZ ;  /* 0x0000001f03057819 */ /* 0x008fe200000006ff */
[----:B------:R-:W-:Y:S01]  /*bf90*/  IMAD.IADD R3, R216, 0x1, R7 ;  /* 0x00000001d8037824 */ /* 0x000fe200078e0207 */
[--C-:B------:R-:W-:Y:S01]  /*bfa0*/  SHF.R.U64 R63, R46, 0x10, R47.reuse ;  /* 0x000000102e3f7819 */ /* 0x100fe2000000122f */
[----:B------:R-:W-:Y:S01]  /*bfb0*/  IMAD.MOV.U32 R46, RZ, RZ, R48 ;  /* 0x000000ffff2e7224 */ /* 0x000fe200078e0030 */
[----:B------:R-:W0:Y:S01]  /*bfc0*/  SYNCS.PHASECHK.TRANS64.TRYWAIT P0, [R2+URZ+0x36800], R5 ;  /* 0x03680005020075a7 */ /* 0x000e22000800017f */
[----:B------:R-:W-:Y:S01]  /*bfd0*/  SHF.R.U32.HI R62, RZ, 0x10, R47 ;  /* 0x00000010ff3e7819 */ /* 0x000fe2000001162f */
[--C-:B------:R-:W-:Y:S01]  /*bfe0*/  IMAD.MOV.U32 R47, RZ, RZ, R49.reuse ;  /* 0x000000ffff2f7224 */ /* 0x100fe200078e0031 */
[--C-:B------:R-:W-:Y:S01]  /*bff0*/  SHF.R.U64 R61, R48, 0x10, R49.reuse ;  /* 0x00000010303d7819 */ /* 0x100fe20000001231 */
[----:B------:R-:W-:Y:S01]  /*c000*/  IMAD R3, R3, 0x2, R2 ;  /* 0x0000000203037824 */ /* 0x000fe200078e0202 */
[----:B------:R-:W-:Y:S01]  /*c010*/  SHF.R.U32.HI R60, RZ, 0x10, R49 ;  /* 0x00000010ff3c7819 */ /* 0x000fe20000011631 */
[----:B------:R-:W-:Y:S01]  /*c020*/  IMAD.MOV.U32 R48, RZ, RZ, R50 ;  /* 0x000000ffff307224 */ /* 0x000fe200078e0032 */
[--C-:B------:R-:W-:Y:S01]  /*c030*/  SHF.R.U64 R59, R50, 0x10, R51.reuse ;  /* 0x00000010323b7819 */ /* 0x100fe20000001233 */
[--C-:B------:R-:W-:Y:S01]  /*c040*/  IMAD.MOV.U32 R49, RZ, RZ, R51.reuse ;  /* 0x000000ffff317224 */ /* 0x100fe200078e0033 */
[----:B------:R-:W-:Y:S01]  /*c050*/  SHF.R.U32.HI R58, RZ, 0x10, R51 ;  /* 0x00000010ff3a7819 */ /* 0x000fe20000011633 */
[----:B------:R-:W-:Y:S01]  /*c060*/  IMAD.MOV.U32 R34, RZ, RZ, R10 ;  /* 0x000000ffff227224 */ /* 0x000fe200078e000a */
[--C-:B------:R-:W-:Y:S01]  /*c070*/  SHF.R.U64 R67, R12, 0x10, R13.reuse ;  /* 0x000000100c437819 */ /* 0x100fe2000000120d */
[----:B------:R-:W-:Y:S01]  /*c080*/  IMAD.MOV.U32 R12, RZ, RZ, R26 ;  /* 0x000000ffff0c7224 */ /* 0x000fe200078e001a */
[----:B------:R-:W-:Y:S01]  /*c090*/  SHF.R.U32.HI R66, RZ, 0x10, R13 ;  /* 0x00000010ff427819 */ /* 0x000fe2000001160d */
[----:B------:R-:W-:Y:S01]  /*c0a0*/  IMAD.MOV.U32 R13, RZ, RZ, R27 ;  /* 0x000000ffff0d7224 */ /* 0x000fe200078e001b */
[--C-:B------:R-:W-:Y:S01]  /*c0b0*/  SHF.R.U64 R51, R42, 0x10, R43.reuse ;  /* 0x000000102a337819 */ /* 0x100fe2000000122b */
[----:B----4-:R-:W-:Y:S01]  /*c0c0*/  IMAD.MOV.U32 R14, RZ, RZ, R44 ;  /* 0x000000ffff0e7224 */ /* 0x010fe200078e002c */
[----:B------:R-:W-:Y:S01]  /*c0d0*/  SHF.R.U32.HI R50, RZ, 0x10, R43 ;  /* 0x00000010ff327819 */ /* 0x000fe2000001162b */
[--C-:B------:R-:W-:Y:S01]  /*c0e0*/  IMAD.MOV.U32 R35, RZ, RZ, R11.reuse ;  /* 0x000000ffff237224 */ /* 0x100fe200078e000b */
[----:B------:R-:W-:Y:S01]  /*c0f0*/  SHF.R.U64 R69, R10, 0x10, R11 ;  /* 0x000000100a457819 */ /* 0x000fe2000000120b */
[----:B------:R-:W-:Y:S01]  /*c100*/  IMAD.MOV.U32 R37, RZ, RZ, R8 ;  /* 0x000000ffff257224 */ /* 0x000fe200078e0008 */
[----:B------:R-:W-:Y:S01]  /*c110*/  SHF.R.U64 R43, R44, 0x10, R45 ;  /* 0x000000102c2b7819 */ /* 0x000fe2000000122d */
[----:B------:R-:W-:Y:S01]  /*c120*/  IMAD.MOV.U32 R10, RZ, RZ, R9 ;  /* 0x000000ffff0a7224 */ /* 0x000fe200078e0009 */
[--C-:B------:R-:W-:Y:S01]  /*c130*/  SHF.R.U64 R65, R26, 0x10, R27.reuse ;  /* 0x000000101a417819 */ /* 0x100fe2000000121b */
[----:B------:R-:W-:Y:S01]  /*c140*/  IMAD.MOV.U32 R32, RZ, RZ, R6 ;  /* 0x000000ffff207224 */ /* 0x000fe200078e0006 */
[----:B------:R-:W-:Y:S01]  /*c150*/  SHF.R.U32.HI R64, RZ, 0x10, R27 ;  /* 0x00000010ff407819 */ /* 0x000fe2000001161b */
[----:B------:R-:W-:Y:S01]  /*c160*/  IMAD.MOV.U32 R28, RZ, RZ, R38 ;  /* 0x000000ffff1c7224 */ /* 0x000fe200078e0026 */
[----:B------:R-:W-:Y:S01]  /*c170*/  SHF.R.U64 R44, R40, 0x10, R41 ;  /* 0x00000010282c7819 */ /* 0x000fe20000001229 */
[----:B------:R-:W-:Y:S01]  /*c180*/  IMAD.MOV.U32 R29, RZ, RZ, R39 ;  /* 0x000000ffff1d7224 */ /* 0x000fe200078e0027 */
[----:B------:R-:W-:Y:S01]  /*c190*/  SHF.R.U32.HI R68, RZ, 0x10, R11 ;  /* 0x00000010ff447819 */ /* 0x000fe2000001160b */
[----:B------:R-:W-:Y:S01]  /*c1a0*/  IMAD.MOV.U32 R24, RZ, RZ, R42 ;  /* 0x000000ffff187224 */ /* 0x000fe200078e002a */
[--C-:B------:R-:W-:Y:S01]  /*c1b0*/  SHF.R.U64 R56, R8, 0x10, R9.reuse ;  /* 0x0000001008387819 */ /* 0x100fe20000001209 */
[C---:B------:R-:W-:Y:S01]  /*c1c0*/  VIADD R4, R3.reuse, 0x15400 ;  /* 0x0001540003047836 */ /* 0x040fe20000000000 */
[----:B------:R-:W-:Y:S01]  /*c1d0*/  SHF.R.U32.HI R57, RZ, 0x10, R9 ;  /* 0x00000010ff397819 */ /* 0x000fe20000011609 */
[----:B------:R-:W-:Y:S01]  /*c1e0*/  IMAD.MOV.U32 R7, RZ, RZ, R40 ;  /* 0x000000ffff077224 */ /* 0x000fe200078e0028 */
[--C-:B------:R-:W-:Y:S01]  /*c1f0*/  SHF.R.U64 R53, R38, 0x10, R39.reuse ;  /* 0x0000001026357819 */ /* 0x100fe20000001227 */
[----:B------:R-:W-:Y:S01]  /*c200*/  BSSY B1, `(.L_x_558) ;  /* 0x000001f000017945 */ /* 0x000fe20003800000 */
[----:B------:R-:W-:Y:S01]  /*c210*/  SHF.R.U32.HI R52, RZ, 0x10, R39 ;  /* 0x00000010ff347819 */ /* 0x000fe20000011627 */
[----:B------:R-:W-:Y:S01]  /*c220*/  VIADD R0, R3, 0x15440 ;  /* 0x0001544003007836 */ /* 0x000fe20000000000 */
[----:B------:R-:W-:Y:S01]  /*c230*/  VIMNMX R40, R15, 0x80, PT ;  /* 0x000000800f287848 */ /* 0x000fe20003fe0100 */
[----:B------:R-:W-:Y:S01]  /*c240*/  @P1 VIADD R0, R4, 0xffffffc0 ;  /* 0xffffffc004001836 */ /* 0x000fe20000000000 */
[----:B------:R-:W-:Y:S01]  /*c250*/  PRMT R26, R12, 0x5410, R65 ;  /* 0x000054100c1a7816 */ /* 0x000fe20000000041 */
[----:B------:R-:W-:Y:S01]  /*c260*/  IMAD.MOV.U32 R6, RZ, RZ, R45 ;  /* 0x000000ffff067224 */ /* 0x000fe200078e002d */
[----:B------:R-:W-:Y:S01]  /*c270*/  PRMT R27, R13, 0x5410, R64 ;  /* 0x000054100d1b7816 */ /* 0x000fe20000000040 */
[----:B------:R-:W-:Y:S01]  /*c280*/  IMAD.MOV.U32 R11, RZ, RZ, R41 ;  /* 0x000000ffff0b7224 */ /* 0x000fe200078e0029 */
[----:B------:R-:W-:-:S02]  /*c290*/  SHF.R.U32.HI R39, RZ, 0x10, R45 ;  /* 0x00000010ff277819 */ /* 0x000fc4000001162d */
[----:B------:R-:W-:Y:S02]  /*c2a0*/  SHF.R.U32.HI R42, RZ, 0x10, R41 ;  /* 0x00000010ff2a7819 */ /* 0x000fe40000011629 */
[----:B------:R-:W-:Y:S02]  /*c2b0*/  PRMT R34, R34, 0x5410, R69 ;  /* 0x0000541022227816 */ /* 0x000fe40000000045 */
[----:B------:R-:W-:Y:S02]  /*c2c0*/  PRMT R35, R35, 0x5410, R68 ;  /* 0x0000541023237816 */ /* 0x000fe40000000044 */
[----:B------:R-:W-:Y:S02]  /*c2d0*/  PRMT R30, R30, 0x5410, R67 ;  /* 0x000054101e1e7816 */ /* 0x000fe40000000043 */
[----:B------:R-:W-:Y:S02]  /*c2e0*/  PRMT R31, R31, 0x5410, R66 ;  /* 0x000054101f1f7816 */ /* 0x000fe40000000042 */
[----:B------:R-:W-:-:S02]  /*c2f0*/  PRMT R20, R20, 0x5410, R63 ;  /* 0x0000541014147816 */ /* 0x000fc4000000003f */
[----:B------:R-:W-:Y:S02]  /*c300*/  PRMT R21, R21, 0x5410, R62 ;  /* 0x0000541015157816 */ /* 0x000fe4000000003e */
[----:B------:R-:W-:Y:S02]  /*c310*/  PRMT R12, R46, 0x5410, R61 ;  /* 0x000054102e0c7816 */ /* 0x000fe4000000003d */
[----:B------:R-:W-:Y:S02]  /*c320*/  PRMT R13, R47, 0x5410, R60 ;  /* 0x000054102f0d7816 */ /* 0x000fe4000000003c */
[----:B------:R-:W-:Y:S02]  /*c330*/  PRMT R8, R48, 0x5410, R59 ;  /* 0x0000541030087816 */ /* 0x000fe4000000003b */
[----:B------:R-:W-:Y:S02]  /*c340*/  PRMT R9, R49, 0x5410, R58 ;  /* 0x0000541031097816 */ /* 0x000fe4000000003a */
[----:B------:R-:W-:-:S02]  /*c350*/  PRMT R37, R37, 0x5410, R56 ;  /* 0x0000541025257816 */ /* 0x000fc40000000038 */
[----:B------:R-:W-:Y:S02]  /*c360*/  ISETP.GE.AND P1, PT, R17, R40, PT ;  /* 0x000000281100720c */ /* 0x000fe40003f26270 */
[----:B------:R-:W-:Y:S02]  /*c370*/  PRMT R38, R10, 0x5410, R57 ;  /* 0x000054100a267816 */ /* 0x000fe40000000039 */
[----:B------:R-:W-:Y:S02]  /*c380*/  PRMT R32, R32, 0x5410, R55 ;  /* 0x0000541020207816 */ /* 0x000fe40000000037 */
[----:B------:R-:W-:Y:S02]  /*c390*/  PRMT R33, R33, 0x5410, R54 ;  /* 0x0000541021217816 */ /* 0x000fe40000000036 */
[----:B------:R-:W-:Y:S02]  /*c3a0*/  PRMT R28, R28, 0x5410, R53 ;  /* 0x000054101c1c7816 */ /* 0x000fe40000000035 */
[----:B------:R-:W-:-:S02]  /*c3b0*/  PRMT R29, R29, 0x5410, R52 ;  /* 0x000054101d1d7816 */ /* 0x000fc40000000034 */
[----:B------:R-:W-:Y:S02]  /*c3c0*/  PRMT R24, R24, 0x5410, R51 ;  /* 0x0000541018187816 */ /* 0x000fe40000000033 */
[----:B------:R-:W-:Y:S01]  /*c3d0*/  PRMT R25, R25, 0x5410, R50 ;  /* 0x0000541019197816 */ /* 0x000fe20000000032 */
[----:B0-----:R-:W-:Y:S06]  /*c3e0*/  @!P0 BRA `(.L_x_559) ;  /* 0x000001d400888947 */ /* 0x001fec0003800000 */
.L_x_819:
[----:B------:R-:W-:Y:S05]  /*c3f0*/  BSYNC B1 ;  /* 0x0000000000017941 */ /* 0x000fea0003800000 */
.L_x_558:
[----:B------:R-:W-:Y:S01]  /*c400*/  BSSY B1, `(.L_x_560) ;  /* 0x0000101000017945 */ /* 0x000fe20003800000 */
[----:B------:R-:W-:Y:S02]  /*c410*/  PRMT R14, R14, 0x5410, R43 ;  /* 0x000054100e0e7816 */ /* 0x000fe4000000002b */
[----:B------:R-:W-:Y:S02]  /*c420*/  PRMT R15, R6, 0x5410, R39 ;  /* 0x00005410060f7816 */ /* 0x000fe40000000027 */
[----:B------:R-:W-:Y:S02]  /*c430*/  PRMT R10, R7, 0x5410, R44 ;  /* 0x00005410070a7816 */ /* 0x000fe4000000002c */
[----:B------:R-:W-:Y:S01]  /*c440*/  PRMT R11, R11, 0x5410, R42 ;  /* 0x000054100b0b7816 */ /* 0x000fe2000000002a */
[----:B------:R-:W-:Y:S06]  /*c450*/  @P1 BRA `(.L_x_561) ;  /* 0x0000000c00ec1947 */ /* 0x000fec0003800000 */
[----:B0-----:R-:W0:Y:S01]  /*c460*/  LDC R5, c[0x0][0x3f4] ;  /* 0x0000fd00ff057b82 */ /* 0x001e220000000800 */
[----:B------:R-:W-:Y:S01]  /*c470*/  BSSY B2, `(.L_x_562) ;  /* 0x000002e000027945 */ /* 0x000fe20003800000 */
[-C--:B0-----:R-:W-:Y:S02]  /*c480*/  ISETP.GE.AND P0, PT, R22, R5.reuse, PT ;  /* 0x000000051600720c */ /* 0x081fe40003f06270 */
[-C--:B------:R-:W-:Y:S02]  /*c490*/  ISETP.GE.AND P1, PT, R209, R5.reuse, PT ;  /* 0x00000005d100720c */ /* 0x080fe40003f26270 */
[-C--:B------:R-:W-:Y:S02]  /*c4a0*/  ISETP.GE.AND P2, PT, R206, R5.reuse, PT ;  /* 0x00000005ce00720c */ /* 0x080fe40003f46270 */
[-C--:B------:R-:W-:Y:S02]  /*c4b0*/  ISETP.GE.AND P3, PT, R208, R5.reuse, PT ;  /* 0x00000005d000720c */ /* 0x080fe40003f66270 */
[----:B------:R-:W-:-:S02]  /*c4c0*/  ISETP.GE.AND P4, PT, R205, R5, PT ;  /* 0x00000005cd00720c */ /* 0x000fc40003f86270 */
[----:B------:R-:W-:-:S03]  /*c4d0*/  ISETP.GE.AND P5, PT, R210, R5, PT ;  /* 0x00000005d200720c */ /* 0x000fc60003fa6270 */
[----:B------:R-:W-:Y:S10]  /*c4e0*/  @P0 BRA `(.L_x_563) ;  /* 0x0000000000980947 */ /* 0x000ff40003800000 */
[----:B------:R-:W0:Y:S01]  /*c4f0*/  LDS.128 R4, [R3+0x15400] ;  /* 0x0154000003047984 */ /* 0x000e220000000c00 */
[C---:B------:R-:W-:Y:S01]  /*c500*/  IMAD.U32 R45, R37.reuse, 0x10000, RZ ;  /* 0x00010000252d7824 */ /* 0x040fe200078e00ff */
[----:B------:R-:W-:Y:S01]  /*c510*/  LOP3.LUT R48, R37, 0xffff0000, RZ, 0xc0, !PT ;  /* 0xffff000025307812 */ /* 0x000fe200078ec0ff */
[C---:B------:R-:W-:Y:S01]  /*c520*/  IMAD.U32 R44, R34.reuse, 0x10000, RZ ;  /* 0x00010000222c7824 */ /* 0x040fe200078e00ff */
[----:B------:R-:W-:Y:S01]  /*c530*/  LOP3.LUT R46, R34, 0xffff0000, RZ, 0xc0, !PT ;  /* 0xffff0000222e7812 */ /* 0x000fe200078ec0ff */
[C---:B0-----:R-:W-:Y:S01]  /*c540*/  IMAD.U32 R39, R4.reuse, 0x10000, RZ ;  /* 0x0001000004277824 */ /* 0x041fe200078e00ff */
[----:B------:R-:W-:Y:S01]  /*c550*/  LOP3.LUT R4, R4, 0xffff0000, RZ, 0xc0, !PT ;  /* 0xffff000004047812 */ /* 0x000fe200078ec0ff */
[C---:B------:R-:W-:Y:S01]  /*c560*/  IMAD.U32 R41, R5.reuse, 0x10000, RZ ;  /* 0x0001000005297824 */ /* 0x040fe200078e00ff */
[----:B------:R-:W-:Y:S01]  /*c570*/  LOP3.LUT R5, R5, 0xffff0000, RZ, 0xc0, !PT ;  /* 0xffff000005057812 */ /* 0x000fe200078ec0ff */
[C---:B------:R-:W-:Y:S01]  /*c580*/  IMAD.U32 R42, R6.reuse, 0x10000, RZ ;  /* 0x00010000062a7824 */ /* 0x040fe200078e00ff */
[----:B------:R-:W-:Y:S01]  /*c590*/  LOP3.LUT R6, R6, 0xffff0000, RZ, 0xc0, !PT ;  /* 0xffff000006067812 */ /* 0x000fe200078ec0ff */
[C---:B------:R-:W-:Y:S01]  /*c5a0*/  FMUL.FTZ R50, R4.reuse, R45 ;  /* 0x0000002d04327220 */ /* 0x040fe20000410000 */
[----:B------:R-:W-:Y:S01]  /*c5b0*/  FMUL.FTZ R4, R4, R44 ;  /* 0x0000002c04047220 */ /* 0x000fe20000410000 */
[----:B------:R-:W-:-:S02]  /*c5c0*/  IMAD.U32 R43, R7, 0x10000, RZ ;  /* 0x00010000072b7824 */ /* 0x000fc400078e00ff */
[----:B------:R-:W-:Y:S01]  /*c5d0*/  FMUL.FTZ R52, R5, R48 ;  /* 0x0000003005347220 */ /* 0x000fe20000410000 */
[C---:B------:R-:W-:Y:S01]  /*c5e0*/  FFMA.FTZ R50, R39.reuse, R44, -R50 ;  /* 0x0000002c27327223 */ /* 0x040fe20000010832 */
[----:B------:R-:W-:Y:S01]  /*c5f0*/  FFMA.FTZ R45, R39, R45, R4 ;  /* 0x0000002d272d7223 */ /* 0x000fe20000010004 */
[----:B------:R-:W-:Y:S01]  /*c600*/  LOP3.LUT R7, R7, 0xffff0000, RZ, 0xc0, !PT ;  /* 0xffff000007077812 */ /* 0x000fe200078ec0ff */
[-C--:B------:R-:W-:Y:S01]  /*c610*/  FMUL.FTZ R54, R5, R46.reuse ;  /* 0x0000002e05367220 */ /* 0x080fe20000410000 */
[C---:B------:R-:W-:Y:S01]  /*c620*/  LOP3.LUT R44, R38.reuse, 0xffff0000, RZ, 0xc0, !PT ;  /* 0xffff0000262c7812 */ /* 0x040fe200078ec0ff */
[----:B------:R-:W-:Y:S01]  /*c630*/  IMAD.U32 R39, R38, 0x10000, RZ ;  /* 0x0001000026277824 */ /* 0x000fe200078e00ff */
[C---:B------:R-:W-:Y:S01]  /*c640*/  LOP3.LUT R4, R35.reuse, 0xffff0000, RZ, 0xc0, !PT ;  /* 0xffff000023047812 */ /* 0x040fe200078ec0ff */
[----:B------:R-:W-:Y:S02]  /*c650*/  IMAD.U32 R5, R35, 0x10000, RZ ;  /* 0x0001000023057824 */ /* 0x000fe400078e00ff */
[C---:B------:R-:W-:Y:S01]  /*c660*/  FFMA.FTZ R52, R41.reuse, R46, -R52 ;  /* 0x0000002e29347223 */ /* 0x040fe20000010834 */
[----:B------:R-:W-:Y:S01]  /*c670*/  FFMA.FTZ R41, R41, R48, R54 ;  /* 0x0000003029297223 */ /* 0x000fe20000010036 */
[C---:B------:R-:W-:Y:S01]  /*c680*/  FMUL.FTZ R47, R6.reuse, R39 ;  /* 0x00000027062f7220 */ /* 0x040fe20000410000 */
[-C--:B------:R-:W-:Y:S01]  /*c690*/  FMUL.FTZ R46, R6, R5.reuse ;  /* 0x00000005062e7220 */ /* 0x080fe20000410000 */
        /* <DEDUP_REMOVED lines=8> */
[----:B------:R-:W-:Y:S02]  /*c720*/  F2FP.BF16.F32.PACK_AB R6, R39, R6 ;  /* 0x000000062706723e */ /* 0x000fe400000010ff */
[----:B------:R-:W-:-:S05]  /*c730*/  F2FP.BF16.F32.PACK_AB R7, R44, R7 ;  /* 0x000000072c07723e */ /* 0x000fca00000010ff */
[----:B------:R0:W-:Y:S02]  /*c740*/  STS.128 [R3+0x15400], R4 ;  /* 0x0154000403007388 */ /* 0x0001e40000000c00 */
.L_x_563:
[----:B------:R-:W-:Y:S05]  /*c750*/  BSYNC B2 ;  /* 0x0000000000027941 */ /* 0x000fea0003800000 */
.L_x_562:
[----:B------:R-:W-:Y:S04]  /*c760*/  BSSY B2, `(.L_x_564) ;  /* 0x0000028000027945 */ /* 0x000fe80003800000 */
[----:B------:R-:W-:Y:S05]  /*c770*/  @P1 BRA `(.L_x_565) ;  /* 0x0000000000981947 */ /* 0x000fea0003800000 */
[----:B0-----:R-:W0:Y:S01]  /*c780*/  LDS.128 R4, [R0] ;  /* 0x0000000000047984 */ /* 0x001e220000000c00 */
        /* <DEDUP_REMOVED lines=36> */
[----:B------:R1:W-:Y:S02]  /*c9d0*/  STS.128 [R0], R4 ;  /* 0x0000000400007388 */ /* 0x0003e40000000c00 */
.L_x_565:
[----:B------:R-:W-:Y:S05]  /*c9e0*/  BSYNC B2 ;  /* 0x0000000000027941 */ /* 0x000fea0003800000 */
.L_x_564:
[----:B------:R-:W-:Y:S04]  /*c9f0*/  BSSY B2, `(.L_x_566) ;  /* 0x0000028000027945 */ /* 0x000fe80003800000 */
[----:B------:R-:W-:Y:S05]  /*ca00*/  @P2 BRA `(.L_x_567) ;  /* 0x0000000000982947 */ /* 0x000fea0003800000 */
[----:B01----:R-:W0:Y:S01]  /*ca10*/  LDS.128 R4, [R3+0x19400] ;  /* 0x0194000003047984 */ /* 0x003e220000000c00 */
        /* <DEDUP_REMOVED lines=37> */
.L_x_567:
[----:B------:R-:W-:Y:S05]  /*cc70*/  BSYNC B2 ;  /* 0x0000000000027941 */ /* 0x000fea0003800000 */
.L_x_566:
[----:B------:R-:W-:Y:S04]  /*cc80*/  BSSY B2, `(.L_x_568) ;  /* 0x0000028000027945 */ /* 0x000fe80003800000 */
[----:B------:R-:W-:Y:S05]  /*cc90*/  @P3 BRA `(.L_x_569) ;  /* 0x0000000000983947 */ /* 0x000fea0003800000 */
[----:B012---:R-:W0:Y:S01]  /*cca0*/  LDS.128 R4, [R0+0x4000] ;  /* 0x0040000000047984 */ /* 0x007e220000000c00 */
        /* <DEDUP_REMOVED lines=37> */
.L_x_569:
[----:B------:R-:W-:Y:S05]  /*cf00*/  BSYNC B2 ;  /* 0x0000000000027941 */ /* 0x000fea0003800000 */
.L_x_568:
[----:B------:R-:W-:Y:S04]  /*cf10*/  BSSY B2, `(.L_x_570) ;  /* 0x0000028000027945 */ /* 0x000fe80003800000 */
[----:B------:R-:W-:Y:S05]  /*cf20*/  @P4 BRA `(.L_x_571) ;  /* 0x0000000000984947 */ /* 0x000fea0003800000 */
[----:B0123--:R-:W0:Y:S01]  /*cf30*/  LDS.128 R4, [R3+0x1d400] ;  /* 0x01d4000003047984 */ /* 0x00fe220000000c00 */
        /* <DEDUP_REMOVED lines=37> */
.L_x_571:
[----:B------:R-:W-:Y:S05]  /*d190*/  BSYNC B2 ;  /* 0x0000000000027941 */ /* 0x000fea0003800000 */
.L_x_570:
[----:B------:R-:W-:Y:S05]  /*d1a0*/  @P5 BRA `(.L_x_561) ;  /* 0x0000000000985947 */ /* 0x000fea0003800000 */
[----:B01234-:R-:W0:Y:S01]  /*d1b0*/  LDS.128 R4, [R0+0x8000] ;  /* 0x0080000000047984 */ /* 0x01fe220000000c00 */
        /* <DEDUP_REMOVED lines=37> */
.L_x_561:
[----:B------:R-:W-:Y:S05]  /*d410*/  BSYNC B1 ;  /* 0x0000000000017941 */ /* 0x000fea0003800000 */
.L_x_560:
[----:B------:R-:W-:-:S13]  /*d420*/  ISETP.GE.AND P0, PT, R229, R40, PT ;  /* 0x00000028e500720c */ /* 0x000fda0003f06270 */
[----:B------:R-:W-:Y:S05]  /*d430*/  @P0 BRA `(.L_x_572) ;  /* 0x0000003c00c00947 */ /* 0x000fea0003800000 */
[----:B01234-:R-:W0:Y:S01]  /*d440*/  LDC R5, c[0x0][0x3f4] ;  /* 0x0000fd00ff057b82 */ /* 0x01fe220000000800 */
        /* <DEDUP_REMOVED lines=12> */
[----:B------:R-:W-:Y:S02]  /*d510*/  LOP3.LUT R46, R34, 0xffff0000, RZ, 0xc0, !PT ;  /* 0xffff0000222e7812 */ /* 0x000fe400078ec0ff */
[----:B------:R-:W-:Y:S01]  /*d520*/  LOP3.LUT R47, R38, 0xffff0000, RZ, 0xc0, !PT ;  /* 0xffff0000262f7812 */ /* 0x000fe200078ec0ff */
[C---:B0-----:R-:W-:Y:S01]  /*d530*/  IMAD.U32 R39, R4.reuse, 0x10000, RZ ;  /* 0x0001000004277824 */ /* 0x041fe200078e00ff */
[----:B------:R-:W-:Y:S01]  /*d540*/  LOP3.LUT R4, R4, 0xffff0000, RZ, 0xc0, !PT ;  /* 0xffff000004047812 */ /* 0x000fe200078ec0ff */
[C---:B------:R-:W-:Y:S01]  /*d550*/  IMAD.U32 R40, R5.reuse, 0x10000, RZ ;  /* 0x0001000005287824 */ /* 0x040fe200078e00ff */
[----:B------:R-:W-:Y:S01]  /*d560*/  LOP3.LUT R5, R5, 0xffff0000, RZ, 0xc0, !PT ;  /* 0xffff000005057812 */ /* 0x000fe200078ec0ff */
[C---:B------:R-:W-:Y:S01]  /*d570*/  IMAD.U32 R34, R6.reuse, 0x10000, RZ ;  /* 0x0001000006227824 */ /* 0x040fe200078e00ff */
[----:B------:R-:W-:Y:S01]  /*d580*/  LOP3.LUT R6, R6, 0xffff0000, RZ, 0xc0, !PT ;  /* 0xffff000006067812 */ /* 0x000fe200078ec0ff */
[-C--:B------:R-:W-:Y:S01]  /*d590*/  FMUL.FTZ R42, R45, R4.reuse ;  /* 0x000000042d2a7220 */ /* 0x080fe20000410000 */
[----:B------:R-:W-:Y:S01]  /*d5a0*/  FMUL.FTZ R44, R43, R4 ;  /* 0x000000042b2c7220 */ /* 0x000fe20000410000 */
[----:B------:R-:W-:Y:S01]  /*d5b0*/  FMUL.FTZ R41, R48, R5 ;  /* 0x0000000530297220 */ /* 0x000fe20000410000 */
[----:B------:R-:W-:-:S02]  /*d5c0*/  IMAD.U32 R37, R7, 0x10000, RZ ;  /* 0x0001000007257824 */ /* 0x000fc400078e00ff */
[-C--:B------:R-:W-:Y:S01]  /*d5d0*/  FFMA.FTZ R4, R43, R39.reuse, -R42 ;  /* 0x000000272b047223 */ /* 0x080fe2000001082a */
[----:B------:R-:W-:Y:S01]  /*d5e0*/  FFMA.FTZ R39, R45, R39, R44 ;  /* 0x000000272d277223 */ /* 0x000fe2000001002c */
[C---:B------:R-:W-:Y:S01]  /*d5f0*/  FMUL.FTZ R43, R46.reuse, R5 ;  /* 0x000000052e2b7220 */ /* 0x040fe20000410000 */
[----:B------:R-:W-:Y:S01]  /*d600*/  LOP3.LUT R7, R7, 0xffff0000, RZ, 0xc0, !PT ;  /* 0xffff000007077812 */ /* 0x000fe200078ec0ff */
[-C--:B------:R-:W-:Y:S01]  /*d610*/  FFMA.FTZ R5, R46, R40.reuse, -R41 ;  /* 0x000000282e057223 */ /* 0x080fe20000010829 */
[C---:B------:R-:W-:Y:S01]  /*d620*/  LOP3.LUT R45, R35.reuse, 0xffff0000, RZ, 0xc0, !PT ;  /* 0xffff0000232d7812 */ /* 0x040fe200078ec0ff */
[----:B------:R-:W-:Y:S02]  /*d630*/  IMAD.U32 R46, R38, 0x10000, RZ ;  /* 0x00010000262e7824 */ /* 0x000fe400078e00ff */
[----:B------:R-:W-:Y:S01]  /*d640*/  FFMA.FTZ R40, R48, R40, R43 ;  /* 0x0000002830287223 */ /* 0x000fe2000001002b */
[----:B------:R-:W-:Y:S02]  /*d650*/  IMAD.U32 R44, R35, 0x10000, RZ ;  /* 0x00010000232c7824 */ /* 0x000fe400078e00ff */
[-C--:B------:R-:W-:Y:S01]  /*d660*/  FMUL.FTZ R38, R47, R7.reuse ;  /* 0x000000072f267220 */ /* 0x080fe20000410000 */
[-C--:B------:R-:W-:Y:S01]  /*d670*/  FMUL.FTZ R35, R46, R6.reuse ;  /* 0x000000062e237220 */ /* 0x080fe20000410000 */
[C---:B------:R-:W-:Y:S01]  /*d680*/  FMUL.FTZ R42, R45.reuse, R7 ;  /* 0x000000072d2a7220 */ /* 0x040fe20000410000 */
[C---:B------:R-:W-:Y:S01]  /*d690*/  FMUL.FTZ R41, R44.reuse, R6 ;  /* 0x000000062c297220 */ /* 0x040fe20000410000 */
[-C--:B------:R-:W-:Y:S01]  /*d6a0*/  FFMA.FTZ R7, R45, R37.reuse, -R38 ;  /* 0x000000252d077223 */ /* 0x080fe20000010826 */
[-C--:B------:R-:W-:Y:S01]  /*d6b0*/  FFMA.FTZ R6, R44, R34.reuse, -R35 ;  /* 0x000000222c067223 */ /* 0x080fe20000010823 */
[----:B------:R-:W-:Y:S01]  /*d6c0*/  FFMA.FTZ R42, R47, R37, R42 ;  /* 0x000000252f2a7223 */ /* 0x000fe2000001002a */
[----:B------:R-:W-:Y:S01]  /*d6d0*/  FFMA.FTZ R41, R46, R34, R41 ;  /* 0x000000222e297223 */ /* 0x000fe20000010029 */
[----:B------:R-:W-:-:S02]  /*d6e0*/  F2FP.BF16.F32.PACK_AB R4, R39, R4 ;  /* 0x000000042704723e */ /* 0x000fc400000010ff */
[----:B------:R-:W-:Y:S02]  /*d6f0*/  F2FP.BF16.F32.PACK_AB R5, R40, R5 ;  /* 0x000000052805723e */ /* 0x000fe400000010ff */
[----:B------:R-:W-:Y:S02]  /*d700*/  F2FP.BF16.F32.PACK_AB R6, R41, R6 ;  /* 0x000000062906723e */ /* 0x000fe400000010ff */
[----:B------:R-:W-:-:S05]  /*d710*/  F2FP.BF16.F32.PACK_AB R7, R42, R7 ;  /* 0x000000072a07723e */ /* 0x000fca00000010ff */
[----:B------:R0:W-:Y:S02]  /*d720*/  STS.128 [R3+0x17400], R4 ;  /* 0x0174000403007388 */ /* 0x0001e40000000c00 */
.L_x_574:
[----:B------:R-:W-:Y:S05]  /*d730*/  BSYNC B1 ;  /* 0x0000000000017941 */ /* 0x000fea0003800000 */
.L_x_573:
[----:B------:R-:W-:Y:S04]  /*d740*/  BSSY B1, `(.L_x_575) ;  /* 0x0000028000017945 */ /* 0x000fe80003800000 */
[----:B------:R-:W-:Y:S05]  /*d750*/  @P1 BRA `(.L_x_576) ;  /* 0x0000000000981947 */ /* 0x000fea0003800000 */
[----:B0-----:R-:W0:Y:S01]  /*d760*/  LDS.128 R4, [R0+0x2000] ;  /* 0x0020000000047984 */ /* 0x001e220000000c00 */
[----:B------:R-:W-:Y:S01]  /*d770*/  IMAD.U32 R40, R30, 0x10000, RZ ;  /* 0x000100001e287824 */ /* 0x000fe200078e00ff */
[C---:B------:R-:W-:Y:S01]  /*d780*/  LOP3.LUT R43, R32.reuse, 0xffff0000, RZ, 0xc0, !PT ;  /* 0xffff0000202b7812 */ /* 0x040fe200078ec0ff */
[----:B------:R-:W-:Y:S01]  /*d790*/  IMAD.U32 R42, R32, 0x10000, RZ ;  /* 0x00010000202a7824 */ /* 0x000fe200078e00ff */
        /* <DEDUP_REMOVED lines=17> */
[----:B------:R-:W-:Y:S01]  /*d8b0*/  LOP3.LUT R40, R31, 0xffff0000, RZ, 0xc0, !PT ;  /* 0xffff00001f287812 */ /* 0x000fe200078ec0ff */
[----:B------:R-:W-:Y:S02]  /*d8c0*/  IMAD.U32 R42, R33, 0x10000, RZ ;  /* 0x00010000212a7824 */ /* 0x000fe400078e00ff */
[----:B------:R-:W-:Y:S01]  /*d8d0*/  FFMA.FTZ R34, R43, R35, R34 ;  /* 0x000000232b227223 */ /* 0x000fe20000010022 */
[----:B------:R-:W-:Y:S02]  /*d8e0*/  IMAD.U32 R38, R31, 0x10000, RZ ;  /* 0x000100001f267824 */ /* 0x000fe400078e00ff */
[-C--:B------:R-:W-:Y:S01]  /*d8f0*/  FMUL.FTZ R35, R44, R7.reuse ;  /* 0x000000072c237220 */ /* 0x080fe20000410000 */
[-C--:B------:R-:W-:Y:S01]  /*d900*/  FMUL.FTZ R31, R42, R6.reuse ;  /* 0x000000062a1f7220 */ /* 0x080fe20000410000 */
        /* <DEDUP_REMOVED lines=8> */
[----:B------:R-:W-:Y:S02]  /*d990*/  F2FP.BF16.F32.PACK_AB R6, R33, R6 ;  /* 0x000000062106723e */ /* 0x000fe400000010ff */
[----:B------:R-:W-:-:S05]  /*d9a0*/  F2FP.BF16.F32.PACK_AB R7, R32, R7 ;  /* 0x000000072007723e */ /* 0x000fca00000010ff */
[----:B------:R1:W-:Y:S02]  /*d9b0*/  STS.128 [R0+0x2000], R4 ;  /* 0x0020000400007388 */ /* 0x0003e40000000c00 */
.L_x_576:
[----:B------:R-:W-:Y:S05]  /*d9c0*/  BSYNC B1 ;  /* 0x0000000000017941 */ /* 0x000fea0003800000 */
.L_x_575:
[----:B------:R-:W-:Y:S04]  /*d9d0*/  BSSY B1, `(.L_x_577) ;  /* 0x0000028000017945 */ /* 0x000fe80003800000 */
[----:B------:R-:W-:Y:S05]  /*d9e0*/  @P2 BRA `(.L_x_578) ;  /* 0x0000000000982947 */ /* 0x000fea0003800000 */
[----:B01----:R-:W0:Y:S01]  /*d9f0*/  LDS.128 R4, [R3+0x1b400] ;  /* 0x01b4000003047984 */ /* 0x003e220000000c00 */
        /* <DEDUP_REMOVED lines=37> */
.L_x_578:
[----:B------:R-:W-:Y:S05]  /*dc50*/  BSYNC B1 ;  /* 0x0000000000017941 */ /* 0x000fea0003800000 */
.L_x_577:
[----:B------:R-:W-:Y:S04]  /*dc60*/  BSSY B1, `(.L_x_579) ;  /* 0x0000028000017945 */ /* 0x000fe80003800000 */
[----:B------:R-:W-:Y:S05]  /*dc70*/  @P3 BRA `(.L_x_580) ;  /* 0x0000000000983947 */ /* 0x000fea0003800000 */
[----:B012---:R-:W0:Y:S01]  /*dc80*/  LDS.128 R4, [R0+0x6000] ;  /* 0x0060000000047984 */ /* 0x007e220000000c00 */
        /* <DEDUP_REMOVED lines=37> */
.L_x_580:
[----:B------:R-:W-:Y:S05]  /*dee0*/  BSYNC B1 ;  /* 0x0000000000017941 */ /* 0x000fea0003800000 */
.L_x_579:
[----:B------:R-:W-:Y:S04]  /*def0*/  BSSY B1, `(.L_x_581) ;  /* 0x0000028000017945 */ /* 0x000fe80003800000 */
[----:B------:R-:W-:Y:S05]  /*df00*/  @P4 BRA `(.L_x_582) ;  /* 0x0000000000984947 */ /* 0x000fea0003800000 */
[----:B0123--:R-:W0:Y:S01]  /*df10*/  LDS.128 R4, [R3+0x1f400] ;  /* 0x01f4000003047984 */ /* 0x00fe220000000c00 */
        /* <DEDUP_REMOVED lines=37> */
.L_x_582:
[----:B------:R-:W-:Y:S05]  /*e170*/  BSYNC B1 ;  /* 0x0000000000017941 */ /* 0x000fea0003800000 */
.L_x_581:
[----:B------:R-:W-:Y:S05]  /*e180*/  @P5 BRA `(.L_x_572) ;  /* 0x00000030006c5947 */ /* 0x000fea0003800000 */
[----:B01234-:R-:W0:Y:S01]  /*e190*/  LDS.128 R4, [R0+0xa000] ;  /* 0x00a0000000047984 */ /* 0x01fe220000000c00 */
        /* <DEDUP_REMOVED lines=17> */
[----:B------:R-:W-:Y:S01]  /*e2b0*/  FMUL.FTZ R15, R24, R5 ;  /* 0x00000005180f7220 */ /* 0x000fe20000410000 */
        /* <DEDUP_REMOVED lines=18> */
[----:B------:R0:W-:Y:S01]  /*e3e0*/  STS.128 [R0+0xa000], R4 ;  /* 0x00a0000400007388 */ /* 0x0001e20000000c00 */
[----:B------:R-:W-:Y:S05]  /*e3f0*/  BRA `(.L_x_572) ;  /* 0x0000002c00d07947 */ /* 0x000fea0003800000 */
.L_x_554:
[----:B------:R-:W-:-:S03]  /*e400*/  UMOV UR4, 0xffffffff ;  /* 0xffffffff00047882 */ /* 0x000fc60000000000 */
[----:B------:R-:W-:Y:S05]  /*e410*/  BRA.DIV UR4, `(.L_x_583) ;  /* 0x000001b604907947 */ /* 0x000fea000b800000 */
[----:B------:R-:W0:Y:S04]  /*e420*/  SHFL.IDX PT, R3, R25, RZ, 0x1c1f ;  /* 0x001c1fff19037589 */ /* 0x000e2800000e0000 */
[----:B------:R-:W1:Y:S04]  /*e430*/  SHFL.IDX PT, R0, R24, RZ, 0x1c1f ;  /* 0x001c1fff18007589 */ /* 0x000e6800000e0000 */
[----:B------:R2:W3:Y:S04]  /*e440*/  SHFL.IDX PT, R5, R27, RZ, 0x1c1f ;  /* 0x001c1fff1b057589 */ /* 0x0004e800000e0000 */
[----:B------:R2:W4:Y:S01]  /*e450*/  SHFL.IDX PT, R14, R26, RZ, 0x1c1f ;  /* 0x001c1fff1a0e7589 */ /* 0x00052200000e0000 */
[----:B0-----:R-:W-:-:S02]  /*e460*/  IMAD.MOV.U32 R21, RZ, RZ, R3 ;  /* 0x000000ffff157224 */ /* 0x001fc400078e0003 */
[----:B-12---:R-:W-:-:S07]  /*e470*/  IMAD.MOV.U32 R20, RZ, RZ, R0 ;  /* 0x000000ffff147224 */ /* 0x006fce00078e0000 */
.L_x_825:
[----:B------:R-:W-:Y:S01]  /*e480*/  ULDC UR4, c[0x0][0x448] ;  /* 0x0001120000047ab9 */ /* 0x000fe20000000800 */
[----:B------:R-:W-:Y:S01]  /*e490*/  BSSY B1, `(.L_x_584) ;  /* 0x000003b000017945 */ /* 0x000fe20003800000 */
[----:B------:R-:W-:Y:S01]  /*e4a0*/  IMAD R39, R155, UR4, RZ ;  /* 0x000000049b277c24 */ /* 0x000fe2000f8e02ff */
[----:B------:R-:W-:Y:S01]  /*e4b0*/  CS2R R6, SRZ ;  /* 0x0000000000067805 */ /* 0x000fe2000001ff00 */
[----:B----4-:R-:W-:Y:S01]  /*e4c0*/  IMAD.MOV.U32 R40, RZ, RZ, R14 ;  /* 0x000000ffff287224 */ /* 0x010fe200078e000e */
[----:B------:R-:W-:Y:S01]  /*e4d0*/  CS2R R8, SRZ ;  /* 0x0000000000087805 */ /* 0x000fe2000001ff00 */
[----:B---3--:R-:W-:Y:S01]  /*e4e0*/  IMAD.MOV.U32 R41, RZ, RZ, R5 ;  /* 0x000000ffff297224 */ /* 0x008fe200078e0005 */
[----:B------:R-:W-:Y:S01]  /*e4f0*/  ISETP.GE.AND P0, PT, R4, R39, PT ;  /* 0x000000270400720c */ /* 0x000fe20003f06270 */
[----:B------:R-:W-:Y:S01]  /*e500*/  IMAD R39, R149, -0x80, R39 ;  /* 0xffffff8095277824 */ /* 0x000fe200078e0227 */
        /* <DEDUP_REMOVED lines=10> */
[----:B------:R-:W-:Y:S06]  /*e5b0*/  @P0 BRA `(.L_x_585) ;  /* 0x0000000000a00947 */ /* 0x000fec0003800000 */
[C---:B------:R-:W-:Y:S01]  /*e5c0*/  VIADD R0, R18.reuse, 0x20 ;  /* 0x0000002012007836 */ /* 0x040fe20000000000 */
[----:B------:R-:W-:Y:S01]  /*e5d0*/  ULDC UR4, c[0x0][0x3f4] ;  /* 0x0000fd0000047ab9 */ /* 0x000fe20000000800 */
[C---:B------:R-:W-:Y:S01]  /*e5e0*/  VIADD R3, R18.reuse, 0x40 ;  /* 0x0000004012037836 */ /* 0x040fe20000000000 */
[----:B------:R-:W-:Y:S01]  /*e5f0*/  ISETP.GE.AND P0, PT, R18, UR4, PT ;  /* 0x0000000412007c0c */ /* 0x000fe2000bf06270 */
[----:B------:R-:W-:Y:S01]  /*e600*/  IMAD.IADD R4, R22, 0x1, R206 ;  /* 0x0000000116047824 */ /* 0x000fe200078e02ce */
[----:B------:R-:W-:Y:S01]  /*e610*/  ISETP.GE.AND P1, PT, R0, UR4, PT ;  /* 0x0000000400007c0c */ /* 0x000fe2000bf26270 */
[----:B------:R-:W-:Y:S01]  /*e620*/  IMAD.IADD R0, R22, 0x1, R205 ;  /* 0x0000000116007824 */ /* 0x000fe200078e02cd */
[----:B------:R-:W-:Y:S02]  /*e630*/  ISETP.GE.AND P2, PT, R3, UR4, PT ;  /* 0x0000000403007c0c */ /* 0x000fe4000bf46270 */
[----:B------:R-:W-:Y:S02]  /*e640*/  CS2R R24, SRZ ;  /* 0x0000000000187805 */ /* 0x000fe4000001ff00 */
[----:B------:R-:W-:-:S02]  /*e650*/  SHF.R.S32.HI R5, RZ, 0x1f, R4 ;  /* 0x0000001fff057819 */ /* 0x000fc40000011404 */
[----:B------:R-:W-:Y:S02]  /*e660*/  CS2R R26, SRZ ;  /* 0x00000000001a7805 */ /* 0x000fe4000001ff00 */
[----:B------:R-:W-:Y:S02]  /*e670*/  SHF.R.S32.HI R3, RZ, 0x1f, R0 ;  /* 0x0000001fff037819 */ /* 0x000fe40000011400 */
[----:B------:R-:W-:Y:S02]  /*e680*/  LEA.HI R6, R5, R4, RZ, 0x3 ;  /* 0x0000000405067211 */ /* 0x000fe400078f18ff */
[----:B------:R-:W-:Y:S01]  /*e690*/  LEA.HI R3, R3, R0, RZ, 0x3 ;  /* 0x0000000003037211 */ /* 0x000fe200078f18ff */
[----:B------:R-:W-:Y:S01]  /*e6a0*/  @!P0 IMAD.WIDE R12, R18, 0x2, R20 ;  /* 0x00000002120c8825 */ /* 0x000fe200078e0214 */
[----:B------:R-:W-:Y:S02]  /*e6b0*/  SHF.R.S32.HI R0, RZ, 0x3, R6 ;  /* 0x00000003ff007819 */ /* 0x000fe40000011406 */
[----:B------:R-:W-:-:S02]  /*e6c0*/  SHF.R.S32.HI R47, RZ, 0x3, R3 ;  /* 0x00000003ff2f7819 */ /* 0x000fc40000011403 */
[----:B------:R-:W-:Y:S01]  /*e6d0*/  CS2R R4, SRZ ;  /* 0x0000000000047805 */ /* 0x000fe2000001ff00 */
[----:B------:R0:W5:Y:S01]  /*e6e0*/  @!P0 LD.E.128 R24, desc[UR60][R12.64] ;  /* 0x0000003c0c188980 */ /* 0x000162000c101d00 */
[----:B------:R-:W-:Y:S01]  /*e6f0*/  @!P1 IMAD.SHL.U32 R3, R0, 0x8, RZ ;  /* 0x0000000800039824 */ /* 0x000fe200078e00ff */
[----:B------:R-:W-:Y:S01]  /*e700*/  CS2R R6, SRZ ;  /* 0x0000000000067805 */ /* 0x000fe2000001ff00 */
[----:B------:R-:W-:Y:S01]  /*e710*/  @!P2 IMAD.SHL.U32 R47, R47, 0x8, RZ ;  /* 0x000000082f2fa824 */ /* 0x000fe200078e00ff */
[----:B------:R-:W-:Y:S01]  /*e720*/  CS2R R28, SRZ ;  /* 0x00000000001c7805 */ /* 0x000fe2000001ff00 */
[--C-:B------:R-:W-:Y:S01]  /*e730*/  @!P1 IMAD.WIDE R42, R3, 0x2, R20.reuse ;  /* 0x00000002032a9825 */ /* 0x100fe200078e0214 */
[----:B------:R-:W-:Y:S02]  /*e740*/  CS2R R30, SRZ ;  /* 0x00000000001e7805 */ /* 0x000fe4000001ff00 */
[----:B------:R-:W-:Y:S02]  /*e750*/  CS2R R8, SRZ ;  /* 0x0000000000087805 */ /* 0x000fe4000001ff00 */
[----:B------:R-:W-:Y:S01]  /*e760*/  CS2R R10, SRZ ;  /* 0x00000000000a7805 */ /* 0x000fe2000001ff00 */
[----:B------:R-:W-:Y:S01]  /*e770*/  @!P2 IMAD.WIDE R44, R47, 0x2, R20 ;  /* 0x000000022f2ca825 */ /* 0x000fe200078e0214 */
[----:B------:R-:W-:-:S02]  /*e780*/  CS2R R32, SRZ ;  /* 0x0000000000207805 */ /* 0x000fc4000001ff00 */
[----:B------:R-:W-:Y:S02]  /*e790*/  CS2R R34, SRZ ;  /* 0x0000000000227805 */ /* 0x000fe4000001ff00 */
[----:B0-----:R-:W-:Y:S01]  /*e7a0*/  CS2R R12, SRZ ;  /* 0x00000000000c7805 */ /* 0x001fe2000001ff00 */
[--C-:B------:R-:W-:Y:S01]  /*e7b0*/  @!P1 IMAD.WIDE R20, R3, 0x2, R40.reuse ;  /* 0x0000000203149825 */ /* 0x100fe200078e0228 */
[----:B------:R-:W-:Y:S01]  /*e7c0*/  CS2R R14, SRZ ;  /* 0x00000000000e7805 */ /* 0x000fe2000001ff00 */
[----:B------:R0:W5:Y:S02]  /*e7d0*/  @!P1 LD.E.128 R28, desc[UR60][R42.64] ;  /* 0x0000003c2a1c9980 */ /* 0x000164000c101d00 */
[--C-:B------:R-:W-:Y:S02]  /*e7e0*/  @!P2 IMAD.WIDE R46, R47, 0x2, R40.reuse ;  /* 0x000000022f2ea825 */ /* 0x100fe400078e0228 */
[----:B------:R0:W5:Y:S02]  /*e7f0*/  @!P1 LD.E.128 R8, desc[UR60][R20.64] ;  /* 0x0000003c14089980 */ /* 0x000164000c101d00 */
[----:B------:R-:W-:-:S02]  /*e800*/  @!P0 IMAD.WIDE R40, R18, 0x2, R40 ;  /* 0x0000000212288825 */ /* 0x000fc400078e0228 */
[----:B------:R0:W5:Y:S04]  /*e810*/  @!P2 LD.E.128 R32, desc[UR60][R44.64] ;  /* 0x0000003c2c20a980 */ /* 0x000168000c101d00 */
[----:B------:R0:W5:Y:S04]  /*e820*/  @!P0 LD.E.128 R4, desc[UR60][R40.64] ;  /* 0x0000003c28048980 */ /* 0x000168000c101d00 */
[----:B------:R0:W5:Y:S02]  /*e830*/  @!P2 LD.E.128 R12, desc[UR60][R46.64] ;  /* 0x0000003c2e0ca980 */ /* 0x000164000c101d00 */
.L_x_585:
[----:B------:R-:W-:Y:S05]  /*e840*/  BSYNC B1 ;  /* 0x0000000000017941 */ /* 0x000fea0003800000 */
.L_x_584:
[----:B0-----:R-:W-:Y:S01]  /*e850*/  LEA.HI R20, R228, R228, RZ, 0x1 ;  /* 0x000000e4e4147211 */ /* 0x001fe200078f08ff */
[--C-:B-----5:R-:W-:Y:S01]  /*e860*/  IMAD.MOV.U32 R40, RZ, RZ, R5.reuse ;  /* 0x000000ffff287224 */ /* 0x120fe200078e0005 */
[----:B------:R-:W-:Y:S01]  /*e870*/  SHF.R.U64 R57, R4, 0x10, R5 ;  /* 0x0000001004397819 */ /* 0x000fe20000001205 */
[----:B------:R-:W-:Y:S01]  /*e880*/  IMAD.MOV.U32 R3, RZ, RZ, R25 ;  /* 0x000000ffff037224 */ /* 0x000fe200078e0019 */
[----:B------:R-:W-:Y:S01]  /*e890*/  LOP3.LUT R21, R20, 0xfffffffe, RZ, 0xc0, !PT ;  /* 0xfffffffe14157812 */ /* 0x000fe200078ec0ff */
[----:B------:R-:W-:Y:S01]  /*e8a0*/  IMAD.MOV.U32 R44, RZ, RZ, R31 ;  /* 0x000000ffff2c7224 */ /* 0x000fe200078e001f */
[----:B------:R-:W-:Y:S01]  /*e8b0*/  SHF.R.U32.HI R55, RZ, 0x10, R5 ;  /* 0x00000010ff377819 */ /* 0x000fe20000011605 */
[----:B------:R-:W-:Y:S01]  /*e8c0*/  IMAD.MOV.U32 R0, RZ, RZ, R24 ;  /* 0x000000ffff007224 */ /* 0x000fe200078e0018 */
[----:B------:R-:W-:Y:S01]  /*e8d0*/  SHF.R.U64 R69, R24, 0x10, R25 ;  /* 0x0000001018457819 */ /* 0x000fe20000001219 */
[----:B------:R-:W-:Y:S01]  /*e8e0*/  IMAD.IADD R21, R228, 0x1, -R21 ;  /* 0x00000001e4157824 */ /* 0x000fe200078e0a15 */
[----:B------:R-:W-:Y:S01]  /*e8f0*/  SHF.R.U32.HI R66, RZ, 0x10, R25 ;  /* 0x00000010ff427819 */ /* 0x000fe20000011619 */
[--C-:B------:R-:W-:Y:S01]  /*e900*/  IMAD.MOV.U32 R25, RZ, RZ, R27.reuse ;  /* 0x000000ffff197224 */ /* 0x100fe200078e001b */
[----:B------:R-:W-:Y:S01]  /*e910*/  SHF.R.U64 R67, R26, 0x10, R27 ;  /* 0x000000101a437819 */ /* 0x000fe2000000121b */
[----:B------:R-:W-:Y:S01]  /*e920*/  IMAD.MOV.U32 R48, RZ, RZ, R35 ;  /* 0x000000ffff307224 */ /* 0x000fe200078e0023 */
[----:B------:R-:W-:Y:S01]  /*e930*/  SHF.L.U32 R5, R21, 0x1f, RZ ;  /* 0x0000001f15057819 */ /* 0x000fe200000006ff */
[----:B------:R-:W-:Y:S01]  /*e940*/  IMAD.MOV.U32 R24, RZ, RZ, R26 ;  /* 0x000000ffff187224 */ /* 0x000fe200078e001a */
[----:B------:R-:W-:Y:S01]  /*e950*/  SHF.R.U32.HI R64, RZ, 0x10, R27 ;  /* 0x00000010ff407819 */ /* 0x000fe2000001161b */
[--C-:B------:R-:W-:Y:S01]  /*e960*/  IMAD.MOV.U32 R27, RZ, RZ, R29.reuse ;  /* 0x000000ffff1b7224 */ /* 0x100fe200078e001d */
[----:B------:R-:W0:Y:S01]  /*e970*/  SYNCS.PHASECHK.TRANS64.TRYWAIT P0, [R2+URZ+0x36800], R5 ;  /* 0x03680005020075a7 */ /* 0x000e22000800017f */
[----:B------:R-:W-:Y:S01]  /*e980*/  SHF.R.U32.HI R62, RZ, 0x10, R29 ;  /* 0x00000010ff3e7819 */ /* 0x000fe2000001161d */
[----:B------:R-:W-:Y:S01]  /*e990*/  IMAD.MOV.U32 R26, RZ, RZ, R28 ;  /* 0x000000ffff1a7224 */ /* 0x000fe200078e001c */
[----:B------:R-:W-:Y:S01]  /*e9a0*/  SHF.R.U32.HI R63, RZ, 0x10, R31 ;  /* 0x00000010ff3f7819 */ /* 0x000fe2000001161f */
[----:B------:R-:W-:Y:S01]  /*e9b0*/  IMAD.MOV.U32 R43, RZ, RZ, R30 ;  /* 0x000000ffff2b7224 */ /* 0x000fe200078e001e */
[--C-:B------:R-:W-:Y:S01]  /*e9c0*/  SHF.R.U64 R56, R34, 0x10, R35.reuse ;  /* 0x0000001022387819 */ /* 0x100fe20000001223 */
[----:B------:R-:W-:Y:S01]  /*e9d0*/  IMAD.MOV.U32 R45, RZ, RZ, R32 ;  /* 0x000000ffff2d7224 */ /* 0x000fe200078e0020 */
[----:B------:R-:W-:Y:S01]  /*e9e0*/  SHF.R.U32.HI R59, RZ, 0x10, R35 ;  /* 0x00000010ff3b7819 */ /* 0x000fe20000011623 */
[----:B------:R-:W-:Y:S01]  /*e9f0*/  IMAD.MOV.U32 R46, RZ, RZ, R33 ;  /* 0x000000ffff2e7224 */ /* 0x000fe200078e0021 */
[----:B------:R-:W-:Y:S01]  /*ea00*/  PRMT R35, R25, 0x5410, R64 ;  /* 0x0000541019237816 */ /* 0x000fe20000000040 */
[----:B------:R-:W-:Y:S01]  /*ea10*/  IMAD.MOV.U32 R47, RZ, RZ, R34 ;  /* 0x000000ffff2f7224 */ /* 0x000fe200078e0022 */
[----:B------:R-:W-:Y:S01]  /*ea20*/  SHF.R.U64 R65, R28, 0x10, R29 ;  /* 0x000000101c417819 */ /* 0x000fe2000000121d */
[----:B------:R-:W-:Y:S01]  /*ea30*/  IMAD.MOV.U32 R20, RZ, RZ, R4 ;  /* 0x000000ffff147224 */ /* 0x000fe200078e0004 */
[----:B------:R-:W-:Y:S01]  /*ea40*/  SHF.R.U64 R60, R30, 0x10, R31 ;  /* 0x000000101e3c7819 */ /* 0x000fe2000000121f */
[----:B------:R-:W-:Y:S01]  /*ea50*/  IMAD.MOV.U32 R41, RZ, RZ, R6 ;  /* 0x000000ffff297224 */ /* 0x000fe200078e0006 */
[----:B------:R-:W-:Y:S01]  /*ea60*/  PRMT R25, R27, 0x5410, R62 ;  /* 0x000054101b197816 */ /* 0x000fe2000000003e */
[----:B------:R-:W-:Y:S01]  /*ea70*/  IMAD.MOV.U32 R42, RZ, RZ, R7 ;  /* 0x000000ffff2a7224 */ /* 0x000fe200078e0007 */
[----:B------:R-:W-:Y:S01]  /*ea80*/  PRMT R27, R44, 0x5410, R63 ;  /* 0x000054102c1b7816 */ /* 0x000fe2000000003f */
[----:B------:R-:W-:Y:S01]  /*ea90*/  IMAD.MOV.U32 R28, RZ, RZ, R8 ;  /* 0x000000ffff1c7224 */ /* 0x000fe200078e0008 */
[----:B------:R-:W-:Y:S01]  /*eaa0*/  SHF.R.U64 R58, R32, 0x10, R33 ;  /* 0x00000010203a7819 */ /* 0x000fe20000001221 */
[----:B------:R-:W-:Y:S01]  /*eab0*/  IMAD.MOV.U32 R29, RZ, RZ, R9 ;  /* 0x000000ffff1d7224 */ /* 0x000fe200078e0009 */
[----:B------:R-:W-:Y:S01]  /*eac0*/  SHF.R.U32.HI R61, RZ, 0x10, R33 ;  /* 0x00000010ff3d7819 */ /* 0x000fe20000011621 */
[----:B------:R-:W-:Y:S01]  /*ead0*/  IMAD.MOV.U32 R30, RZ, RZ, R10 ;  /* 0x000000ffff1e7224 */ /* 0x000fe200078e000a */
[----:B------:R-:W-:Y:S01]  /*eae0*/  SHF.R.U64 R54, R6, 0x10, R7 ;  /* 0x0000001006367819 */ /* 0x000fe20000001207 */
[----:B------:R-:W-:Y:S01]  /*eaf0*/  IMAD.MOV.U32 R31, RZ, RZ, R11 ;  /* 0x000000ffff1f7224 */ /* 0x000fe200078e000b */
[----:B------:R-:W-:Y:S01]  /*eb00*/  SHF.R.U32.HI R53, RZ, 0x10, R7 ;  /* 0x00000010ff357819 */ /* 0x000fe20000011607 */
[----:B------:R-:W-:Y:S01]  /*eb10*/  BSSY B1, `(.L_x_586) ;  /* 0x0000021000017945 */ /* 0x000fe20003800000 */
[--C-:B------:R-:W-:Y:S01]  /*eb20*/  SHF.R.U64 R51, R8, 0x10, R9.reuse ;  /* 0x0000001008337819 */ /* 0x100fe20000001209 */
[----:B------:R-:W-:Y:S01]  /*eb30*/  IMAD.MOV.U32 R4, RZ, RZ, R12 ;  /* 0x000000ffff047224 */ /* 0x000fe200078e000c */
[----:B------:R-:W-:Y:S01]  /*eb40*/  SHF.R.U32.HI R52, RZ, 0x10, R9 ;  /* 0x00000010ff347819 */ /* 0x000fe20000011609 */
[----:B------:R-:W-:Y:S01]  /*eb50*/  IMAD.MOV.U32 R6, RZ, RZ, R13 ;  /* 0x000000ffff067224 */ /* 0x000fe200078e000d */
[--C-:B------:R-:W-:Y:S01]  /*eb60*/  SHF.R.U64 R49, R10, 0x10, R11.reuse ;  /* 0x000000100a317819 */ /* 0x100fe2000000120b */
[----:B------:R-:W-:Y:S01]  /*eb70*/  IMAD.MOV.U32 R7, RZ, RZ, R14 ;  /* 0x000000ffff077224 */ /* 0x000fe200078e000e */
[----:B------:R-:W-:Y:S01]  /*eb80*/  SHF.R.U32.HI R50, RZ, 0x10, R11 ;  /* 0x00000010ff327819 */ /* 0x000fe2000001160b */
[----:B------:R-:W-:Y:S01]  /*eb90*/  IMAD.MOV.U32 R21, RZ, RZ, R15 ;  /* 0x000000ffff157224 */ /* 0x000fe200078e000f */
[----:B------:R-:W-:-:S02]  /*eba0*/  VIMNMX R44, R39, 0x80, PT ;  /* 0x00000080272c7848 */ /* 0x000fc40003fe0100 */
[----:B------:R-:W-:Y:S02]  /*ebb0*/  PRMT R34, R24, 0x5410, R67 ;  /* 0x0000541018227816 */ /* 0x000fe40000000043 */
[--C-:B------:R-:W-:Y:S02]  /*ebc0*/  SHF.R.U64 R11, R12, 0x10, R13.reuse ;  /* 0x000000100c0b7819 */ /* 0x100fe4000000120d */
[----:B------:R-:W-:Y:S02]  /*ebd0*/  SHF.R.U32.HI R9, RZ, 0x10, R13 ;  /* 0x00000010ff097819 */ /* 0x000fe4000001160d */
[----:B------:R-:W-:Y:S02]  /*ebe0*/  PRMT R32, R0, 0x5410, R69 ;  /* 0x0000541000207816 */ /* 0x000fe40000000045 */
[----:B------:R-:W-:Y:S02]  /*ebf0*/  PRMT R33, R3, 0x5410, R66 ;  /* 0x0000541003217816 */ /* 0x000fe40000000042 */
[----:B------:R-:W-:-:S02]  /*ec00*/  PRMT R24, R26, 0x5410, R65 ;  /* 0x000054101a187816 */ /* 0x000fc40000000041 */
[--C-:B------:R-:W-:Y:S02]  /*ec10*/  SHF.R.U64 R10, R14, 0x10, R15.reuse ;  /* 0x000000100e0a7819 */ /* 0x100fe4000000120f */
[----:B------:R-:W-:Y:S02]  /*ec20*/  SHF.R.U32.HI R8, RZ, 0x10, R15 ;  /* 0x00000010ff087819 */ /* 0x000fe4000001160f */
[----:B------:R-:W-:Y:S02]  /*ec30*/  PRMT R26, R43, 0x5410, R60 ;  /* 0x000054102b1a7816 */ /* 0x000fe4000000003c */
[----:B------:R-:W-:Y:S02]  /*ec40*/  PRMT R0, R45, 0x5410, R58 ;  /* 0x000054102d007816 */ /* 0x000fe4000000003a */
[----:B------:R-:W-:Y:S02]  /*ec50*/  PRMT R3, R46, 0x5410, R61 ;  /* 0x000054102e037816 */ /* 0x000fe4000000003d */
[----:B------:R-:W-:-:S02]  /*ec60*/  PRMT R12, R47, 0x5410, R56 ;  /* 0x000054102f0c7816 */ /* 0x000fc40000000038 */
[----:B------:R-:W-:Y:S02]  /*ec70*/  PRMT R13, R48, 0x5410, R59 ;  /* 0x00005410300d7816 */ /* 0x000fe4000000003b */
[----:B------:R-:W-:Y:S02]  /*ec80*/  PRMT R39, R20, 0x5410, R57 ;  /* 0x0000541014277816 */ /* 0x000fe40000000039 */
[----:B------:R-:W-:Y:S02]  /*ec90*/  ISETP.GE.AND P1, PT, R17, R44, PT ;  /* 0x0000002c1100720c */ /* 0x000fe40003f26270 */
[----:B------:R-:W-:Y:S02]  /*eca0*/  PRMT R40, R40, 0x5410, R55 ;  /* 0x0000541028287816 */ /* 0x000fe40000000037 */
[----:B------:R-:W-:Y:S02]  /*ecb0*/  PRMT R41, R41, 0x5410, R54 ;  /* 0x0000541029297816 */ /* 0x000fe40000000036 */
[----:B------:R-:W-:-:S02]  /*ecc0*/  PRMT R42, R42, 0x5410, R53 ;  /* 0x000054102a2a7816 */ /* 0x000fc40000000035 */
[----:B------:R-:W-:Y:S02]  /*ecd0*/  PRMT R28, R28, 0x5410, R51 ;  /* 0x000054101c1c7816 */ /* 0x000fe40000000033 */
[----:B------:R-:W-:Y:S02]  /*ece0*/  PRMT R29, R29, 0x5410, R52 ;  /* 0x000054101d1d7816 */ /* 0x000fe40000000034 */
[----:B------:R-:W-:Y:S02]  /*ecf0*/  PRMT R30, R30, 0x5410, R49 ;  /* 0x000054101e1e7816 */ /* 0x000fe40000000031 */
[----:B------:R-:W-:Y:S01]  /*ed00*/  PRMT R31, R31, 0x5410, R50 ;  /* 0x000054101f1f7816 */ /* 0x000fe20000000032 */
[----:B0-----:R-:W-:Y:S06]  /*ed10*/  @!P0 BRA `(.L_x_587) ;  /* 0x000001ac00c88947 */ /* 0x001fec0003800000 */
.L_x_826:
[----:B------:R-:W-:Y:S05]  /*ed20*/  BSYNC B1 ;  /* 0x0000000000017941 */ /* 0x000fea0003800000 */
.L_x_586:
[----:B------:R-:W-:Y:S01]  /*ed30*/  BSSY B1, `(.L_x_588) ;  /* 0x0000132000017945 */ /* 0x000fe20003800000 */
[----:B------:R-:W-:Y:S02]  /*ed40*/  PRMT R14, R4, 0x5410, R11 ;  /* 0x00005410040e7816 */ /* 0x000fe4000000000b */
[----:B------:R-:W-:Y:S02]  /*ed50*/  PRMT R15, R6, 0x5410, R9 ;  /* 0x00005410060f7816 */ /* 0x000fe40000000009 */
[----:B------:R-:W-:Y:S02]  /*ed60*/  PRMT R20, R7, 0x5410, R10 ;  /* 0x0000541007147816 */ /* 0x000fe4000000000a */
[----:B------:R-:W-:Y:S01]  /*ed70*/  PRMT R21, R21, 0x5410, R8 ;  /* 0x0000541015157816 */ /* 0x000fe20000000008 */
[----:B------:R-:W-:Y:S06]  /*ed80*/  @P1 BRA `(.L_x_589) ;  /* 0x0000001000b01947 */ /* 0x000fec0003800000 */
[----:B------:R-:W1:Y:S01]  /*ed90*/  LDC R43, c[0x0][0x3f4] ;  /* 0x0000fd00ff2b7b82 */ /* 0x000e620000000800 */
[C---:B------:R-:W-:Y:S01]  /*eda0*/  VIADD R4, R18.reuse, 0x20 ;  /* 0x0000002012047836 */ /* 0x040fe20000000000 */
[----:B------:R-:W-:Y:S01]  /*edb0*/  BSSY B2, `(.L_x_590) ;  /* 0x0000063000027945 */ /* 0x000fe20003800000 */
[C---:B------:R-:W-:Y:S01]  /*edc0*/  VIADD R6, R18.reuse, 0x40 ;  /* 0x0000004012067836 */ /* 0x040fe20000000000 */
[-C--:B-1----:R-:W-:Y:S02]  /*edd0*/  ISETP.GE.AND P0, PT, R18, R43.reuse, PT ;  /* 0x0000002b1200720c */ /* 0x082fe40003f06270 */
[-C--:B------:R-:W-:Y:S02]  /*ede0*/  ISETP.GE.AND P1, PT, R4, R43.reuse, PT ;  /* 0x0000002b0400720c */ /* 0x080fe40003f26270 */
[----:B------:R-:W-:-:S09]  /*edf0*/  ISETP.GE.AND P2, PT, R6, R43, PT ;  /* 0x0000002b0600720c */ /* 0x000fd20003f46270 */
[----:B------:R-:W-:Y:S05]  /*ee00*/  @P0 BRA `(.L_x_591) ;  /* 0x0000000400740947 */ /* 0x000fea0003800000 */
[----:B------:R-:W-:Y:S01]  /*ee10*/  LEA.HI R4, R37, R38, RZ, 0x2 ;  /* 0x0000002625047211 */ /* 0x000fe200078f10ff */
[C---:B------:R-:W-:Y:S01]  /*ee20*/  IMAD.U32 R56, R39.reuse, 0x10000, RZ ;  /* 0x0001000027387824 */ /* 0x040fe200078e00ff */
[----:B------:R-:W-:Y:S01]  /*ee30*/  LOP3.LUT R53, R39, 0xffff0000, RZ, 0xc0, !PT ;  /* 0xffff000027357812 */ /* 0x000fe200078ec0ff */
[----:B------:R-:W-:Y:S01]  /*ee40*/  IMAD.U32 R54, R32, 0x10000, RZ ;  /* 0x0001000020367824 */ /* 0x000fe200078e00ff */
[----:B0-----:R-:W-:Y:S01]  /*ee50*/  LOP3.LUT R5, R4, 0xfffffffc, RZ, 0xc0, !PT ;  /* 0xfffffffc04057812 */ /* 0x001fe200078ec0ff */
[----:B------:R-:W-:Y:S01]  /*ee60*/  IMAD.U32 R55, R40, 0x10000, RZ ;  /* 0x0001000028377824 */ /* 0x000fe200078e00ff */
[----:B------:R-:W-:-:S03]  /*ee70*/  LOP3.LUT R4, R214, 0x38, R18, 0xf8, !PT ;  /* 0x00000038d6047812 */ /* 0x000fc600078ef812 */
[----:B------:R-:W-:Y:S01]  /*ee80*/  IMAD.IADD R6, R38, 0x1, -R5 ;  /* 0x0000000126067824 */ /* 0x000fe200078e0a05 */
[----:B------:R-:W-:-:S04]  /*ee90*/  LOP3.LUT R5, R4, R215, RZ, 0x3c, !PT ;  /* 0x000000d704057212 */ /* 0x000fc800078e3cff */
[----:B------:R-:W-:Y:S01]  /*eea0*/  LEA.HI R6, R43, R6, RZ, 0x1d ;  /* 0x000000062b067211 */ /* 0x000fe200078fe8ff */
[----:B------:R-:W-:-:S03]  /*eeb0*/  IMAD.IADD R5, R216, 0x1, R5 ;  /* 0x00000001d8057824 */ /* 0x000fc600078e0205 */
[----:B------:R-:W-:Y:S01]  /*eec0*/  SHF.R.S32.HI R9, RZ, 0x1f, R6 ;  /* 0x0000001fff097819 */ /* 0x000fe20000011406 */
[----:B------:R-:W-:Y:S02]  /*eed0*/  IMAD.SHL.U32 R7, R6, 0x8, RZ ;  /* 0x0000000806077824 */ /* 0x000fe400078e00ff */
[----:B------:R-:W-:Y:S01]  /*eee0*/  IMAD R63, R5, 0x2, R2 ;  /* 0x00000002053f7824 */ /* 0x000fe200078e0202 */
[----:B------:R-:W-:Y:S02]  /*eef0*/  LEA.HI R9, R9, R6, RZ, 0x3 ;  /* 0x0000000609097211 */ /* 0x000fe400078f18ff */
[----:B------:R-:W-:-:S03]  /*ef00*/  LOP3.LUT R4, R214, 0x38, R7, 0xf8, !PT ;  /* 0x00000038d6047812 */ /* 0x000fc600078ef807 */
[----:B------:R-:W-:Y:S01]  /*ef10*/  IMAD.SHL.U32 R9, R9, 0x400, RZ ;  /* 0x0000040009097824 */ /* 0x000fe200078e00ff */
[----:B------:R-:W-:-:S04]  /*ef20*/  LOP3.LUT R4, R4, R215, RZ, 0x3c, !PT ;  /* 0x000000d704047212 */ /* 0x000fc800078e3cff */
[----:B------:R-:W-:-:S04]  /*ef30*/  LOP3.LUT R9, R9, 0x7fffe000, RZ, 0xc0, !PT ;  /* 0x7fffe00009097812 */ /* 0x000fc800078ec0ff */
[----:B------:R-:W-:Y:S02]  /*ef40*/  IADD3 R9, R4, R9, R216 ;  /* 0x0000000904097210 */ /* 0x000fe40007ffe0d8 */
[----:B------:R-:W0:Y:S03]  /*ef50*/  LDS.128 R4, [R63+0x15400] ;  /* 0x015400003f047984 */ /* 0x000e260000000c00 */
[----:B------:R-:W-:-:S05]  /*ef60*/  IMAD R64, R9, 0x2, R2 ;  /* 0x0000000209407824 */ /* 0x000fca00078e0202 */
[----:B------:R-:W1:Y:S01]  /*ef70*/  LDS.128 R8, [R64+0x15400] ;  /* 0x0154000040087984 */ /* 0x000e620000000c00 */
[C---:B0-----:R-:W-:Y:S01]  /*ef80*/  IMAD.U32 R45, R4.reuse, 0x10000, RZ ;  /* 0x00010000042d7824 */ /* 0x041fe200078e00ff */
[----:B------:R-:W-:Y:S01]  /*ef90*/  LOP3.LUT R4, R4, 0xffff0000, RZ, 0xc0, !PT ;  /* 0xffff000004047812 */ /* 0x000fe200078ec0ff */
[C---:B------:R-:W-:Y:S01]  /*efa0*/  IMAD.U32 R46, R5.reuse, 0x10000, RZ ;  /* 0x00010000052e7824 */ /* 0x040fe200078e00ff */
[----:B------:R-:W-:Y:S01]  /*efb0*/  LOP3.LUT R5, R5, 0xffff0000, RZ, 0xc0, !PT ;  /* 0xffff000005057812 */ /* 0x000fe200078ec0ff */
[C---:B------:R-:W-:Y:S01]  /*efc0*/  IMAD.U32 R47, R6.reuse, 0x10000, RZ ;  /* 0x00010000062f7824 */ /* 0x040fe200078e00ff */
[----:B------:R-:W-:Y:S01]  /*efd0*/  LOP3.LUT R6, R6, 0xffff0000, RZ, 0xc0, !PT ;  /* 0xffff000006067812 */ /* 0x000fe200078ec0ff */
[C---:B------:R-:W-:Y:S01]  /*efe0*/  IMAD.U32 R48, R7.reuse, 0x10000, RZ ;  /* 0x0001000007307824 */ /* 0x040fe200078e00ff */
[----:B------:R-:W-:Y:S01]  /*eff0*/  LOP3.LUT R7, R7, 0xffff0000, RZ, 0xc0, !PT ;  /* 0xffff000007077812 */ /* 0x000fe200078ec0ff */
[C---:B-1----:R-:W-:Y:S01]  /*f000*/  IMAD.U32 R49, R8.reuse, 0x10000, RZ ;  /* 0x0001000008317824 */ /* 0x042fe200078e00ff */
[----:B------:R-:W-:Y:S01]  /*f010*/  LOP3.LUT R8, R8, 0xffff0000, RZ, 0xc0, !PT ;  /* 0xffff000008087812 */ /* 0x000fe200078ec0ff */
[C---:B------:R-:W-:Y:S01]  /*f020*/  IMAD.U32 R50, R9.reuse, 0x10000, RZ ;  /* 0x0001000009327824 */ /* 0x040fe200078e00ff */
[----:B------:R-:W-:Y:S01]  /*f030*/  LOP3.LUT R9, R9, 0xffff0000, RZ, 0xc0, !PT ;  /* 0xffff000009097812 */ /* 0x000fe200078ec0ff */
[C---:B------:R-:W-:Y:S01]  /*f040*/  FMUL.FTZ R58, R49.reuse, R56 ;  /* 0x00000038313a7220 */ /* 0x040fe20000410000 */
[-C--:B------:R-:W-:Y:S01]  /*f050*/  FMUL.FTZ R60, R49, R54.reuse ;  /* 0x00000036313c7220 */ /* 0x080fe20000410000 */
[----:B------:R-:W-:Y:S01]  /*f060*/  LOP3.LUT R49, R32, 0xffff0000, RZ, 0xc0, !PT ;  /* 0xffff000020317812 */ /* 0x000fe200078ec0ff */
[----:B------:R-:W-:Y:S01]  /*f070*/  FMUL.FTZ R57, R8, R53 ;  /* 0x0000003508397220 */ /* 0x000fe20000410000 */
[C---:B------:R-:W-:Y:S01]  /*f080*/  FFMA.FTZ R58, R45.reuse, R54, -R58 ;  /* 0x000000362d3a7223 */ /* 0x040fe2000001083a */
[----:B------:R-:W-:Y:S01]  /*f090*/  FFMA.FTZ R60, R45, R56, R60 ;  /* 0x000000382d3c7223 */ /* 0x000fe2000001003c */
[----:B------:R-:W-:-:S02]  /*f0a0*/  IMAD.U32 R45, R33, 0x10000, RZ ;  /* 0x00010000212d7824 */ /* 0x000fc400078e00ff */
[-C--:B------:R-:W-:Y:S01]  /*f0b0*/  FMUL.FTZ R59, R8, R49.reuse ;  /* 0x00000031083b7220 */ /* 0x080fe20000410000 */
[----:B------:R-:W-:Y:S01]  /*f0c0*/  FFMA.FTZ R57, R4, R49, -R57 ;  /* 0x0000003104397223 */ /* 0x000fe20000010839 */
[----:B------:R-:W-:Y:S01]  /*f0d0*/  FMUL.FTZ R49, R50, R55 ;  /* 0x0000003732317220 */ /* 0x000fe20000410000 */
[----:B------:R-:W-:Y:S02]  /*f0e0*/  IMAD.U32 R51, R10, 0x10000, RZ ;  /* 0x000100000a337824 */ /* 0x000fe400078e00ff */
[----:B------:R-:W-:Y:S01]  /*f0f0*/  FMUL.FTZ R54, R50, R45 ;  /* 0x0000002d32367220 */ /* 0x000fe20000410000 */
[----:B------:R-:W-:Y:S01]  /*f100*/  FFMA.FTZ R59, R4, R53, R59 ;  /* 0x00000035043b7223 */ /* 0x000fe2000001003b */
[----:B------:R-:W-:Y:S01]  /*f110*/  LOP3.LUT R10, R10, 0xffff0000, RZ, 0xc0, !PT ;  /* 0xffff00000a0a7812 */ /* 0x000fe200078ec0ff */
[----:B------:R-:W-:Y:S01]  /*f120*/  FFMA.FTZ R50, R46, R45, -R49 ;  /* 0x0000002d2e327223 */ /* 0x000fe20000010831 */
[C---:B------:R-:W-:Y:S01]  /*f130*/  LOP3.LUT R53, R41.reuse, 0xffff0000, RZ, 0xc0, !PT ;  /* 0xffff000029357812 */ /* 0x040fe200078ec0ff */
[----:B------:R-:W-:Y:S01]  /*f140*/  IMAD.U32 R8, R41, 0x10000, RZ ;  /* 0x0001000029087824 */ /* 0x000fe200078e00ff */
[C---:B------:R-:W-:Y:S01]  /*f150*/  LOP3.LUT R45, R34.reuse, 0xffff0000, RZ, 0xc0, !PT ;  /* 0xffff0000222d7812 */ /* 0x040fe200078ec0ff */
[----:B------:R-:W-:-:S02]  /*f160*/  IMAD.U32 R4, R34, 0x10000, RZ ;  /* 0x0001000022047824 */ /* 0x000fc400078e00ff */
[----:B------:R-:W-:Y:S01]  /*f170*/  FFMA.FTZ R54, R46, R55, R54 ;  /* 0x000000372e367223 */ /* 0x000fe20000010036 */
[C---:B------:R-:W-:Y:S01]  /*f180*/  FMUL.FTZ R61, R10.reuse, R53 ;  /* 0x000000350a3d7220 */ /* 0x040fe20000410000 */
[C---:B------:R-:W-:Y:S01]  /*f190*/  FMUL.FTZ R46, R51.reuse, R8 ;  /* 0x00000008332e7220 */ /* 0x040fe20000410000 */
[-C--:B------:R-:W-:Y:S01]  /*f1a0*/  FMUL.FTZ R56, R51, R4.reuse ;  /* 0x0000000433387220 */ /* 0x080fe20000410000 */
[----:B------:R-:W-:Y:S01]  /*f1b0*/  FMUL.FTZ R10, R10, R45 ;  /* 0x0000002d0a0a7220 */ /* 0x000fe20000410000 */
[----:B------:R-:W-:Y:S02]  /*f1c0*/  IMAD.U32 R52, R11, 0x10000, RZ ;  /* 0x000100000b347824 */ /* 0x000fe400078e00ff */
[C---:B------:R-:W-:Y:S01]  /*f1d0*/  FFMA.FTZ R55, R47.reuse, R4, -R46 ;  /* 0x000000042f377223 */ /* 0x040fe2000001082e */
[----:B------:R-:W-:Y:S02]  /*f1e0*/  IMAD.U32 R51, R42, 0x10000, RZ ;  /* 0x000100002a337824 */ /* 0x000fe400078e00ff */
[----:B------:R-:W-:Y:S01]  /*f1f0*/  FFMA.FTZ R56, R47, R8, R56 ;  /* 0x000000082f387223 */ /* 0x000fe20000010038 */
[----:B------:R-:W-:-:S02]  /*f200*/  IMAD.U32 R49, R35, 0x10000, RZ ;  /* 0x0001000023317824 */ /* 0x000fc400078e00ff */
[----:B------:R-:W-:Y:S01]  /*f210*/  FFMA.FTZ R53, R6, R53, R10 ;  /* 0x0000003506357223 */ /* 0x000fe2000001000a */
[----:B------:R-:W-:Y:S01]  /*f220*/  LOP3.LUT R11, R11, 0xffff0000, RZ, 0xc0, !PT ;  /* 0xffff00000b0b7812 */ /* 0x000fe200078ec0ff */
[----:B------:R-:W-:Y:S01]  /*f230*/  FMUL.FTZ R47, R52, R51 ;  /* 0x00000033342f7220 */ /* 0x000fe20000410000 */
[----:B------:R-:W-:Y:S01]  /*f240*/  FFMA.FTZ R62, R6, R45, -R61 ;  /* 0x0000002d063e7223 */ /* 0x000fe2000001083d */
[----:B------:R-:W-:Y:S01]  /*f250*/  LOP3.LUT R8, R40, 0xffff0000, RZ, 0xc0, !PT ;  /* 0xffff000028087812 */ /* 0x000fe200078ec0ff */
[-C--:B------:R-:W-:Y:S01]  /*f260*/  FMUL.FTZ R45, R52, R49.reuse ;  /* 0x00000031342d7220 */ /* 0x080fe20000410000 */
[----:B------:R-:W-:Y:S01]  /*f270*/  LOP3.LUT R10, R42, 0xffff0000, RZ, 0xc0, !PT ;  /* 0xffff00002a0a7812 */ /* 0x000fe200078ec0ff */
[C---:B------:R-:W-:Y:S01]  /*f280*/  FFMA.FTZ R47, R48.reuse, R49, -R47 ;  /* 0x00000031302f7223 */ /* 0x040fe2000001082f */
[----:B------:R-:W-:Y:S01]  /*f290*/  LOP3.LUT R4, R33, 0xffff0000, RZ, 0xc0, !PT ;  /* 0xffff000021047812 */ /* 0x000fe200078ec0ff */
[----:B------:R-:W-:Y:S01]  /*f2a0*/  FFMA.FTZ R48, R48, R51, R45 ;  /* 0x0000003330307223 */ /* 0x000fe2000001002d */
[----:B------:R-:W-:Y:S01]  /*f2b0*/  LOP3.LUT R6, R35, 0xffff0000, RZ, 0xc0, !PT ;  /* 0xffff000023067812 */ /* 0x000fe200078ec0ff */
[----:B------:R-:W-:Y:S01]  /*f2c0*/  FMUL.FTZ R46, R9, R8 ;  /* 0x00000008092e7220 */ /* 0x000fe20000410000 */
[----:B------:R-:W-:Y:S01]  /*f2d0*/  FMUL.FTZ R52, R11, R10 ;  /* 0x0000000a0b347220 */ /* 0x000fe20000410000 */
[----:B------:R-:W-:-:S02]  /*f2e0*/  FMUL.FTZ R45, R9, R4 ;  /* 0x00000004092d7220 */ /* 0x000fc40000410000 */
[----:B------:R-:W-:Y:S01]  /*f2f0*/  FMUL.FTZ R11, R11, R6 ;  /* 0x000000060b0b7220 */ /* 0x000fe20000410000 */
[----:B------:R-:W-:Y:S01]  /*f300*/  FFMA.FTZ R9, R5, R4, -R46 ;  /* 0x0000000405097223 */ /* 0x000fe2000001082e */
[----:B------:R-:W-:Y:S01]  /*f310*/  FFMA.FTZ R52, R7, R6, -R52 ;  /* 0x0000000607347223 */ /* 0x000fe20000010834 */
[----:B------:R-:W-:Y:S01]  /*f320*/  FFMA.FTZ R45, R5, R8, R45 ;  /* 0x00000008052d7223 */ /* 0x000fe2000001002d */
[----:B------:R-:W-:Y:S01]  /*f330*/  FFMA.FTZ R11, R7, R10, R11 ;  /* 0x0000000a070b7223 */ /* 0x000fe2000001000b */
[----:B------:R-:W-:Y:S02]  /*f340*/  F2FP.BF16.F32.PACK_AB R6, R62, R55 ;  /* 0x000000373e06723e */ /* 0x000fe400000010ff */
[----:B------:R-:W-:Y:S02]  /*f350*/  F2FP.BF16.F32.PACK_AB R4, R57, R58 ;  /* 0x0000003a3904723e */ /* 0x000fe400000010ff */
[----:B------:R-:W-:Y:S02]  /*f360*/  F2FP.BF16.F32.PACK_AB R5, R9, R50 ;  /* 0x000000320905723e */ /* 0x000fe400000010ff */
[----:B------:R-:W-:-:S02]  /*f370*/  F2FP.BF16.F32.PACK_AB R7, R52, R47 ;  /* 0x0000002f3407723e */ /* 0x000fc400000010ff */
[----:B------:R-:W-:Y:S02]  /*f380*/  F2FP.BF16.F32.PACK_AB R10, R53, R56 ;  /* 0x00000038350a723e */ /* 0x000fe400000010ff */
[----:B------:R-:W-:Y:S01]  /*f390*/  F2FP.BF16.F32.PACK_AB R8, R59, R60 ;  /* 0x0000003c3b08723e */ /* 0x000fe200000010ff */
[----:B------:R1:W-:Y:S01]  /*f3a0*/  STS.128 [R63+0x15400], R4 ;  /* 0x015400043f007388 */ /* 0x0003e20000000c00 */
[----:B------:R-:W-:Y:S02]  /*f3b0*/  F2FP.BF16.F32.PACK_AB R9, R45, R54 ;  /* 0x000000362d09723e */ /* 0x000fe400000010ff */
[----:B------:R-:W-:-:S05]  /*f3c0*/  F2FP.BF16.F32.PACK_AB R11, R11, R48 ;  /* 0x000000300b0b723e */ /* 0x000fca00000010ff */
[----:B------:R1:W-:Y:S02]  /*f3d0*/  STS.128 [R64+0x15400], R8 ;  /* 0x0154000840007388 */ /* 0x0003e40000000c00 */
.L_x_591:
[----:B------:R-:W-:Y:S05]  /*f3e0*/  BSYNC B2 ;  /* 0x0000000000027941 */ /* 0x000fea0003800000 */
.L_x_590:
[----:B------:R-:W-:Y:S04]  /*f3f0*/  BSSY B2, `(.L_x_592) ;  /* 0x0000063000027945 */ /* 0x000fe80003800000 */
[----:B------:R-:W-:Y:S05]  /*f400*/  @P1 BRA `(.L_x_593) ;  /* 0x0000000400841947 */ /* 0x000fea0003800000 */
[----:B-1----:R-:W-:Y:S01]  /*f410*/  IMAD.IADD R4, R22, 0x1, R206 ;  /* 0x0000000116047824 */ /* 0x002fe200078e02ce */
[C---:B------:R-:W-:Y:S01]  /*f420*/  LOP3.LUT R59, R28.reuse, 0xffff0000, RZ, 0xc0, !PT ;  /* 0xffff00001c3b7812 */ /* 0x040fe200078ec0ff */
[----:B------:R-:W-:Y:S02]  /*f430*/  IMAD.U32 R57, R28, 0x10000, RZ ;  /* 0x000100001c397824 */ /* 0x000fe400078e00ff */
[----:B------:R-:W-:Y:S01]  /*f440*/  IMAD.U32 R55, R24, 0x10000, RZ ;  /* 0x0001000018377824 */ /* 0x000fe200078e00ff */
[----:B0-----:R-:W-:-:S04]  /*f450*/  SHF.R.S32.HI R5, RZ, 0x1f, R4 ;  /* 0x0000001fff057819 */ /* 0x001fc80000011404 */
[CC--:B------:R-:W-:Y:S02]  /*f460*/  LEA.HI R7, R5.reuse, R4.reuse, RZ, 0x3 ;  /* 0x0000000405077211 */ /* 0x0c0fe400078f18ff */
[----:B------:R-:W-:Y:S02]  /*f470*/  LEA.HI R5, R5, R4, RZ, 0x6 ;  /* 0x0000000405057211 */ /* 0x000fe400078f30ff */
[----:B------:R-:W-:-:S03]  /*f480*/  SHF.R.S32.HI R6, RZ, 0x3, R7 ;  /* 0x00000003ff067819 */ /* 0x000fc60000011407 */
[----:B------:R-:W-:Y:S01]  /*f490*/  IMAD.SHL.U32 R5, R5, 0x80, RZ ;  /* 0x0000008005057824 */ /* 0x000fe200078e00ff */
[----:B------:R-:W-:Y:S02]  /*f4a0*/  LEA.HI R4, R43, R6, RZ, 0x1d ;  /* 0x000000062b047211 */ /* 0x000fe400078fe8ff */
[----:B------:R-:W-:Y:S02]  /*f4b0*/  LOP3.LUT R6, R214, 0x38, R7, 0xf8, !PT ;  /* 0x00000038d6067812 */ /* 0x000fe400078ef807 */
[----:B------:R-:W-:Y:S02]  /*f4c0*/  SHF.R.S32.HI R7, RZ, 0x1f, R4 ;  /* 0x0000001fff077819 */ /* 0x000fe40000011404 */
[----:B------:R-:W-:Y:S01]  /*f4d0*/  LOP3.LUT R9, R5, 0xffffe000, RZ, 0xc0, !PT ;  /* 0xffffe00005097812 */ /* 0x000fe200078ec0ff */
[----:B------:R-:W-:Y:S01]  /*f4e0*/  IMAD.SHL.U32 R5, R4, 0x8, RZ ;  /* 0x0000000804057824 */ /* 0x000fe200078e00ff */
[----:B------:R-:W-:Y:S02]  /*f4f0*/  LEA.HI R7, R7, R4, RZ, 0x3 ;  /* 0x0000000407077211 */ /* 0x000fe400078f18ff */
[----:B------:R-:W-:-:S02]  /*f500*/  LOP3.LUT R6, R6, R215, RZ, 0x3c, !PT ;  /* 0x000000d706067212 */ /* 0x000fc400078e3cff */
[----:B------:R-:W-:Y:S01]  /*f510*/  LOP3.LUT R4, R214, 0x38, R5, 0xf8, !PT ;  /* 0x00000038d6047812 */ /* 0x000fe200078ef805 */
[----:B------:R-:W-:Y:S01]  /*f520*/  IMAD.SHL.U32 R7, R7, 0x400, RZ ;  /* 0x0000040007077824 */ /* 0x000fe200078e00ff */
[----:B------:R-:W-:Y:S02]  /*f530*/  IADD3 R9, R6, R9, R216 ;  /* 0x0000000906097210 */ /* 0x000fe40007ffe0d8 */
[----:B------:R-:W-:Y:S02]  /*f540*/  LOP3.LUT R4, R4, R215, RZ, 0x3c, !PT ;  /* 0x000000d704047212 */ /* 0x000fe400078e3cff */
[----:B------:R-:W-:Y:S01]  /*f550*/  LOP3.LUT R7, R7, 0x7fffe000, RZ, 0xc0, !PT ;  /* 0x7fffe00007077812 */ /* 0x000fe200078ec0ff */
[----:B------:R-:W-:-:S03]  /*f560*/  IMAD R62, R9, 0x2, R230 ;  /* 0x00000002093e7824 */ /* 0x000fc600078e02e6 */
[----:B------:R-:W-:Y:S02]  /*f570*/  IADD3 R9, R4, R7, R216 ;  /* 0x0000000704097210 */ /* 0x000fe40007ffe0d8 */
[----:B------:R-:W0:Y:S03]  /*f580*/  LDS.128 R4, [R62] ;  /* 0x000000003e047984 */ /* 0x000e260000000c00 */
        /* <DEDUP_REMOVED lines=15> */
[----:B------:R-:W-:Y:S01]  /*f680*/  FMUL.FTZ R63, R50, R55 ;  /* 0x00000037323f7220 */ /* 0x000fe20000410000 */
[----:B------:R-:W-:Y:S01]  /*f690*/  FMUL.FTZ R65, R8, R59 ;  /* 0x0000003b08417220 */ /* 0x000fe20000410000 */
[----:B------:R-:W-:-:S02]  /*f6a0*/  IMAD.U32 R51, R9, 0x10000, RZ ;  /* 0x0001000009337824 */ /* 0x000fc400078e00ff */
[----:B------:R-:W-:Y:S01]  /*f6b0*/  FFMA.FTZ R50, R46, R55, -R61 ;  /* 0x000000372e327223 */ /* 0x000fe2000001083d */
[----:B------:R-:W-:Y:S01]  /*f6c0*/  LOP3.LUT R55, R24, 0xffff0000, RZ, 0xc0, !PT ;  /* 0xffff000018377812 */ /* 0x000fe200078ec0ff */
[----:B------:R-:W-:Y:S02]  /*f6d0*/  IMAD.U32 R61, R30, 0x10000, RZ ;  /* 0x000100001e3d7824 */ /* 0x000fe400078e00ff */
[----:B------:R-:W-:Y:S01]  /*f6e0*/  FFMA.FTZ R54, R46, R57, R63 ;  /* 0x000000392e367223 */ /* 0x000fe2000001003f */
[----:B------:R-:W-:Y:S01]  /*f6f0*/  IMAD.U32 R57, R26, 0x10000, RZ ;  /* 0x000100001a397824 */ /* 0x000fe200078e00ff */
[----:B------:R-:W-:Y:S01]  /*f700*/  LOP3.LUT R63, R30, 0xffff0000, RZ, 0xc0, !PT ;  /* 0xffff00001e3f7812 */ /* 0x000fe200078ec0ff */
[-C--:B------:R-:W-:Y:S01]  /*f710*/  FMUL.FTZ R67, R8, R55.reuse ;  /* 0x0000003708437220 */ /* 0x080fe20000410000 */
[----:B------:R-:W-:Y:S01]  /*f720*/  FFMA.FTZ R65, R4, R55, -R65 ;  /* 0x0000003704417223 */ /* 0x000fe20000010841 */
[C---:B------:R-:W-:Y:S01]  /*f730*/  FMUL.FTZ R55, R52.reuse, R61 ;  /* 0x0000003d34377220 */ /* 0x040fe20000410000 */
[----:B------:R-:W-:Y:S01]  /*f740*/  FMUL.FTZ R52, R52, R57 ;  /* 0x0000003934347220 */ /* 0x000fe20000410000 */
[----:B------:R-:W-:Y:S01]  /*f750*/  FFMA.FTZ R67, R4, R59, R67 ;  /* 0x0000003b04437223 */ /* 0x000fe20000010043 */
[----:B------:R-:W-:Y:S01]  /*f760*/  FMUL.FTZ R59, R10, R63 ;  /* 0x0000003f0a3b7220 */ /* 0x000fe20000410000 */
[----:B------:R-:W-:Y:S01]  /*f770*/  FFMA.FTZ R57, R48, R57, -R55 ;  /* 0x0000003930397223 */ /* 0x000fe20000010837 */
[----:B------:R-:W-:Y:S01]  /*f780*/  LOP3.LUT R55, R26, 0xffff0000, RZ, 0xc0, !PT ;  /* 0xffff00001a377812 */ /* 0x000fe200078ec0ff */
[----:B------:R-:W-:-:S02]  /*f790*/  IMAD.U32 R46, R29, 0x10000, RZ ;  /* 0x000100001d2e7824 */ /* 0x000fc400078e00ff */
[----:B------:R-:W-:Y:S01]  /*f7a0*/  FFMA.FTZ R61, R48, R61, R52 ;  /* 0x0000003d303d7223 */ /* 0x000fe20000010034 */
[----:B------:R-:W-:Y:S01]  /*f7b0*/  IMAD.U32 R53, R11, 0x10000, RZ ;  /* 0x000100000b357824 */ /* 0x000fe200078e00ff */
[----:B------:R-:W-:Y:S01]  /*f7c0*/  LOP3.LUT R9, R9, 0xffff0000, RZ, 0xc0, !PT ;  /* 0xffff000009097812 */ /* 0x000fe200078ec0ff */
[-C--:B------:R-:W-:Y:S01]  /*f7d0*/  FMUL.FTZ R69, R10, R55.reuse ;  /* 0x000000370a457220 */ /* 0x080fe20000410000 */
[----:B------:R-:W-:Y:S02]  /*f7e0*/  IMAD.U32 R4, R25, 0x10000, RZ ;  /* 0x0001000019047824 */ /* 0x000fe400078e00ff */
[----:B------:R-:W-:Y:S01]  /*f7f0*/  FFMA.FTZ R56, R6, R55, -R59 ;  /* 0x0000003706387223 */ /* 0x000fe2000001083b */
[----:B------:R-:W-:Y:S02]  /*f800*/  IMAD.U32 R10, R31, 0x10000, RZ ;  /* 0x000100001f0a7824 */ /* 0x000fe400078e00ff */
[----:B------:R-:W-:Y:S01]  /*f810*/  FMUL.FTZ R48, R51, R46 ;  /* 0x0000002e33307220 */ /* 0x000fe20000410000 */
[----:B------:R-:W-:-:S02]  /*f820*/  IMAD.U32 R8, R27, 0x10000, RZ ;  /* 0x000100001b087824 */ /* 0x000fc400078e00ff */
[----:B------:R-:W-:Y:S01]  /*f830*/  FFMA.FTZ R58, R6, R63, R69 ;  /* 0x0000003f063a7223 */ /* 0x000fe20000010045 */
[----:B------:R-:W-:Y:S01]  /*f840*/  FMUL.FTZ R51, R51, R4 ;  /* 0x0000000433337220 */ /* 0x000fe20000410000 */
[C---:B------:R-:W-:Y:S01]  /*f850*/  FMUL.FTZ R6, R53.reuse, R10 ;  /* 0x0000000a35067220 */ /* 0x040fe20000410000 */
[----:B------:R-:W-:Y:S01]  /*f860*/  FMUL.FTZ R52, R53, R8 ;  /* 0x0000000835347220 */ /* 0x000fe20000410000 */
[----:B------:R-:W-:Y:S01]  /*f870*/  LOP3.LUT R11, R11, 0xffff0000, RZ, 0xc0, !PT ;  /* 0xffff00000b0b7812 */ /* 0x000fe200078ec0ff */
[----:B------:R-:W-:Y:S01]  /*f880*/  FFMA.FTZ R51, R47, R46, R51 ;  /* 0x0000002e2f337223 */ /* 0x000fe20000010033 */
[----:B------:R-:W-:Y:S01]  /*f890*/  FFMA.FTZ R53, R49, R8, -R6 ;  /* 0x0000000831357223 */ /* 0x000fe20000010806 */
[----:B------:R-:W-:Y:S01]  /*f8a0*/  FFMA.FTZ R48, R47, R4, -R48 ;  /* 0x000000042f307223 */ /* 0x000fe20000010830 */
[----:B------:R-:W-:Y:S01]  /*f8b0*/  LOP3.LUT R8, R29, 0xffff0000, RZ, 0xc0, !PT ;  /* 0xffff00001d087812 */ /* 0x000fe200078ec0ff */
[----:B------:R-:W-:Y:S01]  /*f8c0*/  FFMA.FTZ R49, R49, R10, R52 ;  /* 0x0000000a31317223 */ /* 0x000fe20000010034 */
[----:B------:R-:W-:-:S02]  /*f8d0*/  LOP3.LUT R46, R31, 0xffff0000, RZ, 0xc0, !PT ;  /* 0xffff00001f2e7812 */ /* 0x000fc400078ec0ff */
[----:B------:R-:W-:Y:S01]  /*f8e0*/  LOP3.LUT R4, R25, 0xffff0000, RZ, 0xc0, !PT ;  /* 0xffff000019047812 */ /* 0x000fe200078ec0ff */
[----:B------:R-:W-:Y:S01]  /*f8f0*/  FMUL.FTZ R10, R9, R8 ;  /* 0x00000008090a7220 */ /* 0x000fe20000410000 */
[----:B------:R-:W-:Y:S01]  /*f900*/  LOP3.LUT R6, R27, 0xffff0000, RZ, 0xc0, !PT ;  /* 0xffff00001b067812 */ /* 0x000fe200078ec0ff */
[----:B------:R-:W-:Y:S02]  /*f910*/  FMUL.FTZ R60, R11, R46 ;  /* 0x0000002e0b3c7220 */ /* 0x000fe40000410000 */
[-C--:B------:R-:W-:Y:S01]  /*f920*/  FMUL.FTZ R47, R9, R4.reuse ;  /* 0x00000004092f7220 */ /* 0x080fe20000410000 */
[----:B------:R-:W-:Y:S01]  /*f930*/  FFMA.FTZ R9, R5, R4, -R10 ;  /* 0x0000000405097223 */ /* 0x000fe2000001080a */
[-C--:B------:R-:W-:Y:S01]  /*f940*/  FMUL.FTZ R11, R11, R6.reuse ;  /* 0x000000060b0b7220 */ /* 0x080fe20000410000 */
[----:B------:R-:W-:Y:S01]  /*f950*/  FFMA.FTZ R60, R7, R6, -R60 ;  /* 0x00000006073c7223 */ /* 0x000fe2000001083c */
[----:B------:R-:W-:Y:S01]  /*f960*/  FFMA.FTZ R52, R5, R8, R47 ;  /* 0x0000000805347223 */ /* 0x000fe2000001002f */
[----:B------:R-:W-:Y:S01]  /*f970*/  F2FP.BF16.F32.PACK_AB R4, R65, R50 ;  /* 0x000000324104723e */ /* 0x000fe200000010ff */
[----:B------:R-:W-:Y:S01]  /*f980*/  FFMA.FTZ R46, R7, R46, R11 ;  /* 0x0000002e072e7223 */ /* 0x000fe2000001000b */
[----:B------:R-:W-:-:S02]  /*f990*/  F2FP.BF16.F32.PACK_AB R6, R56, R57 ;  /* 0x000000393806723e */ /* 0x000fc400000010ff */
[----:B------:R-:W-:Y:S02]  /*f9a0*/  F2FP.BF16.F32.PACK_AB R5, R9, R48 ;  /* 0x000000300905723e */ /* 0x000fe400000010ff */
[----:B------:R-:W-:Y:S02]  /*f9b0*/  F2FP.BF16.F32.PACK_AB R7, R60, R53 ;  /* 0x000000353c07723e */ /* 0x000fe400000010ff */
[----:B------:R-:W-:Y:S02]  /*f9c0*/  F2FP.BF16.F32.PACK_AB R8, R67, R54 ;  /* 0x000000364308723e */ /* 0x000fe400000010ff */
[----:B------:R-:W-:Y:S01]  /*f9d0*/  F2FP.BF16.F32.PACK_AB R10, R58, R61 ;  /* 0x0000003d3a0a723e */ /* 0x000fe200000010ff */
[----:B------:R2:W-:Y:S01]  /*f9e0*/  STS.128 [R62], R4 ;  /* 0x000000043e007388 */ /* 0x0005e20000000c00 */
[----:B------:R-:W-:Y:S02]  /*f9f0*/  F2FP.BF16.F32.PACK_AB R9, R52, R51 ;  /* 0x000000333409723e */ /* 0x000fe400000010ff */
[----:B------:R-:W-:-:S05]  /*fa00*/  F2FP.BF16.F32.PACK_AB R11, R46, R49 ;  /* 0x000000312e0b723e */ /* 0x000fca00000010ff */
[----:B------:R2:W-:Y:S02]  /*fa10*/  STS.128 [R45+0x15400], R8 ;  /* 0x015400082d007388 */ /* 0x0005e40000000c00 */
.L_x_593:
[----:B------:R-:W-:Y:S05]  /*fa20*/  BSYNC B2 ;  /* 0x0000000000027941 */ /* 0x000fea0003800000 */
.L_x_592:
[----:B------:R-:W-:Y:S05]  /*fa30*/  @P2 BRA `(.L_x_589) ;  /* 0x0000000400842947 */ /* 0x000fea0003800000 */
[----:B-12---:R-:W-:Y:S01]  /*fa40*/  IMAD.IADD R4, R22, 0x1, R205 ;  /* 0x0000000116047824 */ /* 0x006fe200078e02cd */
        /* <DEDUP_REMOVED lines=41> */
[----:B------:R-:W-:Y:S01]  /*fce0*/  FFMA.FTZ R57, R45, R54, -R58 ;  /* 0x000000362d397223 */ /* 0x000fe2000001083a */
[----:B------:R-:W-:-:S02]  /*fcf0*/  IMAD.U32 R58, R20, 0x10000, RZ ;  /* 0x00010000143a7824 */ /* 0x000fc400078e00ff */
[----:B------:R-:W-:Y:S01]  /*fd00*/  FFMA.FTZ R60, R45, R56, R60 ;  /* 0x000000382d3c7223 */ /* 0x000fe2000001003c */
[----:B------:R-:W-:Y:S02]  /*fd10*/  IMAD.U32 R54, R12, 0x10000, RZ ;  /* 0x000100000c367824 */ /* 0x000fe400078e00ff */
[-C--:B------:R-:W-:Y:S01]  /*fd20*/  FMUL.FTZ R45, R8, R49.reuse ;  /* 0x00000031082d7220 */ /* 0x080fe20000410000 */
[----:B------:R-:W-:Y:S01]  /*fd30*/  FFMA.FTZ R56, R4, R49, -R55 ;  /* 0x0000003104387223 */ /* 0x000fe20000010837 */
[C---:B------:R-:W-:Y:S01]  /*fd40*/  FMUL.FTZ R8, R51.reuse, R58 ;  /* 0x0000003a33087220 */ /* 0x040fe20000410000 */
[----:B------:R-:W-:Y:S01]  /*fd50*/  LOP3.LUT R55, R20, 0xffff0000, RZ, 0xc0, !PT ;  /* 0xffff000014377812 */ /* 0x000fe200078ec0ff */
[-C--:B------:R-:W-:Y:S01]  /*fd60*/  FMUL.FTZ R51, R51, R54.reuse ;  /* 0x0000003633337220 */ /* 0x080fe20000410000 */
[----:B------:R-:W-:Y:S01]  /*fd70*/  LOP3.LUT R49, R12, 0xffff0000, RZ, 0xc0, !PT ;  /* 0xffff00000c317812 */ /* 0x000fe200078ec0ff */
[----:B------:R-:W-:Y:S01]  /*fd80*/  FFMA.FTZ R54, R47, R54, -R8 ;  /* 0x000000362f367223 */ /* 0x000fe20000010808 */
[----:B------:R-:W-:-:S02]  /*fd90*/  IMAD.U32 R50, R9, 0x10000, RZ ;  /* 0x0001000009327824 */ /* 0x000fc400078e00ff */
[----:B------:R-:W-:Y:S01]  /*fda0*/  FFMA.FTZ R58, R47, R58, R51 ;  /* 0x0000003a2f3a7223 */ /* 0x000fe20000010033 */
[----:B------:R-:W-:Y:S01]  /*fdb0*/  FMUL.FTZ R47, R10, R55 ;  /* 0x000000370a2f7220 */ /* 0x000fe20000410000 */
[----:B------:R-:W-:Y:S02]  /*fdc0*/  IMAD.U32 R51, R15, 0x10000, RZ ;  /* 0x000100000f337824 */ /* 0x000fe400078e00ff */
[----:B------:R-:W-:Y:S01]  /*fdd0*/  FFMA.FTZ R53, R4, R53, R45 ;  /* 0x0000003504357223 */ /* 0x000fe2000001002d */
[----:B------:R-:W-:Y:S02]  /*fde0*/  IMAD.U32 R45, R3, 0x10000, RZ ;  /* 0x00010000032d7824 */ /* 0x000fe400078e00ff */
[-C--:B------:R-:W-:Y:S01]  /*fdf0*/  FMUL.FTZ R63, R10, R49.reuse ;  /* 0x000000310a3f7220 */ /* 0x080fe20000410000 */
[----:B------:R-:W-:Y:S01]  /*fe00*/  FFMA.FTZ R61, R6, R49, -R47 ;  /* 0x00000031063d7223 */ /* 0x000fe2000001082f */
[----:B------:R-:W-:Y:S01]  /*fe10*/  FMUL.FTZ R59, R50, R51 ;  /* 0x00000033323b7220 */ /* 0x000fe20000410000 */
[----:B------:R-:W-:-:S02]  /*fe20*/  IMAD.U32 R52, R11, 0x10000, RZ ;  /* 0x000100000b347824 */ /* 0x000fc400078e00ff */
[----:B------:R-:W-:Y:S01]  /*fe30*/  FMUL.FTZ R50, R50, R45 ;  /* 0x0000002d32327220 */ /* 0x000fe20000410000 */
[----:B------:R-:W-:Y:S02]  /*fe40*/  IMAD.U32 R49, R21, 0x10000, RZ ;  /* 0x0001000015317824 */ /* 0x000fe400078e00ff */
[----:B------:R-:W-:Y:S01]  /*fe50*/  FFMA.FTZ R63, R6, R55, R63 ;  /* 0x00000037063f7223 */ /* 0x000fe2000001003f */
[----:B------:R-:W-:Y:S02]  /*fe60*/  IMAD.U32 R47, R13, 0x10000, RZ ;  /* 0x000100000d2f7824 */ /* 0x000fe400078e00ff */
[----:B------:R-:W-:Y:S01]  /*fe70*/  FFMA.FTZ R59, R46, R45, -R59 ;  /* 0x0000002d2e3b7223 */ /* 0x000fe2000001083b */
[----:B------:R-:W-:Y:S01]  /*fe80*/  LOP3.LUT R9, R9, 0xffff0000, RZ, 0xc0, !PT ;  /* 0xffff000009097812 */ /* 0x000fe200078ec0ff */
[C---:B------:R-:W-:Y:S01]  /*fe90*/  FMUL.FTZ R55, R52.reuse, R49 ;  /* 0x0000003134377220 */ /* 0x040fe20000410000 */
[----:B------:R-:W-:Y:S01]  /*fea0*/  LOP3.LUT R11, R11, 0xffff0000, RZ, 0xc0, !PT ;  /* 0xffff00000b0b7812 */ /* 0x000fe200078ec0ff */
[----:B------:R-:W-:Y:S01]  /*feb0*/  FMUL.FTZ R45, R52, R47 ;  /* 0x0000002f342d7220 */ /* 0x000fe20000410000 */
[----:B------:R-:W-:Y:S01]  /*fec0*/  LOP3.LUT R8, R15, 0xffff0000, RZ, 0xc0, !PT ;  /* 0xffff00000f087812 */ /* 0x000fe200078ec0ff */
[----:B------:R-:W-:Y:S01]  /*fed0*/  FFMA.FTZ R50, R46, R51, R50 ;  /* 0x000000332e327223 */ /* 0x000fe20000010032 */
        /* <DEDUP_REMOVED lines=19> */
[----:B------:R3:W-:Y:S01]  /*10010*/  STS.128 [R62], R4 ;  /* 0x000000043e007388 */ /* 0x0007e20000000c00 */
[----:B------:R-:W-:Y:S02]  /*10020*/  F2FP.BF16.F32.PACK_AB R9, R9, R50 ;  /* 0x000000320909723e */ /* 0x000fe400000010ff */
[----:B------:R-:W-:-:S05]  /*10030*/  F2FP.BF16.F32.PACK_AB R11, R52, R45 ;  /* 0x0000002d340b723e */ /* 0x000fca00000010ff */
[----:B------:R3:W-:Y:S02]  /*10040*/  STS.128 [R43+0x15400], R8 ;  /* 0x015400082b007388 */ /* 0x0007e40000000c00 */
.L_x_589:
[----:B------:R-:W-:Y:S05]  /*10050*/  BSYNC B1 ;  /* 0x0000000000017941 */ /* 0x000fea0003800000 */
.L_x_588:
[----:B------:R-:W-:-:S13]  /*10060*/  ISETP.GE.AND P0, PT, R229, R44, PT ;  /* 0x0000002ce500720c */ /* 0x000fda0003f06270 */
[----:B------:R-:W-:Y:S05]  /*10070*/  @P0 BRA `(.L_x_572) ;  /* 0x0000001000b00947 */ /* 0x000fea0003800000 */
[----:B---3--:R-:W3:Y:S01]  /*10080*/  LDC R43, c[0x0][0x3f4] ;  /* 0x0000fd00ff2b7b82 */ /* 0x008ee20000000800 */
[C---:B-12---:R-:W-:Y:S01]  /*10090*/  VIADD R4, R18.reuse, 0x20 ;  /* 0x0000002012047836 */ /* 0x046fe20000000000 */
[----:B------:R-:W-:Y:S01]  /*100a0*/  BSSY B1, `(.L_x_594) ;  /* 0x0000063000017945 */ /* 0x000fe20003800000 */
[C---:B------:R-:W-:Y:S01]  /*100b0*/  VIADD R6, R18.reuse, 0x40 ;  /* 0x0000004012067836 */ /* 0x040fe20000000000 */
[----:B------:R-:W-:Y:S02]  /*100c0*/  SHF.R.U32.HI R60, RZ, 0x3, R207 ;  /* 0x00000003ff3c7819 */ /* 0x000fe400000116cf */
[-C--:B---3--:R-:W-:Y:S02]  /*100d0*/  ISETP.GE.AND P0, PT, R18, R43.reuse, PT ;  /* 0x0000002b1200720c */ /* 0x088fe40003f06270 */
[-C--:B------:R-:W-:Y:S02]  /*100e0*/  ISETP.GE.AND P1, PT, R4, R43.reuse, PT ;  /* 0x0000002b0400720c */ /* 0x080fe40003f26270 */
[----:B------:R-:W-:-:S09]  /*100f0*/  ISETP.GE.AND P2, PT, R6, R43, PT ;  /* 0x0000002b0600720c */ /* 0x000fd20003f46270 */
[----:B------:R-:W-:Y:S05]  /*10100*/  @P0 BRA `(.L_x_595) ;  /* 0x0000000400700947 */ /* 0x000fea0003800000 */
[----:B------:R-:W-:Y:S01]  /*10110*/  LEA.HI R37, R37, R38, RZ, 0x2 ;  /* 0x0000002625257211 */ /* 0x000fe200078f10ff */
[----:B------:R-:W-:Y:S01]  /*10120*/  IMAD.U32 R54, R39, 0x10000, RZ ;  /* 0x0001000027367824 */ /* 0x000fe200078e00ff */
[----:B------:R-:W-:Y:S01]  /*10130*/  LOP3.LUT R8, R207, 0x38, R18, 0xf8, !PT ;  /* 0x00000038cf087812 */ /* 0x000fe200078ef812 */
[----:B------:R-:W-:Y:S01]  /*10140*/  IMAD.U32 R52, R32, 0x10000, RZ ;  /* 0x0001000020347824 */ /* 0x000fe200078e00ff */
[----:B------:R-:W-:Y:S01]  /*10150*/  LOP3.LUT R37, R37, 0xfffffffc, RZ, 0xc0, !PT ;  /* 0xfffffffc25257812 */ /* 0x000fe200078ec0ff */
[----:B------:R-:W-:Y:S01]  /*10160*/  IMAD.U32 R57, R41, 0x10000, RZ ;  /* 0x0001000029397824 */ /* 0x000fe200078e00ff */
[----:B------:R-:W-:Y:S02]  /*10170*/  LOP3.LUT R7, R217, R8, R60, 0xf6, !PT ;  /* 0x00000008d9077212 */ /* 0x000fe400078ef63c */
[----:B------:R-:W-:Y:S01]  /*10180*/  LOP3.LUT R56, R39, 0xffff0000, RZ, 0xc0, !PT ;  /* 0xffff000027387812 */ /* 0x000fe200078ec0ff */
[----:B------:R-:W-:Y:S01]  /*10190*/  IMAD.IADD R4, R38, 0x1, -R37 ;  /* 0x0000000126047824 */ /* 0x000fe200078e0a25 */
[----:B------:R-:W-:Y:S01]  /*101a0*/  LOP3.LUT R32, R32, 0xffff0000, RZ, 0xc0, !PT ;  /* 0xffff000020207812 */ /* 0x000fe200078ec0ff */
[----:B------:R-:W-:Y:S01]  /*101b0*/  IMAD R58, R7, 0x2, R230 ;  /* 0x00000002073a7824 */ /* 0x000fe200078e02e6 */
[----:B------:R-:W-:-:S02]  /*101c0*/  LOP3.LUT R59, R42, 0xffff0000, RZ, 0xc0, !PT ;  /* 0xffff00002a3b7812 */ /* 0x000fc400078ec0ff */
[----:B------:R-:W-:-:S04]  /*101d0*/  LEA.HI R4, R43, R4, RZ, 0x1d ;  /* 0x000000042b047211 */ /* 0x000fc800078fe8ff */
[----:B0-----:R-:W-:Y:S01]  /*101e0*/  SHF.R.S32.HI R5, RZ, 0x1f, R4 ;  /* 0x0000001fff057819 */ /* 0x001fe20000011404 */
[----:B------:R-:W-:-:S03]  /*101f0*/  IMAD.SHL.U32 R6, R4, 0x8, RZ ;  /* 0x0000000804067824 */ /* 0x000fc600078e00ff */
[----:B------:R-:W-:Y:S02]  /*10200*/  LEA.HI R5, R5, R4, RZ, 0x3 ;  /* 0x0000000405057211 */ /* 0x000fe400078f18ff */
[----:B------:R-:W-:-:S03]  /*10210*/  LOP3.LUT R4, R207, 0x38, R6, 0xf8, !PT ;  /* 0x00000038cf047812 */ /* 0x000fc600078ef806 */
[----:B------:R-:W-:Y:S01]  /*10220*/  IMAD.SHL.U32 R5, R5, 0x400, RZ ;  /* 0x0000040005057824 */ /* 0x000fe200078e00ff */
[----:B------:R-:W-:-:S04]  /*10230*/  LOP3.LUT R4, R4, R60, RZ, 0x3c, !PT ;  /* 0x0000003c04047212 */ /* 0x000fc800078e3cff */
[----:B------:R-:W-:-:S04]  /*10240*/  LOP3.LUT R5, R5, 0x7fffe000, RZ, 0xc0, !PT ;  /* 0x7fffe00005057812 */ /* 0x000fc800078ec0ff */
        /* <DEDUP_REMOVED lines=16> */
[-C--:B------:R-:W-:Y:S01]  /*10350*/  FMUL.FTZ R51, R54, R47.reuse ;  /* 0x0000002f36337220 */ /* 0x080fe20000410000 */
[----:B------:R-:W-:Y:S01]  /*10360*/  FMUL.FTZ R47, R52, R47 ;  /* 0x0000002f342f7220 */ /* 0x000fe20000410000 */
[-C--:B------:R-:W-:Y:S01]  /*10370*/  FMUL.FTZ R39, R56, R8.reuse ;  /* 0x0000000838277220 */ /* 0x080fe20000410000 */
[----:B------:R-:W-:Y:S01]  /*10380*/  FMUL.FTZ R53, R32, R8 ;  /* 0x0000000820357220 */ /* 0x000fe20000410000 */
[-C--:B------:R-:W-:Y:S01]  /*10390*/  FFMA.FTZ R51, R52, R38.reuse, -R51 ;  /* 0x0000002634337223 */ /* 0x080fe20000010833 */
[----:B------:R-:W-:Y:S01]  /*103a0*/  FFMA.FTZ R47, R54, R38, R47 ;  /* 0x00000026362f7223 */ /* 0x000fe2000001002f */
[----:B------:R-:W-:-:S02]  /*103b0*/  IMAD.U32 R52, R40, 0x10000, RZ ;  /* 0x0001000028347824 */ /* 0x000fc400078e00ff */
[-C--:B------:R-:W-:Y:S01]  /*103c0*/  FFMA.FTZ R8, R32, R4.reuse, -R39 ;  /* 0x0000000420087223 */ /* 0x080fe20000010827 */
[----:B------:R-:W-:Y:S02]  /*103d0*/  IMAD.U32 R38, R33, 0x10000, RZ ;  /* 0x0001000021267824 */ /* 0x000fe400078e00ff */
[----:B------:R-:W-:Y:S01]  /*103e0*/  FFMA.FTZ R32, R56, R4, R53 ;  /* 0x0000000438207223 */ /* 0x000fe20000010035 */
[-C--:B------:R-:W-:Y:S01]  /*103f0*/  FMUL.FTZ R39, R52, R48.reuse ;  /* 0x0000003034277220 */ /* 0x080fe20000410000 */
[----:B------:R-:W-:Y:S02]  /*10400*/  IMAD.U32 R49, R10, 0x10000, RZ ;  /* 0x000100000a317824 */ /* 0x000fe400078e00ff */
[----:B------:R-:W-:Y:S01]  /*10410*/  FMUL.FTZ R55, R38, R48 ;  /* 0x0000003026377220 */ /* 0x000fe20000410000 */
[----:B------:R-:W-:Y:S02]  /*10420*/  IMAD.U32 R53, R34, 0x10000, RZ ;  /* 0x0001000022357824 */ /* 0x000fe400078e00ff */
[-C--:B------:R-:W-:Y:S01]  /*10430*/  FFMA.FTZ R39, R38, R44.reuse, -R39 ;  /* 0x0000002c26277223 */ /* 0x080fe20000010827 */
[----:B------:R-:W-:Y:S01]  /*10440*/  LOP3.LUT R10, R10, 0xffff0000, RZ, 0xc0, !PT ;  /* 0xffff00000a0a7812 */ /* 0x000fe200078ec0ff */
[----:B------:R-:W-:Y:S01]  /*10450*/  FFMA.FTZ R55, R52, R44, R55 ;  /* 0x0000002c34377223 */ /* 0x000fe20000010037 */
[-C--:B------:R-:W-:Y:S01]  /*10460*/  FMUL.FTZ R4, R57, R49.reuse ;  /* 0x0000003139047220 */ /* 0x080fe20000410000 */
[----:B------:R-:W-:Y:S01]  /*10470*/  LOP3.LUT R44, R34, 0xffff0000, RZ, 0xc0, !PT ;  /* 0xffff0000222c7812 */ /* 0x000fe200078ec0ff */
[----:B------:R-:W-:Y:S01]  /*10480*/  FMUL.FTZ R34, R53, R49 ;  /* 0x0000003135227220 */ /* 0x000fe20000410000 */
[----:B------:R-:W-:Y:S01]  /*10490*/  LOP3.LUT R38, R41, 0xffff0000, RZ, 0xc0, !PT ;  /* 0xffff000029267812 */ /* 0x000fe200078ec0ff */
[----:B------:R-:W-:-:S02]  /*104a0*/  IMAD.U32 R50, R11, 0x10000, RZ ;  /* 0x000100000b327824 */ /* 0x000fc400078e00ff */
[-C--:B------:R-:W-:Y:S01]  /*104b0*/  FFMA.FTZ R41, R53, R45.reuse, -R4 ;  /* 0x0000002d35297223 */ /* 0x080fe20000010804 */
[----:B------:R-:W-:Y:S02]  /*104c0*/  IMAD.U32 R48, R42, 0x10000, RZ ;  /* 0x000100002a307824 */ /* 0x000fe400078e00ff */
[-C--:B------:R-:W-:Y:S01]  /*104d0*/  FMUL.FTZ R53, R44, R10.reuse ;  /* 0x0000000a2c357220 */ /* 0x080fe20000410000 */
[----:B------:R-:W-:Y:S01]  /*104e0*/  FMUL.FTZ R49, R38, R10 ;  /* 0x0000000a26317220 */ /* 0x000fe20000410000 */
[----:B------:R-:W-:Y:S01]  /*104f0*/  FFMA.FTZ R10, R57, R45, R34 ;  /* 0x0000002d390a7223 */ /* 0x000fe20000010022 */
[----:B------:R-:W-:Y:S01]  /*10500*/  LOP3.LUT R11, R11, 0xffff0000, RZ, 0xc0, !PT ;  /* 0xffff00000b0b7812 */ /* 0x000fe200078ec0ff */
[----:B------:R-:W-:Y:S02]  /*10510*/  IMAD.U32 R4, R35, 0x10000, RZ ;  /* 0x0001000023047824 */ /* 0x000fe400078e00ff */
[----:B------:R-:W-:Y:S01]  /*10520*/  FMUL.FTZ R45, R48, R50 ;  /* 0x00000032302d7220 */ /* 0x000fe20000410000 */
[----:B------:R-:W-:Y:S01]  /*10530*/  LOP3.LUT R57, R40, 0xffff0000, RZ, 0xc0, !PT ;  /* 0xffff000028397812 */ /* 0x000fe200078ec0ff */
[----:B------:R-:W-:Y:S01]  /*10540*/  FFMA.FTZ R44, R44, R6, -R49 ;  /* 0x000000062c2c7223 */ /* 0x000fe20000010831 */
[----:B------:R-:W-:Y:S01]  /*10550*/  LOP3.LUT R33, R33, 0xffff0000, RZ, 0xc0, !PT ;  /* 0xffff000021217812 */ /* 0x000fe200078ec0ff */
[C---:B------:R-:W-:Y:S01]  /*10560*/  FMUL.FTZ R49, R4.reuse, R50 ;  /* 0x0000003204317220 */ /* 0x040fe20000410000 */
[----:B------:R-:W-:Y:S01]  /*10570*/  LOP3.LUT R35, R35, 0xffff0000, RZ, 0xc0, !PT ;  /* 0xffff000023237812 */ /* 0x000fe200078ec0ff */
[----:B------:R-:W-:Y:S01]  /*10580*/  FFMA.FTZ R45, R4, R46, -R45 ;  /* 0x0000002e042d7223 */ /* 0x000fe2000001082d */
[----:B------:R-:W-:Y:S01]  /*10590*/  FFMA.FTZ R53, R38, R6, R53 ;  /* 0x0000000626357223 */ /* 0x000fe20000010035 */
[----:B------:R-:W-:Y:S01]  /*105a0*/  FMUL.FTZ R4, R57, R9 ;  /* 0x0000000939047220 */ /* 0x000fe20000410000 */
[----:B------:R-:W-:Y:S01]  /*105b0*/  FMUL.FTZ R40, R59, R11 ;  /* 0x0000000b3b287220 */ /* 0x000fe20000410000 */
[----:B------:R-:W-:Y:S01]  /*105c0*/  FMUL.FTZ R6, R33, R9 ;  /* 0x0000000921067220 */ /* 0x000fe20000410000 */
[----:B------:R-:W-:Y:S01]  /*105d0*/  FMUL.FTZ R42, R35, R11 ;  /* 0x0000000b232a7220 */ /* 0x000fe20000410000 */
[----:B------:R-:W-:Y:S01]  /*105e0*/  FFMA.FTZ R34, R33, R5, -R4 ;  /* 0x0000000521227223 */ /* 0x000fe20000010804 */
[----:B------:R-:W-:Y:S01]  /*105f0*/  FFMA.FTZ R40, R35, R7, -R40 ;  /* 0x0000000723287223 */ /* 0x000fe20000010828 */
[----:B------:R-:W-:Y:S01]  /*10600*/  FFMA.FTZ R49, R48, R46, R49 ;  /* 0x0000002e30317223 */ /* 0x000fe20000010031 */
[----:B------:R-:W-:Y:S01]  /*10610*/  FFMA.FTZ R38, R57, R5, R6 ;  /* 0x0000000539267223 */ /* 0x000fe20000010006 */
[----:B------:R-:W-:Y:S01]  /*10620*/  FFMA.FTZ R42, R59, R7, R42 ;  /* 0x000000073b2a7223 */ /* 0x000fe2000001002a */
[----:B------:R-:W-:-:S02]  /*10630*/  F2FP.BF16.F32.PACK_AB R6, R44, R41 ;  /* 0x000000292c06723e */ /* 0x000fc400000010ff */
[----:B------:R-:W-:Y:S02]  /*10640*/  F2FP.BF16.F32.PACK_AB R4, R8, R51 ;  /* 0x000000330804723e */ /* 0x000fe400000010ff */
[----:B------:R-:W-:Y:S02]  /*10650*/  F2FP.BF16.F32.PACK_AB R5, R34, R39 ;  /* 0x000000272205723e */ /* 0x000fe400000010ff */
[----:B------:R-:W-:Y:S02]  /*10660*/  F2FP.BF16.F32.PACK_AB R7, R40, R45 ;  /* 0x0000002d2807723e */ /* 0x000fe400000010ff */
[----:B------:R-:W-:Y:S02]  /*10670*/  F2FP.BF16.F32.PACK_AB R10, R53, R10 ;  /* 0x0000000a350a723e */ /* 0x000fe400000010ff */
[----:B------:R-:W-:Y:S01]  /*10680*/  F2FP.BF16.F32.PACK_AB R8, R32, R47 ;  /* 0x0000002f2008723e */ /* 0x000fe200000010ff */
[----:B------:R1:W-:Y:S01]  /*10690*/  STS.128 [R58], R4 ;  /* 0x000000043a007388 */ /* 0x0003e20000000c00 */
[----:B------:R-:W-:-:S02]  /*106a0*/  F2FP.BF16.F32.PACK_AB R9, R38, R55 ;  /* 0x000000372609723e */ /* 0x000fc400000010ff */
[----:B------:R-:W-:-:S05]  /*106b0*/  F2FP.BF16.F32.PACK_AB R11, R42, R49 ;  /* 0x000000312a0b723e */ /* 0x000fca00000010ff */
[----:B------:R1:W-:Y:S02]  /*106c0*/  STS.128 [R37+0x15400], R8 ;  /* 0x0154000825007388 */ /* 0x0003e40000000c00 */
.L_x_595:
[----:B------:R-:W-:Y:S05]  /*106d0*/  BSYNC B1 ;  /* 0x0000000000017941 */ /* 0x000fea0003800000 */
.L_x_594:
[----:B------:R-:W-:Y:S04]  /*106e0*/  BSSY B1, `(.L_x_596) ;  /* 0x0000063000017945 */ /* 0x000fe80003800000 */
[----:B------:R-:W-:Y:S05]  /*106f0*/  @P1 BRA `(.L_x_597) ;  /* 0x0000000400841947 */ /* 0x000fea0003800000 */
[----:B-1----:R-:W-:Y:S02]  /*10700*/  IMAD.IADD R4, R22, 0x1, R206 ;  /* 0x0000000116047824 */ /* 0x002fe400078e02ce */
[C---:B------:R-:W-:Y:S01]  /*10710*/  IMAD.U32 R47, R28.reuse, 0x10000, RZ ;  /* 0x000100001c2f7824 */ /* 0x040fe200078e00ff */
[----:B------:R-:W-:Y:S01]  /*10720*/  LOP3.LUT R28, R28, 0xffff0000, RZ, 0xc0, !PT ;  /* 0xffff00001c1c7812 */ /* 0x000fe200078ec0ff */
[----:B------:R-:W-:Y:S01]  /*10730*/  IMAD.U32 R45, R24, 0x10000, RZ ;  /* 0x00010000182d7824 */ /* 0x000fe200078e00ff */
[----:B0-----:R-:W-:Y:S01]  /*10740*/  SHF.R.S32.HI R5, RZ, 0x1f, R4 ;  /* 0x0000001fff057819 */ /* 0x001fe20000011404 */
[----:B------:R-:W-:Y:S01]  /*10750*/  IMAD.U32 R49, R30, 0x10000, RZ ;  /* 0x000100001e317824 */ /* 0x000fe200078e00ff */
[----:B------:R-:W-:Y:S01]  /*10760*/  LOP3.LUT R24, R24, 0xffff0000, RZ, 0xc0, !PT ;  /* 0xffff000018187812 */ /* 0x000fe200078ec0ff */
[----:B------:R-:W-:Y:S01]  /*10770*/  IMAD.U32 R53, R31, 0x10000, RZ ;  /* 0x000100001f357824 */ /* 0x000fe200078e00ff */
[-C--:B------:R-:W-:Y:S01]  /*10780*/  LEA.HI R6, R5, R4.reuse, RZ, 0x3 ;  /* 0x0000000405067211 */ /* 0x080fe200078f18ff */
[----:B------:R-:W-:Y:S01]  /*10790*/  IMAD.U32 R51, R27, 0x10000, RZ ;  /* 0x000100001b337824 */ /* 0x000fe200078e00ff */
[----:B------:R-:W-:-:S02]  /*107a0*/  LEA.HI R5, R5, R4, RZ, 0x6 ;  /* 0x0000000405057211 */ /* 0x000fc400078f30ff */
[--C-:B------:R-:W-:Y:S02]  /*107b0*/  SHF.R.S32.HI R8, RZ, 0x3, R6.reuse ;  /* 0x00000003ff087819 */ /* 0x100fe40000011406 */
[----:B------:R-:W-:Y:S01]  /*107c0*/  LOP3.LUT R6, R207, 0x38, R6, 0xf8, !PT ;  /* 0x00000038cf067812 */ /* 0x000fe200078ef806 */
[----:B------:R-:W-:Y:S01]  /*107d0*/  IMAD.SHL.U32 R7, R5, 0x80, RZ ;  /* 0x0000008005077824 */ /* 0x000fe200078e00ff */
[----:B------:R-:W-:Y:S02]  /*107e0*/  LEA.HI R4, R43, R8, RZ, 0x1d ;  /* 0x000000082b047211 */ /* 0x000fe400078fe8ff */
[----:B------:R-:W-:Y:S02]  /*107f0*/  LOP3.LUT R30, R30, 0xffff0000, RZ, 0xc0, !PT ;  /* 0xffff00001e1e7812 */ /* 0x000fe400078ec0ff */
[----:B------:R-:W-:Y:S02]  /*10800*/  SHF.R.S32.HI R5, RZ, 0x1f, R4 ;  /* 0x0000001fff057819 */ /* 0x000fe40000011404 */
[----:B------:R-:W-:-:S02]  /*10810*/  LOP3.LUT R8, R7, 0xffffe000, RZ, 0xc0, !PT ;  /* 0xffffe00007087812 */ /* 0x000fc400078ec0ff */
[----:B------:R-:W-:Y:S01]  /*10820*/  LOP3.LUT R7, R6, R60, RZ, 0x3c, !PT ;  /* 0x0000003c06077212 */ /* 0x000fe200078e3cff */
[----:B------:R-:W-:Y:S01]  /*10830*/  IMAD.SHL.U32 R6, R4, 0x8, RZ ;  /* 0x0000000804067824 */ /* 0x000fe200078e00ff */
[----:B------:R-:W-:Y:S02]  /*10840*/  LEA.HI R5, R5, R4, RZ, 0x3 ;  /* 0x0000000405057211 */ /* 0x000fe400078f18ff */
[----:B------:R-:W-:Y:S02]  /*10850*/  IADD3 R7, R7, R8, R217 ;  /* 0x0000000807077210 */ /* 0x000fe40007ffe0d9 */
[----:B------:R-:W-:Y:S01]  /*10860*/  LOP3.LUT R4, R207, 0x38, R6, 0xf8, !PT ;  /* 0x00000038cf047812 */ /* 0x000fe200078ef806 */
[----:B------:R-:W-:Y:S01]  /*10870*/  IMAD.SHL.U32 R5, R5, 0x400, RZ ;  /* 0x0000040005057824 */ /* 0x000fe200078e00ff */
[----:B------:R-:W-:Y:S01]  /*10880*/  LOP3.LUT R31, R31, 0xffff0000, RZ, 0xc0, !PT ;  /* 0xffff00001f1f7812 */ /* 0x000fe200078ec0ff */
[----:B------:R-:W-:Y:S01]  /*10890*/  IMAD R44, R7, 0x2, R230 ;  /* 0x00000002072c7824 */ /* 0x000fe200078e02e6 */
[----:B------:R-:W-:-:S02]  /*108a0*/  LOP3.LUT R4, R4, R60, RZ, 0x3c, !PT ;  /* 0x0000003c04047212 */ /* 0x000fc400078e3cff */
[----:B------:R-:W-:Y:S02]  /*108b0*/  LOP3.LUT R5, R5, 0x7fffe000, RZ, 0xc0, !PT ;  /* 0x7fffe00005057812 */ /* 0x000fe400078ec0ff */
[----:B------:R-:W-:Y:S02]  /*108c0*/  LOP3.LUT R27, R27, 0xffff0000, RZ, 0xc0, !PT ;  /* 0xffff00001b1b7812 */ /* 0x000fe400078ec0ff */
        /* <DEDUP_REMOVED lines=18> */
[C---:B------:R-:W-:Y:S01]  /*109f0*/  IMAD.U32 R39, R9.reuse, 0x10000, RZ ;  /* 0x0001000009277824 */ /* 0x040fe200078e00ff */
[----:B------:R-:W-:Y:S01]  /*10a00*/  LOP3.LUT R9, R9, 0xffff0000, RZ, 0xc0, !PT ;  /* 0xffff000009097812 */ /* 0x000fe200078ec0ff */
[-C--:B------:R-:W-:Y:S01]  /*10a10*/  FFMA.FTZ R42, R45, R33.reuse, -R42 ;  /* 0x000000212d2a7223 */ /* 0x080fe2000001082a */
[----:B------:R-:W-:Y:S01]  /*10a20*/  FFMA.FTZ R38, R47, R33, R38 ;  /* 0x000000212f267223 */ /* 0x000fe20000010026 */
[----:B------:R-:W-:-:S02]  /*10a30*/  IMAD.U32 R47, R26, 0x10000, RZ ;  /* 0x000100001a2f7824 */ /* 0x000fc400078e00ff */
[-C--:B------:R-:W-:Y:S01]  /*10a40*/  FMUL.FTZ R45, R28, R8.reuse ;  /* 0x000000081c2d7220 */ /* 0x080fe20000410000 */
[----:B------:R-:W-:Y:S01]  /*10a50*/  FMUL.FTZ R33, R24, R8 ;  /* 0x0000000818217220 */ /* 0x000fe20000410000 */
[-C--:B------:R-:W-:Y:S01]  /*10a60*/  FMUL.FTZ R8, R49, R40.reuse ;  /* 0x0000002831087220 */ /* 0x080fe20000410000 */
[C---:B------:R-:W-:Y:S01]  /*10a70*/  FMUL.FTZ R40, R47.reuse, R40 ;  /* 0x000000282f287220 */ /* 0x040fe20000410000 */
[----:B------:R-:W-:Y:S01]  /*10a80*/  LOP3.LUT R26, R26, 0xffff0000, RZ, 0xc0, !PT ;  /* 0xffff00001a1a7812 */ /* 0x000fe200078ec0ff */
[-C--:B------:R-:W-:Y:S01]  /*10a90*/  FFMA.FTZ R33, R28, R4.reuse, R33 ;  /* 0x000000041c217223 */ /* 0x080fe20000010021 */
[-C--:B------:R-:W-:Y:S01]  /*10aa0*/  FFMA.FTZ R28, R47, R35.reuse, -R8 ;  /* 0x000000232f1c7223 */ /* 0x080fe20000010808 */
[----:B------:R-:W-:Y:S01]  /*10ab0*/  FFMA.FTZ R40, R49, R35, R40 ;  /* 0x0000002331287223 */ /* 0x000fe20000010028 */
[----:B------:R-:W-:Y:S01]  /*10ac0*/  FFMA.FTZ R45, R24, R4, -R45 ;  /* 0x00000004182d7223 */ /* 0x000fe2000001082d */
[----:B------:R-:W-:Y:S01]  /*10ad0*/  FMUL.FTZ R35, R30, R10 ;  /* 0x0000000a1e237220 */ /* 0x000fe20000410000 */
[----:B------:R-:W-:-:S02]  /*10ae0*/  IMAD.U32 R41, R11, 0x10000, RZ ;  /* 0x000100000b297824 */ /* 0x000fc400078e00ff */
[C---:B------:R-:W-:Y:S01]  /*10af0*/  FMUL.FTZ R49, R26.reuse, R10 ;  /* 0x0000000a1a317220 */ /* 0x040fe20000410000 */
[----:B------:R-:W-:Y:S02]  /*10b00*/  IMAD.U32 R24, R29, 0x10000, RZ ;  /* 0x000100001d187824 */ /* 0x000fe400078e00ff */
[-C--:B------:R-:W-:Y:S01]  /*10b10*/  FFMA.FTZ R47, R26, R6.reuse, -R35 ;  /* 0x000000061a2f7223 */ /* 0x080fe20000010823 */
[----:B------:R-:W-:Y:S01]  /*10b20*/  LOP3.LUT R11, R11, 0xffff0000, RZ, 0xc0, !PT ;  /* 0xffff00000b0b7812 */ /* 0x000fe200078ec0ff */
[----:B------:R-:W-:Y:S02]  /*10b30*/  IMAD.U32 R8, R25, 0x10000, RZ ;  /* 0x0001000019087824 */ /* 0x000fe400078e00ff */
[----:B------:R-:W-:Y:S01]  /*10b40*/  FMUL.FTZ R35, R24, R39 ;  /* 0x0000002718237220 */ /* 0x000fe20000410000 */
[----:B------:R-:W-:Y:S01]  /*10b50*/  FFMA.FTZ R49, R30, R6, R49 ;  /* 0x000000061e317223 */ /* 0x000fe20000010031 */
[-C--:B------:R-:W-:Y:S01]  /*10b60*/  FMUL.FTZ R4, R53, R41.reuse ;  /* 0x0000002935047220 */ /* 0x080fe20000410000 */
[----:B------:R-:W-:Y:S01]  /*10b70*/  LOP3.LUT R29, R29, 0xffff0000, RZ, 0xc0, !PT ;  /* 0xffff00001d1d7812 */ /* 0x000fe200078ec0ff */
[----:B------:R-:W-:Y:S01]  /*10b80*/  FMUL.FTZ R6, R51, R41 ;  /* 0x0000002933067220 */ /* 0x000fe20000410000 */
[----:B------:R-:W-:Y:S01]  /*10b90*/  LOP3.LUT R25, R25, 0xffff0000, RZ, 0xc0, !PT ;  /* 0xffff000019197812 */ /* 0x000fe200078ec0ff */
[C---:B------:R-:W-:Y:S01]  /*10ba0*/  FMUL.FTZ R39, R8.reuse, R39 ;  /* 0x0000002708277220 */ /* 0x040fe20000410000 */
[-C--:B------:R-:W-:Y:S01]  /*10bb0*/  FFMA.FTZ R35, R8, R34.reuse, -R35 ;  /* 0x0000002208237223 */ /* 0x080fe20000010823 */
[-C--:B------:R-:W-:Y:S01]  /*10bc0*/  FFMA.FTZ R30, R51, R37.reuse, -R4 ;  /* 0x00000025331e7223 */ /* 0x080fe20000010804 */
[----:B------:R-:W-:Y:S01]  /*10bd0*/  FFMA.FTZ R37, R53, R37, R6 ;  /* 0x0000002535257223 */ /* 0x000fe20000010006 */
[----:B------:R-:W-:Y:S01]  /*10be0*/  FMUL.FTZ R4, R29, R9 ;  /* 0x000000091d047220 */ /* 0x000fe20000410000 */
[----:B------:R-:W-:Y:S01]  /*10bf0*/  FMUL.FTZ R8, R31, R11 ;  /* 0x0000000b1f087220 */ /* 0x000fe20000410000 */
[----:B------:R-:W-:Y:S01]  /*10c00*/  FMUL.FTZ R6, R25, R9 ;  /* 0x0000000919067220 */ /* 0x000fe20000410000 */
[----:B------:R-:W-:Y:S01]  /*10c10*/  FMUL.FTZ R10, R27, R11 ;  /* 0x0000000b1b0a7220 */ /* 0x000fe20000410000 */
[----:B------:R-:W-:Y:S01]  /*10c20*/  FFMA.FTZ R39, R24, R34, R39 ;  /* 0x0000002218277223 */ /* 0x000fe20000010027 */
[----:B------:R-:W-:Y:S01]  /*10c30*/  FFMA.FTZ R24, R25, R5, -R4 ;  /* 0x0000000519187223 */ /* 0x000fe20000010804 */
[----:B------:R-:W-:Y:S01]  /*10c40*/  FFMA.FTZ R11, R27, R7, -R8 ;  /* 0x000000071b0b7223 */ /* 0x000fe20000010808 */
        /* <DEDUP_REMOVED lines=12> */
.L_x_597:
[----:B------:R-:W-:Y:S05]  /*10d10*/  BSYNC B1 ;  /* 0x0000000000017941 */ /* 0x000fea0003800000 */
.L_x_596:
[----:B------:R-:W-:Y:S05]  /*10d20*/  @P2 BRA `(.L_x_572) ;  /* 0x0000000400842947 */ /* 0x000fea0003800000 */
[----:B-12---:R-:W-:Y:S01]  /*10d30*/  IMAD.IADD R4, R22, 0x1, R205 ;  /* 0x0000000116047824 */ /* 0x006fe200078e02cd */
[C---:B------:R-:W-:Y:S01]  /*10d40*/  LOP3.LUT R38, R14.reuse, 0xffff0000, RZ, 0xc0, !PT ;  /* 0xffff00000e267812 */ /* 0x040fe200078ec0ff */
[----:B------:R-:W-:Y:S01]  /*10d50*/  IMAD.U32 R35, R14, 0x10000, RZ ;  /* 0x000100000e237824 */ /* 0x000fe200078e00ff */
[----:B------:R-:W-:Y:S01]  /*10d60*/  LOP3.LUT R40, R20, 0xffff0000, RZ, 0xc0, !PT ;  /* 0xffff000014287812 */ /* 0x000fe200078ec0ff */
[----:B------:R-:W-:Y:S01]  /*10d70*/  IMAD.U32 R33, R0, 0x10000, RZ ;  /* 0x0001000000217824 */ /* 0x000fe200078e00ff */
[----:B0-----:R-:W-:Y:S01]  /*10d80*/  SHF.R.S32.HI R5, RZ, 0x1f, R4 ;  /* 0x0000001fff057819 */ /* 0x001fe20000011404 */
[----:B------:R-:W-:Y:S01]  /*10d90*/  IMAD.U32 R37, R20, 0x10000, RZ ;  /* 0x0001000014257824 */ /* 0x000fe200078e00ff */
[----:B------:R-:W-:Y:S02]  /*10da0*/  LOP3.LUT R0, R0, 0xffff0000, RZ, 0xc0, !PT ;  /* 0xffff000000007812 */ /* 0x000fe400078ec0ff */
[CC--:B------:R-:W-:Y:S02]  /*10db0*/  LEA.HI R6, R5.reuse, R4.reuse, RZ, 0x3 ;  /* 0x0000000405067211 */ /* 0x0c0fe400078f18ff */
[----:B------:R-:W-:-:S02]  /*10dc0*/  LEA.HI R4, R5, R4, RZ, 0x6 ;  /* 0x0000000405047211 */ /* 0x000fc400078f30ff */
[--C-:B------:R-:W-:Y:S02]  /*10dd0*/  SHF.R.S32.HI R8, RZ, 0x3, R6.reuse ;  /* 0x00000003ff087819 */ /* 0x100fe40000011406 */
[----:B------:R-:W-:Y:S01]  /*10de0*/  LOP3.LUT R5, R207, 0x38, R6, 0xf8, !PT ;  /* 0x00000038cf057812 */ /* 0x000fe200078ef806 */
[----:B------:R-:W-:Y:S01]  /*10df0*/  IMAD.SHL.U32 R4, R4, 0x80, RZ ;  /* 0x0000008004047824 */ /* 0x000fe200078e00ff */
[----:B------:R-:W-:Y:S02]  /*10e00*/  LEA.HI R43, R43, R8, RZ, 0x1d ;  /* 0x000000082b2b7211 */ /* 0x000fe400078fe8ff */
[----:B------:R-:W-:Y:S02]  /*10e10*/  LOP3.LUT R5, R5, R60, RZ, 0x3c, !PT ;  /* 0x0000003c05057212 */ /* 0x000fe400078e3cff */
[----:B------:R-:W-:Y:S02]  /*10e20*/  SHF.R.S32.HI R6, RZ, 0x1f, R43 ;  /* 0x0000001fff067819 */ /* 0x000fe4000001142b */
[----:B------:R-:W-:Y:S01]  /*10e30*/  LOP3.LUT R8, R4, 0xffffe000, RZ, 0xc0, !PT ;  /* 0xffffe00004087812 */ /* 0x000fe200078ec0ff */
[----:B------:R-:W-:Y:S01]  /*10e40*/  IMAD.SHL.U32 R4, R43, 0x8, RZ ;  /* 0x000000082b047824 */ /* 0x000fe200078e00ff */
[----:B------:R-:W-:-:S02]  /*10e50*/  LEA.HI R6, R6, R43, RZ, 0x3 ;  /* 0x0000002b06067211 */ /* 0x000fc400078f18ff */
[----:B------:R-:W-:Y:S02]  /*10e60*/  IADD3 R5, R5, R8, R217 ;  /* 0x0000000805057210 */ /* 0x000fe40007ffe0d9 */
[----:B------:R-:W-:Y:S01]  /*10e70*/  LOP3.LUT R4, R207, 0x38, R4, 0xf8, !PT ;  /* 0x00000038cf047812 */ /* 0x000fe200078ef804 */
[----:B------:R-:W-:Y:S02]  /*10e80*/  IMAD.SHL.U32 R6, R6, 0x400, RZ ;  /* 0x0000040006067824 */ /* 0x000fe400078e00ff */
[----:B------:R-:W-:Y:S01]  /*10e90*/  IMAD R41, R5, 0x2, R230 ;  /* 0x0000000205297824 */ /* 0x000fe200078e02e6 */
[----:B------:R-:W-:Y:S02]  /*10ea0*/  LOP3.LUT R4, R4, R60, RZ, 0x3c, !PT ;  /* 0x0000003c04047212 */ /* 0x000fe400078e3cff */
        /* <DEDUP_REMOVED lines=22> */
[----:B------:R-:W-:Y:S02]  /*11010*/  IMAD.U32 R33, R12, 0x10000, RZ ;  /* 0x000100000c217824 */ /* 0x000fe400078e00ff */
[----:B------:R-:W-:Y:S01]  /*11020*/  FFMA.FTZ R14, R35, R25, R14 ;  /* 0x00000019230e7223 */ /* 0x000fe2000001000e */
[C---:B------:R-:W-:Y:S01]  /*11030*/  FMUL.FTZ R25, R0.reuse, R8 ;  /* 0x0000000800197220 */ /* 0x040fe20000410000 */
[----:B------:R-:W-:Y:S01]  /*11040*/  FFMA.FTZ R29, R0, R4, -R29 ;  /* 0x00000004001d7223 */ /* 0x000fe2000001081d */
[-C--:B------:R-:W-:Y:S01]  /*11050*/  FMUL.FTZ R0, R37, R31.reuse ;  /* 0x0000001f25007220 */ /* 0x080fe20000410000 */
[----:B------:R-:W-:Y:S01]  /*11060*/  FMUL.FTZ R8, R33, R31 ;  /* 0x0000001f21087220 */ /* 0x000fe20000410000 */
[----:B------:R-:W-:Y:S01]  /*11070*/  LOP3.LUT R12, R12, 0xffff0000, RZ, 0xc0, !PT ;  /* 0xffff00000c0c7812 */ /* 0x000fe200078ec0ff */
[----:B------:R-:W-:Y:S02]  /*11080*/  IMAD.U32 R32, R11, 0x10000, RZ ;  /* 0x000100000b207824 */ /* 0x000fe400078e00ff */
[-C--:B------:R-:W-:Y:S01]  /*11090*/  FFMA.FTZ R20, R33, R27.reuse, -R0 ;  /* 0x0000001b21147223 */ /* 0x080fe20000010800 */
[----:B------:R-:W-:Y:S01]  /*110a0*/  FFMA.FTZ R33, R37, R27, R8 ;  /* 0x0000001b25217223 */ /* 0x000fe20000010008 */
[----:B------:R-:W-:Y:S01]  /*110b0*/  FMUL.FTZ R27, R40, R10 ;  /* 0x0000000a281b7220 */ /* 0x000fe20000410000 */
[----:B------:R-:W-:-:S02]  /*110c0*/  IMAD.U32 R8, R15, 0x10000, RZ ;  /* 0x000100000f087824 */ /* 0x000fc400078e00ff */
[C---:B------:R-:W-:Y:S01]  /*110d0*/  FMUL.FTZ R37, R12.reuse, R10 ;  /* 0x0000000a0c257220 */ /* 0x040fe20000410000 */
[----:B------:R-:W-:Y:S02]  /*110e0*/  IMAD.U32 R0, R3, 0x10000, RZ ;  /* 0x0001000003007824 */ /* 0x000fe400078e00ff */
[----:B------:R-:W-:Y:S01]  /*110f0*/  FFMA.FTZ R35, R12, R6, -R27 ;  /* 0x000000060c237223 */ /* 0x000fe2000001081b */
[----:B------:R-:W-:Y:S02]  /*11100*/  IMAD.U32 R12, R21, 0x10000, RZ ;  /* 0x00010000150c7824 */ /* 0x000fe400078e00ff */
[----:B------:R-:W-:Y:S01]  /*11110*/  FFMA.FTZ R25, R38, R4, R25 ;  /* 0x0000000426197223 */ /* 0x000fe20000010019 */
[----:B------:R-:W-:Y:S01]  /*11120*/  LOP3.LUT R9, R9, 0xffff0000, RZ, 0xc0, !PT ;  /* 0xffff000009097812 */ /* 0x000fe200078ec0ff */
[----:B------:R-:W-:Y:S01]  /*11130*/  IMAD.U32 R4, R13, 0x10000, RZ ;  /* 0x000100000d047824 */ /* 0x000fe200078e00ff */
[----:B------:R-:W-:Y:S01]  /*11140*/  LOP3.LUT R11, R11, 0xffff0000, RZ, 0xc0, !PT ;  /* 0xffff00000b0b7812 */ /* 0x000fe200078ec0ff */
[----:B------:R-:W-:Y:S01]  /*11150*/  FMUL.FTZ R27, R8, R30 ;  /* 0x0000001e081b7220 */ /* 0x000fe20000410000 */
[----:B------:R-:W-:Y:S01]  /*11160*/  FFMA.FTZ R10, R40, R6, R37 ;  /* 0x00000006280a7223 */ /* 0x000fe20000010025 */
[----:B------:R-:W-:Y:S01]  /*11170*/  LOP3.LUT R15, R15, 0xffff0000, RZ, 0xc0, !PT ;  /* 0xffff00000f0f7812 */ /* 0x000fe200078ec0ff */
[----:B------:R-:W-:Y:S01]  /*11180*/  FMUL.FTZ R31, R0, R30 ;  /* 0x0000001e001f7220 */ /* 0x000fe20000410000 */
[----:B------:R-:W-:Y:S01]  /*11190*/  LOP3.LUT R21, R21, 0xffff0000, RZ, 0xc0, !PT ;  /* 0xffff000015157812 */ /* 0x000fe200078ec0ff */
[----:B------:R-:W-:Y:S01]  /*111a0*/  FMUL.FTZ R37, R12, R32 ;  /* 0x000000200c257220 */ /* 0x000fe20000410000 */
[----:B------:R-:W-:Y:S01]  /*111b0*/  LOP3.LUT R3, R3, 0xffff0000, RZ, 0xc0, !PT ;  /* 0xffff000003037812 */ /* 0x000fe200078ec0ff */
[-C--:B------:R-:W-:Y:S01]  /*111c0*/  FFMA.FTZ R27, R0, R26.reuse, -R27 ;  /* 0x0000001a001b7223 */ /* 0x080fe2000001081b */
[----:B------:R-:W-:Y:S01]  /*111d0*/  LOP3.LUT R13, R13, 0xffff0000, RZ, 0xc0, !PT ;  /* 0xffff00000d0d7812 */ /* 0x000fe200078ec0ff */
[----:B------:R-:W-:Y:S01]  /*111e0*/  FFMA.FTZ R31, R8, R26, R31 ;  /* 0x0000001a081f7223 */ /* 0x000fe2000001001f */
[C---:B------:R-:W-:Y:S01]  /*111f0*/  FMUL.FTZ R39, R4.reuse, R32 ;  /* 0x0000002004277220 */ /* 0x040fe20000410000 */
[-C--:B------:R-:W-:Y:S01]  /*11200*/  FFMA.FTZ R37, R4, R28.reuse, -R37 ;  /* 0x0000001c04257223 */ /* 0x080fe20000010825 */
        /* <DEDUP_REMOVED lines=19> */
.L_x_572:
[----:B------:R-:W-:Y:S05]  /*11340*/  BSYNC B0 ;  /* 0x0000000000007941 */ /* 0x000fea0003800000 */
.L_x_553:
[----:B------:R-:W-:Y:S01]  /*11350*/  @!PT LDS RZ, [RZ] ;  /* 0x00000000fffff984 */ /* 0x000fe20000000800 */
[----:B------:R-:W-:Y:S01]  /*11360*/  @!PT LDS RZ, [RZ] ;  /* 0x00000000fffff984 */ /* 0x000fe20000000800 */
[----:B------:R-:W-:Y:S01]  /*11370*/  @!PT LDS RZ, [RZ] ;  /* 0x00000000fffff984 */ /* 0x000fe20000000800 */
[----:B------:R-:W-:Y:S01]  /*11380*/  @!PT LDS RZ, [RZ] ;  /* 0x00000000fffff984 */ /* 0x000fe20000000800 */
[----:B------:R5:W-:Y:S06]  /*11390*/  MEMBAR.ALL.CTA ;  /* 0x0000000000007992 */ /* 0x000bec0000008000 */
[----:B-----5:R-:W5:Y:S01]  /*113a0*/  FENCE.VIEW.ASYNC.S ;  /* 0x00000000000073c6 */ /* 0x020f620000000000 */
[----:B------:R-:W-:Y:S05]  /*113b0*/  WARPSYNC.ALL ;  /* 0x0000000000007948 */ /* 0x000fea0003800000 */
[----:B-----5:R-:W-:Y:S06]  /*113c0*/  BAR.SYNC.DEFER_BLOCKING 0xd, 0x100 ;  /* 0x0344000000007b1d */ /* 0x020fec0000010000 */
.L_x_551:
[----:B------:R-:W-:-:S13]  /*113d0*/  ISETP.NE.AND P0, PT, R213, 0x3, PT ;  /* 0x00000003d500780c */ /* 0x000fda0003f05270 */
[----:B------:R-:W-:Y:S05]  /*113e0*/  @!P0 BRA `(.L_x_598) ;  /* 0x0000000000048947 */ /* 0x000fea0003800000 */
[----:B------:R-:W-:Y:S01]  /*113f0*/  BPT.TRAP 0x1 ;  /* 0x000000040000795c */ /* 0x000fe20000300000 */
.L_x_598:
[----:B01-3--:R-:W-:Y:S01]  /*11400*/  IMAD R0, R218, 0x8, R2 ;  /* 0x00000008da007824 */ /* 0x00bfe200078e0202 */
[----:B--2-4-:R-:W-:-:S04]  /*11410*/  SHF.L.U32 R3, R219, 0x1f, RZ ;  /* 0x0000001fdb037819 */ /* 0x014fc800000006ff */
[----:B------:R0:W1:Y:S01]  /*11420*/  SYNCS.PHASECHK.TRANS64.TRYWAIT P2, [R0+URZ+0x36830], R3 ;  /* 0x03683003000075a7 */ /* 0x000062000804017f */
[----:B------:R-:W-:Y:S05]  /*11430*/  @!P0 BRA `(.L_x_599) ;  /* 0x0000000000048947 */ /* 0x000fea0003800000 */
[----:B------:R-:W-:Y:S01]  /*11440*/  BPT.TRAP 0x1 ;  /* 0x000000040000795c */ /* 0x000fe20000300000 */
.L_x_599:
[----:B------:R-:W2:Y:S01]  /*11450*/  S2R R4, SR_TID.X ;  /* 0x0000000000047919 */ /* 0x000ea20000002100 */
[----:B------:R-:W-:Y:S01]  /*11460*/  IMAD.MOV.U32 R119, RZ, RZ, RZ ;  /* 0x000000ffff777224 */ /* 0x000fe200078e00ff */
[----:B--2---:R-:W-:-:S04]  /*11470*/  LOP3.LUT R4, R4, 0x7f, RZ, 0xc0, !PT ;  /* 0x0000007f04047812 */ /* 0x004fc800078ec0ff */
[----:B------:R-:W-:Y:S01]  /*11480*/  ISETP.NE.AND P1, PT, R4, RZ, PT ;  /* 0x000000ff0400720c */ /* 0x000fe20003f25270 */
[----:B-1----:R-:W-:-:S12]  /*11490*/  @P2 BRA `(.L_x_600) ;  /* 0x0000000000082947 */ /* 0x002fd80003800000 */
[----:B------:R-:W1:Y:S02]  /*114a0*/  SYNCS.PHASECHK.TRANS64.TRYWAIT P2, [R0+URZ+0x36830], R3 ;  /* 0x03683003000075a7 */ /* 0x000e64000804017f */
[----:B-1----:R-:W-:Y:S05]  /*114b0*/  @!P2 BRA `(.L_x_601) ;  /* 0x0000018400f4a947 */ /* 0x002fea0003800000 */
.L_x_600:
[----:B------:R-:W-:Y:S05]  /*114c0*/  WARPSYNC.ALL ;  /* 0x0000000000007948 */ /* 0x000fea0003800000 */
[----:B------:R-:W-:Y:S01]  /*114d0*/  VIADD R4, R2, 0x21400 ;  /* 0x0002140002047836 */ /* 0x000fe20000000000 */
[----:B------:R-:W-:Y:S01]  /*114e0*/  R2UR UR24, R36 ;  /* 0x00000000241872ca */ /* 0x000fe200000e0000 */
[----:B------:R-:W-:Y:S01]  /*114f0*/  IMAD.MOV.U32 R5, RZ, RZ, 0x40000040 ;  /* 0x40000040ff057424 */ /* 0x000fe200078e00ff */
[----:B------:R-:W-:Y:S01]  /*11500*/  WARPGROUP.ARRIVE ;  /* 0x00000000000079c5 */ /* 0x000fe20000000000 */
[----:B------:R-:W-:Y:S01]  /*11510*/  UMOV UR5, 0x40000040 ;  /* 0x4000004000057882 */ /* 0x000fe20000000000 */
[----:B------:R-:W-:Y:S01]  /*11520*/  SHF.R.U32.HI R4, RZ, 0x4, R4 ;  /* 0x00000004ff047819 */ /* 0x000fe20000011604 */
[----:B------:R-:W-:Y:S01]  /*11530*/  IMAD.MOV.U32 R7, RZ, RZ, 0x40000040 ;  /* 0x40000040ff077424 */ /* 0x000fe200078e00ff */
[----:B------:R-:W-:Y:S01]  /*11540*/  R2UR UR7, R5 ;  /* 0x00000000050772ca */ /* 0x000fe200000e0000 */
[----:B------:R-:W-:Y:S01]  /*11550*/  UMOV UR27, UR5 ;  /* 0x00000005001b7c82 */ /* 0x000fe20008000000 */
[----:B------:R-:W-:Y:S01]  /*11560*/  LOP3.LUT R4, R4, 0x3fff, RZ, 0xc0, !PT ;  /* 0x00003fff04047812 */ /* 0x000fe200078ec0ff */
[----:B------:R-:W-:Y:S01]  /*11570*/  IMAD.U32 R13, RZ, RZ, UR5 ;  /* 0x00000005ff0d7e24 */ /* 0x000fe2000f8e00ff */
[----:B------:R-:W-:Y:S01]  /*11580*/  UMOV UR9, UR27 ;  /* 0x0000001b00097c82 */ /* 0x000fe20008000000 */
[----:B------:R-:W-:Y:S01]  /*11590*/  IMAD.MOV.U32 R9, RZ, RZ, 0x40000040 ;  /* 0x40000040ff097424 */ /* 0x000fe200078e00ff */
[----:B------:R-:W-:Y:S01]  /*115a0*/  LOP3.LUT R221, R4, 0x10000, RZ, 0xfc, !PT ;  /* 0x0001000004dd7812 */ /* 0x000fe200078efcff */
[----:B------:R-:W-:Y:S01]  /*115b0*/  ULOP3.LUT UR24, UR24, 0x10000, URZ, 0xfc, !UPT ;  /* 0x0001000018187892 */ /* 0x000fe2000f8efc3f */
[----:B------:R-:W-:Y:S01]  /*115c0*/  IMAD.MOV.U32 R11, RZ, RZ, 0x40000040 ;  /* 0x40000040ff0b7424 */ /* 0x000fe200078e00ff */
[----:B------:R-:W-:Y:S01]  /*115d0*/  UMOV UR13, UR27 ;  /* 0x0000001b000d7c82 */ /* 0x000fe20008000000 */
[----:B------:R-:W-:Y:S01]  /*115e0*/  R2UR UR11, R9 ;  /* 0x00000000090b72ca */ /* 0x000fe200000e0000 */
[----:B------:R-:W-:Y:S01]  /*115f0*/  IMAD R4, R218, 0xa80, R221 ;  /* 0x00000a80da047824 */ /* 0x000fe200078e02dd */
[----:B------:R-:W-:Y:S01]  /*11600*/  UMOV UR17, UR27 ;  /* 0x0000001b00117c82 */ /* 0x000fe20008000000 */
[----:B------:R-:W-:Y:S01]  /*11610*/  R2UR UR19, R11 ;  /* 0x000000000b1372ca */ /* 0x000fe200000e0000 */
[----:B------:R-:W-:Y:S01]  /*11620*/  UMOV UR4, UR24 ;  /* 0x0000001800047c82 */ /* 0x000fe20008000000 */
[C---:B------:R-:W-:Y:S01]  /*11630*/  VIADD R6, R4.reuse, 0x80 ;  /* 0x0000008004067836 */ /* 0x040fe20000000000 */
[C---:B------:R-:W-:Y:S01]  /*11640*/  R2UR UR6, R4.reuse ;  /* 0x00000000040672ca */ /* 0x040fe200000e0000 */
[----:B------:R-:W-:Y:S01]  /*11650*/  UMOV UR26, UR4 ;  /* 0x00000004001a7c82 */ /* 0x000fe20008000000 */
[----:B------:R-:W-:Y:S01]  /*11660*/  IMAD.U32 R12, RZ, RZ, UR4 ;  /* 0x00000004ff0c7e24 */ /* 0x000fe2000f8e00ff */
[----:B------:R-:W-:Y:S01]  /*11670*/  UMOV UR8, UR26 ;  /* 0x0000001a00087c82 */ /* 0x000fe20008000000 */
[C---:B------:R-:W-:Y:S01]  /*11680*/  VIADD R8, R4.reuse, 0x100 ;  /* 0x0000010004087836 */ /* 0x040fe20000000000 */
[----:B------:R-:W-:Y:S01]  /*11690*/  UMOV UR12, UR26 ;  /* 0x0000001a000c7c82 */ /* 0x000fe20008000000 */
[----:B------:R-:W-:Y:S01]  /*116a0*/  VIADD R10, R4, 0x200 ;  /* 0x00000200040a7836 */ /* 0x000fe20000000000 */
[----:B------:R-:W-:Y:S01]  /*116b0*/  UMOV UR16, UR26 ;  /* 0x0000001a00107c82 */ /* 0x000fe20008000000 */
[----:B------:R-:W-:Y:S01]  /*116c0*/  IMAD.MOV.U32 R9, RZ, RZ, 0x40000040 ;  /* 0x40000040ff097424 */ /* 0x000fe200078e00ff */
[----:B------:R-:W-:Y:S01]  /*116d0*/  R2UR UR10, R8 ;  /* 0x00000000080a72ca */ /* 0x000fe200000e0000 */
[----:B------:R-:W-:Y:S01]  /*116e0*/  VIADD R8, R4, 0x280 ;  /* 0x0000028004087836 */ /* 0x000fe20000000000 */
[----:B------:R-:W-:Y:S01]  /*116f0*/  R2UR UR18, R10 ;  /* 0x000000000a1272ca */ /* 0x000fe200000e0000 */
[----:B------:R-:W-:Y:S01]  /*11700*/  UMOV UR20, UR26 ;  /* 0x0000001a00147c82 */ /* 0x000fe20008000000 */
[----:B------:R-:W-:Y:S01]  /*11710*/  HGMMA.64x16x16.F32.BF16 R72, gdesc[UR4], RZ, !UPT, gsb0 ;  /* 0x00200000044879f0 */ /* 0x000fe2000c0018ff */
[----:B------:R-:W-:Y:S01]  /*11720*/  R2UR UR6, R6 ;  /* 0x00000000060672ca */ /* 0x000fe200000e0000 */
[----:B------:R-:W-:Y:S01]  /*11730*/  UMOV UR4, UR26 ;  /* 0x0000001a00047c82 */ /* 0x000fe20008000000 */
[----:B------:R-:W-:Y:S01]  /*11740*/  R2UR UR7, R7 ;  /* 0x00000000070772ca */ /* 0x000fe200000e0000 */
[----:B------:R-:W-:Y:S01]  /*11750*/  UMOV UR5, UR27 ;  /* 0x0000001b00057c82 */ /* 0x000fe20008000000 */
[----:B------:R-:W-:Y:S01]  /*11760*/  VIADD R6, R4, 0x180 ;  /* 0x0000018004067836 */ /* 0x000fe20000000000 */
[----:B------:R-:W-:Y:S01]  /*11770*/  R2UR UR22, R8 ;  /* 0x00000000081672ca */ /* 0x000fe200000e0000 */
[----:B------:R-:W-:Y:S01]  /*11780*/  IMAD.MOV.U32 R7, RZ, RZ, 0x40000040 ;  /* 0x40000040ff077424 */ /* 0x000fe200078e00ff */
[----:B------:R-:W-:Y:S01]  /*11790*/  R2UR UR23, R9 ;  /* 0x00000000091772ca */ /* 0x000fe200000e0000 */
[----:B------:R-:W-:Y:S01]  /*117a0*/  UMOV UR21, UR27 ;  /* 0x0000001b00157c82 */ /* 0x000fe20008000000 */
[----:B------:R-:W-:Y:S01]  /*117b0*/  R2UR UR14, R6 ;  /* 0x00000000060e72ca */ /* 0x000fe200000e0000 */
[C---:B------:R-:W-:Y:S01]  /*117c0*/  VIADD R6, R4.reuse, 0x300 ;  /* 0x0000030004067836 */ /* 0x040fe20000000000 */
[----:B------:R-:W-:Y:S01]  /*117d0*/  R2UR UR15, R7 ;  /* 0x00000000070f72ca */ /* 0x000fe200000e0000 */
[----:B------:R-:W-:Y:S01]  /*117e0*/  IMAD.MOV.U32 R7, RZ, RZ, 0x40000040 ;  /* 0x40000040ff077424 */ /* 0x000fe200078e00ff */
[----:B------:R-:W-:Y:S01]  /*117f0*/  UMOV UR29, 0x40000040 ;  /* 0x40000040001d7882 */ /* 0x000fe20000000000 */
[C---:B------:R-:W-:Y:S01]  /*11800*/  VIADD R8, R4.reuse, 0x2 ;  /* 0x0000000204087836 */ /* 0x040fe20000000000 */
[----:B------:R2:W-:Y:S01]  /*11810*/  STL.64 [R1+0x50], R12 ;  /* 0x0000500c01007387 */ /* 0x0005e20000100a00 */
[----:B------:R-:W-:Y:S01]  /*11820*/  IMAD.MOV.U32 R9, RZ, RZ, 0x40000040 ;  /* 0x40000040ff097424 */ /* 0x000fe200078e00ff */
[----:B------:R-:W-:Y:S01]  /*11830*/  UIADD3 UR48, UR24, 0x800, URZ ;  /* 0x0000080018307890 */ /* 0x000fe2000fffe03f */
[----:B------:R-:W-:Y:S01]  /*11840*/  VIADD R10, R4, 0x102 ;  /* 0x00000102040a7836 */ /* 0x000fe20000000000 */
[----:B------:R-:W-:Y:S01]  /*11850*/  R2UR UR30, R8 ;  /* 0x00000000081e72ca */ /* 0x000fe200000e0000 */
[----:B------:R-:W-:Y:S01]  /*11860*/  IMAD.MOV.U32 R11, RZ, RZ, 0x40000040 ;  /* 0x40000040ff0b7424 */ /* 0x000fe200078e00ff */
[----:B------:R-:W-:Y:S01]  /*11870*/  R2UR UR31, R9 ;  /* 0x00000000091f72ca */ /* 0x000fe200000e0000 */
[----:B------:R-:W-:Y:S01]  /*11880*/  VIADD R8, R4, 0x182 ;  /* 0x0000018204087836 */ /* 0x000fe20000000000 */
[----:B------:R-:W-:Y:S01]  /*11890*/  UMOV UR49, 0x40000040 ;  /* 0x4000004000317882 */ /* 0x000fe20000000000 */
[----:B------:R-:W-:Y:S01]  /*118a0*/  IMAD.MOV.U32 R9, RZ, RZ, 0x40000040 ;  /* 0x40000040ff097424 */ /* 0x000fe200078e00ff */
[----:B------:R-:W-:Y:S01]  /*118b0*/  UIADD3 UR44, UR24, 0x802, URZ ;  /* 0x00000802182c7890 */ /* 0x000fe2000fffe03f */
[----:B01----:R-:W-:Y:S01]  /*118c0*/  P2R R3, PR, RZ, 0x1 ;  /* 0x00000001ff037803 */ /* 0x003fe20000000000 */
[----:B--2---:R-:W-:Y:S01]  /*118d0*/  IMAD.U32 R13, RZ, RZ, UR29 ;  /* 0x0000001dff0d7e24 */ /* 0x004fe2000f8e00ff */
[----:B------:R-:W-:Y:S01]  /*118e0*/  UMOV UR45, 0x40000040 ;  /* 0x40000040002d7882 */ /* 0x000fe20000000000 */
[----:B------:R-:W-:Y:S01]  /*118f0*/  UIADD3 UR40, UR24, 0x804, URZ ;  /* 0x0000080418287890 */ /* 0x000fe2000fffe03f */
[----:B------:R-:W-:Y:S01]  /*11900*/  BSSY B0, `(.L_x_602) ;  /* 0x0000a99000007945 */ /* 0x000fe20003800000 */
[----:B------:R-:W-:Y:S01]  /*11910*/  UMOV UR41, 0x40000040 ;  /* 0x4000004000297882 */ /* 0x000fe20000000000 */
[----:B------:R-:W-:Y:S01]  /*11920*/  UIADD3 UR36, UR24, 0x806, URZ ;  /* 0x0000080618247890 */ /* 0x000fe2000fffe03f */
[--C-:B------:R-:W-:Y:S01]  /*11930*/  IMAD.MOV.U32 R118, RZ, RZ, R119.reuse ;  /* 0x000000ffff767224 */ /* 0x100fe200078e0077 */
        /* <DEDUP_REMOVED lines=8> */
[--C-:B------:R-:W-:Y:S01]  /*119c0*/  IMAD.MOV.U32 R105, RZ, RZ, R119.reuse ;  /* 0x000000ffff697224 */ /* 0x100fe200078e0077 */
[----:B------:R-:W-:Y:S02]  /*119d0*/  WARPGROUP.DEPBAR.LE gsb0, 0x0 ;  /* 0x00008000000079c5 */ /* 0x000fe40000010000 */
[----:B------:R-:W-:Y:S01]  /*119e0*/  WARPGROUP.ARRIVE ;  /* 0x00000000000079c5 */ /* 0x000fe20000000000 */
[--C-:B------:R-:W-:Y:S02]  /*119f0*/  IMAD.MOV.U32 R103, RZ, RZ, R119.reuse ;  /* 0x000000ffff677224 */ /* 0x100fe400078e0077 */
[--C-:B------:R-:W-:Y:S02]  /*11a00*/  IMAD.MOV.U32 R101, RZ, RZ, R119.reuse ;  /* 0x000000ffff657224 */ /* 0x100fe400078e0077 */
[----:B------:R-:W-:Y:S01]  /*11a10*/  IMAD.MOV.U32 R99, RZ, RZ, R119 ;  /* 0x000000ffff637224 */ /* 0x000fe200078e0077 */
[----:B------:R-:W-:Y:S01]  /*11a20*/  HGMMA.64x16x16.F32.BF16 R64, gdesc[UR4], RZ, !UPT, gsb0 ;  /* 0x00200000044079f0 */ /* 0x000fe2000c0018ff */
[----:B------:R-:W-:Y:S01]  /*11a30*/  R2UR UR6, R6 ;  /* 0x00000000060672ca */ /* 0x000fe200000e0000 */
[----:B------:R-:W-:Y:S01]  /*11a40*/  UMOV UR4, UR26 ;  /* 0x0000001a00047c82 */ /* 0x000fe20008000000 */
[----:B------:R-:W-:Y:S01]  /*11a50*/  R2UR UR7, R7 ;  /* 0x00000000070772ca */ /* 0x000fe200000e0000 */
[----:B------:R-:W-:Y:S01]  /*11a60*/  UMOV UR5, UR27 ;  /* 0x0000001b00057c82 */ /* 0x000fe20008000000 */
[----:B------:R-:W-:Y:S01]  /*11a70*/  VIADD R6, R4, 0x82 ;  /* 0x0000008204067836 */ /* 0x000fe20000000000 */
[----:B------:R-:W-:Y:S01]  /*11a80*/  UMOV UR27, UR29 ;  /* 0x0000001d001b7c82 */ /* 0x000fe20008000000 */
[----:B------:R-:W-:-:S02]  /*11a90*/  IMAD.MOV.U32 R7, RZ, RZ, 0x40000040 ;  /* 0x40000040ff077424 */ /* 0x000fc400078e00ff */
        /* <DEDUP_REMOVED lines=12> */
[----:B------:R-:W-:Y:S01]  /*11b60*/  UIADD3 UR8, UR24, 0x2, URZ ;  /* 0x0000000218087890 */ /* 0x000fe2000fffe03f */
[----:B------:R-:W-:Y:S01]  /*11b70*/  R2UR UR10, R10 ;  /* 0x000000000a0a72ca */ /* 0x000fe200000e0000 */
[----:B------:R-:W-:Y:S01]  /*11b80*/  UMOV UR9, UR27 ;  /* 0x0000001b00097c82 */ /* 0x000fe20008000000 */
[----:B------:R-:W-:Y:S01]  /*11b90*/  R2UR UR11, R11 ;  /* 0x000000000b0b72ca */ /* 0x000fe200000e0000 */
[----:B------:R-:W-:Y:S02]  /*11ba0*/  VIADD R10, R4, 0x282 ;  /* 0x00000282040a7836 */ /* 0x000fe40000000000 */
[----:B------:R-:W-:Y:S01]  /*11bb0*/  IMAD.MOV.U32 R11, RZ, RZ, 0x40000040 ;  /* 0x40000040ff0b7424 */ /* 0x000fe200078e00ff */
[----:B------:R-:W-:Y:S02]  /*11bc0*/  UMOV UR28, UR8 ;  /* 0x00000008001c7c82 */ /* 0x000fe40008000000 */
[----:B------:R-:W-:Y:S01]  /*11bd0*/  UMOV UR26, UR28 ;  /* 0x0000001c001a7c82 */ /* 0x000fe20008000000 */
[----:B------:R-:W-:Y:S01]  /*11be0*/  IMAD.U32 R12, RZ, RZ, UR28 ;  /* 0x0000001cff0c7e24 */ /* 0x000fe2000f8e00ff */
[----:B------:R-:W-:-:S04]  /*11bf0*/  UMOV UR8, UR26 ;  /* 0x0000001a00087c82 */ /* 0x000fc80008000000 */
[----:B------:R0:W-:Y:S01]  /*11c00*/  STL.64 [R1+0x48], R12 ;  /* 0x0000480c01007387 */ /* 0x0001e20000100a00 */
[----:B------:R-:W-:Y:S02]  /*11c10*/  WARPGROUP.DEPBAR.LE gsb0, 0x0 ;  /* 0x00008000000079c5 */ /* 0x000fe40000010000 */
[----:B------:R-:W-:-:S06]  /*11c20*/  WARPGROUP.ARRIVE ;  /* 0x00000000000079c5 */ /* 0x000fcc0000000000 */
[----:B------:R-:W-:Y:S01]  /*11c30*/  HGMMA.64x16x16.F32.BF16 R48, gdesc[UR12], RZ, !UPT, gsb0 ;  /* 0x002000000c3079f0 */ /* 0x000fe2000c0018ff */
[----:B------:R-:W-:Y:S01]  /*11c40*/  R2UR UR14, R8 ;  /* 0x00000000080e72ca */ /* 0x000fe200000e0000 */
[----:B------:R-:W-:Y:S01]  /*11c50*/  UMOV UR12, UR26 ;  /* 0x0000001a000c7c82 */ /* 0x000fe20008000000 */
[----:B------:R-:W-:Y:S01]  /*11c60*/  R2UR UR15, R9 ;  /* 0x00000000090f72ca */ /* 0x000fe200000e0000 */
[----:B------:R-:W-:Y:S01]  /*11c70*/  UMOV UR13, UR27 ;  /* 0x0000001b000d7c82 */ /* 0x000fe20008000000 */
[----:B------:R-:W-:Y:S02]  /*11c80*/  VIADD R8, R4, 0x4 ;  /* 0x0000000404087836 */ /* 0x000fe40000000000 */
[----:B------:R-:W-:Y:S01]  /*11c90*/  IMAD.MOV.U32 R9, RZ, RZ, 0x40000040 ;  /* 0x40000040ff097424 */ /* 0x000fe200078e00ff */
[----:B------:R-:W-:Y:S02]  /*11ca0*/  WARPGROUP.DEPBAR.LE gsb0, 0x0 ;  /* 0x00008000000079c5 */ /* 0x000fe40000010000 */
[----:B------:R-:W-:-:S06]  /*11cb0*/  WARPGROUP.ARRIVE ;  /* 0x00000000000079c5 */ /* 0x000fcc0000000000 */
[----:B------:R-:W-:Y:S01]  /*11cc0*/  HGMMA.64x16x16.F32.BF16 R40, gdesc[UR16], RZ, !UPT, gsb0 ;  /* 0x00200000102879f0 */ /* 0x000fe2000c0018ff */
[----:B------:R-:W-:Y:S01]  /*11cd0*/  UMOV UR16, UR26 ;  /* 0x0000001a00107c82 */ /* 0x000fe20008000000 */
[----:B------:R-:W-:Y:S01]  /*11ce0*/  UMOV UR17, UR27 ;  /* 0x0000001b00117c82 */ /* 0x000fe20008000000 */
        /* <DEDUP_REMOVED lines=17> */
[----:B------:R-:W-:-:S03]  /*11e00*/  IMAD.MOV.U32 R7, RZ, RZ, 0x40000040 ;  /* 0x40000040ff077424 */ /* 0x000fc600078e00ff */
[----:B------:R-:W-:Y:S01]  /*11e10*/  R2UR UR18, R6 ;  /* 0x00000000061272ca */ /* 0x000fe200000e0000 */
[----:B------:R-:W-:Y:S01]  /*11e20*/  VIADD R6, R4, 0x302 ;  /* 0x0000030204067836 */ /* 0x000fe20000000000 */
[----:B------:R-:W-:Y:S01]  /*11e30*/  R2UR UR19, R7 ;  /* 0x00000000071372ca */ /* 0x000fe200000e0000 */
[----:B------:R-:W-:Y:S01]  /*11e40*/  IMAD.MOV.U32 R7, RZ, RZ, 0x40000040 ;  /* 0x40000040ff077424 */ /* 0x000fe200078e00ff */
[----:B------:R-:W-:Y:S02]  /*11e50*/  WARPGROUP.DEPBAR.LE gsb0, 0x0 ;  /* 0x00008000000079c5 */ /* 0x000fe40000010000 */
[----:B------:R-:W-:-:S06]  /*11e60*/  WARPGROUP.ARRIVE ;  /* 0x00000000000079c5 */ /* 0x000fcc0000000000 */
[----:B------:R-:W-:Y:S01]  /*11e70*/  HGMMA.64x16x16.F32.BF16 R72, gdesc[UR28], R72, gsb0 ;  /* 0x002000001c4879f0 */ /* 0x000fe20008001848 */
[----:B------:R-:W-:Y:S01]  /*11e80*/  R2UR UR30, R8 ;  /* 0x00000000081e72ca */ /* 0x000fe200000e0000 */
[----:B------:R-:W-:Y:S01]  /*11e90*/  UMOV UR29, 0x40000040 ;  /* 0x40000040001d7882 */ /* 0x000fe20000000000 */
[----:B------:R-:W-:Y:S01]  /*11ea0*/  R2UR UR31, R9 ;  /* 0x00000000091f72ca */ /* 0x000fe200000e0000 */
[----:B------:R-:W-:Y:S02]  /*11eb0*/  VIADD R8, R4, 0x184 ;  /* 0x0000018404087836 */ /* 0x000fe40000000000 */
[----:B------:R-:W-:Y:S02]  /*11ec0*/  IMAD.MOV.U32 R9, RZ, RZ, 0x40000040 ;  /* 0x40000040ff097424 */ /* 0x000fe400078e00ff */
[----:B0-----:R-:W-:Y:S01]  /*11ed0*/  IMAD.U32 R13, RZ, RZ, UR29 ;  /* 0x0000001dff0d7e24 */ /* 0x001fe2000f8e00ff */
[----:B------:R-:W-:Y:S02]  /*11ee0*/  WARPGROUP.DEPBAR.LE gsb0, 0x0 ;  /* 0x00008000000079c5 */ /* 0x000fe40000010000 */
[----:B------:R-:W-:-:S06]  /*11ef0*/  WARPGROUP.ARRIVE ;  /* 0x00000000000079c5 */ /* 0x000fcc0000000000 */
[----:B------:R-:W-:Y:S01]  /*11f00*/  HGMMA.64x16x16.F32.BF16 R64, gdesc[UR4], R64, gsb0 ;  /* 0x00200000044079f0 */ /* 0x000fe20008001840 */
[----:B------:R-:W-:Y:S01]  /*11f10*/  R2UR UR6, R6 ;  /* 0x00000000060672ca */ /* 0x000fe200000e0000 */
[----:B------:R-:W-:Y:S01]  /*11f20*/  UMOV UR4, UR26 ;  /* 0x0000001a00047c82 */ /* 0x000fe20008000000 */
[----:B------:R-:W-:Y:S01]  /*11f30*/  R2UR UR7, R7 ;  /* 0x00000000070772ca */ /* 0x000fe200000e0000 */
[----:B------:R-:W-:Y:S01]  /*11f40*/  UMOV UR5, UR27 ;  /* 0x0000001b00057c82 */ /* 0x000fe20008000000 */
[----:B------:R-:W-:Y:S01]  /*11f50*/  VIADD R6, R4, 0x84 ;  /* 0x0000008404067836 */ /* 0x000fe20000000000 */
[----:B------:R-:W-:Y:S01]  /*11f60*/  UMOV UR27, UR29 ;  /* 0x0000001d001b7c82 */ /* 0x000fe20008000000 */
[----:B------:R-:W-:Y:S01]  /*11f70*/  IMAD.MOV.U32 R7, RZ, RZ, 0x40000040 ;  /* 0x40000040ff077424 */ /* 0x000fe200078e00ff */
[----:B------:R-:W-:Y:S02]  /*11f80*/  WARPGROUP.DEPBAR.LE gsb0, 0x0 ;  /* 0x00008000000079c5 */ /* 0x000fe40000010000 */
[----:B------:R-:W-:-:S06]  /*11f90*/  WARPGROUP.ARRIVE ;  /* 0x00000000000079c5 */ /* 0x000fcc0000000000 */
[----:B------:R-:W-:Y:S01]  /*11fa0*/  HGMMA.64x16x16.F32.BF16 R56, gdesc[UR8], R56, gsb0 ;  /* 0x00200000083879f0 */ /* 0x000fe20008001838 */
        /* <DEDUP_REMOVED lines=13> */
[----:B------:R-:W-:Y:S01]  /*12080*/  HGMMA.64x16x16.F32.BF16 R48, gdesc[UR12], R48, gsb0 ;  /* 0x002000000c3079f0 */ /* 0x000fe20008001830 */
        /* <DEDUP_REMOVED lines=56> */
[----:B------:R-:W-:-:S06]  /*12410*/  UMOV UR13, UR27 ;  /* 0x0000001b000d7c82 */ /* 0x000fcc0008000000 */
        /* <DEDUP_REMOVED lines=67> */
[----:B------:R-:W-:Y:S01]  /*12850*/  R2UR UR22, R10 ;  /* 0x000000000a1672ca */ /* 0x000fe200000e0000 */
[----:B------:R-:W-:Y:S01]  /*12860*/  UMOV UR21, UR27 ;  /* 0x0000001b00157c82 */ /* 0x000fe20008000000 */
[----:B------:R-:W-:Y:S01]  /*12870*/  R2UR UR23, R11 ;  /* 0x000000000b1772ca */ /* 0x000fe200000e0000 */
[----:B------:R-:W-:Y:S02]  /*12880*/  VIADD R10, R4, 0x600 ;  /* 0x00000600040a7836 */ /* 0x000fe40000000000 */
        /* <DEDUP_REMOVED lines=13> */
[----:B------:R-:W-:Y:S01]  /*12960*/  UMOV UR20, UR26 ;  /* 0x0000001a00147c82 */ /* 0x000fe20008000000 */
[----:B------:R-:W-:-:S03]  /*12970*/  UMOV UR4, UR26 ;  /* 0x0000001a00047c82 */ /* 0x000fc60008000000 */
[----:B------:R0:W-:Y:S01]  /*12980*/  STL.64 [R1+0x30], R12 ;  /* 0x0000300c01007387 */ /* 0x0001e20000100a00 */
[----:B------:R-:W-:Y:S02]  /*12990*/  WARPGROUP.DEPBAR.LE gsb0, 0x0 ;  /* 0x00008000000079c5 */ /* 0x000fe40000010000 */
[----:B------:R-:W-:-:S06]  /*129a0*/  WARPGROUP.ARRIVE ;  /* 0x00000000000079c5 */ /* 0x000fcc0000000000 */
[----:B------:R-:W-:Y:S01]  /*129b0*/  HGMMA.64x16x16.F32.BF16 R40, gdesc[UR8], R40, gsb0 ;  /* 0x00200000082879f0 */ /* 0x000fe20008001828 */
[----:B------:R-:W-:Y:S01]  /*129c0*/  UMOV UR8, UR26 ;  /* 0x0000001a00087c82 */ /* 0x000fe20008000000 */
[----:B------:R-:W-:Y:S01]  /*129d0*/  UMOV UR9, UR27 ;  /* 0x0000001b00097c82 */ /* 0x000fe20008000000 */
        /* <DEDUP_REMOVED lines=199> */
[----:B------:R-:W-:Y:S01]  /*13650*/  UMOV UR20, UR26 ;  /* 0x0000001a00147c82 */ /* 0x000fe20008000000 */
[----:B------:R-:W-:-:S03]  /*13660*/  UMOV UR4, UR26 ;  /* 0x0000001a00047c82 */ /* 0x000fc60008000000 */
[----:B------:R0:W-:Y:S01]  /*13670*/  STL.64 [R1], R12 ;  /* 0x0000000c01007387 */ /* 0x0001e20000100a00 */
        /* <DEDUP_REMOVED lines=33> */
[----:B------:R-:W-:Y:S03]  /*13890*/  HGMMA.64x16x16.F32.BF16 R72, gdesc[UR28], R72, gsb0 ;  /* 0x002000001c4879f0 */ /* 0x000fe60008001848 */
        /* <DEDUP_REMOVED lines=149> */
[----:B------:R-:W-:Y:S02]  /*141f0*/  R2UR UR38, R8 ;  /* 0x00000000082672ca */ /* 0x000fe400000e0000 */
[----:B------:R-:W-:Y:S01]  /*14200*/  R2UR UR39, R9 ;  /* 0x00000000092772ca */ /* 0x000fe200000e0000 */
        /* <DEDUP_REMOVED lines=40> */
[----:B------:R-:W-:Y:S02]  /*14490*/  ULDC UR8, c[0x0][0x9d8] ;  /* 0x0002760000087ab9 */ /* 0x000fe40000000800 */
        /* <DEDUP_REMOVED lines=20> */
[----:B------:R-:W-:Y:S03]  /*145e0*/  HGMMA.64x16x16.F32.BF16 R72, gdesc[UR36], R72, gsb0 ;  /* 0x00200000244879f0 */ /* 0x000fe60008001848 */
[----:B------:R-:W-:Y:S02]  /*145f0*/  WARPGROUP.DEPBAR.LE gsb0, 0x0 ;  /* 0x00008000000079c5 */ /* 0x000fe40000010000 */
[----:B------:R-:W-:Y:S01]  /*14600*/  WARPGROUP.ARRIVE ;  /* 0x00000000000079c5 */ /* 0x000fe20000000000 */
[----:B------:R-:W-:Y:S01]  /*14610*/  FMUL.FTZ R9, R72, UR8 ;  /* 0x0000000848097c20 */ /* 0x000fe20008410000 */
[----:B------:R-:W-:Y:S01]  /*14620*/  FMUL.FTZ R10, R73, UR8 ;  /* 0x00000008490a7c20 */ /* 0x000fe20008410000 */
[----:B------:R-:W-:Y:S01]  /*14630*/  FMUL.FTZ R11, R76, UR8 ;  /* 0x000000084c0b7c20 */ /* 0x000fe20008410000 */
[----:B0-----:R-:W-:Y:S01]  /*14640*/  FMUL.FTZ R13, R77, UR8 ;  /* 0x000000084d0d7c20 */ /* 0x001fe20008410000 */
[----:B------:R-:W-:Y:S01]  /*14650*/  FMUL.FTZ R8, R74, UR8 ;  /* 0x000000084a087c20 */ /* 0x000fe20008410000 */
[----:B------:R-:W-:Y:S01]  /*14660*/  HGMMA.64x16x16.F32.BF16 R64, gdesc[UR4], R64, gsb0 ;  /* 0x00200000044079f0 */ /* 0x000fe20008001840 */
[----:B------:R-:W-:Y:S01]  /*14670*/  R2UR UR6, R6 ;  /* 0x00000000060672ca */ /* 0x000fe200000e0000 */
[----:B------:R-:W-:Y:S01]  /*14680*/  UMOV UR4, UR36 ;  /* 0x0000002400047c82 */ /* 0x000fe20008000000 */
[----:B------:R-:W-:Y:S01]  /*14690*/  R2UR UR7, R7 ;  /* 0x00000000070772ca */ /* 0x000fe200000e0000 */
[----:B------:R-:W-:Y:S01]  /*146a0*/  UMOV UR5, UR37 ;  /* 0x0000002500057c82 */ /* 0x000fe20008000000 */
[----:B------:R-:W-:Y:S01]  /*146b0*/  VIADD R6, R4, 0x886 ;  /* 0x0000088604067836 */ /* 0x000fe20000000000 */
[----:B------:R-:W0:Y:S01]  /*146c0*/  MUFU.TANH R9, R9 ;  /* 0x0000000900097308 */ /* 0x000e220000002400 */
[----:B------:R-:W-:-:S02]  /*146d0*/  IMAD.MOV.U32 R7, RZ, RZ, 0x40000040 ;  /* 0x40000040ff077424 */ /* 0x000fc400078e00ff */
[----:B------:R-:W-:Y:S01]  /*146e0*/  FMUL.FTZ R12, R75, UR8 ;  /* 0x000000084b0c7c20 */ /* 0x000fe20008410000 */
[----:B------:R-:W-:Y:S01]  /*146f0*/  FMUL.FTZ R20, R78, UR8 ;  /* 0x000000084e147c20 */ /* 0x000fe20008410000 */
[----:B------:R-:W-:Y:S01]  /*14700*/  FMUL.FTZ R14, R79, UR8 ;  /* 0x000000084f0e7c20 */ /* 0x000fe20008410000 */
[----:B------:R-:W-:Y:S02]  /*14710*/  IMAD.MOV.U32 R79, RZ, RZ, R119 ;  /* 0x000000ffff4f7224 */ /* 0x000fe400078e0077 */
[----:B------:R-:W1:Y:S08]  /*14720*/  MUFU.TANH R10, R10 ;  /* 0x0000000a000a7308 */ /* 0x000e700000002400 */
[----:B------:R-:W2:Y:S08]  /*14730*/  MUFU.TANH R11, R11 ;  /* 0x0000000b000b7308 */ /* 0x000eb00000002400 */
[----:B------:R-:W3:Y:S08]  /*14740*/  MUFU.TANH R13, R13 ;  /* 0x0000000d000d7308 */ /* 0x000ef00000002400 */
[----:B------:R-:W4:Y:S08]  /*14750*/  MUFU.TANH R8, R8 ;  /* 0x0000000800087308 */ /* 0x000f300000002400 */
[----:B------:R-:W-:Y:S01]  /*14760*/  MUFU.TANH R12, R12 ;  /* 0x0000000c000c7308 */ /* 0x000fe20000002400 */
        /* <DEDUP_REMOVED lines=8> */
[----:B------:R-:W-:Y:S01]  /*147f0*/  R2UR UR6, R6 ;  /* 0x00000000060672ca */ /* 0x000fe200000e0000 */
[----:B------:R-:W-:Y:S01]  /*14800*/  UMOV UR4, UR36 ;  /* 0x0000002400047c82 */ /* 0x000fe20008000000 */
[----:B------:R-:W-:Y:S01]  /*14810*/  R2UR UR7, R7 ;  /* 0x00000000070772ca */ /* 0x000fe200000e0000 */
[----:B------:R-:W-:Y:S01]  /*14820*/  UMOV UR5, UR37 ;  /* 0x0000002500057c82 */ /* 0x000fe20008000000 */
[----:B------:R-:W-:Y:S01]  /*14830*/  VIADD R6, R4, 0x906 ;  /* 0x0000090604067836 */ /* 0x000fe20000000000 */
[----:B------:R-:W5:Y:S01]  /*14840*/  MUFU.TANH R15, R15 ;  /* 0x0000000f000f7308 */ /* 0x000f620000002400 */
[----:B------:R-:W-:-:S02]  /*14850*/  IMAD.MOV.U32 R7, RZ, RZ, 0x40000040 ;  /* 0x40000040ff077424 */ /* 0x000fc400078e00ff */
[----:B------:R-:W-:Y:S01]  /*14860*/  FMUL.FTZ R66, R69, UR8 ;  /* 0x0000000845427c20 */ /* 0x000fe20008410000 */
[----:B------:R-:W-:Y:S01]  /*14870*/  FMUL.FTZ R70, R70, UR8 ;  /* 0x0000000846467c20 */ /* 0x000fe20008410000 */
[----:B------:R-:W-:-:S03]  /*14880*/  FMUL.FTZ R71, R71, UR8 ;  /* 0x0000000847477c20 */ /* 0x000fc60008410000 */
[----:B------:R-:W5:Y:S08]  /*14890*/  MUFU.TANH R21, R21 ;  /* 0x0000001500157308 */ /* 0x000f700000002400 */
[----:B------:R-:W5:Y:S08]  /*148a0*/  MUFU.TANH R20, R20 ;  /* 0x0000001400147308 */ /* 0x000f700000002400 */
[----:B------:R-:W5:Y:S08]  /*148b0*/  MUFU.TANH R64, R64 ;  /* 0x0000004000407308 */ /* 0x000f700000002400 */
[----:B------:R-:W5:Y:S08]  /*148c0*/  MUFU.TANH R14, R14 ;  /* 0x0000000e000e7308 */ /* 0x000f700000002400 */
[----:B------:R-:W5:Y:S01]  /*148d0*/  MUFU.TANH R66, R66 ;  /* 0x0000004200427308 */ /* 0x000f620000002400 */
        /* <DEDUP_REMOVED lines=8> */
[----:B------:R-:W-:Y:S01]  /*14960*/  R2UR UR6, R6 ;  /* 0x00000000060672ca */ /* 0x000fe200000e0000 */
[----:B------:R-:W-:Y:S01]  /*14970*/  UMOV UR4, UR36 ;  /* 0x0000002400047c82 */ /* 0x000fe20008000000 */
[----:B------:R-:W-:Y:S01]  /*14980*/  R2UR UR7, R7 ;  /* 0x00000000070772ca */ /* 0x000fe200000e0000 */
[----:B------:R-:W-:Y:S01]  /*14990*/  UMOV UR5, UR37 ;  /* 0x0000002500057c82 */ /* 0x000fe20008000000 */
[----:B------:R-:W-:-:S02]  /*149a0*/  VIADD R6, R4, 0x986 ;  /* 0x0000098604067836 */ /* 0x000fc40000000000 */
[----:B------:R-:W-:Y:S01]  /*149b0*/  FMUL.FTZ R58, R58, UR8 ;  /* 0x000000083a3a7c20 */ /* 0x000fe20008410000 */
[----:B------:R-:W-:Y:S02]  /*149c0*/  IMAD.MOV.U32 R7, RZ, RZ, 0x40000040 ;  /* 0x40000040ff077424 */ /* 0x000fe400078e00ff */
[----:B------:R-:W-:Y:S01]  /*149d0*/  FMUL.FTZ R59, R60, UR8 ;  /* 0x000000083c3b7c20 */ /* 0x000fe20008410000 */
[----:B------:R-:W-:Y:S01]  /*149e0*/  VIADD R4, R4, 0xa06 ;  /* 0x00000a0604047836 */ /* 0x000fe20000000000 */
[----:B------:R-:W-:Y:S01]  /*149f0*/  MUFU.TANH R69, R58 ;  /* 0x0000003a00457308 */ /* 0x000fe20000002400 */
[----:B------:R-:W-:Y:S01]  /*14a00*/  FMUL.FTZ R62, R62, UR8 ;  /* 0x000000083e3e7c20 */ /* 0x000fe20008410000 */
[----:B------:R-:W-:-:S06]  /*14a10*/  FMUL.FTZ R63, R63, UR8 ;  /* 0x000000083f3f7c20 */ /* 0x000fcc0008410000 */
[----:B------:R-:W5:Y:S08]  /*14a20*/  MUFU.TANH R72, R72 ;  /* 0x0000004800487308 */ /* 0x000f700000002400 */
[----:B------:R-:W5:Y:S08]  /*14a30*/  MUFU.TANH R67, R67 ;  /* 0x0000004300437308 */ /* 0x000f700000002400 */
[----:B------:R-:W-:Y:S08]  /*14a40*/  MUFU.TANH R75, R62 ;  /* 0x0000003e004b7308 */ /* 0x000ff00000002400 */
[----:B------:R-:W5:Y:S08]  /*14a50*/  MUFU.TANH R65, R65 ;  /* 0x0000004100417308 */ /* 0x000f700000002400 */
[----:B------:R-:W5:Y:S01]  /*14a60*/  MUFU.TANH R56, R56 ;  /* 0x0000003800387308 */ /* 0x000f620000002400 */
[----:B------:R-:W-:-:S02]  /*14a70*/  WARPGROUP.DEPBAR.LE gsb0, 0x0 ;  /* 0x00008000000079c5 */ /* 0x000fc40000010000 */
[----:B------:R-:W-:Y:S01]  /*14a80*/  WARPGROUP.ARRIVE ;  /* 0x00000000000079c5 */ /* 0x000fe20000000000 */
[----:B0-----:R-:W-:Y:S01]  /*14a90*/  FMUL.FTZ R5, R50, UR8 ;  /* 0x0000000832057c20 */ /* 0x001fe20008410000 */
[----:B------:R-:W-:Y:S01]  /*14aa0*/  FMUL.FTZ R61, R54, UR8 ;  /* 0x00000008363d7c20 */ /* 0x000fe20008410000 */
[----:B------:R-:W-:Y:S02]  /*14ab0*/  FMUL.FTZ R48, R48, UR8 ;  /* 0x0000000830307c20 */ /* 0x000fe40008410000 */
[----:B------:R-:W0:Y:S01]  /*14ac0*/  MUFU.TANH R70, R70 ;  /* 0x0000004600467308 */ /* 0x000e220000002400 */
[----:B------:R-:W-:Y:S01]  /*14ad0*/  FMUL.FTZ R49, R49, UR8 ;  /* 0x0000000831317c20 */ /* 0x000fe20008410000 */
[----:B------:R-:W-:Y:S01]  /*14ae0*/  HGMMA.64x16x16.F32.BF16 R40, gdesc[UR4], R40, gsb0 ;  /* 0x00200000042879f0 */ /* 0x000fe20008001828 */
[----:B------:R-:W-:Y:S01]  /*14af0*/  R2UR UR6, R6 ;  /* 0x00000000060672ca */ /* 0x000fe200000e0000 */
[----:B------:R-:W-:Y:S01]  /*14b00*/  UMOV UR4, UR36 ;  /* 0x0000002400047c82 */ /* 0x000fe20008000000 */
[----:B------:R-:W-:Y:S01]  /*14b10*/  R2UR UR7, R7 ;  /* 0x00000000070772ca */ /* 0x000fe200000e0000 */
[----:B------:R-:W-:Y:S01]  /*14b20*/  UMOV UR5, UR37 ;  /* 0x0000002500057c82 */ /* 0x000fe20008000000 */
[----:B------:R-:W-:Y:S01]  /*14b30*/  FMUL.FTZ R52, R52, UR8 ;  /* 0x0000000834347c20 */ /* 0x000fe20008410000 */
[----:B------:R1:W-:Y:S01]  /*14b40*/  MUFU.TANH R77, R5 ;  /* 0x00000005004d7308 */ /* 0x0003e20000002400 */
[----:B------:R-:W-:Y:S01]  /*14b50*/  FMUL.FTZ R50, R51, UR8 ;  /* 0x0000000833327c20 */ /* 0x000fe20008410000 */
[----:B------:R-:W-:Y:S01]  /*14b60*/  FMUL.FTZ R51, R53, UR8 ;  /* 0x0000000835337c20 */ /* 0x000fe20008410000 */
[----:B------:R-:W-:-:S05]  /*14b70*/  FMUL.FTZ R55, R55, UR8 ;  /* 0x0000000837377c20 */ /* 0x000fca0008410000 */
[----:B------:R-:W0:Y:S01]  /*14b80*/  MUFU.TANH R59, R59 ;  /* 0x0000003b003b7308 */ /* 0x000e220000002400 */
[----:B-1----:R-:W-:-:S05]  /*14b90*/  IADD3 R5, R156, 0x70, -R223 ;  /* 0x000000709c057810 */ /* 0x002fca0007ffe8df */
[----:B------:R-:W-:Y:S02]  /*14ba0*/  IMAD R6, R154, -0x70, R5 ;  /* 0xffffff909a067824 */ /* 0x000fe400078e0205 */
[----:B------:R-:W-:Y:S01]  /*14bb0*/  IMAD.MOV.U32 R5, RZ, RZ, 0x40000040 ;  /* 0x40000040ff057424 */ /* 0x000fe200078e00ff */
[----:B------:R-:W1:Y:S02]  /*14bc0*/  MUFU.TANH R71, R71 ;  /* 0x0000004700477308 */ /* 0x000e640000002400 */
[C---:B------:R-:W-:Y:S02]  /*14bd0*/  ISETP.GT.AND P4, PT, R6.reuse, RZ, PT ;  /* 0x000000ff0600720c */ /* 0x040fe40003f84270 */
[C---:B------:R-:W-:Y:S02]  /*14be0*/  ISETP.GT.AND P2, PT, R6.reuse, 0x1, PT ;  /* 0x000000010600780c */ /* 0x040fe40003f44270 */
[----:B------:R-:W-:Y:S02]  /*14bf0*/  ISETP.GT.AND P3, PT, R6, 0x8, PT ;  /* 0x000000080600780c */ /* 0x000fe40003f64270 */
[----:B------:R-:W-:Y:S01]  /*14c00*/  FSEL R54, R9, -INF , P4 ;  /* 0xff80000009367808 */ /* 0x000fe20002000000 */
[----:B------:R-:W1:Y:S01]  /*14c10*/  MUFU.TANH R57, R57 ;  /* 0x0000003900397308 */ /* 0x000e620000002400 */
[----:B------:R-:W-:-:S02]  /*14c20*/  FSEL R9, R10, -INF , P2 ;  /* 0xff8000000a097808 */ /* 0x000fc40001000000 */
[----:B--2---:R-:W-:Y:S02]  /*14c30*/  FSEL R58, R11, -INF , P3 ;  /* 0xff8000000b3a7808 */ /* 0x004fe40001800000 */
[----:B------:R-:W-:Y:S02]  /*14c40*/  ISETP.GT.AND P6, PT, R6, 0x9, PT ;  /* 0x000000090600780c */ /* 0x000fe40003fc4270 */
[----:B------:R-:W-:Y:S01]  /*14c50*/  FMNMX.FTZ R11, R54, R9, !PT ;  /* 0x00000009360b7209 */ /* 0x000fe20007810000 */
[----:B------:R-:W2:Y:S01]  /*14c60*/  MUFU.TANH R48, R48 ;  /* 0x0000003000307308 */ /* 0x000ea20000002400 */
[----:B------:R-:W-:Y:S02]  /*14c70*/  ISETP.GT.AND P5, PT, R6, 0x10, PT ;  /* 0x000000100600780c */ /* 0x000fe40003fa4270 */
[----:B---3--:R-:W-:Y:S02]  /*14c80*/  FSEL R60, R13, -INF , P6 ;  /* 0xff8000000d3c7808 */ /* 0x008fe40003000000 */
[----:B------:R-:W-:-:S02]  /*14c90*/  FMNMX.FTZ R11, R58, R11, !PT ;  /* 0x0000000b3a0b7209 */ /* 0x000fc40007810000 */
[----:B----4-:R-:W-:Y:S01]  /*14ca0*/  FSEL R8, R8, -INF , P4 ;  /* 0xff80000008087808 */ /* 0x010fe20002000000 */
[----:B------:R-:W3:Y:S01]  /*14cb0*/  MUFU.TANH R49, R49 ;  /* 0x0000003100317308 */ /* 0x000ee20000002400 */
[----:B------:R-:W-:Y:S02]  /*14cc0*/  ISETP.GT.AND P4, PT, R6, 0x11, PT ;  /* 0x000000110600780c */ /* 0x000fe40003f84270 */
[----:B-----5:R-:W-:Y:S01]  /*14cd0*/  FSEL R62, R15, -INF , P5 ;  /* 0xff8000000f3e7808 */ /* 0x020fe20002800000 */
[----:B------:R-:W-:Y:S02]  /*14ce0*/  WARPGROUP.DEPBAR.LE gsb0, 0x0 ;  /* 0x00008000000079c5 */ /* 0x000fe40000010000 */
[----:B------:R-:W-:Y:S01]  /*14cf0*/  WARPGROUP.ARRIVE ;  /* 0x00000000000079c5 */ /* 0x000fe20000000000 */
[----:B------:R-:W-:Y:S01]  /*14d00*/  FMNMX.FTZ R11, R60, R11, !PT ;  /* 0x0000000b3c0b7209 */ /* 0x000fe20007810000 */
[----:B------:R-:W-:Y:S01]  /*14d10*/  FMUL.FTZ R53, R40, UR8 ;  /* 0x0000000828357c20 */ /* 0x000fe20008410000 */
[----:B------:R-:W-:Y:S01]  /*14d20*/  FSEL R7, R12, -INF , P2 ;  /* 0xff8000000c077808 */ /* 0x000fe20001000000 */
[----:B------:R-:W4:Y:S01]  /*14d30*/  MUFU.TANH R52, R52 ;  /* 0x0000003400347308 */ /* 0x000f220000002400 */
[----:B------:R-:W-:Y:S01]  /*14d40*/  ISETP.GT.AND P2, PT, R6, 0x18, PT ;  /* 0x000000180600780c */ /* 0x000fe20003f44270 */
[----:B------:R-:W-:Y:S01]  /*14d50*/  HGMMA.64x16x16.F32.BF16 R32, gdesc[UR4], R32, gsb0 ;  /* 0x00200000042079f0 */ /* 0x000fe20008001820 */
[----:B------:R-:W-:Y:S01]  /*14d60*/  R2UR UR6, R4 ;  /* 0x00000000040672ca */ /* 0x000fe200000e0000 */
[----:B------:R-:W-:Y:S01]  /*14d70*/  UMOV UR4, UR36 ;  /* 0x0000002400047c82 */ /* 0x000fe20008000000 */
[----:B------:R-:W-:Y:S01]  /*14d80*/  R2UR UR7, R5 ;  /* 0x00000000050772ca */ /* 0x000fe200000e0000 */
[----:B------:R-:W-:Y:S01]  /*14d90*/  UMOV UR5, UR37 ;  /* 0x0000002500057c82 */ /* 0x000fe20008000000 */
[----:B------:R-:W-:Y:S01]  /*14da0*/  FSEL R68, R21, -INF , P4 ;  /* 0xff80000015447808 */ /* 0x000fe20002000000 */
[----:B------:R5:W4:Y:S01]  /*14db0*/  MUFU.TANH R76, R63 ;  /* 0x0000003f004c7308 */ /* 0x000b220000002400 */
[----:B------:R-:W-:Y:S01]  /*14dc0*/  FMNMX.FTZ R13, R62, R11, !PT ;  /* 0x0000000b3e0d7209 */ /* 0x000fe20007810000 */
[----:B------:R-:W-:Y:S01]  /*14dd0*/  FMUL.FTZ R41, R41, UR8 ;  /* 0x0000000829297c20 */ /* 0x000fe20008410000 */
[----:B------:R-:W-:Y:S01]  /*14de0*/  FSEL R10, R20, -INF , P3 ;  /* 0xff800000140a7808 */ /* 0x000fe20001800000 */
[----:B------:R-:W-:Y:S01]  /*14df0*/  FMUL.FTZ R44, R44, UR8 ;  /* 0x000000082c2c7c20 */ /* 0x000fe20008410000 */
[----:B------:R-:W-:Y:S01]  /*14e00*/  ISETP.GT.AND P3, PT, R6, 0x19, PT ;  /* 0x000000190600780c */ /* 0x000fe20003f64270 */
[----:B------:R-:W-:Y:S01]  /*14e10*/  FMUL.FTZ R45, R45, UR8 ;  /* 0x000000082d2d7c20 */ /* 0x000fe20008410000 */
[----:B------:R-:W-:Y:S01]  /*14e20*/  FSEL R64, R64, -INF , P2 ;  /* 0xff80000040407808 */ /* 0x000fe20001000000 */
[----:B------:R-:W4:Y:S01]  /*14e30*/  MUFU.TANH R51, R51 ;  /* 0x0000003300337308 */ /* 0x000f220000002400 */
[----:B------:R-:W-:Y:S01]  /*14e40*/  FMNMX.FTZ R13, R68, R13, !PT ;  /* 0x0000000d440d7209 */ /* 0x000fe20007810000 */
[----:B-----5:R-:W-:Y:S01]  /*14e50*/  FMUL.FTZ R63, R42, UR8 ;  /* 0x000000082a3f7c20 */ /* 0x020fe20008410000 */
[----:B------:R-:W-:Y:S01]  /*14e60*/  FSEL R12, R14, -INF , P6 ;  /* 0xff8000000e0c7808 */ /* 0x000fe20003000000 */
[----:B------:R-:W-:Y:S01]  /*14e70*/  FMUL.FTZ R46, R46, UR8 ;  /* 0x000000082e2e7c20 */ /* 0x000fe20008410000 */
[----:B------:R-:W-:Y:S01]  /*14e80*/  ISETP.GT.AND P6, PT, R6, 0x20, PT ;  /* 0x000000200600780c */ /* 0x000fe20003fc4270 */
[----:B------:R-:W-:Y:S01]  /*14e90*/  FMUL.FTZ R43, R43, UR8 ;  /* 0x000000082b2b7c20 */ /* 0x000fe20008410000 */
[----:B------:R-:W-:Y:S01]  /*14ea0*/  FSEL R66, R66, -INF , P3 ;  /* 0xff80000042427808 */ /* 0x000fe20001800000 */
[----:B------:R-:W5:Y:S01]  /*14eb0*/  MUFU.TANH R53, R53 ;  /* 0x0000003500357308 */ /* 0x000f620000002400 */
[----:B------:R-:W-:Y:S01]  /*14ec0*/  FMNMX.FTZ R13, R64, R13, !PT ;  /* 0x0000000d400d7209 */ /* 0x000fe20007810000 */
[----:B------:R-:W-:Y:S01]  /*14ed0*/  FMUL.FTZ R47, R47, UR8 ;  /* 0x000000082f2f7c20 */ /* 0x000fe20008410000 */
[----:B------:R-:W-:-:S02]  /*14ee0*/  FSEL R14, R72, -INF , P5 ;  /* 0xff800000480e7808 */ /* 0x000fc40002800000 */
[----:B------:R-:W-:Y:S02]  /*14ef0*/  ISETP.GT.AND P5, PT, R6, 0x21, PT ;  /* 0x000000210600780c */ /* 0x000fe40003fa4270 */
[----:B------:R-:W-:Y:S01]  /*14f00*/  FSEL R74, R67, -INF , P6 ;  /* 0xff800000434a7808 */ /* 0x000fe20003000000 */
[----:B------:R-:W5:Y:S01]  /*14f10*/  MUFU.TANH R50, R50 ;  /* 0x0000003200327308 */ /* 0x000f620000002400 */
[----:B------:R-:W-:Y:S01]  /*14f20*/  FMNMX.FTZ R13, R66, R13, !PT ;  /* 0x0000000d420d7209 */ /* 0x000fe20007810000 */
[--C-:B------:R-:W-:Y:S01]  /*14f30*/  IMAD.MOV.U32 R67, RZ, RZ, R119.reuse ;  /* 0x000000ffff437224 */ /* 0x100fe200078e0077 */
[----:B------:R-:W-:Y:S01]  /*14f40*/  FSEL R20, R65, -INF , P4 ;  /* 0xff80000041147808 */ /* 0x000fe20002000000 */
[----:B------:R-:W-:Y:S01]  /*14f50*/  IMAD.MOV.U32 R65, RZ, RZ, R119 ;  /* 0x000000ffff417224 */ /* 0x000fe200078e0077 */
[----:B------:R-:W-:Y:S02]  /*14f60*/  ISETP.GT.AND P4, PT, R6, 0x28, PT ;  /* 0x000000280600780c */ /* 0x000fe40003f84270 */
[----:B------:R-:W-:Y:S01]  /*14f70*/  FSEL R78, R56, -INF , P5 ;  /* 0xff800000384e7808 */ /* 0x000fe20002800000 */
[----:B------:R3:W-:Y:S01]  /*14f80*/  MUFU.TANH R96, R44 ;  /* 0x0000002c00607308 */ /* 0x0007e20000002400 */
[----:B------:R-:W-:-:S02]  /*14f90*/  FMNMX.FTZ R15, R74, R13, !PT ;  /* 0x0000000d4a0f7209 */ /* 0x000fc40007810000 */
[----:B0-----:R-:W-:Y:S02]  /*14fa0*/  FSEL R40, R70, -INF , P2 ;  /* 0xff80000046287808 */ /* 0x001fe40001000000 */
[----:B------:R-:W-:Y:S02]  /*14fb0*/  ISETP.GT.AND P2, PT, R6, 0x29, PT ;  /* 0x000000290600780c */ /* 0x000fe40003f44270 */
[----:B------:R-:W-:Y:S01]  /*14fc0*/  FSEL R80, R59, -INF , P4 ;  /* 0xff8000003b507808 */ /* 0x000fe20002000000 */
[----:B------:R-:W0:Y:S01]  /*14fd0*/  MUFU.TANH R41, R41 ;  /* 0x0000002900297308 */ /* 0x000e220000002400 */
[----:B------:R-:W-:Y:S01]  /*14fe0*/  FMNMX.FTZ R15, R78, R15, !PT ;  /* 0x0000000f4e0f7209 */ /* 0x000fe20007810000 */
[--C-:B------:R-:W-:Y:S01]  /*14ff0*/  IMAD.MOV.U32 R59, RZ, RZ, R119.reuse ;  /* 0x000000ffff3b7224 */ /* 0x100fe200078e0077 */
[----:B-1----:R-:W-:Y:S01]  /*15000*/  FSEL R42, R71, -INF , P3 ;  /* 0xff800000472a7808 */ /* 0x002fe20001800000 */
[----:B------:R-:W-:Y:S01]  /*15010*/  IMAD.MOV.U32 R71, RZ, RZ, R119 ;  /* 0x000000ffff477224 */ /* 0x000fe200078e0077 */
[----:B------:R-:W-:Y:S01]  /*15020*/  ISETP.GT.AND P3, PT, R6, 0x30, PT ;  /* 0x000000300600780c */ /* 0x000fe20003f64270 */
[----:B------:R-:W-:-:S02]  /*15030*/  WARPGROUP.DEPBAR.LE gsb0, 0x0 ;  /* 0x00008000000079c5 */ /* 0x000fc40000010000 */
[----:B------:R-:W-:Y:S01]  /*15040*/  WARPGROUP.ARRIVE ;  /* 0x00000000000079c5 */ /* 0x000fe20000000000 */
[----:B------:R-:W-:Y:S01]  /*15050*/  FSEL R82, R57, -INF , P2 ;  /* 0xff80000039527808 */ /* 0x000fe20001000000 */
[----:B------:R-:W-:Y:S01]  /*15060*/  FMUL.FTZ R5, R32, UR8 ;  /* 0x0000000820057c20 */ /* 0x000fe20008410000 */
[----:B------:R-:W-:Y:S01]  /*15070*/  FMNMX.FTZ R15, R80, R15, !PT ;  /* 0x0000000f500f7209 */ /* 0x000fe20007810000 */
[----:B------:R-:W1:Y:S01]  /*15080*/  MUFU.TANH R61, R61 ;  /* 0x0000003d003d7308 */ /* 0x000e620000002400 */
[----:B------:R-:W-:Y:S01]  /*15090*/  FSEL R32, R69, -INF , P6 ;  /* 0xff80000045207808 */ /* 0x000fe20003000000 */
[----:B------:R-:W-:Y:S01]  /*150a0*/  HGMMA.64x16x16.F32.BF16 R24, gdesc[UR4], R24, gsb0 ;  /* 0x00200000041879f0 */ /* 0x000fe20008001818 */
[----:B------:R-:W-:Y:S01]  /*150b0*/  ISETP.GT.AND P6, PT, R6, 0x31, PT ;  /* 0x000000310600780c */ /* 0x000fe20003fc4270 */
[----:B------:R-:W-:Y:S01]  /*150c0*/  FMUL.FTZ R11, R34, UR8 ;  /* 0x00000008220b7c20 */ /* 0x000fe20008410000 */
[----:B--2---:R-:W-:Y:S01]  /*150d0*/  FSEL R84, R48, -INF , P3 ;  /* 0xff80000030547808 */ /* 0x004fe20001800000 */
[----:B------:R-:W-:Y:S01]  /*150e0*/  FMUL.FTZ R33, R33, UR8 ;  /* 0x0000000821217c20 */ /* 0x000fe20008410000 */
[----:B------:R-:W-:Y:S01]  /*150f0*/  FMNMX.FTZ R15, R82, R15, !PT ;  /* 0x0000000f520f7209 */ /* 0x000fe20007810000 */
[----:B------:R-:W2:Y:S01]  /*15100*/  MUFU.TANH R55, R55 ;  /* 0x0000003700377308 */ /* 0x000ea20000002400 */
[----:B---3--:R-:W-:Y:S01]  /*15110*/  FSEL R44, R73, -INF , P5 ;  /* 0xff800000492c7808 */ /* 0x008fe20002800000 */
[----:B------:R-:W-:Y:S01]  /*15120*/  FMUL.FTZ R13, R36, UR8 ;  /* 0x00000008240d7c20 */ /* 0x000fe20008410000 */
[----:B------:R-:W-:Y:S01]  /*15130*/  ISETP.GT.AND P5, PT, R6, 0x38, PT ;  /* 0x000000380600780c */ /* 0x000fe20003fa4270 */
[----:B------:R-:W-:Y:S01]  /*15140*/  FMUL.FTZ R37, R37, UR8 ;  /* 0x0000000825257c20 */ /* 0x000fe20008410000 */
[----:B------:R-:W-:Y:S01]  /*15150*/  FSEL R86, R49, -INF , P6 ;  /* 0xff80000031567808 */ /* 0x000fe20003000000 */
[----:B------:R-:W-:Y:S01]  /*15160*/  FMUL.FTZ R35, R35, UR8 ;  /* 0x0000000823237c20 */ /* 0x000fe20008410000 */
[----:B------:R-:W-:Y:S01]  /*15170*/  FMNMX.FTZ R21, R84, R15, !PT ;  /* 0x0000000f54157209 */ /* 0x000fe20007810000 */
[----:B------:R3:W-:Y:S01]  /*15180*/  MUFU.TANH R4, R46 ;  /* 0x0000002e00047308 */ /* 0x0007e20000002400 */
[----:B------:R-:W-:Y:S01]  /*15190*/  FSEL R34, R75, -INF , P4 ;  /* 0xff8000004b227808 */ /* 0x000fe20002000000 */
[----:B------:R-:W-:Y:S01]  /*151a0*/  FMUL.FTZ R15, R38, UR8 ;  /* 0x00000008260f7c20 */ /* 0x000fe20008410000 */
[----:B------:R-:W-:Y:S01]  /*151b0*/  ISETP.GT.AND P4, PT, R6, 0x39, PT ;  /* 0x000000390600780c */ /* 0x000fe20003f84270 */
[----:B------:R-:W-:Y:S01]  /*151c0*/  ULDC UR4, c[0x0][0x988] ;  /* 0x0002620000047ab9 */ /* 0x000fe20000000800 */
[----:B----4-:R-:W-:Y:S01]  /*151d0*/  FSEL R88, R52, -INF , P5 ;  /* 0xff80000034587808 */ /* 0x010fe20002800000 */
[----:B------:R-:W-:Y:S01]  /*151e0*/  FMUL.FTZ R39, R39, UR8 ;  /* 0x0000000827277c20 */ /* 0x000fe20008410000 */
[----:B------:R-:W-:Y:S01]  /*151f0*/  FMNMX.FTZ R21, R86, R21, !PT ;  /* 0x0000001556157209 */ /* 0x000fe20007810000 */
[----:B------:R-:W4:Y:S01]  /*15200*/  MUFU.TANH R45, R45 ;  /* 0x0000002d002d7308 */ /* 0x000f220000002400 */
[----:B---3--:R-:W-:Y:S01]  /*15210*/  FSEL R46, R76, -INF , P2 ;  /* 0xff8000004c2e7808 */ /* 0x008fe20001000000 */
[--C-:B------:R-:W-:Y:S01]  /*15220*/  IMAD.MOV.U32 R75, RZ, RZ, R119.reuse ;  /* 0x000000ffff4b7224 */ /* 0x100fe200078e0077 */
[----:B------:R-:W-:Y:S01]  /*15230*/  ISETP.GT.AND P2, PT, R6, 0x40, PT ;  /* 0x000000400600780c */ /* 0x000fe20003f44270 */
[--C-:B------:R-:W-:Y:S01]  /*15240*/  IMAD.MOV.U32 R73, RZ, RZ, R119.reuse ;  /* 0x000000ffff497224 */ /* 0x100fe200078e0077 */
[----:B------:R-:W-:Y:S01]  /*15250*/  FSEL R90, R51, -INF , P4 ;  /* 0xff800000335a7808 */ /* 0x000fe20002000000 */
[--C-:B------:R-:W-:Y:S01]  /*15260*/  IMAD.MOV.U32 R69, RZ, RZ, R119.reuse ;  /* 0x000000ffff457224 */ /* 0x100fe200078e0077 */
[----:B------:R-:W-:Y:S01]  /*15270*/  FMNMX.FTZ R49, R88, R21, !PT ;  /* 0x0000001558317209 */ /* 0x000fe20007810000 */
[----:B------:R-:W3:Y:S01]  /*15280*/  MUFU.TANH R43, R43 ;  /* 0x0000002b002b7308 */ /* 0x000ee20000002400 */
[----:B------:R-:W-:Y:S01]  /*15290*/  FSEL R36, R77, -INF , P3 ;  /* 0xff8000004d247808 */ /* 0x000fe20001800000 */
[--C-:B------:R-:W-:Y:S01]  /*152a0*/  IMAD.MOV.U32 R77, RZ, RZ, R119.reuse ;  /* 0x000000ffff4d7224 */ /* 0x100fe200078e0077 */
[----:B------:R-:W-:Y:S01]  /*152b0*/  ISETP.GT.AND P3, PT, R6, 0x41, PT ;  /* 0x000000410600780c */ /* 0x000fe20003f64270 */
[--C-:B------:R-:W-:Y:S01]  /*152c0*/  IMAD.MOV.U32 R57, RZ, RZ, R119.reuse ;  /* 0x000000ffff397224 */ /* 0x100fe200078e0077 */
[----:B-----5:R-:W-:Y:S01]  /*152d0*/  FSEL R92, R53, -INF , P2 ;  /* 0xff800000355c7808 */ /* 0x020fe20001000000 */
[--C-:B------:R-:W-:Y:S01]  /*152e0*/  IMAD.MOV.U32 R53, RZ, RZ, R119.reuse ;  /* 0x000000ffff357224 */ /* 0x100fe200078e0077 */
[----:B------:R-:W-:Y:S01]  /*152f0*/  FMNMX.FTZ R49, R90, R49, !PT ;  /* 0x000000315a317209 */ /* 0x000fe20007810000 */
[----:B------:R-:W5:Y:S01]  /*15300*/  MUFU.TANH R5, R5 ;  /* 0x0000000500057308 */ /* 0x000f620000002400 */
[----:B------:R-:W-:Y:S01]  /*15310*/  FSEL R48, R50, -INF , P6 ;  /* 0xff80000032307808 */ /* 0x000fe20003000000 */
[----:B------:R-:W-:Y:S01]  /*15320*/  IMAD.MOV.U32 R51, RZ, RZ, R119 ;  /* 0x000000ffff337224 */ /* 0x000fe200078e0077 */
[----:B------:R-:W-:-:S02]  /*15330*/  ISETP.GT.AND P6, PT, R6, 0x48, PT ;  /* 0x000000480600780c */ /* 0x000fc40003fc4270 */
[----:B0-----:R-:W-:Y:S02]  /*15340*/  FSEL R94, R41, -INF , P3 ;  /* 0xff800000295e7808 */ /* 0x001fe40001800000 */
[----:B------:R-:W-:Y:S01]  /*15350*/  FMNMX.FTZ R49, R92, R49, !PT ;  /* 0x000000315c317209 */ /* 0x000fe20007810000 */
[----:B------:R-:W0:Y:S01]  /*15360*/  MUFU.TANH R63, R63 ;  /* 0x0000003f003f7308 */ /* 0x000e220000002400 */
[----:B-1----:R-:W-:Y:S01]  /*15370*/  FSEL R50, R61, -INF , P5 ;  /* 0xff8000003d327808 */ /* 0x002fe20002800000 */
[--C-:B------:R-:W-:Y:S01]  /*15380*/  IMAD.MOV.U32 R61, RZ, RZ, R119.reuse ;  /* 0x000000ffff3d7224 */ /* 0x100fe200078e0077 */
[----:B------:R-:W-:Y:S02]  /*15390*/  ISETP.GT.AND P5, PT, R6, 0x49, PT ;  /* 0x000000490600780c */ /* 0x000fe40003fa4270 */
[----:B------:R-:W-:Y:S01]  /*153a0*/  FSEL R96, R96, -INF , P6 ;  /* 0xff80000060607808 */ /* 0x000fe20003000000 */
[----:B------:R-:W-:Y:S02]  /*153b0*/  WARPGROUP.DEPBAR.LE gsb0, 0x0 ;  /* 0x00008000000079c5 */ /* 0x000fe40000010000 */
[----:B------:R-:W1:Y:S01]  /*153c0*/  MUFU.TANH R33, R33 ;  /* 0x0000002100217308 */ /* 0x000e620000002400 */
[----:B------:R-:W-:Y:S01]  /*153d0*/  FMNMX.FTZ R49, R94, R49, !PT ;  /* 0x000000315e317209 */ /* 0x000fe20007810000 */
[----:B------:R-:W-:Y:S01]  /*153e0*/  FMUL.FTZ R21, R24, UR8 ;  /* 0x0000000818157c20 */ /* 0x000fe20008410000 */
[----:B--2---:R-:W-:Y:S01]  /*153f0*/  FSEL R38, R55, -INF , P4 ;  /* 0xff80000037267808 */ /* 0x004fe20002000000 */
[----:B------:R-:W-:Y:S01]  /*15400*/  FMUL.FTZ R25, R25, UR8 ;  /* 0x0000000819197c20 */ /* 0x000fe20008410000 */
[----:B------:R-:W-:Y:S01]  /*15410*/  ISETP.GT.AND P4, PT, R6, 0x50, PT ;  /* 0x000000500600780c */ /* 0x000fe20003f84270 */
[----:B------:R-:W-:Y:S01]  /*15420*/  FMUL.FTZ R41, R28, UR8 ;  /* 0x000000081c297c20 */ /* 0x000fe20008410000 */
[----:B----4-:R-:W-:Y:S01]  /*15430*/  FSEL R98, R45, -INF , P5 ;  /* 0xff8000002d627808 */ /* 0x010fe20002800000 */
[----:B------:R-:W2:Y:S01]  /*15440*/  MUFU.TANH R13, R13 ;  /* 0x0000000d000d7308 */ /* 0x000ea20000002400 */
[----:B------:R-:W-:Y:S01]  /*15450*/  FMNMX.FTZ R49, R96, R49, !PT ;  /* 0x0000003160317209 */ /* 0x000fe20007810000 */
[----:B------:R-:W-:Y:S01]  /*15460*/  FMUL.FTZ R29, R29, UR8 ;  /* 0x000000081d1d7c20 */ /* 0x000fe20008410000 */
[----:B---3--:R-:W-:Y:S01]  /*15470*/  FSEL R52, R43, -INF , P3 ;  /* 0xff8000002b347808 */ /* 0x008fe20001800000 */
[----:B------:R-:W-:Y:S01]  /*15480*/  FMUL.FTZ R26, R26, UR8 ;  /* 0x000000081a1a7c20 */ /* 0x000fe20008410000 */
[----:B------:R-:W-:Y:S01]  /*15490*/  ISETP.GT.AND P3, PT, R6, 0x51, PT ;  /* 0x000000510600780c */ /* 0x000fe20003f64270 */
[----:B------:R-:W-:Y:S01]  /*154a0*/  FMUL.FTZ R27, R27, UR8 ;  /* 0x000000081b1b7c20 */ /* 0x000fe20008410000 */
[----:B-----5:R-:W-:Y:S01]  /*154b0*/  FSEL R100, R5, -INF , P4 ;  /* 0xff80000005647808 */ /* 0x020fe20002000000 */
[----:B------:R-:W3:Y:S01]  /*154c0*/  MUFU.TANH R47, R47 ;  /* 0x0000002f002f7308 */ /* 0x000ee20000002400 */
[----:B------:R-:W-:Y:S01]  /*154d0*/  FMNMX.FTZ R49, R98, R49, !PT ;  /* 0x0000003162317209 */ /* 0x000fe20007810000 */
[----:B------:R-:W-:Y:S01]  /*154e0*/  IMAD.U32 R5, RZ, RZ, UR4 ;  /* 0x00000004ff057e24 */ /* 0x000fe2000f8e00ff */
[----:B0-----:R-:W-:Y:S01]  /*154f0*/  FSEL R24, R63, -INF , P2 ;  /* 0xff8000003f187808 */ /* 0x001fe20001000000 */
[----:B------:R-:W-:Y:S01]  /*15500*/  FMUL.FTZ R30, R30, UR8 ;  /* 0x000000081e1e7c20 */ /* 0x000fe20008410000 */
[----:B------:R-:W-:Y:S01]  /*15510*/  ISETP.GT.AND P2, PT, R6, 0x58, PT ;  /* 0x000000580600780c */ /* 0x000fe20003f44270 */
[----:B------:R-:W-:Y:S01]  /*15520*/  FMUL.FTZ R31, R31, UR8 ;  /* 0x000000081f1f7c20 */ /* 0x000fe20008410000 */
[----:B-1----:R-:W-:Y:S01]  /*15530*/  FSEL R102, R33, -INF , P3 ;  /* 0xff80000021667808 */ /* 0x002fe20001800000 */
[----:B------:R-:W0:Y:S01]  /*15540*/  MUFU.TANH R37, R37 ;  /* 0x0000002500257308 */ /* 0x000e220000002400 */
[----:B------:R-:W-:Y:S01]  /*15550*/  FMNMX.FTZ R49, R100, R49, !PT ;  /* 0x0000003164317209 */ /* 0x000fe20007810000 */
[--C-:B------:R-:W-:Y:S01]  /*15560*/  IMAD.MOV.U32 R63, RZ, RZ, R119.reuse ;  /* 0x000000ffff3f7224 */ /* 0x100fe200078e0077 */
[----:B------:R-:W-:Y:S01]  /*15570*/  FSEL R28, R4, -INF , P6 ;  /* 0xff800000041c7808 */ /* 0x000fe20003000000 */
[----:B------:R-:W-:Y:S01]  /*15580*/  IMAD.MOV.U32 R55, RZ, RZ, R119 ;  /* 0x000000ffff377224 */ /* 0x000fe200078e0077 */
[----:B------:R-:W-:-:S02]  /*15590*/  ISETP.GT.AND P6, PT, R6, 0x59, PT ;  /* 0x000000590600780c */ /* 0x000fc40003fc4270 */
[----:B--2---:R-:W-:Y:S01]  /*155a0*/  FSEL R104, R13, -INF , P2 ;  /* 0xff8000000d687808 */ /* 0x004fe20001000000 */
[----:B------:R-:W1:Y:S01]  /*155b0*/  MUFU.TANH R11, R11 ;  /* 0x0000000b000b7308 */ /* 0x000e620000002400 */
[----:B------:R-:W-:Y:S02]  /*155c0*/  FMNMX.FTZ R49, R102, R49, !PT ;  /* 0x0000003166317209 */ /* 0x000fe40007810000 */
[----:B---3--:R-:W-:Y:S01]  /*155d0*/  FSEL R56, R47, -INF , P5 ;  /* 0xff8000002f387808 */ /* 0x008fe20002800000 */
[----:B------:R-:W-:Y:S01]  /*155e0*/  IMAD.MOV.U32 R47, RZ, RZ, R119 ;  /* 0x000000ffff2f7224 */ /* 0x000fe200078e0077 */
[----:B------:R-:W-:Y:S02]  /*155f0*/  ISETP.GT.AND P5, PT, R6, 0x60, PT ;  /* 0x000000600600780c */ /* 0x000fe40003fa4270 */
[----:B------:R-:W-:Y:S01]  /*15600*/  FMNMX.FTZ R49, R104, R49, !PT ;  /* 0x0000003168317209 */ /* 0x000fe20007810000 */
[----:B------:R-:W2:Y:S01]  /*15610*/  MUFU.TANH R21, R21 ;  /* 0x0000001500157308 */ /* 0x000ea20000002400 */
[----:B0-----:R-:W-:-:S04]  /*15620*/  FSEL R106, R37, -INF , P6 ;  /* 0xff800000256a7808 */ /* 0x001fc80003000000 */
[----:B------:R-:W-:-:S03]  /*15630*/  FMNMX.FTZ R49, R106, R49, !PT ;  /* 0x000000316a317209 */ /* 0x000fc60007810000 */
[----:B------:R-:W0:Y:S01]  /*15640*/  MUFU.TANH R35, R35 ;  /* 0x0000002300237308 */ /* 0x000e220000002400 */
[----:B-1----:R-:W-:Y:S02]  /*15650*/  FSEL R70, R11, -INF , P4 ;  /* 0xff8000000b467808 */ /* 0x002fe40002000000 */
[----:B------:R-:W-:-:S05]  /*15660*/  ISETP.GT.AND P4, PT, R6, 0x61, PT ;  /* 0x000000610600780c */ /* 0x000fca0003f84270 */
[----:B------:R-:W1:Y:S01]  /*15670*/  MUFU.TANH R25, R25 ;  /* 0x0000001900197308 */ /* 0x000e620000002400 */
[----:B--2---:R-:W-:-:S04]  /*15680*/  FSEL R108, R21, -INF , P5 ;  /* 0xff800000156c7808 */ /* 0x004fc80002800000 */
[----:B------:R-:W-:-:S03]  /*15690*/  FMNMX.FTZ R49, R108, R49, !PT ;  /* 0x000000316c317209 */ /* 0x000fc60007810000 */
[----:B------:R-:W2:Y:S01]  /*156a0*/  MUFU.TANH R15, R15 ;  /* 0x0000000f000f7308 */ /* 0x000ea20000002400 */
[----:B0-----:R-:W-:Y:S02]  /*156b0*/  FSEL R72, R35, -INF , P3 ;  /* 0xff80000023487808 */ /* 0x001fe40001800000 */
[----:B------:R-:W-:-:S05]  /*156c0*/  ISETP.GT.AND P3, PT, R6, 0x68, PT ;  /* 0x000000680600780c */ /* 0x000fca0003f64270 */
[----:B------:R-:W0:Y:S01]  /*156d0*/  MUFU.TANH R41, R41 ;  /* 0x0000002900297308 */ /* 0x000e220000002400 */
[----:B-1----:R-:W-:-:S04]  /*156e0*/  FSEL R110, R25, -INF , P4 ;  /* 0xff800000196e7808 */ /* 0x002fc80002000000 */
[----:B------:R-:W-:-:S03]  /*156f0*/  FMNMX.FTZ R49, R110, R49, !PT ;  /* 0x000000316e317209 */ /* 0x000fc60007810000 */
[----:B------:R-:W1:Y:S01]  /*15700*/  MUFU.TANH R29, R29 ;  /* 0x0000001d001d7308 */ /* 0x000e620000002400 */
[----:B--2---:R-:W-:Y:S02]  /*15710*/  FSEL R76, R15, -INF , P2 ;  /* 0xff8000000f4c7808 */ /* 0x004fe40001000000 */
[----:B------:R-:W-:-:S05]  /*15720*/  ISETP.GT.AND P2, PT, R6, 0x69, PT ;  /* 0x000000690600780c */ /* 0x000fca0003f44270 */
[----:B------:R-:W2:Y:S01]  /*15730*/  MUFU.TANH R39, R39 ;  /* 0x0000002700277308 */ /* 0x000ea20000002400 */
[----:B0-----:R-:W-:-:S04]  /*15740*/  FSEL R112, R41, -INF , P3 ;  /* 0xff80000029707808 */ /* 0x001fc80001800000 */
[----:B------:R-:W-:-:S03]  /*15750*/  FMNMX.FTZ R49, R112, R49, !PT ;  /* 0x0000003170317209 */ /* 0x000fc60007810000 */
[----:B------:R2:W0:Y:S01]  /*15760*/  MUFU.TANH R6, R26 ;  /* 0x0000001a00067308 */ /* 0x0004220000002400 */
[----:B-1----:R-:W-:-:S04]  /*15770*/  FSEL R114, R29, -INF , P2 ;  /* 0xff8000001d727808 */ /* 0x002fc80001000000 */
[----:B------:R-:W-:-:S03]  /*15780*/  FMNMX.FTZ R49, R114, R49, !PT ;  /* 0x0000003172317209 */ /* 0x000fc60007810000 */
[----:B------:R-:W1:Y:S01]  /*15790*/  MUFU.TANH R27, R27 ;  /* 0x0000001b001b7308 */ /* 0x000e620000002400 */
[----:B--2---:R-:W-:Y:S01]  /*157a0*/  FSEL R26, R39, -INF , P6 ;  /* 0xff800000271a7808 */ /* 0x004fe20003000000 */
[----:B------:R-:W2:Y:S06]  /*157b0*/  SHFL.BFLY PT, R4, R49, 0x2, 0x1f ;  /* 0x0c401f0031047f89 */ /* 0x000eac00000e0000 */
[----:B------:R0:W3:Y:S08]  /*157c0*/  MUFU.TANH R29, R30 ;  /* 0x0000001e001d7308 */ /* 0x0000f00000002400 */
[----:B------:R-:W4:Y:S01]  /*157d0*/  MUFU.TANH R31, R31 ;  /* 0x0000001f001f7308 */ /* 0x000f220000002400 */
[----:B0-----:R-:W-:-:S02]  /*157e0*/  FSEL R30, R6, -INF , P5 ;  /* 0xff800000061e7808 */ /* 0x001fc40002800000 */
[----:B--2---:R-:W-:Y:S01]  /*157f0*/  FMNMX.FTZ R11, R49, R4, !PT ;  /* 0x00000004310b7209 */ /* 0x004fe20007810000 */
[----:B------:R-:W-:-:S04]  /*15800*/  IMAD.MOV.U32 R49, RZ, RZ, R119 ;  /* 0x000000ffff317224 */ /* 0x000fc800078e0077 */
[----:B------:R-:W0:Y:S02]  /*15810*/  SHFL.BFLY PT, R4, R11, 0x1, 0x1f ;  /* 0x0c201f000b047f89 */ /* 0x000e2400000e0000 */
[----:B0-----:R-:W-:-:S04]  /*15820*/  FMNMX.FTZ R4, R11, R4, !PT ;  /* 0x000000040b047209 */ /* 0x001fc80007810000 */
[C---:B------:R-:W-:Y:S01]  /*15830*/  FSETP.NEU.FTZ.AND P0, PT, R4.reuse, -INF , PT ;  /* 0xff8000000400780b */ /* 0x040fe20003f1d000 */
[----:B------:R-:W-:-:S05]  /*15840*/  FMUL.FTZ R13, R4, R5 ;  /* 0x00000005040d7220 */ /* 0x000fca0000410000 */
[----:B------:R-:W-:Y:S02]  /*15850*/  FSEL R13, R13, RZ, P0 ;  /* 0x000000ff0d0d7208 */ /* 0x000fe40000000000 */
[----:B------:R-:W-:-:S03]  /*15860*/  ISETP.NE.AND P0, PT, R3, RZ, PT ;  /* 0x000000ff0300720c */ /* 0x000fc60003f05270 */
[--C-:B------:R-:W-:Y:S01]  /*15870*/  FFMA.FTZ R3, R9, R5, -R13.reuse ;  /* 0x0000000509037223 */ /* 0x100fe2000001080d */
[----:B------:R-:W-:Y:S01]  /*15880*/  FMNMX.FTZ R9, R8, R7, !PT ;  /* 0x0000000708097209 */ /* 0x000fe20007810000 */
[-CC-:B------:R-:W-:Y:S01]  /*15890*/  FFMA.FTZ R200, R54, R5.reuse, -R13.reuse ;  /* 0x0000000536c87223 */ /* 0x180fe2000001080d */
[----:B-1----:R-:W-:Y:S01]  /*158a0*/  FSEL R54, R27, -INF , P4 ;  /* 0xff8000001b367808 */ /* 0x002fe20002000000 */
[--C-:B------:R-:W-:Y:S01]  /*158b0*/  FFMA.FTZ R202, R58, R5, -R13.reuse ;  /* 0x000000053aca7223 */ /* 0x100fe2000001080d */
[----:B------:R-:W-:Y:S01]  /*158c0*/  FMNMX.FTZ R9, R10, R9, !PT ;  /* 0x000000090a097209 */ /* 0x000fe20007810000 */
[--C-:B------:R-:W-:Y:S01]  /*158d0*/  FFMA.FTZ R60, R60, R5, -R13.reuse ;  /* 0x000000053c3c7223 */ /* 0x100fe2000001080d */
[----:B---3--:R-:W-:Y:S01]  /*158e0*/  FSEL R58, R29, -INF , P3 ;  /* 0xff8000001d3a7808 */ /* 0x008fe20001800000 */
[----:B------:R-:W-:Y:S01]  /*158f0*/  MUFU.EX2 R200, R200 ;  /* 0x000000c800c87308 */ /* 0x000fe20000000800 */
[----:B------:R-:W-:Y:S01]  /*15900*/  FMNMX.FTZ R9, R12, R9, !PT ;  /* 0x000000090c097209 */ /* 0x000fe20007810000 */
[-CC-:B------:R-:W-:Y:S01]  /*15910*/  FFMA.FTZ R196, R62, R5.reuse, -R13.reuse ;  /* 0x000000053ec47223 */ /* 0x180fe2000001080d */
[-CC-:B------:R-:W-:Y:S01]  /*15920*/  FFMA.FTZ R68, R68, R5.reuse, -R13.reuse ;  /* 0x0000000544447223 */ /* 0x180fe2000001080d */
[--C-:B------:R-:W-:Y:S01]  /*15930*/  FFMA.FTZ R198, R64, R5, -R13.reuse ;  /* 0x0000000540c67223 */ /* 0x100fe2000001080d */
[----:B------:R-:W-:Y:S01]  /*15940*/  FMNMX.FTZ R9, R14, R9, !PT ;  /* 0x000000090e097209 */ /* 0x000fe20007810000 */
[-CC-:B------:R-:W-:Y:S01]  /*15950*/  FFMA.FTZ R66, R66, R5.reuse, -R13.reuse ;  /* 0x0000000542427223 */ /* 0x180fe2000001080d */
[--C-:B------:R-:W-:Y:S01]  /*15960*/  FFMA.FTZ R192, R74, R5, -R13.reuse ;  /* 0x000000054ac07223 */ /* 0x100fe2000001080d */
[----:B------:R-:W0:Y:S01]  /*15970*/  MUFU.EX2 R3, R3 ;  /* 0x0000000300037308 */ /* 0x000e220000000800 */
[----:B------:R-:W-:Y:S01]  /*15980*/  FMNMX.FTZ R11, R20, R9, !PT ;  /* 0x00000009140b7209 */ /* 0x000fe20007810000 */
[-CC-:B------:R-:W-:Y:S01]  /*15990*/  FFMA.FTZ R78, R78, R5.reuse, -R13.reuse ;  /* 0x000000054e4e7223 */ /* 0x180fe2000001080d */
[-CC-:B------:R-:W-:Y:S01]  /*159a0*/  FFMA.FTZ R194, R80, R5.reuse, -R13.reuse ;  /* 0x0000000550c27223 */ /* 0x180fe2000001080d */
[--C-:B------:R-:W-:Y:S01]  /*159b0*/  FFMA.FTZ R82, R82, R5, -R13.reuse ;  /* 0x0000000552527223 */ /* 0x100fe2000001080d */
[----:B------:R-:W-:Y:S01]  /*159c0*/  FMNMX.FTZ R11, R40, R11, !PT ;  /* 0x0000000b280b7209 */ /* 0x000fe20007810000 */
[-CC-:B------:R-:W-:Y:S01]  /*159d0*/  FFMA.FTZ R188, R84, R5.reuse, -R13.reuse ;  /* 0x0000000554bc7223 */ /* 0x180fe2000001080d */
[--C-:B------:R-:W-:Y:S01]  /*159e0*/  FFMA.FTZ R27, R86, R5, -R13.reuse ;  /* 0x00000005561b7223 */ /* 0x100fe2000001080d */
[----:B------:R4:W-:Y:S01]  /*159f0*/  MUFU.EX2 R9, R60 ;  /* 0x0000003c00097308 */ /* 0x0009e20000000800 */
[----:B------:R-:W-:Y:S01]  /*15a00*/  FMNMX.FTZ R11, R42, R11, !PT ;  /* 0x0000000b2a0b7209 */ /* 0x000fe20007810000 */
[-CC-:B------:R-:W-:Y:S01]  /*15a10*/  FFMA.FTZ R190, R88, R5.reuse, -R13.reuse ;  /* 0x0000000558be7223 */ /* 0x180fe2000001080d */
[-CC-:B------:R-:W-:Y:S01]  /*15a20*/  FFMA.FTZ R29, R90, R5.reuse, -R13.reuse ;  /* 0x000000055a1d7223 */ /* 0x180fe2000001080d */
[--C-:B------:R-:W-:Y:S01]  /*15a30*/  FFMA.FTZ R184, R92, R5, -R13.reuse ;  /* 0x000000055cb87223 */ /* 0x100fe2000001080d */
[----:B------:R-:W-:Y:S01]  /*15a40*/  FMNMX.FTZ R11, R32, R11, !PT ;  /* 0x0000000b200b7209 */ /* 0x000fe20007810000 */
[-CC-:B------:R-:W-:Y:S01]  /*15a50*/  FFMA.FTZ R186, R96, R5.reuse, -R13.reuse ;  /* 0x0000000560ba7223 */ /* 0x180fe2000001080d */
[--C-:B------:R-:W-:Y:S01]  /*15a60*/  FFMA.FTZ R180, R100, R5, -R13.reuse ;  /* 0x0000000564b47223 */ /* 0x100fe2000001080d */
[----:B------:R-:W1:Y:S01]  /*15a70*/  MUFU.EX2 R202, R202 ;  /* 0x000000ca00ca7308 */ /* 0x000e620000000800 */
[----:B------:R-:W-:Y:S01]  /*15a80*/  FMNMX.FTZ R15, R44, R11, !PT ;  /* 0x0000000b2c0f7209 */ /* 0x000fe20007810000 */
[-CC-:B------:R-:W-:Y:S01]  /*15a90*/  FFMA.FTZ R182, R104, R5.reuse, -R13.reuse ;  /* 0x0000000568b67223 */ /* 0x180fe2000001080d */
[----:B----4-:R-:W-:Y:S01]  /*15aa0*/  FSEL R60, R31, -INF , P2 ;  /* 0xff8000001f3c7808 */ /* 0x010fe20001000000 */
[--C-:B------:R-:W-:Y:S01]  /*15ab0*/  FFMA.FTZ R31, R94, R5, -R13.reuse ;  /* 0x000000055e1f7223 */ /* 0x100fe2000001080d */
[----:B------:R-:W-:Y:S01]  /*15ac0*/  FMNMX.FTZ R15, R34, R15, !PT ;  /* 0x0000000f220f7209 */ /* 0x000fe20007810000 */
[-CC-:B------:R-:W-:Y:S01]  /*15ad0*/  FFMA.FTZ R37, R106, R5.reuse, -R13.reuse ;  /* 0x000000056a257223 */ /* 0x180fe2000001080d */
[--C-:B------:R-:W-:Y:S01]  /*15ae0*/  FFMA.FTZ R176, R108, R5, -R13.reuse ;  /* 0x000000056cb07223 */ /* 0x100fe2000001080d */
[----:B------:R-:W2:Y:S01]  /*15af0*/  MUFU.EX2 R196, R196 ;  /* 0x000000c400c47308 */ /* 0x000ea20000000800 */
[----:B------:R-:W-:Y:S01]  /*15b00*/  FMNMX.FTZ R15, R46, R15, !PT ;  /* 0x0000000f2e0f7209 */ /* 0x000fe20007810000 */
[-CC-:B------:R-:W-:Y:S01]  /*15b10*/  FFMA.FTZ R110, R110, R5.reuse, -R13.reuse ;  /* 0x000000056e6e7223 */ /* 0x180fe2000001080d */
[----:B------:R-:W-:Y:S01]  /*15b20*/  FFMA.FTZ R178, R112, R5, -R13 ;  /* 0x0000000570b27223 */ /* 0x000fe2000001080d */
[--C-:B------:R-:W-:Y:S01]  /*15b30*/  IMAD.MOV.U32 R112, RZ, RZ, R119.reuse ;  /* 0x000000ffff707224 */ /* 0x100fe200078e0077 */
[----:B------:R-:W-:Y:S01]  /*15b40*/  FMNMX.FTZ R15, R36, R15, !PT ;  /* 0x0000000f240f7209 */ /* 0x000fe20007810000 */
[----:B------:R-:W-:-:S02]  /*15b50*/  IMAD.MOV.U32 R108, RZ, RZ, R119 ;  /* 0x000000ffff6c7224 */ /* 0x000fc400078e0077 */
[----:B------:R3:W4:Y:S01]  /*15b60*/  MUFU.EX2 R11, R68 ;  /* 0x00000044000b7308 */ /* 0x0007220000000800 */
[----:B------:R-:W-:Y:S01]  /*15b70*/  FMNMX.FTZ R21, R48, R15, !PT ;  /* 0x0000000f30157209 */ /* 0x000fe20007810000 */
[--C-:B------:R-:W-:Y:S02]  /*15b80*/  IMAD.MOV.U32 R106, RZ, RZ, R119.reuse ;  /* 0x000000ffff6a7224 */ /* 0x100fe400078e0077 */
[--C-:B------:R-:W-:Y:S01]  /*15b90*/  IMAD.MOV.U32 R104, RZ, RZ, R119.reuse ;  /* 0x000000ffff687224 */ /* 0x100fe200078e0077 */
[----:B------:R-:W-:Y:S01]  /*15ba0*/  FMNMX.FTZ R21, R50, R21, !PT ;  /* 0x0000001532157209 */ /* 0x000fe20007810000 */
[--C-:B------:R-:W-:Y:S02]  /*15bb0*/  IMAD.MOV.U32 R100, RZ, RZ, R119.reuse ;  /* 0x000000ffff647224 */ /* 0x100fe400078e0077 */
[----:B------:R-:W5:Y:S01]  /*15bc0*/  MUFU.EX2 R198, R198 ;  /* 0x000000c600c67308 */ /* 0x000f620000000800 */
[----:B------:R-:W-:Y:S01]  /*15bd0*/  FMNMX.FTZ R21, R38, R21, !PT ;  /* 0x0000001526157209 */ /* 0x000fe20007810000 */
[----:B------:R-:W-:-:S02]  /*15be0*/  IMAD.MOV.U32 R96, RZ, RZ, R119 ;  /* 0x000000ffff607224 */ /* 0x000fc400078e0077 */
[--C-:B------:R-:W-:Y:S01]  /*15bf0*/  IMAD.MOV.U32 R94, RZ, RZ, R119.reuse ;  /* 0x000000ffff5e7224 */ /* 0x100fe200078e0077 */
[----:B------:R-:W-:Y:S01]  /*15c00*/  FMNMX.FTZ R21, R24, R21, !PT ;  /* 0x0000001518157209 */ /* 0x000fe20007810000 */
[--C-:B------:R-:W-:Y:S02]  /*15c10*/  IMAD.MOV.U32 R92, RZ, RZ, R119.reuse ;  /* 0x000000ffff5c7224 */ /* 0x100fe400078e0077 */
[----:B------:R0:W5:Y:S01]  /*15c20*/  MUFU.EX2 R15, R66 ;  /* 0x00000042000f7308 */ /* 0x0001620000000800 */
[----:B------:R-:W-:Y:S01]  /*15c30*/  FMNMX.FTZ R25, R52, R21, !PT ;  /* 0x0000001534197209 */ /* 0x000fe20007810000 */
[--C-:B------:R-:W-:Y:S02]  /*15c40*/  IMAD.MOV.U32 R90, RZ, RZ, R119.reuse ;  /* 0x000000ffff5a7224 */ /* 0x100fe400078e0077 */
[--C-:B------:R-:W-:Y:S01]  /*15c50*/  IMAD.MOV.U32 R88, RZ, RZ, R119.reuse ;  /* 0x000000ffff587224 */ /* 0x100fe200078e0077 */
[----:B------:R-:W-:Y:S01]  /*15c60*/  FMNMX.FTZ R25, R28, R25, !PT ;  /* 0x000000191c197209 */ /* 0x000fe20007810000 */
[----:B------:R-:W-:-:S02]  /*15c70*/  IMAD.MOV.U32 R86, RZ, RZ, R119 ;  /* 0x000000ffff567224 */ /* 0x000fc400078e0077 */
[----:B------:R-:W-:Y:S01]  /*15c80*/  MUFU.EX2 R192, R192 ;  /* 0x000000c000c07308 */ /* 0x000fe20000000800 */
[----:B------:R-:W-:Y:S01]  /*15c90*/  FMNMX.FTZ R25, R56, R25, !PT ;  /* 0x0000001938197209 */ /* 0x000fe20007810000 */
[--C-:B------:R-:W-:Y:S02]  /*15ca0*/  IMAD.MOV.U32 R84, RZ, RZ, R119.reuse ;  /* 0x000000ffff547224 */ /* 0x100fe400078e0077 */
[--C-:B------:R-:W-:Y:S01]  /*15cb0*/  IMAD.MOV.U32 R80, RZ, RZ, R119.reuse ;  /* 0x000000ffff507224 */ /* 0x100fe200078e0077 */
[----:B------:R-:W-:Y:S01]  /*15cc0*/  FMNMX.FTZ R25, R70, R25, !PT ;  /* 0x0000001946197209 */ /* 0x000fe20007810000 */
[--C-:B------:R-:W-:Y:S02]  /*15cd0*/  IMAD.MOV.U32 R74, RZ, RZ, R119.reuse ;  /* 0x000000ffff4a7224 */ /* 0x100fe400078e0077 */
[----:B------:R1:W-:Y:S01]  /*15ce0*/  MUFU.EX2 R21, R78 ;  /* 0x0000004e00157308 */ /* 0x0003e20000000800 */
[----:B------:R-:W-:Y:S01]  /*15cf0*/  FMNMX.FTZ R33, R72, R25, !PT ;  /* 0x0000001948217209 */ /* 0x000fe20007810000 */
[----:B---3--:R-:W-:-:S02]  /*15d00*/  IMAD.MOV.U32 R68, RZ, RZ, R119 ;  /* 0x000000ffff447224 */ /* 0x008fc400078e0077 */
[--C-:B0-----:R-:W-:Y:S01]  /*15d10*/  IMAD.MOV.U32 R66, RZ, RZ, R119.reuse ;  /* 0x000000ffff427224 */ /* 0x101fe200078e0077 */
[----:B------:R-:W-:Y:S01]  /*15d20*/  FMNMX.FTZ R33, R76, R33, !PT ;  /* 0x000000214c217209 */ /* 0x000fe20007810000 */
[--C-:B------:R-:W-:Y:S02]  /*15d30*/  IMAD.MOV.U32 R64, RZ, RZ, R119.reuse ;  /* 0x000000ffff407224 */ /* 0x100fe400078e0077 */
[----:B------:R-:W-:Y:S01]  /*15d40*/  MUFU.EX2 R194, R194 ;  /* 0x000000c200c27308 */ /* 0x000fe20000000800 */
[----:B------:R-:W-:Y:S01]  /*15d50*/  FMNMX.FTZ R33, R26, R33, !PT ;  /* 0x000000211a217209 */ /* 0x000fe20007810000 */
[--C-:B-1----:R-:W-:Y:S02]  /*15d60*/  IMAD.MOV.U32 R78, RZ, RZ, R119.reuse ;  /* 0x000000ffff4e7224 */ /* 0x102fe400078e0077 */
[----:B------:R-:W-:Y:S01]  /*15d70*/  IMAD.MOV.U32 R62, RZ, RZ, R119 ;  /* 0x000000ffff3e7224 */ /* 0x000fe200078e0077 */
[----:B------:R-:W-:-:S03]  /*15d80*/  FMNMX.FTZ R33, R30, R33, !PT ;  /* 0x000000211e217209 */ /* 0x000fc60007810000 */
[----:B------:R0:W-:Y:S01]  /*15d90*/  MUFU.EX2 R25, R82 ;  /* 0x0000005200197308 */ /* 0x0001e20000000800 */
[----:B------:R-:W-:-:S04]  /*15da0*/  FMNMX.FTZ R33, R54, R33, !PT ;  /* 0x0000002136217209 */ /* 0x000fc80007810000 */
[----:B------:R-:W-:-:S03]  /*15db0*/  FMNMX.FTZ R33, R58, R33, !PT ;  /* 0x000000213a217209 */ /* 0x000fc60007810000 */
[----:B------:R-:W-:Y:S01]  /*15dc0*/  MUFU.EX2 R188, R188 ;  /* 0x000000bc00bc7308 */ /* 0x000fe20000000800 */
[----:B------:R-:W-:Y:S01]  /*15dd0*/  FMNMX.FTZ R6, R60, R33, !PT ;  /* 0x000000213c067209 */ /* 0x000fe20007810000 */
[----:B------:R-:W-:Y:S01]  /*15de0*/  FFMA.FTZ R33, R98, R5, -R13 ;  /* 0x0000000562217223 */ /* 0x000fe2000001080d */
[--C-:B------:R-:W-:Y:S02]  /*15df0*/  IMAD.MOV.U32 R98, RZ, RZ, R119.reuse ;  /* 0x000000ffff627224 */ /* 0x100fe400078e0077 */
[----:B0-----:R-:W-:Y:S01]  /*15e00*/  IMAD.MOV.U32 R82, RZ, RZ, R119 ;  /* 0x000000ffff527224 */ /* 0x001fe200078e0077 */
[----:B------:R-:W0:Y:S02]  /*15e10*/  SHFL.BFLY PT, R35, R6, 0x2, 0x1f ;  /* 0x0c401f0006237f89 */ /* 0x000e2400000e0000 */
[----:B------:R-:W-:Y:S08]  /*15e20*/  MUFU.EX2 R27, R27 ;  /* 0x0000001b001b7308 */ /* 0x000ff00000000800 */
[----:B------:R-:W-:Y:S08]  /*15e30*/  MUFU.EX2 R190, R190 ;  /* 0x000000be00be7308 */ /* 0x000ff00000000800 */
[----:B------:R-:W-:Y:S01]  /*15e40*/  MUFU.EX2 R29, R29 ;  /* 0x0000001d001d7308 */ /* 0x000fe20000000800 */
[----:B0-----:R-:W-:Y:S01]  /*15e50*/  FMNMX.FTZ R39, R6, R35, !PT ;  /* 0x0000002306277209 */ /* 0x001fe20007810000 */
[----:B------:R-:W-:-:S06]  /*15e60*/  FFMA.FTZ R35, R102, R5, -R13 ;  /* 0x0000000566237223 */ /* 0x000fcc000001080d */
[----:B------:R-:W-:Y:S01]  /*15e70*/  MUFU.EX2 R184, R184 ;  /* 0x000000b800b87308 */ /* 0x000fe20000000800 */
[----:B------:R-:W-:Y:S01]  /*15e80*/  FFMA.FTZ R13, R114, R5, -R13 ;  /* 0x00000005720d7223 */ /* 0x000fe2000001080d */
[--C-:B------:R-:W-:Y:S01]  /*15e90*/  IMAD.MOV.U32 R114, RZ, RZ, R119.reuse ;  /* 0x000000ffff727224 */ /* 0x100fe200078e0077 */
[----:B------:R-:W0:Y:S01]  /*15ea0*/  SHFL.BFLY PT, R6, R39, 0x1, 0x1f ;  /* 0x0c201f0027067f89 */ /* 0x000e2200000e0000 */
[----:B------:R-:W-:-:S04]  /*15eb0*/  IMAD.MOV.U32 R102, RZ, RZ, R119 ;  /* 0x000000ffff667224 */ /* 0x000fc800078e0077 */
[----:B------:R-:W-:Y:S08]  /*15ec0*/  MUFU.EX2 R31, R31 ;  /* 0x0000001f001f7308 */ /* 0x000ff00000000800 */
[----:B------:R-:W-:Y:S08]  /*15ed0*/  MUFU.EX2 R186, R186 ;  /* 0x000000ba00ba7308 */ /* 0x000ff00000000800 */
[----:B------:R-:W-:Y:S01]  /*15ee0*/  MUFU.EX2 R33, R33 ;  /* 0x0000002100217308 */ /* 0x000fe20000000800 */
[----:B0-----:R-:W-:-:S04]  /*15ef0*/  FMNMX.FTZ R6, R39, R6, !PT ;  /* 0x0000000627067209 */ /* 0x001fc80007810000 */
[C---:B------:R-:W-:Y:S01]  /*15f00*/  FSETP.NEU.FTZ.AND P2, PT, R6.reuse, -INF , PT ;  /* 0xff8000000600780b */ /* 0x040fe20003f5d000 */
[----:B------:R-:W-:Y:S02]  /*15f10*/  FMUL.FTZ R41, R6, R5 ;  /* 0x0000000506297220 */ /* 0x000fe40000410000 */
[----:B------:R-:W-:Y:S03]  /*15f20*/  MUFU.EX2 R180, R180 ;  /* 0x000000b400b47308 */ /* 0x000fe60000000800 */
[----:B------:R-:W-:-:S05]  /*15f30*/  FSEL R41, R41, RZ, P2 ;  /* 0x000000ff29297208 */ /* 0x000fca0001000000 */
[----:B------:R-:W-:Y:S01]  /*15f40*/  MUFU.EX2 R35, R35 ;  /* 0x0000002300237308 */ /* 0x000fe20000000800 */
[-CC-:B------:R-:W-:Y:S01]  /*15f50*/  FFMA.FTZ R201, R8, R5.reuse, -R41.reuse ;  /* 0x0000000508c97223 */ /* 0x180fe20000010829 */
[-CC-:B------:R-:W-:Y:S01]  /*15f60*/  FFMA.FTZ R8, R7, R5.reuse, -R41.reuse ;  /* 0x0000000507087223 */ /* 0x180fe20000010829 */
[-C--:B------:R-:W-:Y:S01]  /*15f70*/  FFMA.FTZ R203, R10, R5.reuse, -R41 ;  /* 0x000000050acb7223 */ /* 0x080fe20000010829 */
[----:B------:R-:W-:Y:S01]  /*15f80*/  FADD.FTZ R7, R200, R3 ;  /* 0x00000003c8077221 */ /* 0x000fe20000010000 */
[-CC-:B------:R-:W-:Y:S01]  /*15f90*/  FFMA.FTZ R10, R12, R5.reuse, -R41.reuse ;  /* 0x000000050c0a7223 */ /* 0x180fe20000010829 */
[-CC-:B------:R-:W-:Y:S01]  /*15fa0*/  FFMA.FTZ R199, R40, R5.reuse, -R41.reuse ;  /* 0x0000000528c77223 */ /* 0x180fe20000010829 */
[-C--:B------:R-:W-:Y:S01]  /*15fb0*/  FFMA.FTZ R197, R14, R5.reuse, -R41 ;  /* 0x000000050ec57223 */ /* 0x080fe20000010829 */
[----:B------:R-:W-:Y:S01]  /*15fc0*/  MUFU.EX2 R201, R201 ;  /* 0x000000c900c97308 */ /* 0x000fe20000000800 */
[----:B------:R-:W-:Y:S01]  /*15fd0*/  FADD.FTZ R40, R202, R7 ;  /* 0x00000007ca287221 */ /* 0x000fe20000010000 */
[-CC-:B------:R-:W-:Y:S01]  /*15fe0*/  FFMA.FTZ R12, R20, R5.reuse, -R41.reuse ;  /* 0x00000005140c7223 */ /* 0x180fe20000010829 */
[-CC-:B------:R-:W-:Y:S01]  /*15ff0*/  FFMA.FTZ R189, R36, R5.reuse, -R41.reuse ;  /* 0x0000000524bd7223 */ /* 0x180fe20000010829 */
[-CC-:B------:R-:W-:Y:S01]  /*16000*/  FFMA.FTZ R36, R38, R5.reuse, -R41.reuse ;  /* 0x0000000526247223 */ /* 0x180fe20000010829 */
[----:B------:R-:W-:Y:S01]  /*16010*/  FADD.FTZ R7, R9, R40 ;  /* 0x0000002809077221 */ /* 0x000fe20000010000 */
[-CC-:B------:R-:W-:Y:S01]  /*16020*/  FFMA.FTZ R14, R42, R5.reuse, -R41.reuse ;  /* 0x000000052a0e7223 */ /* 0x180fe20000010829 */
[-C--:B------:R-:W-:Y:S01]  /*16030*/  FFMA.FTZ R193, R32, R5.reuse, -R41 ;  /* 0x0000000520c17223 */ /* 0x080fe20000010829 */
[----:B------:R-:W0:Y:S01]  /*16040*/  MUFU.EX2 R8, R8 ;  /* 0x0000000800087308 */ /* 0x000e220000000800 */
[----:B--2---:R-:W-:Y:S01]  /*16050*/  FADD.FTZ R38, R196, R7 ;  /* 0x00000007c4267221 */ /* 0x004fe20000010000 */
[-CC-:B------:R-:W-:Y:S01]  /*16060*/  FFMA.FTZ R20, R44, R5.reuse, -R41.reuse ;  /* 0x000000052c147223 */ /* 0x180fe20000010829 */
[-CC-:B------:R-:W-:Y:S01]  /*16070*/  FFMA.FTZ R195, R34, R5.reuse, -R41.reuse ;  /* 0x0000000522c37223 */ /* 0x180fe20000010829 */
[-CC-:B------:R-:W-:Y:S01]  /*16080*/  FFMA.FTZ R187, R28, R5.reuse, -R41.reuse ;  /* 0x000000051cbb7223 */ /* 0x180fe20000010829 */
[----:B----4-:R-:W-:Y:S01]  /*16090*/  FADD.FTZ R7, R11, R38 ;  /* 0x000000260b077221 */ /* 0x010fe20000010000 */
[-CC-:B------:R-:W-:Y:S01]  /*160a0*/  FFMA.FTZ R32, R46, R5.reuse, -R41.reuse ;  /* 0x000000052e207223 */ /* 0x180fe20000010829 */
[-C--:B------:R-:W-:Y:S01]  /*160b0*/  FFMA.FTZ R34, R48, R5.reuse, -R41 ;  /* 0x0000000530227223 */ /* 0x080fe20000010829 */
[----:B------:R-:W1:Y:S01]  /*160c0*/  MUFU.EX2 R203, R203 ;  /* 0x000000cb00cb7308 */ /* 0x000e620000000800 */
[----:B-----5:R-:W-:Y:S01]  /*160d0*/  FADD.FTZ R40, R198, R7 ;  /* 0x00000007c6287221 */ /* 0x020fe20000010000 */
[-CC-:B------:R-:W-:Y:S01]  /*160e0*/  FFMA.FTZ R191, R50, R5.reuse, -R41.reuse ;  /* 0x0000000532bf7223 */ /* 0x180fe20000010829 */
[-CC-:B------:R-:W-:Y:S01]  /*160f0*/  FFMA.FTZ R185, R24, R5.reuse, -R41.reuse ;  /* 0x0000000518b97223 */ /* 0x180fe20000010829 */
[-CC-:B------:R-:W-:Y:S01]  /*16100*/  FFMA.FTZ R24, R52, R5.reuse, -R41.reuse ;  /* 0x0000000534187223 */ /* 0x180fe20000010829 */
[----:B------:R-:W-:Y:S01]  /*16110*/  FADD.FTZ R43, R15, R40 ;  /* 0x000000280f2b7221 */ /* 0x000fe20000010000 */
[-C--:B------:R-:W-:Y:S01]  /*16120*/  FFMA.FTZ R56, R56, R5.reuse, -R41 ;  /* 0x0000000538387223 */ /* 0x080fe20000010829 */
[----:B------:R-:W-:Y:S01]  /*16130*/  F2FP.BF16.F32.PACK_AB R200, R3, R200 ;  /* 0x000000c803c8723e */ /* 0x000fe200000010ff */
[----:B------:R-:W2:Y:S01]  /*16140*/  MUFU.EX2 R10, R10 ;  /* 0x0000000a000a7308 */ /* 0x000ea20000000800 */
[----:B0-----:R-:W-:Y:S01]  /*16150*/  FADD.FTZ R38, R201, R8 ;  /* 0x00000008c9267221 */ /* 0x001fe20000010000 */
[----:B------:R-:W-:Y:S01]  /*16160*/  FADD.FTZ R40, R192, R43 ;  /* 0x0000002bc0287221 */ /* 0x000fe20000010000 */
[-CC-:B------:R-:W-:Y:S01]  /*16170*/  FFMA.FTZ R70, R70, R5.reuse, -R41.reuse ;  /* 0x0000000546467223 */ /* 0x180fe20000010829 */
[-CC-:B------:R-:W-:Y:S01]  /*16180*/  FFMA.FTZ R72, R72, R5.reuse, -R41.reuse ;  /* 0x0000000548487223 */ /* 0x180fe20000010829 */
[-CC-:B------:R-:W-:Y:S01]  /*16190*/  FFMA.FTZ R76, R76, R5.reuse, -R41.reuse ;  /* 0x000000054c4c7223 */ /* 0x180fe20000010829 */
[----:B------:R-:W-:Y:S01]  /*161a0*/  FADD.FTZ R43, R21, R40 ;  /* 0x00000028152b7221 */ /* 0x000fe20000010000 */
[-CC-:B------:R-:W-:Y:S01]  /*161b0*/  FFMA.FTZ R26, R26, R5.reuse, -R41.reuse ;  /* 0x000000051a1a7223 */ /* 0x180fe20000010829 */
[----:B------:R-:W0:Y:S01]  /*161c0*/  MUFU.EX2 R197, R197 ;  /* 0x000000c500c57308 */ /* 0x000e220000000800 */
[----:B-1----:R-:W-:Y:S01]  /*161d0*/  FADD.FTZ R7, R203, R38 ;  /* 0x00000026cb077221 */ /* 0x002fe20000010000 */
[-CC-:B------:R-:W-:Y:S01]  /*161e0*/  FFMA.FTZ R30, R30, R5.reuse, -R41.reuse ;  /* 0x000000051e1e7223 */ /* 0x180fe20000010829 */
[-CC-:B------:R-:W-:Y:S01]  /*161f0*/  FFMA.FTZ R54, R54, R5.reuse, -R41.reuse ;  /* 0x0000000536367223 */ /* 0x180fe20000010829 */
[-CC-:B------:R-:W-:Y:S01]  /*16200*/  FFMA.FTZ R58, R58, R5.reuse, -R41.reuse ;  /* 0x000000053a3a7223 */ /* 0x180fe20000010829 */
[----:B------:R-:W-:Y:S01]  /*16210*/  FFMA.FTZ R41, R60, R5, -R41 ;  /* 0x000000053c297223 */ /* 0x000fe20000010829 */
[----:B------:R-:W-:Y:S01]  /*16220*/  F2FP.BF16.F32.PACK_AB R201, R8, R201 ;  /* 0x000000c908c9723e */ /* 0x000fe200000010ff */
[----:B------:R-:W-:Y:S01]  /*16230*/  IMAD.MOV.U32 R60, RZ, RZ, R119 ;  /* 0x000000ffff3c7224 */ /* 0x000fe200078e0077 */
[----:B------:R-:W1:Y:S01]  /*16240*/  MUFU.EX2 R12, R12 ;  /* 0x0000000c000c7308 */ /* 0x000e620000000800 */
[----:B--2---:R-:W-:Y:S01]  /*16250*/  FADD.FTZ R38, R10, R7 ;  /* 0x000000070a267221 */ /* 0x004fe20000010000 */
[----:B------:R-:W-:Y:S01]  /*16260*/  F2FP.BF16.F32.PACK_AB R202, R9, R202 ;  /* 0x000000ca09ca723e */ /* 0x000fe200000010ff */
[--C-:B------:R-:W-:Y:S01]  /*16270*/  IMAD.MOV.U32 R52, RZ, RZ, R119.reuse ;  /* 0x000000ffff347224 */ /* 0x100fe200078e0077 */
[----:B------:R-:W-:Y:S01]  /*16280*/  F2FP.BF16.F32.PACK_AB R196, R11, R196 ;  /* 0x000000c40bc4723e */ /* 0x000fe200000010ff */
[--C-:B------:R-:W-:Y:S01]  /*16290*/  IMAD.MOV.U32 R50, RZ, RZ, R119.reuse ;  /* 0x000000ffff327224 */ /* 0x100fe200078e0077 */
[----:B------:R-:W-:Y:S01]  /*162a0*/  F2FP.BF16.F32.PACK_AB R198, R15, R198 ;  /* 0x000000c60fc6723e */ /* 0x000fe200000010ff */
[----:B------:R-:W-:Y:S01]  /*162b0*/  IMAD.MOV.U32 R48, RZ, RZ, R119 ;  /* 0x000000ffff307224 */ /* 0x000fe200078e0077 */
[----:B------:R-:W2:Y:S01]  /*162c0*/  MUFU.EX2 R199, R199 ;  /* 0x000000c700c77308 */ /* 0x000ea20000000800 */
[----:B0-----:R-:W-:Y:S01]  /*162d0*/  FADD.FTZ R7, R197, R38 ;  /* 0x00000026c5077221 */ /* 0x001fe20000010000 */
[----:B------:R-:W-:Y:S01]  /*162e0*/  FADD.FTZ R38, R194, R43 ;  /* 0x0000002bc2267221 */ /* 0x000fe20000010000 */
[----:B------:R-:W-:Y:S01]  /*162f0*/  F2FP.BF16.F32.PACK_AB R194, R25, R194 ;  /* 0x000000c219c2723e */ /* 0x000fe200000010ff */
[----:B------:R-:W-:Y:S01]  /*16300*/  IMAD.MOV.U32 R46, RZ, RZ, R119 ;  /* 0x000000ffff2e7224 */ /* 0x000fe200078e0077 */
[----:B------:R-:W-:Y:S01]  /*16310*/  F2FP.BF16.F32.PACK_AB R192, R21, R192 ;  /* 0x000000c015c0723e */ /* 0x000fe200000010ff */
[----:B------:R-:W-:Y:S01]  /*16320*/  FADD.FTZ R45, R25, R38 ;  /* 0x00000026192d7221 */ /* 0x000fe20000010000 */
[----:B------:R-:W-:Y:S01]  /*16330*/  F2FP.BF16.F32.PACK_AB R203, R10, R203 ;  /* 0x000000cb0acb723e */ /* 0x000fe200000010ff */
[----:B------:R-:W0:Y:S01]  /*16340*/  MUFU.EX2 R14, R14 ;  /* 0x0000000e000e7308 */ /* 0x000e220000000800 */
[----:B-1----:R-:W-:Y:S01]  /*16350*/  FADD.FTZ R28, R12, R7 ;  /* 0x000000070c1c7221 */ /* 0x002fe20000010000 */
[----:B------:R-:W-:-:S02]  /*16360*/  @!P1 VIADD R7, R0, 0x36840 ;  /* 0x0003684000079836 */ /* 0x000fc40000000000 */
[----:B------:R-:W-:Y:S01]  /*16370*/  FADD.FTZ R38, R188, R45 ;  /* 0x0000002dbc267221 */ /* 0x000fe20000010000 */
[C---:B------:R-:W-:Y:S01]  /*16380*/  F2FP.BF16.F32.PACK_AB R188, R27.reuse, R188 ;  /* 0x000000bc1bbc723e */ /* 0x040fe200000010ff */
[----:B------:R-:W-:Y:S01]  /*16390*/  IMAD.MOV.U32 R44, RZ, RZ, R119 ;  /* 0x000000ffff2c7224 */ /* 0x000fe200078e0077 */
[----:B------:R-:W-:Y:S01]  /*163a0*/  F2FP.BF16.F32.PACK_AB R197, R12, R197 ;  /* 0x000000c50cc5723e */ /* 0x000fe200000010ff */
[----:B------:R-:W-:Y:S01]  /*163b0*/  FADD.FTZ R45, R27, R38 ;  /* 0x000000261b2d7221 */ /* 0x000fe20000010000 */
[----:B------:R-:W1:Y:S01]  /*163c0*/  MUFU.EX2 R193, R193 ;  /* 0x000000c100c17308 */ /* 0x000e620000000800 */
[----:B--2---:R-:W-:Y:S01]  /*163d0*/  FADD.FTZ R43, R199, R28 ;  /* 0x0000001cc72b7221 */ /* 0x004fe20000010000 */
[----:B------:R-:W-:Y:S01]  /*163e0*/  @!P1 PRMT R7, RZ, 0x654, R7 ;  /* 0x00000654ff079816 */ /* 0x000fe20000000007 */
[----:B------:R-:W-:Y:S01]  /*163f0*/  FADD.FTZ R38, R190, R45 ;  /* 0x0000002dbe267221 */ /* 0x000fe20000010000 */
[----:B------:R-:W-:Y:S01]  /*16400*/  F2FP.BF16.F32.PACK_AB R190, R29, R190 ;  /* 0x000000be1dbe723e */ /* 0x000fe200000010ff */
[--C-:B------:R-:W-:Y:S01]  /*16410*/  IMAD.MOV.U32 R45, RZ, RZ, R119.reuse ;  /* 0x000000ffff2d7224 */ /* 0x100fe200078e0077 */
[----:B------:R2:W-:Y:S01]  /*16420*/  @!P1 SYNCS.ARRIVE.TRANS64.RED.A1T0 RZ, [R7+URZ], RZ ;  /* 0x000000ff07ff99a7 */ /* 0x0005e2000810043f */
[----:B------:R-:W-:Y:S01]  /*16430*/  IMAD.MOV.U32 R42, RZ, RZ, R119 ;  /* 0x000000ffff2a7224 */ /* 0x000fe200078e0077 */
[----:B------:R-:W3:Y:S01]  /*16440*/  MUFU.EX2 R20, R20 ;  /* 0x0000001400147308 */ /* 0x000ee20000000800 */
[C---:B0-----:R-:W-:Y:S01]  /*16450*/  FADD.FTZ R28, R14.reuse, R43 ;  /* 0x0000002b0e1c7221 */ /* 0x041fe20000010000 */
[----:B------:R-:W-:Y:S01]  /*16460*/  F2FP.BF16.F32.PACK_AB R199, R14, R199 ;  /* 0x000000c70ec7723e */ /* 0x000fe200000010ff */
[----:B------:R-:W-:-:S02]  /*16470*/  IMAD.MOV.U32 R40, RZ, RZ, R119 ;  /* 0x000000ffff287224 */ /* 0x000fc400078e0077 */
[--C-:B------:R-:W-:Y:S02]  /*16480*/  IMAD.MOV.U32 R27, RZ, RZ, R119.reuse ;  /* 0x000000ffff1b7224 */ /* 0x100fe400078e0077 */
[----:B------:R-:W-:Y:S01]  /*16490*/  IMAD.MOV.U32 R25, RZ, RZ, R119 ;  /* 0x000000ffff197224 */ /* 0x000fe200078e0077 */
[----:B------:R-:W2:Y:S01]  /*164a0*/  MUFU.EX2 R195, R195 ;  /* 0x000000c300c37308 */ /* 0x000ea20000000800 */
[----:B-1----:R-:W-:-:S07]  /*164b0*/  FADD.FTZ R43, R193, R28 ;  /* 0x0000001cc12b7221 */ /* 0x002fce0000010000 */
[----:B------:R-:W0:Y:S01]  /*164c0*/  MUFU.EX2 R32, R32 ;  /* 0x0000002000207308 */ /* 0x000e220000000800 */
[C---:B---3--:R-:W-:Y:S01]  /*164d0*/  FADD.FTZ R28, R20.reuse, R43 ;  /* 0x0000002b141c7221 */ /* 0x048fe20000010000 */
[----:B------:R-:W-:Y:S01]  /*164e0*/  FADD.FTZ R43, R29, R38 ;  /* 0x000000261d2b7221 */ /* 0x000fe20000010000 */
[----:B------:R-:W-:Y:S01]  /*164f0*/  F2FP.BF16.F32.PACK_AB R193, R20, R193 ;  /* 0x000000c114c1723e */ /* 0x000fe200000010ff */
[----:B------:R-:W-:Y:S02]  /*16500*/  IMAD.MOV.U32 R29, RZ, RZ, R119 ;  /* 0x000000ffff1d7224 */ /* 0x000fe400078e0077 */
[----:B------:R-:W-:Y:S01]  /*16510*/  FADD.FTZ R38, R184, R43 ;  /* 0x0000002bb8267221 */ /* 0x000fe20000010000 */
[----:B------:R-:W-:Y:S01]  /*16520*/  F2FP.BF16.F32.PACK_AB R184, R31, R184 ;  /* 0x000000b81fb8723e */ /* 0x000fe200000010ff */
[----:B------:R-:W1:Y:S01]  /*16530*/  MUFU.EX2 R189, R189 ;  /* 0x000000bd00bd7308 */ /* 0x000e620000000800 */
[----:B--2---:R-:W-:Y:S01]  /*16540*/  FADD.FTZ R7, R195, R28 ;  /* 0x0000001cc3077221 */ /* 0x004fe20000010000 */
[----:B------:R-:W-:Y:S01]  /*16550*/  FADD.FTZ R43, R31, R38 ;  /* 0x000000261f2b7221 */ /* 0x000fe20000010000 */
[----:B------:R-:W-:-:S03]  /*16560*/  IMAD.MOV.U32 R31, RZ, RZ, R119 ;  /* 0x000000ffff1f7224 */ /* 0x000fc600078e0077 */
[----:B------:R-:W-:Y:S01]  /*16570*/  FADD.FTZ R38, R186, R43 ;  /* 0x0000002bba267221 */ /* 0x000fe20000010000 */
[----:B------:R-:W-:Y:S01]  /*16580*/  F2FP.BF16.F32.PACK_AB R186, R33, R186 ;  /* 0x000000ba21ba723e */ /* 0x000fe200000010ff */
[----:B------:R-:W2:Y:S01]  /*16590*/  MUFU.EX2 R34, R34 ;  /* 0x0000002200227308 */ /* 0x000ea20000000800 */
[C---:B0-----:R-:W-:Y:S01]  /*165a0*/  FADD.FTZ R28, R32.reuse, R7 ;  /* 0x00000007201c7221 */ /* 0x041fe20000010000 */
[----:B------:R-:W-:Y:S01]  /*165b0*/  F2FP.BF16.F32.PACK_AB R195, R32, R195 ;  /* 0x000000c320c3723e */ /* 0x000fe200000010ff */
[--C-:B------:R-:W-:Y:S02]  /*165c0*/  IMAD.MOV.U32 R43, RZ, RZ, R119.reuse ;  /* 0x000000ffff2b7224 */ /* 0x100fe400078e0077 */
[----:B------:R-:W-:-:S03]  /*165d0*/  IMAD.MOV.U32 R32, RZ, RZ, R119 ;  /* 0x000000ffff207224 */ /* 0x000fc600078e0077 */
[----:B------:R-:W0:Y:S01]  /*165e0*/  MUFU.EX2 R191, R191 ;  /* 0x000000bf00bf7308 */ /* 0x000e220000000800 */
[----:B-1----:R-:W-:-:S07]  /*165f0*/  FADD.FTZ R7, R189, R28 ;  /* 0x0000001cbd077221 */ /* 0x002fce0000010000 */
[----:B------:R-:W1:Y:S01]  /*16600*/  MUFU.EX2 R36, R36 ;  /* 0x0000002400247308 */ /* 0x000e620000000800 */
[C---:B--2---:R-:W-:Y:S01]  /*16610*/  FADD.FTZ R28, R34.reuse, R7 ;  /* 0x00000007221c7221 */ /* 0x044fe20000010000 */
[----:B------:R-:W-:Y:S01]  /*16620*/  FADD.FTZ R7, R33, R38 ;  /* 0x0000002621077221 */ /* 0x000fe20000010000 */
[----:B------:R-:W-:Y:S01]  /*16630*/  F2FP.BF16.F32.PACK_AB R189, R34, R189 ;  /* 0x000000bd22bd723e */ /* 0x000fe200000010ff */
[----:B------:R-:W-:Y:S02]  /*16640*/  IMAD.MOV.U32 R34, RZ, RZ, R119 ;  /* 0x000000ffff227224 */ /* 0x000fe400078e0077 */
[----:B------:R-:W-:Y:S01]  /*16650*/  FADD.FTZ R38, R180, R7 ;  /* 0x00000007b4267221 */ /* 0x000fe20000010000 */
[----:B------:R-:W-:Y:S01]  /*16660*/  F2FP.BF16.F32.PACK_AB R180, R35, R180 ;  /* 0x000000b423b4723e */ /* 0x000fe200000010ff */
[----:B------:R-:W2:Y:S01]  /*16670*/  MUFU.EX2 R185, R185 ;  /* 0x000000b900b97308 */ /* 0x000ea20000000800 */
[----:B0-----:R-:W-:Y:S01]  /*16680*/  FADD.FTZ R3, R191, R28 ;  /* 0x0000001cbf037221 */ /* 0x001fe20000010000 */
[----:B------:R-:W-:Y:S01]  /*16690*/  FADD.FTZ R7, R35, R38 ;  /* 0x0000002623077221 */ /* 0x000fe20000010000 */
[----:B------:R-:W-:-:S02]  /*166a0*/  IMAD.MOV.U32 R35, RZ, RZ, R119 ;  /* 0x000000ffff237224 */ /* 0x000fc400078e0077 */
[----:B------:R-:W-:-:S03]  /*166b0*/  IMAD.MOV.U32 R33, RZ, RZ, R119 ;  /* 0x000000ffff217224 */ /* 0x000fc600078e0077 */
[----:B------:R-:W0:Y:S01]  /*166c0*/  MUFU.EX2 R24, R24 ;  /* 0x0000001800187308 */ /* 0x000e220000000800 */
[C---:B-1----:R-:W-:Y:S01]  /*166d0*/  FADD.FTZ R28, R36.reuse, R3 ;  /* 0x00000003241c7221 */ /* 0x042fe20000010000 */
[----:B------:R-:W-:Y:S01]  /*166e0*/  F2FP.BF16.F32.PACK_AB R191, R36, R191 ;  /* 0x000000bf24bf723e */ /* 0x000fe200000010ff */
[----:B------:R-:W-:-:S05]  /*166f0*/  IMAD.MOV.U32 R36, RZ, RZ, R119 ;  /* 0x000000ffff247224 */ /* 0x000fca00078e0077 */
[----:B------:R-:W1:Y:S01]  /*16700*/  MUFU.EX2 R182, R182 ;  /* 0x000000b600b67308 */ /* 0x000e620000000800 */
[----:B--2---:R-:W-:-:S07]  /*16710*/  FADD.FTZ R3, R185, R28 ;  /* 0x0000001cb9037221 */ /* 0x004fce0000010000 */
[----:B------:R-:W2:Y:S01]  /*16720*/  MUFU.EX2 R187, R187 ;  /* 0x000000bb00bb7308 */ /* 0x000ea20000000800 */
[C---:B0-----:R-:W-:Y:S01]  /*16730*/  FADD.FTZ R28, R24.reuse, R3 ;  /* 0x00000003181c7221 */ /* 0x041fe20000010000 */
[----:B------:R-:W-:Y:S01]  /*16740*/  F2FP.BF16.F32.PACK_AB R185, R24, R185 ;  /* 0x000000b918b9723e */ /* 0x000fe200000010ff */
[----:B------:R-:W-:-:S05]  /*16750*/  IMAD.MOV.U32 R24, RZ, RZ, R119 ;  /* 0x000000ffff187224 */ /* 0x000fca00078e0077 */
[----:B------:R-:W0:Y:S01]  /*16760*/  MUFU.EX2 R37, R37 ;  /* 0x0000002500257308 */ /* 0x000e220000000800 */
[----:B-1----:R-:W-:-:S07]  /*16770*/  FADD.FTZ R38, R182, R7 ;  /* 0x00000007b6267221 */ /* 0x002fce0000010000 */
[----:B------:R1:W3:Y:S01]  /*16780*/  MUFU.EX2 R0, R56 ;  /* 0x0000003800007308 */ /* 0x0002e20000000800 */
[----:B--2---:R-:W-:-:S07]  /*16790*/  FADD.FTZ R3, R187, R28 ;  /* 0x0000001cbb037221 */ /* 0x004fce0000010000 */
[----:B------:R-:W2:Y:S01]  /*167a0*/  MUFU.EX2 R176, R176 ;  /* 0x000000b000b07308 */ /* 0x000ea20000000800 */
[C---:B0-----:R-:W-:Y:S01]  /*167b0*/  FADD.FTZ R7, R37.reuse, R38 ;  /* 0x0000002625077221 */ /* 0x041fe20000010000 */
[----:B------:R-:W-:Y:S01]  /*167c0*/  F2FP.BF16.F32.PACK_AB R182, R37, R182 ;  /* 0x000000b625b6723e */ /* 0x000fe200000010ff */
[--C-:B-1----:R-:W-:Y:S02]  /*167d0*/  IMAD.MOV.U32 R56, RZ, RZ, R119.reuse ;  /* 0x000000ffff387224 */ /* 0x102fe400078e0077 */
[--C-:B------:R-:W-:Y:S02]  /*167e0*/  IMAD.MOV.U32 R38, RZ, RZ, R119.reuse ;  /* 0x000000ffff267224 */ /* 0x100fe400078e0077 */
[----:B------:R-:W-:Y:S01]  /*167f0*/  IMAD.MOV.U32 R37, RZ, RZ, R119 ;  /* 0x000000ffff257224 */ /* 0x000fe200078e0077 */
[----:B------:R-:W-:Y:S01]  /*16800*/  MUFU.EX2 R70, R70 ;  /* 0x0000004600467308 */ /* 0x000fe20000000800 */
[C---:B---3--:R-:W-:Y:S01]  /*16810*/  FADD.FTZ R3, R0.reuse, R3 ;  /* 0x0000000300037221 */ /* 0x048fe20000010000 */
[----:B------:R-:W-:-:S06]  /*16820*/  F2FP.BF16.F32.PACK_AB R187, R0, R187 ;  /* 0x000000bb00bb723e */ /* 0x000fcc00000010ff */
[----:B------:R0:W1:Y:S01]  /*16830*/  MUFU.EX2 R39, R110 ;  /* 0x0000006e00277308 */ /* 0x0000620000000800 */
[----:B--2---:R-:W-:-:S07]  /*16840*/  FADD.FTZ R28, R176, R7 ;  /* 0x00000007b01c7221 */ /* 0x004fce0000010000 */
[----:B------:R2:W-:Y:S01]  /*16850*/  MUFU.EX2 R181, R72 ;  /* 0x0000004800b57308 */ /* 0x0005e20000000800 */
[----:B0-----:R-:W-:-:S07]  /*16860*/  IMAD.MOV.U32 R110, RZ, RZ, R119 ;  /* 0x000000ffff6e7224 */ /* 0x001fce00078e0077 */
[----:B------:R-:W0:Y:S01]  /*16870*/  MUFU.EX2 R178, R178 ;  /* 0x000000b200b27308 */ /* 0x000e220000000800 */
[C---:B-1----:R-:W-:Y:S01]  /*16880*/  FADD.FTZ R7, R39.reuse, R28 ;  /* 0x0000001c27077221 */ /* 0x042fe20000010000 */
[----:B------:R-:W-:Y:S01]  /*16890*/  F2FP.BF16.F32.PACK_AB R176, R39, R176 ;  /* 0x000000b027b0723e */ /* 0x000fe200000010ff */
[--C-:B--2---:R-:W-:Y:S02]  /*168a0*/  IMAD.MOV.U32 R72, RZ, RZ, R119.reuse ;  /* 0x000000ffff487224 */ /* 0x104fe400078e0077 */
[--C-:B------:R-:W-:Y:S02]  /*168b0*/  IMAD.MOV.U32 R39, RZ, RZ, R119.reuse ;  /* 0x000000ffff277224 */ /* 0x100fe400078e0077 */
[----:B------:R-:W-:Y:S01]  /*168c0*/  IMAD.MOV.U32 R28, RZ, RZ, R119 ;  /* 0x000000ffff1c7224 */ /* 0x000fe200078e0077 */
[----:B------:R-:W1:Y:S08]  /*168d0*/  MUFU.EX2 R76, R76 ;  /* 0x0000004c004c7308 */ /* 0x000e700000000800 */
[----:B------:R2:W3:Y:S01]  /*168e0*/  MUFU.EX2 R183, R26 ;  /* 0x0000001a00b77308 */ /* 0x0004e20000000800 */
[----:B0-----:R-:W-:Y:S01]  /*168f0*/  FADD.FTZ R212, R178, R7 ;  /* 0x00000007b2d47221 */ /* 0x001fe20000010000 */
[----:B------:R-:W-:-:S05]  /*16900*/  VIADD R7, R154, 0xfffffffe ;  /* 0xfffffffe9a077836 */ /* 0x000fca0000000000 */
[----:B------:R-:W-:Y:S01]  /*16910*/  ISETP.GE.AND P2, PT, R7, R220, PT ;  /* 0x000000dc0700720c */ /* 0x000fe20003f46270 */
[----:B------:R-:W0:Y:S01]  /*16920*/  MUFU.EX2 R30, R30 ;  /* 0x0000001e001e7308 */ /* 0x000e220000000800 */
[----:B--2---:R-:W-:-:S04]  /*16930*/  FADD.FTZ R26, R70, R3 ;  /* 0x00000003461a7221 */ /* 0x004fc80000010000 */
[C---:B------:R-:W-:Y:S01]  /*16940*/  FADD.FTZ R3, R181.reuse, R26 ;  /* 0x0000001ab5037221 */ /* 0x040fe20000010000 */
[----:B------:R-:W-:Y:S01]  /*16950*/  F2FP.BF16.F32.PACK_AB R181, R181, R70 ;  /* 0x00000046b5b5723e */ /* 0x000fe200000010ff */
[----:B------:R-:W-:Y:S01]  /*16960*/  IMAD.MOV.U32 R70, RZ, RZ, R119 ;  /* 0x000000ffff467224 */ /* 0x000fe200078e0077 */
[----:B------:R2:W4:Y:S01]  /*16970*/  MUFU.EX2 R177, R54 ;  /* 0x0000003600b17308 */ /* 0x0005220000000800 */
[----:B-1----:R-:W-:-:S04]  /*16980*/  FADD.FTZ R26, R76, R3 ;  /* 0x000000034c1a7221 */ /* 0x002fc80000010000 */
[C---:B---3--:R-:W-:Y:S01]  /*16990*/  FADD.FTZ R3, R183.reuse, R26 ;  /* 0x0000001ab7037221 */ /* 0x048fe20000010000 */
[----:B------:R-:W-:Y:S01]  /*169a0*/  F2FP.BF16.F32.PACK_AB R183, R183, R76 ;  /* 0x0000004cb7b7723e */ /* 0x000fe200000010ff */
[----:B------:R-:W-:Y:S01]  /*169b0*/  IMAD.MOV.U32 R76, RZ, RZ, R119 ;  /* 0x000000ffff4c7224 */ /* 0x000fe200078e0077 */
[----:B------:R-:W1:Y:S01]  /*169c0*/  MUFU.EX2 R58, R58 ;  /* 0x0000003a003a7308 */ /* 0x000e620000000800 */
[----:B0-----:R-:W-:Y:S01]  /*169d0*/  FADD.FTZ R8, R30, R3 ;  /* 0x000000031e087221 */ /* 0x001fe20000010000 */
[--C-:B--2---:R-:W-:Y:S02]  /*169e0*/  IMAD.MOV.U32 R54, RZ, RZ, R119.reuse ;  /* 0x000000ffff367224 */ /* 0x104fe400078e0077 */
[----:B------:R-:W-:-:S04]  /*169f0*/  IMAD.MOV.U32 R26, RZ, RZ, R119 ;  /* 0x000000ffff1a7224 */ /* 0x000fc800078e0077 */
[----:B------:R-:W0:Y:S01]  /*16a00*/  MUFU.EX2 R41, R41 ;  /* 0x0000002900297308 */ /* 0x000e220000000800 */
[C---:B----4-:R-:W-:Y:S01]  /*16a10*/  FADD.FTZ R3, R177.reuse, R8 ;  /* 0x00000008b1037221 */ /* 0x050fe20000010000 */
[----:B------:R-:W-:Y:S01]  /*16a20*/  F2FP.BF16.F32.PACK_AB R177, R177, R30 ;  /* 0x0000001eb1b1723e */ /* 0x000fe200000010ff */
[----:B------:R-:W-:-:S05]  /*16a30*/  IMAD.MOV.U32 R30, RZ, RZ, R119 ;  /* 0x000000ffff1e7224 */ /* 0x000fca00078e0077 */
[----:B------:R-:W2:Y:S01]  /*16a40*/  MUFU.EX2 R13, R13 ;  /* 0x0000000d000d7308 */ /* 0x000ea20000000800 */
[----:B-1----:R-:W-:Y:S01]  /*16a50*/  FADD.FTZ R0, R58, R3 ;  /* 0x000000033a007221 */ /* 0x002fe20000010000 */
[----:B------:R-:W-:-:S03]  /*16a60*/  IMAD.MOV.U32 R3, RZ, RZ, 0x3f800000 ;  /* 0x3f800000ff037424 */ /* 0x000fc600078e00ff */
[C---:B0-----:R-:W-:Y:S01]  /*16a70*/  FADD.FTZ R211, R41.reuse, R0 ;  /* 0x0000000029d37221 */ /* 0x041fe20000010000 */
[----:B------:R-:W-:Y:S01]  /*16a80*/  F2FP.BF16.F32.PACK_AB R179, R41, R58 ;  /* 0x0000003a29b3723e */ /* 0x000fe200000010ff */
[----:B------:R-:W-:Y:S02]  /*16a90*/  IMAD.MOV.U32 R0, RZ, RZ, 0x3f800000 ;  /* 0x3f800000ff007424 */ /* 0x000fe400078e00ff */
[--C-:B------:R-:W-:Y:S02]  /*16aa0*/  IMAD.MOV.U32 R58, RZ, RZ, R119.reuse ;  /* 0x000000ffff3a7224 */ /* 0x100fe400078e0077 */
[----:B------:R-:W-:Y:S02]  /*16ab0*/  IMAD.MOV.U32 R41, RZ, RZ, R119 ;  /* 0x000000ffff297224 */ /* 0x000fe400078e0077 */
[C---:B--2---:R-:W-:Y:S01]  /*16ac0*/  FADD.FTZ R212, R13.reuse, R212 ;  /* 0x000000d40dd47221 */ /* 0x044fe20000010000 */
[----:B------:R-:W-:Y:S01]  /*16ad0*/  F2FP.BF16.F32.PACK_AB R178, R13, R178 ;  /* 0x000000b20db2723e */ /* 0x000fe200000010ff */
[----:B------:R-:W-:Y:S06]  /*16ae0*/  @!P2 BRA `(.L_x_603) ;  /* 0x0000005400e8a947 */ /* 0x000fec0003800000 */
[----:B------:R-:W-:Y:S01]  /*16af0*/  IMAD.MOV.U32 R8, RZ, RZ, R6 ;  /* 0x000000ffff087224 */ /* 0x000fe200078e0006 */
        /* <DEDUP_REMOVED lines=51> */
[----:B------:R-:W-:-:S07]  /*16e30*/  CS2R R24, SRZ ;  /* 0x0000000000187805 */ /* 0x000fce000001ff00 */
.L_x_614:
[----:B------:R-:W-:-:S05]  /*16e40*/  VIADD R4, R11, 0x1 ;  /* 0x000000010b047836 */ /* 0x000fca0000000000 */
[----:B------:R-:W-:-:S04]  /*16e50*/  ISETP.NE.AND P2, PT, R4, 0x2, PT ;  /* 0x000000020400780c */ /* 0x000fc80003f45270 */
[----:B------:R-:W-:Y:S02]  /*16e60*/  SEL R219, RZ, 0x1, P2 ;  /* 0x00000001ffdb7807 */ /* 0x000fe40001000000 */
[----:B------:R-:W-:Y:S02]  /*16e70*/  SEL R218, R4, RZ, P2 ;  /* 0x000000ff04da7207 */ /* 0x000fe40001000000 */
[----:B------:R-:W-:Y:S01]  /*16e80*/  LOP3.LUT R219, R10, R219, RZ, 0x3c, !PT ;  /* 0x000000db0adb7212 */ /* 0x000fe200078e3cff */
[----:B------:R-:W-:Y:S06]  /*16e90*/  @!P0 BRA `(.L_x_604) ;  /* 0x0000000000048947 */ /* 0x000fec0003800000 */
[----:B------:R-:W-:Y:S01]  /*16ea0*/  BPT.TRAP 0x1 ;  /* 0x000000040000795c */ /* 0x000fe20000300000 */
.L_x_604:
[----:B------:R-:W-:Y:S01]  /*16eb0*/  IMAD R12, R218, 0x8, R2 ;  /* 0x00000008da0c7824 */ /* 0x000fe200078e0202 */
[----:B------:R-:W-:-:S04]  /*16ec0*/  SHF.L.U32 R4, R219, 0x1f, RZ ;  /* 0x0000001fdb047819 */ /* 0x000fc800000006ff */
[----:B------:R0:W1:Y:S01]  /*16ed0*/  SYNCS.PHASECHK.TRANS64.TRYWAIT P2, [R12+URZ+0x36830], R4 ;  /* 0x036830040c0075a7 */ /* 0x000062000804017f */
[----:B------:R-:W-:Y:S05]  /*16ee0*/  @!P0 BRA `(.L_x_605) ;  /* 0x0000000000048947 */ /* 0x000fea0003800000 */
[----:B------:R-:W-:Y:S01]  /*16ef0*/  BPT.TRAP 0x1 ;  /* 0x000000040000795c */ /* 0x000fe20000300000 */
.L_x_605:
[----:B------:R-:W-:Y:S01]  /*16f00*/  IMAD R6, R218, 0xa80, R221 ;  /* 0x00000a80da067824 */ /* 0x000fe200078e02dd */
[----:B------:R-:W-:Y:S03]  /*16f10*/  BSSY B1, `(.L_x_606) ;  /* 0x0000006000017945 */ /* 0x000fe60003800000 */
[C---:B------:R-:W-:Y:S02]  /*16f20*/  VIADD R120, R6.reuse, 0x80 ;  /* 0x0000008006787836 */ /* 0x040fe40000000000 */
[----:B------:R-:W-:Y:S01]  /*16f30*/  VIADD R15, R6, 0x100 ;  /* 0x00000100060f7836 */ /* 0x000fe20000000000 */
[----:B-1----:R-:W-:Y:S06]  /*16f40*/  @P2 BRA `(.L_x_607) ;  /* 0x0000000000082947 */ /* 0x002fec0003800000 */
[----:B------:R-:W1:Y:S02]  /*16f50*/  SYNCS.PHASECHK.TRANS64.TRYWAIT P2, [R12+URZ+0x36830], R4 ;  /* 0x036830040c0075a7 */ /* 0x000e64000804017f */
[----:B-1----:R-:W-:Y:S05]  /*16f60*/  @!P2 BRA `(.L_x_608) ;  /* 0x0000012c005ca947 */ /* 0x002fea0003800000 */
.L_x_607:
[----:B------:R-:W-:Y:S05]  /*16f70*/  BSYNC B1 ;  /* 0x0000000000017941 */ /* 0x000fea0003800000 */
.L_x_606:
[----:B------:R-:W2:Y:S04]  /*16f80*/  LDL.64 R20, [R1+0x48] ;  /* 0x0000480001147983 */ /* 0x000ea80000100a00 */
[----:B------:R-:W3:Y:S01]  /*16f90*/  LDL.64 R124, [R1+0x50] ;  /* 0x00005000017c7983 */ /* 0x000ee20000100a00 */
[----:B------:R-:W-:Y:S01]  /*16fa0*/  WARPGROUP.ARRIVE ;  /* 0x00000000000079c5 */ /* 0x000fe20000000000 */
[----:B------:R-:W-:Y:S01]  /*16fb0*/  IMAD.MOV.U32 R121, RZ, RZ, 0x40000040 ;  /* 0x40000040ff797424 */ /* 0x000fe200078e00ff */
[----:B------:R-:W-:-:S04]  /*16fc0*/  R2UR UR22, R120 ;  /* 0x00000000781672ca */ /* 0x000fc800000e0000 */
[C---:B------:R-:W-:Y:S01]  /*16fd0*/  R2UR UR23, R121.reuse ;  /* 0x00000000791772ca */ /* 0x040fe200000e0000 */
[----:B------:R-:W-:Y:S01]  /*16fe0*/  IMAD.MOV.U32 R120, RZ, RZ, R15 ;  /* 0x000000ffff787224 */ /* 0x000fe200078e000f */
[----:B------:R-:W-:-:S04]  /*16ff0*/  R2UR UR27, R121 ;  /* 0x00000000791b72ca */ /* 0x000fc800000e0000 */
[----:B------:R-:W-:Y:S01]  /*17000*/  R2UR UR26, R120 ;  /* 0x00000000781a72ca */ /* 0x000fe200000e0000 */
[----:B------:R-:W-:Y:S02]  /*17010*/  VIADD R122, R6, 0x200 ;  /* 0x00000200067a7836 */ /* 0x000fe40000000000 */
[----:B------:R-:W-:-:S03]  /*17020*/  IMAD.MOV.U32 R123, RZ, RZ, 0x40000040 ;  /* 0x40000040ff7b7424 */ /* 0x000fc600078e00ff */
[----:B------:R-:W-:Y:S02]  /*17030*/  R2UR UR34, R122 ;  /* 0x000000007a2272ca */ /* 0x000fe400000e0000 */
[----:B------:R-:W-:Y:S02]  /*17040*/  R2UR UR35, R123 ;  /* 0x000000007b2372ca */ /* 0x000fe400000e0000 */
[----:B--2---:R-:W-:Y:S01]  /*17050*/  R2UR UR42, R20 ;  /* 0x00000000142a72ca */ /* 0x004fe200000e0000 */
[----:B------:R-:W-:Y:S01]  /*17060*/  IMAD.MOV.U32 R20, RZ, RZ, R6 ;  /* 0x000000ffff147224 */ /* 0x000fe200078e0006 */
[----:B------:R-:W-:Y:S01]  /*17070*/  R2UR UR43, R21 ;  /* 0x00000000152b72ca */ /* 0x000fe200000e0000 */
[----:B------:R-:W-:Y:S01]  /*17080*/  IMAD.MOV.U32 R21, RZ, RZ, 0x40000040 ;  /* 0x40000040ff157424 */ /* 0x000fe200078e00ff */
[----:B---3--:R-:W-:Y:S02]  /*17090*/  R2UR UR4, R124 ;  /* 0x000000007c0472ca */ /* 0x008fe400000e0000 */
[----:B------:R-:W-:-:S02]  /*170a0*/  R2UR UR5, R125 ;  /* 0x000000007d0572ca */ /* 0x000fc400000e0000 */
[----:B------:R-:W-:Y:S02]  /*170b0*/  R2UR UR18, R20 ;  /* 0x00000000141272ca */ /* 0x000fe400000e0000 */
[----:B------:R-:W-:-:S07]  /*170c0*/  R2UR UR19, R21 ;  /* 0x00000000151372ca */ /* 0x000fce00000e0000 */
[----:B------:R-:W-:Y:S02]  /*170d0*/  UMOV UR16, UR4 ;  /* 0x0000000400107c82 */ /* 0x000fe40008000000 */
[----:B------:R-:W-:-:S04]  /*170e0*/  UMOV UR17, UR5 ;  /* 0x0000000500117c82 */ /* 0x000fc80008000000 */
[----:B------:R-:W-:Y:S01]  /*170f0*/  HGMMA.64x16x16.F32.BF16 R168, gdesc[UR16], RZ, !UPT, gsb0 ;  /* 0x0020000010a879f0 */ /* 0x000fe2000c0018ff */
[----:B------:R-:W-:Y:S01]  /*17100*/  UMOV UR20, UR4 ;  /* 0x0000000400147c82 */ /* 0x000fe20008000000 */
[----:B------:R-:W-:Y:S01]  /*17110*/  UMOV UR21, UR5 ;  /* 0x0000000500157c82 */ /* 0x000fe20008000000 */
[----:B------:R-:W-:Y:S02]  /*17120*/  WARPGROUP.DEPBAR.LE gsb0, 0x0 ;  /* 0x00008000000079c5 */ /* 0x000fe40000010000 */
[----:B------:R-:W-:-:S06]  /*17130*/  WARPGROUP.ARRIVE ;  /* 0x00000000000079c5 */ /* 0x000fcc0000000000 */
[----:B------:R-:W-:Y:S01]  /*17140*/  HGMMA.64x16x16.F32.BF16 R160, gdesc[UR20], RZ, !UPT, gsb0 ;  /* 0x0020000014a079f0 */ /* 0x000fe2000c0018ff */
[----:B------:R-:W-:Y:S01]  /*17150*/  UMOV UR24, UR4 ;  /* 0x0000000400187c82 */ /* 0x000fe20008000000 */
[----:B------:R-:W-:Y:S01]  /*17160*/  UMOV UR25, UR5 ;  /* 0x0000000500197c82 */ /* 0x000fe20008000000 */
[----:B------:R-:W-:Y:S01]  /*17170*/  VIADD R20, R6, 0x180 ;  /* 0x0000018006147836 */ /* 0x000fe20000000000 */
[----:B------:R-:W-:Y:S02]  /*17180*/  WARPGROUP.DEPBAR.LE gsb0, 0x0 ;  /* 0x00008000000079c5 */ /* 0x000fe40000010000 */
[----:B------:R-:W-:-:S06]  /*17190*/  WARPGROUP.ARRIVE ;  /* 0x00000000000079c5 */ /* 0x000fcc0000000000 */
[----:B------:R-:W-:Y:S01]  /*171a0*/  HGMMA.64x16x16.F32.BF16 R152, gdesc[UR24], RZ, !UPT, gsb0 ;  /* 0x00200000189879f0 */ /* 0x000fe2000c0018ff */
[----:B------:R-:W-:Y:S02]  /*171b0*/  R2UR UR30, R20 ;  /* 0x00000000141e72ca */ /* 0x000fe400000e0000 */
[----:B------:R-:W-:Y:S01]  /*171c0*/  R2UR UR31, R21 ;  /* 0x00000000151f72ca */ /* 0x000fe200000e0000 */
[----:B------:R-:W-:Y:S01]  /*171d0*/  UMOV UR28, UR4 ;  /* 0x00000004001c7c82 */ /* 0x000fe20008000000 */
[----:B------:R-:W-:Y:S01]  /*171e0*/  UMOV UR29, UR5 ;  /* 0x00000005001d7c82 */ /* 0x000fe20008000000 */
[----:B------:R-:W-:Y:S02]  /*171f0*/  WARPGROUP.DEPBAR.LE gsb0, 0x0 ;  /* 0x00008000000079c5 */ /* 0x000fe40000010000 */
[----:B------:R-:W-:-:S08]  /*17200*/  WARPGROUP.ARRIVE ;  /* 0x00000000000079c5 */ /* 0x000fd00000000000 */
        /* <DEDUP_REMOVED lines=8> */
[C---:B------:R-:W-:Y:S01]  /*17290*/  R2UR UR55, R121.reuse ;  /* 0x00000000793772ca */ /* 0x040fe200000e0000 */
[----:B------:R-:W-:Y:S01]  /*172a0*/  UMOV UR52, UR4 ;  /* 0x0000000400347c82 */ /* 0x000fe20008000000 */
[----:B------:R-:W-:Y:S01]  /*172b0*/  UMOV UR53, UR5 ;  /* 0x0000000500357c82 */ /* 0x000fe20008000000 */
[----:B------:R-:W-:Y:S01]  /*172c0*/  VIADD R120, R6, 0x2 ;  /* 0x0000000206787836 */ /* 0x000fe20000000000 */
[----:B------:R-:W-:Y:S01]  /*172d0*/  R2UR UR7, R121 ;  /* 0x00000000790772ca */ /* 0x000fe200000e0000 */
[----:B------:R-:W-:-:S03]  /*172e0*/  IMAD.MOV.U32 R121, RZ, RZ, 0x40000040 ;  /* 0x40000040ff797424 */ /* 0x000fc600078e00ff */
[----:B------:R-:W-:Y:S01]  /*172f0*/  R2UR UR6, R120 ;  /* 0x00000000780672ca */ /* 0x000fe200000e0000 */
[----:B------:R-:W-:Y:S02]  /*17300*/  WARPGROUP.DEPBAR.LE gsb0, 0x0 ;  /* 0x00008000000079c5 */ /* 0x000fe40000010000 */
[----:B------:R-:W-:-:S06]  /*17310*/  WARPGROUP.ARRIVE ;  /* 0x00000000000079c5 */ /* 0x000fcc0000000000 */
[----:B------:R-:W-:Y:S01]  /*17320*/  HGMMA.64x16x16.F32.BF16 R128, gdesc[UR52], RZ, !UPT, gsb0 ;  /* 0x00200000348079f0 */ /* 0x000fe2000c0018ff */
[C---:B------:R-:W-:Y:S01]  /*17330*/  VIADD R120, R6.reuse, 0x182 ;  /* 0x0000018206787836 */ /* 0x040fe20000000000 */
[----:B------:R-:W-:Y:S01]  /*17340*/  R2UR UR19, R121 ;  /* 0x00000000791372ca */ /* 0x000fe200000e0000 */
[----:B------:R-:W-:Y:S02]  /*17350*/  VIADD R20, R6, 0x300 ;  /* 0x0000030006147836 */ /* 0x000fe40000000000 */
[----:B------:R-:W-:Y:S01]  /*17360*/  IMAD.MOV.U32 R121, RZ, RZ, 0x40000040 ;  /* 0x40000040ff797424 */ /* 0x000fe200078e00ff */
[----:B------:R-:W-:Y:S01]  /*17370*/  R2UR UR18, R120 ;  /* 0x00000000781272ca */ /* 0x000fe200000e0000 */
[----:B------:R-:W-:Y:S01]  /*17380*/  VIADD R120, R6, 0x282 ;  /* 0x0000028206787836 */ /* 0x000fe20000000000 */
[----:B------:R-:W-:Y:S01]  /*17390*/  R2UR UR58, R20 ;  /* 0x00000000143a72ca */ /* 0x000fe200000e0000 */
[----:B------:R-:W-:Y:S01]  /*173a0*/  VIADD R122, R6, 0x82 ;  /* 0x00000082067a7836 */ /* 0x000fe20000000000 */
[----:B------:R-:W-:-:S02]  /*173b0*/  R2UR UR59, R21 ;  /* 0x00000000153b72ca */ /* 0x000fc400000e0000 */
[----:B------:R-:W-:Y:S01]  /*173c0*/  R2UR UR46, R120 ;  /* 0x00000000782e72ca */ /* 0x000fe200000e0000 */
[----:B------:R-:W-:Y:S01]  /*173d0*/  VIADD R120, R6, 0x4 ;  /* 0x0000000406787836 */ /* 0x000fe20000000000 */
[----:B------:R-:W-:Y:S01]  /*173e0*/  R2UR UR47, R121 ;  /* 0x00000000792f72ca */ /* 0x000fe200000e0000 */
[----:B------:R-:W-:Y:S01]  /*173f0*/  IMAD.MOV.U32 R121, RZ, RZ, 0x40000040 ;  /* 0x40000040ff797424 */ /* 0x000fe200078e00ff */
[----:B------:R-:W-:Y:S02]  /*17400*/  R2UR UR10, R122 ;  /* 0x000000007a0a72ca */ /* 0x000fe400000e0000 */
[----:B------:R-:W-:Y:S02]  /*17410*/  R2UR UR11, R123 ;  /* 0x000000007b0b72ca */ /* 0x000fe400000e0000 */
[----:B------:R-:W-:Y:S02]  /*17420*/  R2UR UR30, R120 ;  /* 0x00000000781e72ca */ /* 0x000fe400000e0000 */
[----:B------:R-:W-:Y:S01]  /*17430*/  R2UR UR31, R121 ;  /* 0x00000000791f72ca */ /* 0x000fe200000e0000 */
[----:B------:R-:W-:Y:S01]  /*17440*/  UMOV UR56, UR4 ;  /* 0x0000000400387c82 */ /* 0x000fe20008000000 */
[----:B------:R-:W-:Y:S01]  /*17450*/  UMOV UR57, UR5 ;  /* 0x0000000500397c82 */ /* 0x000fe20008000000 */
[----:B------:R-:W-:-:S02]  /*17460*/  WARPGROUP.DEPBAR.LE gsb0, 0x0 ;  /* 0x00008000000079c5 */ /* 0x000fc40000010000 */
[----:B------:R-:W-:-:S06]  /*17470*/  WARPGROUP.ARRIVE ;  /* 0x00000000000079c5 */ /* 0x000fcc0000000000 */
[----:B------:R-:W-:Y:S01]  /*17480*/  HGMMA.64x16x16.F32.BF16 R120, gdesc[UR56], RZ, !UPT, gsb0 ;  /* 0x00200000387879f0 */ /* 0x000fe2000c0018ff */
[----:B------:R-:W-:Y:S01]  /*17490*/  UMOV UR4, UR42 ;  /* 0x0000002a00047c82 */ /* 0x000fe20008000000 */
[----:B------:R-:W-:Y:S01]  /*174a0*/  UMOV UR5, UR43 ;  /* 0x0000002b00057c82 */ /* 0x000fe20008000000 */
[----:B------:R-:W-:Y:S02]  /*174b0*/  WARPGROUP.DEPBAR.LE gsb0, 0x0 ;  /* 0x00008000000079c5 */ /* 0x000fe40000010000 */
[----:B------:R-:W-:-:S06]  /*174c0*/  WARPGROUP.ARRIVE ;  /* 0x00000000000079c5 */ /* 0x000fcc0000000000 */
[----:B------:R-:W-:Y:S01]  /*174d0*/  HGMMA.64x16x16.F32.BF16 R168, gdesc[UR4], R168, gsb0 ;  /* 0x0020000004a879f0 */ /* 0x000fe200080018a8 */
[----:B------:R-:W-:Y:S01]  /*174e0*/  UMOV UR8, UR42 ;  /* 0x0000002a00087c82 */ /* 0x000fe20008000000 */
[----:B------:R-:W-:Y:S01]  /*174f0*/  UMOV UR9, UR43 ;  /* 0x0000002b00097c82 */ /* 0x000fe20008000000 */
[----:B------:R2:W-:Y:S01]  /*17500*/  STL.64 [R1+0x80], R8 ;  /* 0x0000800801007387 */ /* 0x0005e20000100a00 */
[----:B------:R-:W-:Y:S01]  /*17510*/  VIADD R20, R6, 0x102 ;  /* 0x0000010206147836 */ /* 0x000fe20000000000 */
[----:B------:R-:W-:Y:S02]  /*17520*/  R2UR UR15, R21 ;  /* 0x00000000150f72ca */ /* 0x000fe400000e0000 */
[----:B--2---:R-:W2:Y:S01]  /*17530*/  LDL.64 R8, [R1+0x40] ;  /* 0x0000400001087983 */ /* 0x004ea20000100a00 */
[----:B------:R-:W-:Y:S02]  /*17540*/  WARPGROUP.DEPBAR.LE gsb0, 0x0 ;  /* 0x00008000000079c5 */ /* 0x000fe40000010000 */
[----:B------:R-:W-:-:S06]  /*17550*/  WARPGROUP.ARRIVE ;  /* 0x00000000000079c5 */ /* 0x000fcc0000000000 */
[----:B------:R-:W-:Y:S01]  /*17560*/  HGMMA.64x16x16.F32.BF16 R160, gdesc[UR8], R160, gsb0 ;  /* 0x0020000008a079f0 */ /* 0x000fe200080018a0 */
[----:B------:R-:W-:Y:S01]  /*17570*/  R2UR UR14, R20 ;  /* 0x00000000140e72ca */ /* 0x000fe200000e0000 */
[----:B------:R-:W-:Y:S01]  /*17580*/  UMOV UR12, UR42 ;  /* 0x0000002a000c7c82 */ /* 0x000fe20008000000 */
[----:B------:R-:W-:Y:S01]  /*17590*/  UMOV UR13, UR43 ;  /* 0x0000002b000d7c82 */ /* 0x000fe20008000000 */
[----:B------:R-:W-:Y:S02]  /*175a0*/  WARPGROUP.DEPBAR.LE gsb0, 0x0 ;  /* 0x00008000000079c5 */ /* 0x000fe40000010000 */
[----:B------:R-:W-:-:S08]  /*175b0*/  WARPGROUP.ARRIVE ;  /* 0x00000000000079c5 */ /* 0x000fd00000000000 */
[----:B------:R-:W-:Y:S01]  /*175c0*/  HGMMA.64x16x16.F32.BF16 R152, gdesc[UR12], R152, gsb0 ;  /* 0x002000000c9879f0 */ /* 0x000fe20008001898 */
[----:B------:R-:W-:Y:S01]  /*175d0*/  UMOV UR16, UR42 ;  /* 0x0000002a00107c82 */ /* 0x000fe20008000000 */
[----:B------:R-:W-:Y:S01]  /*175e0*/  UMOV UR17, UR43 ;  /* 0x0000002b00117c82 */ /* 0x000fe20008000000 */
[----:B------:R-:W-:Y:S01]  /*175f0*/  VIADD R20, R6, 0x202 ;  /* 0x0000020206147836 */ /* 0x000fe20000000000 */
[----:B------:R-:W-:Y:S02]  /*17600*/  WARPGROUP.DEPBAR.LE gsb0, 0x0 ;  /* 0x00008000000079c5 */ /* 0x000fe40000010000 */
[----:B------:R-:W-:-:S06]  /*17610*/  WARPGROUP.ARRIVE ;  /* 0x00000000000079c5 */ /* 0x000fcc0000000000 */
[----:B------:R-:W-:Y:S01]  /*17620*/  HGMMA.64x16x16.F32.BF16 R144, gdesc[UR16], R144, gsb0 ;  /* 0x00200000109079f0 */ /* 0x000fe20008001890 */
[----:B------:R-:W-:Y:S01]  /*17630*/  IMAD.MOV.U32 R21, RZ, RZ, 0x40000040 ;  /* 0x40000040ff157424 */ /* 0x000fe200078e00ff */
[----:B------:R-:W-:-:S04]  /*17640*/  R2UR UR22, R20 ;  /* 0x00000000141672ca */ /* 0x000fc800000e0000 */
[----:B------:R-:W-:Y:S01]  /*17650*/  R2UR UR23, R21 ;  /* 0x00000000151772ca */ /* 0x000fe200000e0000 */
[----:B------:R-:W-:Y:S01]  /*17660*/  UMOV UR20, UR42 ;  /* 0x0000002a00147c82 */ /* 0x000fe20008000000 */
[----:B------:R-:W-:Y:S01]  /*17670*/  UMOV UR21, UR43 ;  /* 0x0000002b00157c82 */ /* 0x000fe20008000000 */
[----:B------:R-:W-:Y:S02]  /*17680*/  WARPGROUP.DEPBAR.LE gsb0, 0x0 ;  /* 0x00008000000079c5 */ /* 0x000fe40000010000 */
[----:B------:R-:W-:-:S08]  /*17690*/  WARPGROUP.ARRIVE ;  /* 0x00000000000079c5 */ /* 0x000fd00000000000 */
[----:B------:R-:W-:Y:S01]  /*176a0*/  HGMMA.64x16x16.F32.BF16 R136, gdesc[UR20], R136, gsb0 ;  /* 0x00200000148879f0 */ /* 0x000fe20008001888 */
[----:B------:R-:W-:Y:S01]  /*176b0*/  MOV R14, UR45 ;  /* 0x0000002d000e7c02 */ /* 0x000fe20008000f00 */
[----:B------:R-:W-:Y:S01]  /*176c0*/  UMOV UR45, UR43 ;  /* 0x0000002b002d7c82 */ /* 0x000fe20008000000 */
[----:B01----:R-:W-:Y:S01]  /*176d0*/  MOV R4, UR44 ;  /* 0x0000002c00047c02 */ /* 0x003fe20008000f00 */
[----:B------:R-:W-:Y:S01]  /*176e0*/  UMOV UR44, UR42 ;  /* 0x0000002a002c7c82 */ /* 0x000fe20008000000 */
[----:B------:R-:W-:Y:S02]  /*176f0*/  WARPGROUP.DEPBAR.LE gsb0, 0x0 ;  /* 0x00008000000079c5 */ /* 0x000fe40000010000 */
[----:B------:R-:W-:-:S06]  /*17700*/  WARPGROUP.ARRIVE ;  /* 0x00000000000079c5 */ /* 0x000fcc0000000000 */
[----:B------:R-:W-:Y:S01]  /*17710*/  HGMMA.64x16x16.F32.BF16 R128, gdesc[UR44], R128, gsb0 ;  /* 0x002000002c8079f0 */ /* 0x000fe20008001880 */
[----:B------:R-:W-:Y:S02]  /*17720*/  VIADD R20, R6, 0x302 ;  /* 0x0000030206147836 */ /* 0x000fe40000000000 */
[----:B------:R-:W-:-:S03]  /*17730*/  IMAD.MOV.U32 R21, RZ, RZ, 0x40000040 ;  /* 0x40000040ff157424 */ /* 0x000fc600078e00ff */
[----:B------:R-:W-:Y:S02]  /*17740*/  R2UR UR26, R20 ;  /* 0x00000000141a72ca */ /* 0x000fe400000e0000 */
[----:B------:R-:W-:Y:S01]  /*17750*/  R2UR UR27, R21 ;  /* 0x00000000151b72ca */ /* 0x000fe200000e0000 */
[----:B------:R-:W-:Y:S01]  /*17760*/  UMOV UR24, UR42 ;  /* 0x0000002a00187c82 */ /* 0x000fe20008000000 */
[----:B------:R-:W-:Y:S01]  /*17770*/  UMOV UR25, UR43 ;  /* 0x0000002b00197c82 */ /* 0x000fe20008000000 */
[----:B------:R-:W-:Y:S02]  /*17780*/  WARPGROUP.DEPBAR.LE gsb0, 0x0 ;  /* 0x00008000000079c5 */ /* 0x000fe40000010000 */
[----:B------:R-:W-:-:S08]  /*17790*/  WARPGROUP.ARRIVE ;  /* 0x00000000000079c5 */ /* 0x000fd00000000000 */
[----:B------:R-:W-:Y:S01]  /*177a0*/  HGMMA.64x16x16.F32.BF16 R120, gdesc[UR24], R120, gsb0 ;  /* 0x00200000187879f0 */ /* 0x000fe20008001878 */
[----:B--2---:R-:W-:Y:S02]  /*177b0*/  R2UR UR38, R8 ;  /* 0x00000000082672ca */ /* 0x004fe400000e0000 */
[----:B------:R-:W-:Y:S01]  /*177c0*/  R2UR UR39, R9 ;  /* 0x00000000092772ca */ /* 0x000fe200000e0000 */
[----:B------:R-:W-:Y:S01]  /*177d0*/  VIADD R20, R6, 0x84 ;  /* 0x0000008406147836 */ /* 0x000fe20000000000 */
[----:B------:R-:W2:Y:S09]  /*177e0*/  LDL.64 R8, [R1+0x38] ;  /* 0x0000380001087983 */ /* 0x000eb20000100a00 */
[----:B------:R-:W-:-:S02]  /*177f0*/  UMOV UR28, UR38 ;  /* 0x00000026001c7c82 */ /* 0x000fc40008000000 */
[----:B------:R-:W-:Y:S01]  /*17800*/  UMOV UR29, UR39 ;  /* 0x00000027001d7c82 */ /* 0x000fe20008000000 */
        /* <DEDUP_REMOVED lines=57> */
[----:B------:R-:W-:Y:S01]  /*17ba0*/  IMAD.MOV.U32 R21, RZ, RZ, 0x40000040 ;  /* 0x40000040ff157424 */ /* 0x000fe200078e00ff */
[----:B------:R-:W-:Y:S02]  /*17bb0*/  MOV R13, UR41 ;  /* 0x00000029000d7c02 */ /* 0x000fe40008000f00 */
[----:B------:R-:W-:Y:S02]  /*17bc0*/  MOV R5, UR40 ;  /* 0x0000002800057c02 */ /* 0x000fe40008000f00 */
[----:B--2---:R-:W-:Y:S02]  /*17bd0*/  R2UR UR40, R8 ;  /* 0x00000000082872ca */ /* 0x004fe400000e0000 */
[----:B------:R-:W-:-:S02]  /*17be0*/  R2UR UR41, R9 ;  /* 0x00000000092972ca */ /* 0x000fc400000e0000 */
[----:B------:R-:W-:Y:S01]  /*17bf0*/  R2UR UR18, R20 ;  /* 0x00000000141272ca */ /* 0x000fe200000e0000 */
[----:B------:R-:W2:Y:S01]  /*17c00*/  LDL.64 R8, [R1+0x30] ;  /* 0x0000300001087983 */ /* 0x000ea20000100a00 */
[----:B------:R-:W-:-:S07]  /*17c10*/  R2UR UR19, R21 ;  /* 0x00000000151372ca */ /* 0x000fce00000e0000 */
[----:B------:R-:W-:Y:S02]  /*17c20*/  UMOV UR16, UR40 ;  /* 0x0000002800107c82 */ /* 0x000fe40008000000 */
        /* <DEDUP_REMOVED lines=60> */
[----:B--2---:R-:W-:Y:S02]  /*17ff0*/  R2UR UR38, R8 ;  /* 0x00000000082672ca */ /* 0x004fe400000e0000 */
[----:B------:R-:W-:Y:S02]  /*18000*/  R2UR UR39, R9 ;  /* 0x00000000092772ca */ /* 0x000fe400000e0000 */
        /* <DEDUP_REMOVED lines=67> */
[----:B------:R0:W5:Y:S01]  /*18440*/  LDL.LU.64 R8, [R1+0x80] ;  /* 0x0000800001087983 */ /* 0x0001620000300a00 */
        /* <DEDUP_REMOVED lines=10> */
[----:B------:R-:W-:Y:S02]  /*184f0*/  VIADD R20, R6, 0x482 ;  /* 0x0000048206147836 */ /* 0x000fe40000000000 */
[----:B------:R-:W-:Y:S01]  /*18500*/  IMAD.MOV.U32 R21, RZ, RZ, 0x40000040 ;  /* 0x40000040ff157424 */ /* 0x000fe200078e00ff */
[----:B------:R-:W-:Y:S02]  /*18510*/  UMOV UR28, UR40 ;  /* 0x00000028001c7c82 */ /* 0x000fe40008000000 */
[----:B------:R-:W-:Y:S01]  /*18520*/  R2UR UR34, R20 ;  /* 0x00000000142272ca */ /* 0x000fe200000e0000 */
[----:B------:R-:W-:Y:S01]  /*18530*/  VIADD R20, R6, 0x502 ;  /* 0x0000050206147836 */ /* 0x000fe20000000000 */
[----:B------:R-:W-:Y:S01]  /*18540*/  R2UR UR35, R21 ;  /* 0x00000000152372ca */ /* 0x000fe200000e0000 */
[----:B------:R-:W-:Y:S01]  /*18550*/  IMAD.MOV.U32 R21, RZ, RZ, 0x40000040 ;  /* 0x40000040ff157424 */ /* 0x000fe200078e00ff */
[----:B------:R-:W-:-:S02]  /*18560*/  UMOV UR29, UR41 ;  /* 0x00000029001d7c82 */ /* 0x000fc40008000000 */
[----:B------:R-:W-:Y:S01]  /*18570*/  R2UR UR54, R20 ;  /* 0x00000000143672ca */ /* 0x000fe200000e0000 */
[----:B------:R-:W-:Y:S01]  /*18580*/  VIADD R20, R6, 0x582 ;  /* 0x0000058206147836 */ /* 0x000fe20000000000 */
[----:B------:R-:W-:Y:S01]  /*18590*/  R2UR UR55, R21 ;  /* 0x00000000153772ca */ /* 0x000fe200000e0000 */
        /* <DEDUP_REMOVED lines=9> */
[----:B------:R-:W-:Y:S01]  /*18630*/  VIADD R20, R6, 0x682 ;  /* 0x0000068206147836 */ /* 0x000fe20000000000 */
[----:B------:R-:W-:Y:S01]  /*18640*/  R2UR UR7, R21 ;  /* 0x00000000150772ca */ /* 0x000fe200000e0000 */
[----:B------:R-:W-:-:S03]  /*18650*/  IMAD.MOV.U32 R21, RZ, RZ, 0x40000040 ;  /* 0x40000040ff157424 */ /* 0x000fc600078e00ff */
        /* <DEDUP_REMOVED lines=12> */
[----:B------:R-:W-:Y:S02]  /*18720*/  R2UR UR22, R20 ;  /* 0x00000000141672ca */ /* 0x000fe400000e0000 */
[----:B------:R-:W-:Y:S02]  /*18730*/  R2UR UR23, R21 ;  /* 0x00000000151772ca */ /* 0x000fe400000e0000 */
[----:B------:R-:W2:Y:S01]  /*18740*/  LDL.64 R20, [R1+0x20] ;  /* 0x0000200001147983 */ /* 0x000ea20000100a00 */
[----:B------:R-:W-:Y:S01]  /*18750*/  UMOV UR32, UR40 ;  /* 0x0000002800207c82 */ /* 0x000fe20008000000 */
[----:B------:R-:W-:Y:S01]  /*18760*/  UMOV UR33, UR41 ;  /* 0x0000002900217c82 */ /* 0x000fe20008000000 */
        /* <DEDUP_REMOVED lines=23> */
[----:B--2---:R-:W-:Y:S02]  /*188e0*/  R2UR UR38, R20 ;  /* 0x00000000142672ca */ /* 0x004fe400000e0000 */
[----:B------:R-:W-:Y:S02]  /*188f0*/  R2UR UR39, R21 ;  /* 0x00000000152772ca */ /* 0x000fe400000e0000 */
[----:B------:R-:W2:Y:S09]  /*18900*/  LDL.64 R20, [R1] ;  /* 0x0000000001147983 */ /* 0x000eb20000100a00 */
[----:B------:R-:W-:-:S02]  /*18910*/  UMOV UR12, UR38 ;  /* 0x00000026000c7c82 */ /* 0x000fc40008000000 */
        /* <DEDUP_REMOVED lines=11> */
[----:B------:R-:W-:Y:S01]  /*189d0*/  R2UR UR45, R14 ;  /* 0x000000000e2d72ca */ /* 0x000fe200000e0000 */
        /* <DEDUP_REMOVED lines=43> */
[----:B------:R-:W-:Y:S02]  /*18c90*/  R2UR UR54, R14 ;  /* 0x000000000e3672ca */ /* 0x000fe400000e0000 */
        /* <DEDUP_REMOVED lines=55> */
[----:B------:R-:W-:Y:S02]  /*19010*/  WARPGROUP.DEPBAR.LE gsb0, 0x0 ;  /* 0x00008000000079c5 */ /* 0x000fe40000010000 */
[----:B------:R-:W-:-:S10]  /*19020*/  WARPGROUP.ARRIVE ;  /* 0x00000000000079c5 */ /* 0x000fd40000000000 */
[----:B------:R-:W-:Y:S01]  /*19030*/  HGMMA.64x16x16.F32.BF16 R120, gdesc[UR20], R120, gsb0 ;  /* 0x00200000147879f0 */ /* 0x000fe20008001878 */
[----:B------:R-:W-:Y:S01]  /*19040*/  R2UR UR44, R4 ;  /* 0x00000000042c72ca */ /* 0x000fe200000e0000 */
[----:B------:R-:W-:Y:S01]  /*19050*/  VIADD R4, R6, 0x700 ;  /* 0x0000070006047836 */ /* 0x000fe20000000000 */
[----:B------:R-:W-:Y:S01]  /*19060*/  R2UR UR40, R5 ;  /* 0x00000000052872ca */ /* 0x000fe200000e0000 */
[----:B------:R-:W-:-:S03]  /*19070*/  IMAD.MOV.U32 R5, RZ, RZ, 0x40000040 ;  /* 0x40000040ff057424 */ /* 0x000fc600078e00ff */
[----:B------:R-:W-:Y:S02]  /*19080*/  R2UR UR50, R4 ;  /* 0x00000000043272ca */ /* 0x000fe400000e0000 */
[----:B------:R-:W-:Y:S01]  /*19090*/  R2UR UR51, R5 ;  /* 0x00000000053372ca */ /* 0x000fe200000e0000 */
[----:B------:R-:W-:Y:S02]  /*190a0*/  WARPGROUP.DEPBAR.LE gsb0, 0x0 ;  /* 0x00008000000079c5 */ /* 0x000fe40000010000 */
[----:B------:R-:W-:-:S10]  /*190b0*/  WARPGROUP.ARRIVE ;  /* 0x00000000000079c5 */ /* 0x000fd40000000000 */
        /* <DEDUP_REMOVED lines=118> */
[----:B------:R-:W-:Y:S02]  /*19820*/  R2UR UR41, R13 ;  /* 0x000000000d2972ca */ /* 0x000fe400000e0000 */
[----:B------:R-:W-:Y:S02]  /*19830*/  R2UR UR34, R4 ;  /* 0x00000000042272ca */ /* 0x000fe400000e0000 */
[----:B------:R-:W-:Y:S01]  /*19840*/  R2UR UR35, R5 ;  /* 0x00000000052372ca */ /* 0x000fe200000e0000 */
[----:B------:R-:W-:-:S08]  /*19850*/  UMOV UR32, UR40 ;  /* 0x0000002800207c82 */ /* 0x000fd00008000000 */
        /* <DEDUP_REMOVED lines=165> */
[----:B------:R-:W-:Y:S01]  /*1a2b0*/  FMUL.FTZ R26, R26, R0 ;  /* 0x000000001a1a7220 */ /* 0x000fe20000410000 */
[----:B------:R-:W-:-:S02]  /*1a2c0*/  WARPGROUP.DEPBAR.LE gsb0, 0x0 ;  /* 0x00008000000079c5 */ /* 0x000fc40000010000 */
        /* <DEDUP_REMOVED lines=47> */
[----:B0-----:R-:W-:Y:S06]  /*1a5c0*/  @!P0 BRA `(.L_x_609) ;  /* 0x0000000000048947 */ /* 0x001fec0003800000 */
[----:B------:R-:W-:Y:S01]  /*1a5d0*/  BPT.TRAP 0x1 ;  /* 0x000000040000795c */ /* 0x000fe20000300000 */
.L_x_609:
[----:B------:R-:W-:Y:S01]  /*1a5e0*/  SHF.L.U32 R0, R10, 0x1f, RZ ;  /* 0x0000001f0a007819 */ /* 0x000fe200000006ff */
[----:B------:R-:W-:-:S04]  /*1a5f0*/  IMAD R13, R11, 0x8, R2 ;  /* 0x000000080b0d7824 */ /* 0x000fc800078e0202 */
[----:B------:R0:W1:Y:S01]  /*1a600*/  SYNCS.PHASECHK.TRANS64.TRYWAIT P2, [R13+URZ+0x36850], R0 ;  /* 0x036850000d0075a7 */ /* 0x000062000804017f */
[----:B------:R-:W-:Y:S05]  /*1a610*/  @!P0 BRA `(.L_x_610) ;  /* 0x0000000000048947 */ /* 0x000fea0003800000 */
[----:B------:R-:W-:Y:S01]  /*1a620*/  BPT.TRAP 0x1 ;  /* 0x000000040000795c */ /* 0x000fe20000300000 */
.L_x_610:
[----:B------:R-:W-:Y:S04]  /*1a630*/  BSSY B1, `(.L_x_611) ;  /* 0x0000004000017945 */ /* 0x000fe80003800000 */
[----:B-1----:R-:W-:Y:S05]  /*1a640*/  @P2 BRA `(.L_x_612) ;  /* 0x0000000000082947 */ /* 0x002fea0003800000 */
[----:B------:R-:W1:Y:S02]  /*1a650*/  SYNCS.PHASECHK.TRANS64.TRYWAIT P2, [R13+URZ+0x36850], R0 ;  /* 0x036850000d0075a7 */ /* 0x000e64000804017f */
[----:B-1----:R-:W-:Y:S05]  /*1a660*/  @!P2 BRA `(.L_x_613) ;  /* 0x000000f400b0a947 */ /* 0x002fea0003800000 */
.L_x_612:
[----:B------:R-:W-:Y:S05]  /*1a670*/  BSYNC B1 ;  /* 0x0000000000017941 */ /* 0x000fea0003800000 */
.L_x_611:
[----:B01----:R-:W-:Y:S01]  /*1a680*/  VIADD R0, R2, 0x400 ;  /* 0x0000040002007836 */ /* 0x003fe20000000000 */
[----:B------:R-:W-:Y:S01]  /*1a690*/  WARPGROUP.ARRIVE ;  /* 0x00000000000079c5 */ /* 0x000fe20000000000 */
[----:B------:R-:W-:Y:S01]  /*1a6a0*/  IMAD.MOV.U32 R5, RZ, RZ, 0x40000040 ;  /* 0x40000040ff057424 */ /* 0x000fe200078e00ff */
[----:B------:R-:W-:Y:S01]  /*1a6b0*/  ULDC UR5, c[0x0][0x9d8] ;  /* 0x0002760000057ab9 */ /* 0x000fe20000000800 */
[----:B------:R-:W-:Y:S01]  /*1a6c0*/  ULDC UR4, c[0x0][0x988] ;  /* 0x0002620000047ab9 */ /* 0x000fe20000000800 */
[----:B------:R-:W-:Y:S01]  /*1a6d0*/  SHF.R.U32.HI R0, RZ, 0x4, R0 ;  /* 0x00000004ff007819 */ /* 0x000fe20000011600 */
[----:B------:R-:W-:Y:S01]  /*1a6e0*/  FMUL.FTZ R6, R169, UR5 ;  /* 0x00000005a9067c20 */ /* 0x000fe20008410000 */
[----:B------:R-:W-:Y:S01]  /*1a6f0*/  FMUL.FTZ R20, R172, UR5 ;  /* 0x00000005ac147c20 */ /* 0x000fe20008410000 */
[----:B------:R-:W-:Y:S01]  /*1a700*/  FMUL.FTZ R21, R173, UR5 ;  /* 0x00000005ad157c20 */ /* 0x000fe20008410000 */
[----:B------:R-:W-:Y:S01]  /*1a710*/  LOP3.LUT R0, R0, 0x3fff, RZ, 0xc0, !PT ;  /* 0x00003fff00007812 */ /* 0x000fe200078ec0ff */
[----:B------:R-:W-:Y:S01]  /*1a720*/  FMUL.FTZ R169, R160, UR5 ;  /* 0x00000005a0a97c20 */ /* 0x000fe20008410000 */
[----:B------:R-:W-:Y:S01]  /*1a730*/  FMUL.FTZ R161, R161, UR5 ;  /* 0x00000005a1a17c20 */ /* 0x000fe20008410000 */
[----:B------:R-:W-:Y:S01]  /*1a740*/  MUFU.TANH R6, R6 ;  /* 0x0000000600067308 */ /* 0x000fe20000002400 */
[----:B------:R-:W-:Y:S01]  /*1a750*/  LOP3.LUT R0, R0, 0x3800000, RZ, 0xfc, !PT ;  /* 0x0380000000007812 */ /* 0x000fe200078efcff */
[----:B------:R-:W-:Y:S01]  /*1a760*/  FMUL.FTZ R164, R164, UR5 ;  /* 0x00000005a4a47c20 */ /* 0x000fe20008410000 */
[----:B------:R-:W-:Y:S01]  /*1a770*/  FMUL.FTZ R160, R162, UR5 ;  /* 0x00000005a2a07c20 */ /* 0x000fe20008410000 */
[----:B------:R-:W-:Y:S01]  /*1a780*/  FMUL.FTZ R165, R165, UR5 ;  /* 0x00000005a5a57c20 */ /* 0x000fe20008410000 */
[----:B------:R-:W-:Y:S01]  /*1a790*/  FMUL.FTZ R162, R163, UR5 ;  /* 0x00000005a3a27c20 */ /* 0x000fe20008410000 */
[----:B------:R-:W-:-:S02]  /*1a7a0*/  IMAD R10, R11, 0xa80, R0 ;  /* 0x00000a800b0a7824 */ /* 0x000fc400078e0200 */
[----:B------:R-:W-:Y:S01]  /*1a7b0*/  FMUL.FTZ R0, R168, UR5 ;  /* 0x00000005a8007c20 */ /* 0x000fe20008410000 */
[----:B------:R-:W-:Y:S01]  /*1a7c0*/  IMAD.MOV.U32 R11, RZ, RZ, 0x40000040 ;  /* 0x40000040ff0b7424 */ /* 0x000fe200078e00ff */
[----:B------:R-:W-:Y:S01]  /*1a7d0*/  MUFU.TANH R20, R20 ;  /* 0x0000001400147308 */ /* 0x000fe20000002400 */
[C---:B------:R-:W-:Y:S01]  /*1a7e0*/  VIADD R4, R10.reuse, 0x80 ;  /* 0x000000800a047836 */ /* 0x040fe20000000000 */
[----:B------:R-:W-:Y:S01]  /*1a7f0*/  R2UR UR6, R10 ;  /* 0x000000000a0672ca */ /* 0x000fe200000e0000 */
        /* <DEDUP_REMOVED lines=8> */
[----:B------:R-:W-:Y:S01]  /*1a880*/  FMUL.FTZ R157, R157, UR5 ;  /* 0x000000059d9d7c20 */ /* 0x000fe20008410000 */
[----:B------:R-:W-:Y:S01]  /*1a890*/  FMUL.FTZ R154, R155, UR5 ;  /* 0x000000059b9a7c20 */ /* 0x000fe20008410000 */
[----:B------:R-:W-:Y:S01]  /*1a8a0*/  FMUL.FTZ R155, R158, UR5 ;  /* 0x000000059e9b7c20 */ /* 0x000fe20008410000 */
[----:B------:R-:W-:Y:S01]  /*1a8b0*/  FMUL.FTZ R158, R159, UR5 ;  /* 0x000000059f9e7c20 */ /* 0x000fe20008410000 */
[----:B------:R-:W-:Y:S01]  /*1a8c0*/  FMUL.FTZ R159, R144, UR5 ;  /* 0x00000005909f7c20 */ /* 0x000fe20008410000 */
[----:B------:R-:W1:Y:S01]  /*1a8d0*/  MUFU.TANH R21, R21 ;  /* 0x0000001500157308 */ /* 0x000e620000002400 */
[----:B------:R-:W-:Y:S01]  /*1a8e0*/  HGMMA.64x192x16.F32.BF16 R24, R200, gdesc[UR4].tnspB, R24, gsb0 ;  /* 0x42e00004c8187df0 */ /* 0x000fe20008001818 */
[----:B------:R-:W-:Y:S01]  /*1a8f0*/  R2UR UR6, R4 ;  /* 0x00000000040672ca */ /* 0x000fe200000e0000 */
[----:B------:R-:W-:Y:S01]  /*1a900*/  VIADD R4, R10, 0x100 ;  /* 0x000001000a047836 */ /* 0x000fe20000000000 */
[----:B------:R-:W-:Y:S01]  /*1a910*/  R2UR UR7, R5 ;  /* 0x00000000050772ca */ /* 0x000fe200000e0000 */
[----:B------:R-:W-:-:S02]  /*1a920*/  IMAD.MOV.U32 R5, RZ, RZ, 0x40000040 ;  /* 0x40000040ff057424 */ /* 0x000fc400078e00ff */
[----:B------:R-:W-:Y:S01]  /*1a930*/  FMUL.FTZ R11, R170, UR5 ;  /* 0x00000005aa0b7c20 */ /* 0x000fe20008410000 */
[----:B------:R-:W-:Y:S01]  /*1a940*/  FMUL.FTZ R170, R145, UR5 ;  /* 0x0000000591aa7c20 */ /* 0x000fe20008410000 */
[----:B------:R-:W2:Y:S01]  /*1a950*/  MUFU.TANH R169, R169 ;  /* 0x000000a900a97308 */ /* 0x000ea20000002400 */
[----:B0----5:R-:W-:Y:S01]  /*1a960*/  FMNMX.FTZ R3, R0, R9, !PT ;  /* 0x0000000900037209 */ /* 0x021fe20007810000 */
[----:B------:R-:W-:Y:S01]  /*1a970*/  FMUL.FTZ R145, R147, UR5 ;  /* 0x0000000593917c20 */ /* 0x000fe20008410000 */
[----:B------:R-:W-:Y:S01]  /*1a980*/  FMUL.FTZ R147, R148, UR5 ;  /* 0x0000000594937c20 */ /* 0x000fe20008410000 */
[----:B------:R-:W-:Y:S01]  /*1a990*/  FMUL.FTZ R148, R149, UR5 ;  /* 0x0000000595947c20 */ /* 0x000fe20008410000 */
[----:B------:R-:W-:Y:S01]  /*1a9a0*/  FMNMX.FTZ R3, R6, R3, !PT ;  /* 0x0000000306037209 */ /* 0x000fe20007810000 */
[----:B------:R-:W-:Y:S01]  /*1a9b0*/  FMUL.FTZ R136, R136, UR5 ;  /* 0x0000000588887c20 */ /* 0x000fe20008410000 */
[----:B------:R-:W-:Y:S01]  /*1a9c0*/  FMUL.FTZ R137, R137, UR5 ;  /* 0x0000000589897c20 */ /* 0x000fe20008410000 */
[----:B------:R-:W0:Y:S01]  /*1a9d0*/  MUFU.TANH R161, R161 ;  /* 0x000000a100a17308 */ /* 0x000e220000002400 */
[----:B------:R-:W-:Y:S01]  /*1a9e0*/  FMNMX.FTZ R3, R20, R3, !PT ;  /* 0x0000000314037209 */ /* 0x000fe20007810000 */
[----:B------:R-:W-:Y:S01]  /*1a9f0*/  FMUL.FTZ R140, R140, UR5 ;  /* 0x000000058c8c7c20 */ /* 0x000fe20008410000 */
[----:B------:R-:W-:Y:S01]  /*1aa00*/  FMUL.FTZ R141, R141, UR5 ;  /* 0x000000058d8d7c20 */ /* 0x000fe20008410000 */
[----:B------:R-:W-:Y:S01]  /*1aa10*/  FMUL.FTZ R128, R128, UR5 ;  /* 0x0000000580807c20 */ /* 0x000fe20008410000 */
[----:B-1----:R-:W-:Y:S01]  /*1aa20*/  FMNMX.FTZ R3, R21, R3, !PT ;  /* 0x0000000315037209 */ /* 0x002fe20007810000 */
[----:B------:R-:W-:Y:S01]  /*1aa30*/  FMUL.FTZ R129, R129, UR5 ;  /* 0x0000000581817c20 */ /* 0x000fe20008410000 */
[----:B------:R-:W-:Y:S01]  /*1aa40*/  FMUL.FTZ R132, R132, UR5 ;  /* 0x0000000584847c20 */ /* 0x000fe20008410000 */
        /* <DEDUP_REMOVED lines=15> */
[----:B------:R-:W-:Y:S01]  /*1ab40*/  VIADD R120, R10, 0x280 ;  /* 0x000002800a787836 */ /* 0x000fe20000000000 */
[----:B------:R-:W0:Y:S01]  /*1ab50*/  MUFU.TANH R167, R167 ;  /* 0x000000a700a77308 */ /* 0x000e220000002400 */
[----:B-1----:R-:W-:Y:S01]  /*1ab60*/  FMNMX.FTZ R3, R164, R3, !PT ;  /* 0x00000003a4037209 */ /* 0x002fe20007810000 */
[----:B------:R-:W-:-:S02]  /*1ab70*/  IMAD.MOV.U32 R121, RZ, RZ, 0x40000040 ;  /* 0x40000040ff797424 */ /* 0x000fc400078e00ff */
        /* <DEDUP_REMOVED lines=16> */
[----:B------:R-:W-:Y:S01]  /*1ac80*/  @!P1 VIADD R12, R12, 0x36840 ;  /* 0x000368400c0c9836 */ /* 0x000fe20000000000 */
[----:B------:R-:W-:Y:S01]  /*1ac90*/  ISETP.GT.AND P2, PT, R7, R220, PT ;  /* 0x000000dc0700720c */ /* 0x000fe20003f44270 */
[----:B------:R-:W-:-:S02]  /*1aca0*/  @!P1 VIADD R13, R13, 0x36860 ;  /* 0x000368600d0d9836 */ /* 0x000fc40000000000 */
[----:B------:R-:W-:Y:S01]  /*1acb0*/  VIADD R7, R7, 0xffffffff ;  /* 0xffffffff07077836 */ /* 0x000fe20000000000 */
[----:B------:R-:W0:Y:S01]  /*1acc0*/  MUFU.TANH R157, R157 ;  /* 0x0000009d009d7308 */ /* 0x000e220000002400 */
[----:B-1----:R-:W-:Y:S02]  /*1acd0*/  FMNMX.FTZ R3, R153, R3, !PT ;  /* 0x0000000399037209 */ /* 0x002fe40007810000 */
[----:B------:R-:W-:Y:S02]  /*1ace0*/  @!P1 PRMT R12, RZ, 0x654, R12 ;  /* 0x00000654ff0c9816 */ /* 0x000fe4000000000c */
[----:B------:R-:W-:-:S03]  /*1acf0*/  @!P1 PRMT R13, RZ, 0x654, R13 ;  /* 0x00000654ff0d9816 */ /* 0x000fc6000000000d */
        /* <DEDUP_REMOVED lines=35> */
[----:B------:R-:W-:-:S04]  /*1af30*/  WARPGROUP.ARRIVE ;  /* 0x00000000000079c5 */ /* 0x000fc80000000000 */
[----:B------:R-:W0:Y:S02]  /*1af40*/  MUFU.TANH R14, R14 ;  /* 0x0000000e000e7308 */ /* 0x000e240000002400 */
[----:B------:R-:W-:Y:S01]  /*1af50*/  HGMMA.64x192x16.F32.BF16 R24, R196, gdesc[UR4].tnspB, R24, gsb0 ;  /* 0x42e00004c4187df0 */ /* 0x000fe20008001818 */
[----:B------:R-:W-:Y:S01]  /*1af60*/  R2UR UR6, R4 ;  /* 0x00000000040672ca */ /* 0x000fe200000e0000 */
[----:B------:R-:W-:Y:S01]  /*1af70*/  VIADD R4, R10, 0x180 ;  /* 0x000001800a047836 */ /* 0x000fe20000000000 */
[----:B------:R-:W-:Y:S01]  /*1af80*/  R2UR UR7, R5 ;  /* 0x00000000050772ca */ /* 0x000fe200000e0000 */
[----:B------:R-:W-:Y:S02]  /*1af90*/  IMAD.MOV.U32 R5, RZ, RZ, 0x40000040 ;  /* 0x40000040ff057424 */ /* 0x000fe400078e00ff */
[----:B------:R-:W3:Y:S08]  /*1afa0*/  MUFU.TANH R15, R15 ;  /* 0x0000000f000f7308 */ /* 0x000ef00000002400 */
[----:B------:R-:W4:Y:S08]  /*1afb0*/  MUFU.TANH R168, R168 ;  /* 0x000000a800a87308 */ /* 0x000f300000002400 */
[----:B------:R-:W4:Y:S08]  /*1afc0*/  MUFU.TANH R160, R160 ;  /* 0x000000a000a07308 */ /* 0x000f300000002400 */
[----:B------:R-:W4:Y:S08]  /*1afd0*/  MUFU.TANH R162, R162 ;  /* 0x000000a200a27308 */ /* 0x000f300000002400 */
[----:B------:R-:W4:Y:S08]  /*1afe0*/  MUFU.TANH R163, R163 ;  /* 0x000000a300a37308 */ /* 0x000f300000002400 */
[----:B------:R-:W4:Y:S08]  /*1aff0*/  MUFU.TANH R166, R166 ;  /* 0x000000a600a67308 */ /* 0x000f300000002400 */
        /* <DEDUP_REMOVED lines=20> */
[----:B------:R-:W-:-:S06]  /*1b140*/  WARPGROUP.ARRIVE ;  /* 0x00000000000079c5 */ /* 0x000fcc0000000000 */
        /* <DEDUP_REMOVED lines=9> */
[----:B------:R-:W-:Y:S02]  /*1b1e0*/  R2UR UR6, R4 ;  /* 0x00000000040672ca */ /* 0x000fe400000e0000 */
[----:B------:R-:W-:Y:S01]  /*1b1f0*/  R2UR UR7, R5 ;  /* 0x00000000050772ca */ /* 0x000fe200000e0000 */
[----:B------:R-:W-:Y:S01]  /*1b200*/  IMAD.U32 R5, RZ, RZ, UR4 ;  /* 0x00000004ff057e24 */ /* 0x000fe2000f8e00ff */
[----:B-1----:R-:W-:-:S05]  /*1b210*/  FMNMX.FTZ R4, R171, R3, !PT ;  /* 0x00000003ab047209 */ /* 0x002fca0007810000 */
[----:B------:R-:W1:Y:S02]  /*1b220*/  SHFL.BFLY PT, R3, R4, 0x2, 0x1f ;  /* 0x0c401f0004037f89 */ /* 0x000e6400000e0000 */
[----:B-1----:R-:W-:-:S05]  /*1b230*/  FMNMX.FTZ R4, R4, R3, !PT ;  /* 0x0000000304047209 */ /* 0x002fca0007810000 */
[----:B------:R-:W1:Y:S02]  /*1b240*/  SHFL.BFLY PT, R3, R4, 0x1, 0x1f ;  /* 0x0c201f0004037f89 */ /* 0x000e6400000e0000 */
[----:B-1----:R-:W-:-:S05]  /*1b250*/  FMNMX.FTZ R4, R4, R3, !PT ;  /* 0x0000000304047209 */ /* 0x002fca0007810000 */
[C---:B------:R-:W-:Y:S01]  /*1b260*/  FMUL.FTZ R172, R4.reuse, R5 ;  /* 0x0000000504ac7220 */ /* 0x040fe20000410000 */
[----:B------:R-:W-:-:S03]  /*1b270*/  FADD.FTZ R3, -R4, R9 ;  /* 0x0000000904037221 */ /* 0x000fc60000010100 */
[-CC-:B------:R-:W-:Y:S01]  /*1b280*/  FFMA.FTZ R200, R0, R5.reuse, -R172.reuse ;  /* 0x0000000500c87223 */ /* 0x180fe200000108ac */
[----:B--2---:R-:W-:Y:S01]  /*1b290*/  FMNMX.FTZ R0, R11, R8, !PT ;  /* 0x000000080b007209 */ /* 0x004fe20007810000 */
[-CC-:B------:R-:W-:Y:S01]  /*1b2a0*/  FFMA.FTZ R173, R6, R5.reuse, -R172.reuse ;  /* 0x0000000506ad7223 */ /* 0x180fe200000108ac */
[-C--:B------:R-:W-:Y:S01]  /*1b2b0*/  FMUL.FTZ R3, R3, R5.reuse ;  /* 0x0000000503037220 */ /* 0x080fe20000410000 */
[-CC-:B------:R-:W-:Y:S01]  /*1b2c0*/  FFMA.FTZ R202, R20, R5.reuse, -R172.reuse ;  /* 0x0000000514ca7223 */ /* 0x180fe200000108ac */
[----:B0-----:R-:W-:Y:S01]  /*1b2d0*/  FMNMX.FTZ R0, R14, R0, !PT ;  /* 0x000000000e007209 */ /* 0x001fe20007810000 */
[----:B------:R-:W-:Y:S01]  /*1b2e0*/  MUFU.EX2 R200, R200 ;  /* 0x000000c800c87308 */ /* 0x000fe20000000800 */
[-CC-:B------:R-:W-:Y:S01]  /*1b2f0*/  FFMA.FTZ R174, R21, R5.reuse, -R172.reuse ;  /* 0x0000000515ae7223 */ /* 0x180fe200000108ac */
[-CC-:B------:R-:W-:Y:S01]  /*1b300*/  FFMA.FTZ R196, R169, R5.reuse, -R172.reuse ;  /* 0x00000005a9c47223 */ /* 0x180fe200000108ac */
[----:B---3--:R-:W-:Y:S01]  /*1b310*/  FMNMX.FTZ R0, R15, R0, !PT ;  /* 0x000000000f007209 */ /* 0x008fe20007810000 */
[-CC-:B------:R-:W-:Y:S01]  /*1b320*/  FFMA.FTZ R21, R161, R5.reuse, -R172.reuse ;  /* 0x00000005a1157223 */ /* 0x180fe200000108ac */
[-CC-:B------:R-:W-:Y:S01]  /*1b330*/  FFMA.FTZ R198, R164, R5.reuse, -R172.reuse ;  /* 0x00000005a4c67223 */ /* 0x180fe200000108ac */
[-CC-:B------:R-:W-:Y:S01]  /*1b340*/  FFMA.FTZ R151, R165, R5.reuse, -R172.reuse ;  /* 0x00000005a5977223 */ /* 0x180fe200000108ac */
[----:B----4-:R-:W-:Y:S01]  /*1b350*/  FMNMX.FTZ R0, R168, R0, !PT ;  /* 0x00000000a8007209 */ /* 0x010fe20007810000 */
[----:B------:R-:W0:Y:S01]  /*1b360*/  MUFU.EX2 R3, R3 ;  /* 0x0000000300037308 */ /* 0x000e220000000800 */
[-CC-:B------:R-:W-:Y:S01]  /*1b370*/  FFMA.FTZ R192, R167, R5.reuse, -R172.reuse ;  /* 0x00000005a7c07223 */ /* 0x180fe200000108ac */
[-CC-:B------:R-:W-:Y:S01]  /*1b380*/  FFMA.FTZ R161, R153, R5.reuse, -R172.reuse ;  /* 0x0000000599a17223 */ /* 0x180fe200000108ac */
[----:B------:R-:W-:Y:S01]  /*1b390*/  FMNMX.FTZ R0, R160, R0, !PT ;  /* 0x00000000a0007209 */ /* 0x000fe20007810000 */
[-CC-:B------:R-:W-:Y:S01]  /*1b3a0*/  FFMA.FTZ R194, R156, R5.reuse, -R172.reuse ;  /* 0x000000059cc27223 */ /* 0x180fe200000108ac */
[-CC-:B------:R-:W-:Y:S01]  /*1b3b0*/  FFMA.FTZ R153, R170, R5.reuse, -R172.reuse ;  /* 0x00000005aa997223 */ /* 0x180fe200000108ac */
[-CC-:B------:R-:W-:Y:S01]  /*1b3c0*/  FFMA.FTZ R20, R148, R5.reuse, -R172.reuse ;  /* 0x0000000594147223 */ /* 0x180fe200000108ac */
[----:B------:R-:W-:Y:S01]  /*1b3d0*/  FMNMX.FTZ R0, R162, R0, !PT ;  /* 0x00000000a2007209 */ /* 0x000fe20007810000 */
[----:B------:R-:W1:Y:S01]  /*1b3e0*/  MUFU.EX2 R173, R173 ;  /* 0x000000ad00ad7308 */ /* 0x000e620000000800 */
[-CC-:B------:R-:W-:Y:S01]  /*1b3f0*/  FFMA.FTZ R9, R149, R5.reuse, -R172.reuse ;  /* 0x0000000595097223 */ /* 0x180fe200000108ac */
[-CC-:B------:R-:W-:Y:S01]  /*1b400*/  FFMA.FTZ R124, R124, R5.reuse, -R172.reuse ;  /* 0x000000057c7c7223 */ /* 0x180fe200000108ac */
[----:B------:R-:W-:Y:S01]  /*1b410*/  FMNMX.FTZ R0, R163, R0, !PT ;  /* 0x00000000a3007209 */ /* 0x000fe20007810000 */
[----:B------:R-:W-:-:S03]  /*1b420*/  FFMA.FTZ R171, R171, R5, -R172 ;  /* 0x00000005abab7223 */ /* 0x000fc600000108ac */
[----:B------:R-:W-:Y:S01]  /*1b430*/  FMNMX.FTZ R0, R166, R0, !PT ;  /* 0x00000000a6007209 */ /* 0x000fe20007810000 */
[----:B------:R-:W2:Y:S01]  /*1b440*/  MUFU.EX2 R202, R202 ;  /* 0x000000ca00ca7308 */ /* 0x000ea20000000800 */
[----:B0-----:R-:W-:Y:S02]  /*1b450*/  FFMA.FTZ R212, R3, R212, R200 ;  /* 0x000000d403d47223 */ /* 0x001fe400000100c8 */
[----:B------:R-:W-:-:S04]  /*1b460*/  FMNMX.FTZ R0, R152, R0, !PT ;  /* 0x0000000098007209 */ /* 0x000fc80007810000 */
[----:B------:R-:W-:Y:S01]  /*1b470*/  FMNMX.FTZ R0, R154, R0, !PT ;  /* 0x000000009a007209 */ /* 0x000fe20007810000 */
[----:B------:R-:W0:Y:S01]  /*1b480*/  MUFU.EX2 R174, R174 ;  /* 0x000000ae00ae7308 */ /* 0x000e220000000800 */
[C---:B-1----:R-:W-:Y:S01]  /*1b490*/  FADD.FTZ R212, R173.reuse, R212 ;  /* 0x000000d4add47221 */ /* 0x042fe20000010000 */
[----:B------:R-:W-:Y:S02]  /*1b4a0*/  F2FP.BF16.F32.PACK_AB R200, R173, R200 ;  /* 0x000000c8adc8723e */ /* 0x000fe400000010ff */
[----:B------:R-:W-:-:S04]  /*1b4b0*/  FMNMX.FTZ R0, R155, R0, !PT ;  /* 0x000000009b007209 */ /* 0x000fc80007810000 */
[----:B------:R-:W-:Y:S01]  /*1b4c0*/  FMNMX.FTZ R0, R158, R0, !PT ;  /* 0x000000009e007209 */ /* 0x000fe20007810000 */
[----:B------:R-:W1:Y:S01]  /*1b4d0*/  MUFU.EX2 R196, R196 ;  /* 0x000000c400c47308 */ /* 0x000e620000000800 */
[----:B--2---:R-:W-:Y:S02]  /*1b4e0*/  FADD.FTZ R212, R202, R212 ;  /* 0x000000d4cad47221 */ /* 0x004fe40000010000 */
[----:B------:R-:W-:-:S04]  /*1b4f0*/  FMNMX.FTZ R0, R144, R0, !PT ;  /* 0x0000000090007209 */ /* 0x000fc80007810000 */
[----:B------:R-:W-:Y:S01]  /*1b500*/  FMNMX.FTZ R0, R145, R0, !PT ;  /* 0x0000000091007209 */ /* 0x000fe20007810000 */
[----:B------:R-:W2:Y:S01]  /*1b510*/  MUFU.EX2 R21, R21 ;  /* 0x0000001500157308 */ /* 0x000ea20000000800 */
[C---:B0-----:R-:W-:Y:S01]  /*1b520*/  FADD.FTZ R212, R174.reuse, R212 ;  /* 0x000000d4aed47221 */ /* 0x041fe20000010000 */
[----:B------:R-:W-:Y:S02]  /*1b530*/  F2FP.BF16.F32.PACK_AB R202, R174, R202 ;  /* 0x000000caaeca723e */ /* 0x000fe400000010ff */
[----:B------:R-:W-:-:S04]  /*1b540*/  FMNMX.FTZ R0, R146, R0, !PT ;  /* 0x0000000092007209 */ /* 0x000fc80007810000 */
[----:B------:R-:W-:Y:S01]  /*1b550*/  FMNMX.FTZ R0, R125, R0, !PT ;  /* 0x000000007d007209 */ /* 0x000fe20007810000 */
[----:B------:R-:W0:Y:S01]  /*1b560*/  MUFU.EX2 R198, R198 ;  /* 0x000000c600c67308 */ /* 0x000e220000000800 */
[----:B-1----:R-:W-:Y:S02]  /*1b570*/  FADD.FTZ R212, R196, R212 ;  /* 0x000000d4c4d47221 */ /* 0x002fe40000010000 */
[----:B------:R-:W-:-:S04]  /*1b580*/  FMNMX.FTZ R0, R138, R0, !PT ;  /* 0x000000008a007209 */ /* 0x000fc80007810000 */
[----:B------:R-:W-:Y:S01]  /*1b590*/  FMNMX.FTZ R0, R139, R0, !PT ;  /* 0x000000008b007209 */ /* 0x000fe20007810000 */
[----:B------:R-:W1:Y:S01]  /*1b5a0*/  MUFU.EX2 R151, R151 ;  /* 0x0000009700977308 */ /* 0x000e620000000800 */
[C---:B--2---:R-:W-:Y:S01]  /*1b5b0*/  FADD.FTZ R212, R21.reuse, R212 ;  /* 0x000000d415d47221 */ /* 0x044fe20000010000 */
[----:B------:R-:W-:Y:S02]  /*1b5c0*/  F2FP.BF16.F32.PACK_AB R196, R21, R196 ;  /* 0x000000c415c4723e */ /* 0x000fe400000010ff */
[----:B------:R-:W-:-:S04]  /*1b5d0*/  FMNMX.FTZ R0, R142, R0, !PT ;  /* 0x000000008e007209 */ /* 0x000fc80007810000 */
[----:B------:R-:W-:Y:S01]  /*1b5e0*/  FMNMX.FTZ R0, R143, R0, !PT ;  /* 0x000000008f007209 */ /* 0x000fe20007810000 */
[----:B------:R-:W2:Y:S01]  /*1b5f0*/  MUFU.EX2 R192, R192 ;  /* 0x000000c000c07308 */ /* 0x000ea20000000800 */
[----:B0-----:R-:W-:Y:S02]  /*1b600*/  FADD.FTZ R212, R198, R212 ;  /* 0x000000d4c6d47221 */ /* 0x001fe40000010000 */
        /* <DEDUP_REMOVED lines=11> */
[----:B------:R-:W-:Y:S01]  /*1b6c0*/  MUFU.EX2 R153, R153 ;  /* 0x0000009900997308 */ /* 0x000fe20000000800 */
[C---:B0-----:R-:W-:Y:S01]  /*1b6d0*/  FADD.FTZ R212, R161.reuse, R212 ;  /* 0x000000d4a1d47221 */ /* 0x041fe20000010000 */
[----:B------:R-:W-:Y:S02]  /*1b6e0*/  F2FP.BF16.F32.PACK_AB R192, R161, R192 ;  /* 0x000000c0a1c0723e */ /* 0x000fe400000010ff */
[----:B------:R-:W-:-:S04]  /*1b6f0*/  FMNMX.FTZ R0, R126, R0, !PT ;  /* 0x000000007e007209 */ /* 0x000fc80007810000 */
[----:B------:R-:W-:Y:S01]  /*1b700*/  MUFU.EX2 R20, R20 ;  /* 0x0000001400147308 */ /* 0x000fe20000000800 */
[----:B-1----:R-:W-:-:S07]  /*1b710*/  FADD.FTZ R212, R194, R212 ;  /* 0x000000d4c2d47221 */ /* 0x002fce0000010000 */
[----:B------:R-:W-:Y:S08]  /*1b720*/  MUFU.EX2 R9, R9 ;  /* 0x0000000900097308 */ /* 0x000ff00000000800 */
[----:B------:R-:W-:Y:S01]  /*1b730*/  MUFU.EX2 R124, R124 ;  /* 0x0000007c007c7308 */ /* 0x000fe20000000800 */
[----:B------:R-:W-:Y:S02]  /*1b740*/  WARPGROUP.DEPBAR.LE gsb0, 0x0 ;  /* 0x00008000000079c5 */ /* 0x000fe40000010000 */
[----:B------:R-:W-:Y:S01]  /*1b750*/  WARPGROUP.ARRIVE ;  /* 0x00000000000079c5 */ /* 0x000fe20000000000 */
[-CC-:B------:R-:W-:Y:S01]  /*1b760*/  FFMA.FTZ R190, R147, R5.reuse, -R172.reuse ;  /* 0x0000000593be7223 */ /* 0x180fe200000108ac */
[----:B------:R-:W-:-:S04]  /*1b770*/  FFMA.FTZ R188, R159, R5, -R172 ;  /* 0x000000059fbc7223 */ /* 0x000fc800000108ac */
[----:B------:R-:W-:Y:S01]  /*1b780*/  HGMMA.64x192x16.F32.BF16 R24, R184, gdesc[UR4].tnspB, R24, gsb0 ;  /* 0x42e00004b8187df0 */ /* 0x000fe20008001818 */
[----:B------:R-:W-:Y:S01]  /*1b790*/  R2UR UR6, R120 ;  /* 0x00000000780672ca */ /* 0x000fe200000e0000 */
[----:B------:R-:W-:Y:S01]  /*1b7a0*/  MUFU.EX2 R188, R188 ;  /* 0x000000bc00bc7308 */ /* 0x000fe20000000800 */
[----:B------:R-:W-:Y:S01]  /*1b7b0*/  R2UR UR7, R121 ;  /* 0x00000000790772ca */ /* 0x000fe200000e0000 */
[----:B------:R-:W-:-:S06]  /*1b7c0*/  FFMA.FTZ R121, R157, R5, -R172 ;  /* 0x000000059d797223 */ /* 0x000fcc00000108ac */
[----:B------:R0:W1:Y:S08]  /*1b7d0*/  MUFU.TANH R120, R127 ;  /* 0x0000007f00787308 */ /* 0x0000700000002400 */
[----:B------:R-:W2:Y:S01]  /*1b7e0*/  MUFU.EX2 R121, R121 ;  /* 0x0000007900797308 */ /* 0x000ea20000000800 */
[----:B0-----:R-:W-:-:S07]  /*1b7f0*/  FFMA.FTZ R127, R137, R5, -R172 ;  /* 0x00000005897f7223 */ /* 0x001fce00000108ac */
[----:B------:R-:W0:Y:S01]  /*1b800*/  MUFU.EX2 R190, R190 ;  /* 0x000000be00be7308 */ /* 0x000e220000000800 */
[----:B-1----:R-:W-:-:S05]  /*1b810*/  FMNMX.FTZ R0, R120, R0, !PT ;  /* 0x0000000078007209 */ /* 0x002fca0007810000 */
[----:B------:R-:W1:Y:S02]  /*1b820*/  SHFL.BFLY PT, R6, R0, 0x2, 0x1f ;  /* 0x0c401f0000067f89 */ /* 0x000e6400000e0000 */
[----:B------:R-:W-:Y:S01]  /*1b830*/  MUFU.EX2 R127, R127 ;  /* 0x0000007f007f7308 */ /* 0x000fe20000000800 */
[C---:B--2---:R-:W-:Y:S01]  /*1b840*/  FADD.FTZ R212, R121.reuse, R212 ;  /* 0x000000d479d47221 */ /* 0x044fe20000010000 */
[----:B------:R-:W-:-:S03]  /*1b850*/  F2FP.BF16.F32.PACK_AB R194, R121, R194 ;  /* 0x000000c279c2723e */ /* 0x000fc600000010ff */
[----:B------:R-:W-:Y:S01]  /*1b860*/  FADD.FTZ R212, R188, R212 ;  /* 0x000000d4bcd47221 */ /* 0x000fe20000010000 */
[----:B------:R-:W-:-:S03]  /*1b870*/  F2FP.BF16.F32.PACK_AB R188, R153, R188 ;  /* 0x000000bc99bc723e */ /* 0x000fc600000010ff */
[----:B------:R-:W-:-:S04]  /*1b880*/  FADD.FTZ R212, R153, R212 ;  /* 0x000000d499d47221 */ /* 0x000fc80000010000 */
[----:B0-----:R-:W-:Y:S01]  /*1b890*/  FADD.FTZ R212, R190, R212 ;  /* 0x000000d4bed47221 */ /* 0x001fe20000010000 */
[----:B------:R-:W-:-:S03]  /*1b8a0*/  F2FP.BF16.F32.PACK_AB R190, R20, R190 ;  /* 0x000000be14be723e */ /* 0x000fc600000010ff */
[----:B------:R-:W-:Y:S01]  /*1b8b0*/  FADD.FTZ R212, R20, R212 ;  /* 0x000000d414d47221 */ /* 0x000fe20000010000 */
[----:B-1----:R-:W-:-:S05]  /*1b8c0*/  FMNMX.FTZ R0, R0, R6, !PT ;  /* 0x0000000600007209 */ /* 0x002fca0007810000 */
[----:B------:R-:W0:Y:S02]  /*1b8d0*/  SHFL.BFLY PT, R6, R0, 0x1, 0x1f ;  /* 0x0c201f0000067f89 */ /* 0x000e2400000e0000 */
[----:B0-----:R-:W-:-:S05]  /*1b8e0*/  FMNMX.FTZ R6, R0, R6, !PT ;  /* 0x0000000600067209 */ /* 0x001fca0007810000 */
[----:B------:R-:W-:Y:S02]  /*1b8f0*/  FADD.FTZ R0, -R6, R8 ;  /* 0x0000000806007221 */ /* 0x000fe40000010100 */
[----:B------:R-:W-:Y:S02]  /*1b900*/  MUFU.EX2 R8, R171 ;  /* 0x000000ab00087308 */ /* 0x000fe40000000800 */
[----:B------:R-:W-:-:S06]  /*1b910*/  FMUL.FTZ R0, R0, R5 ;  /* 0x0000000500007220 */ /* 0x000fcc0000410000 */
[----:B------:R-:W-:Y:S01]  /*1b920*/  MUFU.EX2 R0, R0 ;  /* 0x0000000000007308 */ /* 0x000fe20000000800 */
[----:B------:R-:W-:Y:S02]  /*1b930*/  WARPGROUP.DEPBAR.LE gsb0, 0x0 ;  /* 0x00008000000079c5 */ /* 0x000fe40000010000 */
[----:B------:R-:W-:Y:S01]  /*1b940*/  WARPGROUP.ARRIVE ;  /* 0x00000000000079c5 */ /* 0x000fe20000000000 */
[-CC-:B------:R-:W-:Y:S01]  /*1b950*/  FFMA.FTZ R186, R140, R5.reuse, -R172.reuse ;  /* 0x000000058cba7223 */ /* 0x180fe200000108ac */
[-C--:B------:R-:W-:Y:S01]  /*1b960*/  FMUL.FTZ R140, R6, R5.reuse ;  /* 0x00000005068c7220 */ /* 0x080fe20000410000 */
[-CC-:B------:R-:W-:Y:S01]  /*1b970*/  FFMA.FTZ R184, R136, R5.reuse, -R172.reuse ;  /* 0x0000000588b87223 */ /* 0x180fe200000108ac */
[-C--:B------:R-:W-:Y:S02]  /*1b980*/  FFMA.FTZ R136, R141, R5.reuse, -R172 ;  /* 0x000000058d887223 */ /* 0x080fe400000108ac */
[----:B------:R-:W-:Y:S01]  /*1b990*/  HGMMA.64x192x16.F32.BF16 R24, R180, gdesc[UR4].tnspB, R24, gsb0 ;  /* 0x42e00004b4187df0 */ /* 0x000fe20008001818 */
[-CC-:B------:R-:W-:Y:S01]  /*1b9a0*/  FFMA.FTZ R201, R11, R5.reuse, -R140.reuse ;  /* 0x000000050bc97223 */ /* 0x180fe2000001088c */
[----:B------:R-:W-:Y:S01]  /*1b9b0*/  IMAD.MOV.U32 R11, RZ, RZ, 0x40000040 ;  /* 0x40000040ff0b7424 */ /* 0x000fe200078e00ff */
[----:B------:R-:W-:Y:S01]  /*1b9c0*/  R2UR UR6, R10 ;  /* 0x000000000a0672ca */ /* 0x000fe200000e0000 */
[-CC-:B------:R-:W-:Y:S01]  /*1b9d0*/  FFMA.FTZ R14, R14, R5.reuse, -R140.reuse ;  /* 0x000000050e0e7223 */ /* 0x180fe2000001088c */
[-CC-:B------:R-:W-:Y:S01]  /*1b9e0*/  FFMA.FTZ R203, R15, R5.reuse, -R140.reuse ;  /* 0x000000050fcb7223 */ /* 0x180fe2000001088c */
[-CC-:B------:R-:W-:Y:S01]  /*1b9f0*/  FFMA.FTZ R141, R168, R5.reuse, -R140.reuse ;  /* 0x00000005a88d7223 */ /* 0x180fe2000001088c */
[----:B------:R-:W-:Y:S01]  /*1ba00*/  R2UR UR7, R11 ;  /* 0x000000000b0772ca */ /* 0x000fe200000e0000 */
        /* <DEDUP_REMOVED lines=15> */
[--C-:B------:R-:W-:Y:S01]  /*1bb00*/  FFMA.FTZ R131, R131, R5, -R140.reuse ;  /* 0x0000000583837223 */ /* 0x100fe2000001088c */
[----:B------:R-:W2:Y:S01]  /*1bb10*/  MUFU.EX2 R203, R203 ;  /* 0x000000cb00cb7308 */ /* 0x000ea20000000800 */
[----:B0-----:R-:W-:Y:S01]  /*1bb20*/  FFMA.FTZ R211, R0, R211, R201 ;  /* 0x000000d300d37223 */ /* 0x001fe200000100c9 */
[-CC-:B------:R-:W-:Y:S01]  /*1bb30*/  FFMA.FTZ R125, R122, R5.reuse, -R140.reuse ;  /* 0x000000057a7d7223 */ /* 0x180fe2000001088c */
[-CC-:B------:R-:W-:Y:S01]  /*1bb40*/  FFMA.FTZ R135, R135, R5.reuse, -R140.reuse ;  /* 0x0000000587877223 */ /* 0x180fe2000001088c */
[-CC-:B------:R-:W-:Y:S01]  /*1bb50*/  FFMA.FTZ R123, R123, R5.reuse, -R140.reuse ;  /* 0x000000057b7b7223 */ /* 0x180fe2000001088c */
[-CC-:B------:R-:W-:Y:S01]  /*1bb60*/  FFMA.FTZ R126, R126, R5.reuse, -R140.reuse ;  /* 0x000000057e7e7223 */ /* 0x180fe2000001088c */
[----:B------:R-:W-:-:S02]  /*1bb70*/  FFMA.FTZ R120, R120, R5, -R140 ;  /* 0x0000000578787223 */ /* 0x000fc4000001088c */
[----:B------:R-:W0:Y:S01]  /*1bb80*/  MUFU.EX2 R141, R141 ;  /* 0x0000008d008d7308 */ /* 0x000e220000000800 */
[C---:B-1----:R-:W-:Y:S01]  /*1bb90*/  FADD.FTZ R211, R14.reuse, R211 ;  /* 0x000000d30ed37221 */ /* 0x042fe20000010000 */
[----:B------:R-:W-:-:S06]  /*1bba0*/  F2FP.BF16.F32.PACK_AB R201, R14, R201 ;  /* 0x000000c90ec9723e */ /* 0x000fcc00000010ff */
[----:B------:R-:W1:Y:S01]  /*1bbb0*/  MUFU.EX2 R197, R197 ;  /* 0x000000c500c57308 */ /* 0x000e620000000800 */
[----:B--2---:R-:W-:-:S07]  /*1bbc0*/  FADD.FTZ R211, R203, R211 ;  /* 0x000000d3cbd37221 */ /* 0x004fce0000010000 */
[----:B------:R-:W-:Y:S01]  /*1bbd0*/  MUFU.EX2 R199, R199 ;  /* 0x000000c700c77308 */ /* 0x000fe20000000800 */
[C---:B0-----:R-:W-:Y:S01]  /*1bbe0*/  FADD.FTZ R211, R141.reuse, R211 ;  /* 0x000000d38dd37221 */ /* 0x041fe20000010000 */
[----:B------:R-:W-:-:S06]  /*1bbf0*/  F2FP.BF16.F32.PACK_AB R203, R141, R203 ;  /* 0x000000cb8dcb723e */ /* 0x000fcc00000010ff */
[----:B------:R-:W-:Y:S01]  /*1bc00*/  MUFU.EX2 R147, R147 ;  /* 0x0000009300937308 */ /* 0x000fe20000000800 */
[----:B-1----:R-:W-:-:S07]  /*1bc10*/  FADD.FTZ R211, R197, R211 ;  /* 0x000000d3c5d37221 */ /* 0x002fce0000010000 */
        /* <DEDUP_REMOVED lines=10> */
[----:B------:R-:W1:Y:S01]  /*1bcc0*/  MUFU.EX2 R186, R186 ;  /* 0x000000ba00ba7308 */ /* 0x000e620000000800 */
[----:B0-----:R-:W-:Y:S01]  /*1bcd0*/  FADD.FTZ R212, R184, R212 ;  /* 0x000000d4b8d47221 */ /* 0x001fe20000010000 */
[----:B------:R-:W-:-:S03]  /*1bce0*/  F2FP.BF16.F32.PACK_AB R184, R127, R184 ;  /* 0x000000b87fb8723e */ /* 0x000fc600000010ff */
[----:B------:R-:W-:-:S03]  /*1bcf0*/  FADD.FTZ R212, R127, R212 ;  /* 0x000000d47fd47221 */ /* 0x000fc60000010000 */
[----:B------:R-:W-:Y:S08]  /*1bd00*/  MUFU.EX2 R187, R187 ;  /* 0x000000bb00bb7308 */ /* 0x000ff00000000800 */
[----:B------:R-:W0:Y:S01]  /*1bd10*/  MUFU.EX2 R136, R136 ;  /* 0x0000008800887308 */ /* 0x000e220000000800 */
[----:B-1----:R-:W-:-:S07]  /*1bd20*/  FADD.FTZ R212, R186, R212 ;  /* 0x000000d4bad47221 */ /* 0x002fce0000010000 */
[----:B------:R-:W-:Y:S08]  /*1bd30*/  MUFU.EX2 R122, R131 ;  /* 0x00000083007a7308 */ /* 0x000ff00000000800 */
[----:B------:R-:W-:Y:S01]  /*1bd40*/  MUFU.EX2 R135, R135 ;  /* 0x0000008700877308 */ /* 0x000fe20000000800 */
[C---:B0-----:R-:W-:Y:S01]  /*1bd50*/  FADD.FTZ R212, R136.reuse, R212 ;  /* 0x000000d488d47221 */ /* 0x041fe20000010000 */
[----:B------:R-:W-:-:S06]  /*1bd60*/  F2FP.BF16.F32.PACK_AB R186, R136, R186 ;  /* 0x000000ba88ba723e */ /* 0x000fcc00000010ff */
[----:B------:R-:W-:Y:S08]  /*1bd70*/  MUFU.EX2 R125, R125 ;  /* 0x0000007d007d7308 */ /* 0x000ff00000000800 */
[----:B------:R-:W-:Y:S08]  /*1bd80*/  MUFU.EX2 R123, R123 ;  /* 0x0000007b007b7308 */ /* 0x000ff00000000800 */
[----:B------:R-:W-:Y:S01]  /*1bd90*/  MUFU.EX2 R126, R126 ;  /* 0x0000007e007e7308 */ /* 0x000fe20000000800 */
[----:B------:R-:W-:-:S02]  /*1bda0*/  WARPGROUP.DEPBAR.LE gsb0, 0x0 ;  /* 0x00008000000079c5 */ /* 0x000fc40000010000 */
[----:B------:R-:W-:Y:S01]  /*1bdb0*/  WARPGROUP.ARRIVE ;  /* 0x00000000000079c5 */ /* 0x000fe20000000000 */
[-CC-:B------:R-:W-:Y:S01]  /*1bdc0*/  FFMA.FTZ R180, R128, R5.reuse, -R172.reuse ;  /* 0x0000000580b47223 */ /* 0x180fe200000108ac */
[-CC-:B------:R-:W-:Y:S01]  /*1bdd0*/  FFMA.FTZ R128, R129, R5.reuse, -R172.reuse ;  /* 0x0000000581807223 */ /* 0x180fe200000108ac */
[-C--:B------:R-:W-:Y:S01]  /*1bde0*/  FFMA.FTZ R129, R133, R5.reuse, -R172 ;  /* 0x0000000585817223 */ /* 0x080fe200000108ac */
[-CC-:B------:R-:W-:Y:S01]  /*1bdf0*/  FFMA.FTZ R133, R162, R5.reuse, -R140.reuse ;  /* 0x00000005a2857223 */ /* 0x180fe2000001088c */
[-C--:B------:R-:W-:Y:S01]  /*1be00*/  FFMA.FTZ R181, R130, R5.reuse, -R140 ;  /* 0x0000000582b57223 */ /* 0x080fe2000001088c */
[----:B------:R-:W-:Y:S01]  /*1be10*/  HGMMA.64x192x16.F32.BF16 R24, R176, gdesc[UR4].tnspB, R24, gsb0 ;  /* 0x42e00004b0187df0 */ /* 0x000fe20008001818 */
[----:B------:R-:W0:Y:S01]  /*1be20*/  MUFU.EX2 R180, R180 ;  /* 0x000000b400b47308 */ /* 0x000e220000000800 */
[-C--:B------:R-:W-:Y:S01]  /*1be30*/  FFMA.FTZ R182, R132, R5.reuse, -R172 ;  /* 0x0000000584b67223 */ /* 0x080fe200000108ac */
[-C--:B------:R-:W-:Y:S01]  /*1be40*/  FFMA.FTZ R183, R134, R5.reuse, -R140 ;  /* 0x0000000586b77223 */ /* 0x080fe2000001088c */
[----:B------:R-:W-:-:S05]  /*1be50*/  FFMA.FTZ R132, R150, R5, -R172 ;  /* 0x0000000596847223 */ /* 0x000fca00000108ac */
[----:B------:R-:W1:Y:S08]  /*1be60*/  MUFU.EX2 R133, R133 ;  /* 0x0000008500857308 */ /* 0x000e700000000800 */
[----:B------:R-:W-:Y:S01]  /*1be70*/  MUFU.EX2 R181, R181 ;  /* 0x000000b500b57308 */ /* 0x000fe20000000800 */
[----:B0-----:R-:W-:-:S07]  /*1be80*/  FADD.FTZ R212, R180, R212 ;  /* 0x000000d4b4d47221 */ /* 0x001fce0000010000 */
[----:B------:R-:W0:Y:S01]  /*1be90*/  MUFU.EX2 R128, R128 ;  /* 0x0000008000807308 */ /* 0x000e220000000800 */
[C---:B-1----:R-:W-:Y:S01]  /*1bea0*/  FADD.FTZ R211, R133.reuse, R211 ;  /* 0x000000d385d37221 */ /* 0x042fe20000010000 */
[----:B------:R-:W-:-:S03]  /*1beb0*/  F2FP.BF16.F32.PACK_AB R197, R133, R197 ;  /* 0x000000c585c5723e */ /* 0x000fc600000010ff */
[----:B------:R-:W-:Y:S01]  /*1bec0*/  FADD.FTZ R211, R199, R211 ;  /* 0x000000d3c7d37221 */ /* 0x000fe20000010000 */
[C---:B------:R-:W-:Y:S02]  /*1bed0*/  F2FP.BF16.F32.PACK_AB R199, R147.reuse, R199 ;  /* 0x000000c793c7723e */ /* 0x040fe400000010ff */
[----:B------:R-:W1:Y:S01]  /*1bee0*/  MUFU.EX2 R182, R182 ;  /* 0x000000b600b67308 */ /* 0x000e620000000800 */
[----:B------:R-:W-:-:S04]  /*1bef0*/  FADD.FTZ R211, R147, R211 ;  /* 0x000000d393d37221 */ /* 0x000fc80000010000 */
[----:B------:R-:W-:Y:S01]  /*1bf00*/  FADD.FTZ R211, R193, R211 ;  /* 0x000000d3c1d37221 */ /* 0x000fe20000010000 */
[C---:B------:R-:W-:Y:S02]  /*1bf10*/  F2FP.BF16.F32.PACK_AB R193, R15.reuse, R193 ;  /* 0x000000c10fc1723e */ /* 0x040fe400000010ff */
[----:B------:R-:W-:Y:S01]  /*1bf20*/  MUFU.EX2 R183, R183 ;  /* 0x000000b700b77308 */ /* 0x000fe20000000800 */
[----:B------:R-:W-:Y:S01]  /*1bf30*/  FADD.FTZ R211, R15, R211 ;  /* 0x000000d30fd37221 */ /* 0x000fe20000010000 */
[C---:B0-----:R-:W-:Y:S01]  /*1bf40*/  FADD.FTZ R212, R128.reuse, R212 ;  /* 0x000000d480d47221 */ /* 0x041fe20000010000 */
[----:B------:R-:W-:Y:S02]  /*1bf50*/  F2FP.BF16.F32.PACK_AB R180, R128, R180 ;  /* 0x000000b480b4723e */ /* 0x000fe400000010ff */
[----:B------:R-:W-:Y:S01]  /*1bf60*/  FADD.FTZ R211, R195, R211 ;  /* 0x000000d3c3d37221 */ /* 0x000fe20000010000 */
[C---:B------:R-:W-:Y:S02]  /*1bf70*/  F2FP.BF16.F32.PACK_AB R195, R137.reuse, R195 ;  /* 0x000000c389c3723e */ /* 0x040fe400000010ff */
[----:B------:R-:W0:Y:S01]  /*1bf80*/  MUFU.EX2 R129, R129 ;  /* 0x0000008100817308 */ /* 0x000e220000000800 */
[----:B------:R-:W-:Y:S01]  /*1bf90*/  FADD.FTZ R211, R137, R211 ;  /* 0x000000d389d37221 */ /* 0x000fe20000010000 */
[----:B-1----:R-:W-:-:S03]  /*1bfa0*/  FADD.FTZ R212, R182, R212 ;  /* 0x000000d4b6d47221 */ /* 0x002fc60000010000 */
[----:B------:R-:W-:Y:S01]  /*1bfb0*/  FADD.FTZ R211, R189, R211 ;  /* 0x000000d3bdd37221 */ /* 0x000fe20000010000 */
[C---:B------:R-:W-:Y:S02]  /*1bfc0*/  F2FP.BF16.F32.PACK_AB R189, R10.reuse, R189 ;  /* 0x000000bd0abd723e */ /* 0x040fe400000010ff */
[----:B------:R-:W1:Y:S01]  /*1bfd0*/  MUFU.EX2 R132, R132 ;  /* 0x0000008400847308 */ /* 0x000e620000000800 */
[----:B------:R-:W-:Y:S01]  /*1bfe0*/  FADD.FTZ R211, R10, R211 ;  /* 0x000000d30ad37221 */ /* 0x000fe20000010000 */
[----:B------:R-:W-:-:S03]  /*1bff0*/  IMAD.MOV.U32 R10, RZ, RZ, R219 ;  /* 0x000000ffff0a7224 */ /* 0x000fc600078e00db */
[----:B------:R-:W-:Y:S01]  /*1c000*/  FADD.FTZ R211, R191, R211 ;  /* 0x000000d3bfd37221 */ /* 0x000fe20000010000 */
[C---:B------:R-:W-:Y:S02]  /*1c010*/  F2FP.BF16.F32.PACK_AB R191, R11.reuse, R191 ;  /* 0x000000bf0bbf723e */ /* 0x040fe400000010ff */
[----:B------:R-:W2:Y:S01]  /*1c020*/  MUFU.EX2 R120, R120 ;  /* 0x0000007800787308 */ /* 0x000ea20000000800 */
[----:B------:R-:W-:Y:S01]  /*1c030*/  FADD.FTZ R211, R11, R211 ;  /* 0x000000d30bd37221 */ /* 0x000fe20000010000 */
[C---:B0-----:R-:W-:Y:S01]  /*1c040*/  FADD.FTZ R212, R129.reuse, R212 ;  /* 0x000000d481d47221 */ /* 0x041fe20000010000 */
[----:B------:R-:W-:Y:S01]  /*1c050*/  F2FP.BF16.F32.PACK_AB R182, R129, R182 ;  /* 0x000000b681b6723e */ /* 0x000fe200000010ff */
[----:B------:R-:W-:Y:S02]  /*1c060*/  IMAD.MOV.U32 R11, RZ, RZ, R218 ;  /* 0x000000ffff0b7224 */ /* 0x000fe400078e00da */
[----:B------:R-:W-:Y:S01]  /*1c070*/  FADD.FTZ R211, R185, R211 ;  /* 0x000000d3b9d37221 */ /* 0x000fe20000010000 */
[----:B------:R-:W-:-:S04]  /*1c080*/  FADD.FTZ R212, R9, R212 ;  /* 0x000000d409d47221 */ /* 0x000fc80000010000 */
[----:B-1----:R-:W-:-:S04]  /*1c090*/  FADD.FTZ R212, R132, R212 ;  /* 0x000000d484d47221 */ /* 0x002fc80000010000 */
[----:B------:R-:W-:-:S04]  /*1c0a0*/  FADD.FTZ R212, R124, R212 ;  /* 0x000000d47cd47221 */ /* 0x000fc80000010000 */
[----:B------:R-:W-:Y:S01]  /*1c0b0*/  FADD.FTZ R212, R8, R212 ;  /* 0x000000d408d47221 */ /* 0x000fe20000010000 */
[----:B------:R-:W-:Y:S02]  /*1c0c0*/  WARPGROUP.DEPBAR.LE gsb0, 0x0 ;  /* 0x00008000000079c5 */ /* 0x000fe40000010000 */
[----:B------:R0:W-:Y:S01]  /*1c0d0*/  @!P1 SYNCS.ARRIVE.TRANS64.RED.A1T0 RZ, [R12+URZ], RZ ;  /* 0x000000ff0cff99a7 */ /* 0x0001e2000810043f */
[----:B------:R-:W-:Y:S01]  /*1c0e0*/  F2FP.BF16.F32.PACK_AB R176, R132, R9 ;  /* 0x0000000984b0723e */ /* 0x000fe200000010ff */
[----:B------:R-:W-:Y:S01]  /*1c0f0*/  IMAD.MOV.U32 R9, RZ, RZ, R4 ;  /* 0x000000ffff097224 */ /* 0x000fe200078e0004 */
[----:B------:R-:W-:Y:S01]  /*1c100*/  F2FP.BF16.F32.PACK_AB R178, R8, R124 ;  /* 0x0000007c08b2723e */ /* 0x000fe200000010ff */
[----:B------:R-:W-:Y:S01]  /*1c110*/  IMAD.MOV.U32 R8, RZ, RZ, R6 ;  /* 0x000000ffff087224 */ /* 0x000fe200078e0006 */
[----:B------:R-:W-:Y:S02]  /*1c120*/  F2FP.BF16.F32.PACK_AB R177, R123, R125 ;  /* 0x0000007d7bb1723e */ /* 0x000fe400000010ff */
[----:B--2---:R-:W-:Y:S01]  /*1c130*/  F2FP.BF16.F32.PACK_AB R179, R120, R126 ;  /* 0x0000007e78b3723e */ /* 0x004fe200000010ff */
[-CC-:B0-----:R-:W-:Y:S01]  /*1c140*/  FFMA.FTZ R12, R139, R5.reuse, -R140.reuse ;  /* 0x000000058b0c7223 */ /* 0x181fe2000001088c */
[----:B------:R0:W-:Y:S05]  /*1c150*/  @!P1 SYNCS.ARRIVE.TRANS64.RED.A1T0 RZ, [R13+URZ], RZ ;  /* 0x000000ff0dff99a7 */ /* 0x0001ea000810043f */
[----:B------:R-:W1:Y:S01]  /*1c160*/  MUFU.EX2 R12, R12 ;  /* 0x0000000c000c7308 */ /* 0x000e620000000800 */
[----:B0-----:R-:W-:-:S07]  /*1c170*/  FFMA.FTZ R13, R143, R5, -R140 ;  /* 0x000000058f0d7223 */ /* 0x001fce000001088c */
[----:B------:R-:W0:Y:S01]  /*1c180*/  MUFU.EX2 R13, R13 ;  /* 0x0000000d000d7308 */ /* 0x000e220000000800 */
[C---:B-1----:R-:W-:Y:S01]  /*1c190*/  FADD.FTZ R211, R12.reuse, R211 ;  /* 0x000000d30cd37221 */ /* 0x042fe20000010000 */
[----:B------:R-:W-:-:S03]  /*1c1a0*/  F2FP.BF16.F32.PACK_AB R185, R12, R185 ;  /* 0x000000b90cb9723e */ /* 0x000fc600000010ff */
[----:B------:R-:W-:-:S04]  /*1c1b0*/  FADD.FTZ R211, R187, R211 ;  /* 0x000000d3bbd37221 */ /* 0x000fc80000010000 */
[C---:B0-----:R-:W-:Y:S01]  /*1c1c0*/  FADD.FTZ R211, R13.reuse, R211 ;  /* 0x000000d30dd37221 */ /* 0x041fe20000010000 */
[----:B------:R-:W-:-:S03]  /*1c1d0*/  F2FP.BF16.F32.PACK_AB R187, R13, R187 ;  /* 0x000000bb0dbb723e */ /* 0x000fc600000010ff */
[----:B------:R-:W-:Y:S01]  /*1c1e0*/  FADD.FTZ R211, R181, R211 ;  /* 0x000000d3b5d37221 */ /* 0x000fe20000010000 */
[----:B------:R-:W-:-:S03]  /*1c1f0*/  F2FP.BF16.F32.PACK_AB R181, R122, R181 ;  /* 0x000000b57ab5723e */ /* 0x000fc600000010ff */
[----:B------:R-:W-:-:S04]  /*1c200*/  FADD.FTZ R211, R122, R211 ;  /* 0x000000d37ad37221 */ /* 0x000fc80000010000 */
[----:B------:R-:W-:Y:S01]  /*1c210*/  FADD.FTZ R211, R183, R211 ;  /* 0x000000d3b7d37221 */ /* 0x000fe20000010000 */
[----:B------:R-:W-:-:S03]  /*1c220*/  F2FP.BF16.F32.PACK_AB R183, R135, R183 ;  /* 0x000000b787b7723e */ /* 0x000fc600000010ff */
[----:B------:R-:W-:-:S04]  /*1c230*/  FADD.FTZ R211, R135, R211 ;  /* 0x000000d387d37221 */ /* 0x000fc80000010000 */
[----:B------:R-:W-:-:S04]  /*1c240*/  FADD.FTZ R211, R125, R211 ;  /* 0x000000d37dd37221 */ /* 0x000fc80000010000 */
[----:B------:R-:W-:-:S04]  /*1c250*/  FADD.FTZ R211, R123, R211 ;  /* 0x000000d37bd37221 */ /* 0x000fc80000010000 */
[----:B------:R-:W-:-:S04]  /*1c260*/  FADD.FTZ R211, R126, R211 ;  /* 0x000000d37ed37221 */ /* 0x000fc80000010000 */
[----:B------:R-:W-:Y:S01]  /*1c270*/  FADD.FTZ R211, R120, R211 ;  /* 0x000000d378d37221 */ /* 0x000fe20000010000 */
[----:B------:R-:W-:Y:S06]  /*1c280*/  @P2 BRA `(.L_x_614) ;  /* 0xffffffa800ec2947 */ /* 0x000fec000383ffff */
.L_x_603:
[----:B------:R-:W-:Y:S05]  /*1c290*/  BSYNC B0 ;  /* 0x0000000000007941 */ /* 0x000fea0003800000 */
.L_x_602:
        /* <DEDUP_REMOVED lines=99> */
.L_x_615:
[----:B------:R-:W-:Y:S01]  /*1c8d0*/  IMAD R0, R218, 0x8, R2 ;  /* 0x00000008da007824 */ /* 0x000fe200078e0202 */
[----:B------:R-:W-:-:S04]  /*1c8e0*/  SHF.L.U32 R3, R219, 0x1f, RZ ;  /* 0x0000001fdb037819 */ /* 0x000fc800000006ff */
[----:B------:R0:W1:Y:S01]  /*1c8f0*/  SYNCS.PHASECHK.TRANS64.TRYWAIT P2, [R0+URZ+0x36850], R3 ;  /* 0x03685003000075a7 */ /* 0x000062000804017f */
[----:B------:R-:W-:Y:S05]  /*1c900*/  @!P0 BRA `(.L_x_616) ;  /* 0x0000000000048947 */ /* 0x000fea0003800000 */
[----:B------:R-:W-:Y:S01]  /*1c910*/  BPT.TRAP 0x1 ;  /* 0x000000040000795c */ /* 0x000fe20000300000 */
.L_x_616:
[----:B------:R-:W-:Y:S01]  /*1c920*/  VIADD R2, R2, 0x400 ;  /* 0x0000040002027836 */ /* 0x000fe20000000000 */
[----:B------:R-:W-:Y:S04]  /*1c930*/  BSSY B0, `(.L_x_617) ;  /* 0x0000008000007945 */ /* 0x000fe80003800000 */
[----:B------:R-:W-:-:S04]  /*1c940*/  SHF.R.U32.HI R2, RZ, 0x4, R2 ;  /* 0x00000004ff027819 */ /* 0x000fc80000011602 */
[----:B------:R-:W-:-:S04]  /*1c950*/  LOP3.LUT R2, R2, 0x3fff, RZ, 0xc0, !PT ;  /* 0x00003fff02027812 */ /* 0x000fc800078ec0ff */
[----:B------:R-:W-:-:S05]  /*1c960*/  LOP3.LUT R7, R2, 0x3800000, RZ, 0xfc, !PT ;  /* 0x0380000002077812 */ /* 0x000fca00078efcff */
[----:B------:R-:W-:Y:S01]  /*1c970*/  IMAD R7, R218, 0xa80, R7 ;  /* 0x00000a80da077824 */ /* 0x000fe200078e0207 */
[----:B-1----:R-:W-:Y:S06]  /*1c980*/  @P2 BRA `(.L_x_618) ;  /* 0x0000000000082947 */ /* 0x002fec0003800000 */
[----:B------:R-:W1:Y:S02]  /*1c990*/  SYNCS.PHASECHK.TRANS64.TRYWAIT P0, [R0+URZ+0x36850], R3 ;  /* 0x03685003000075a7 */ /* 0x000e64000800017f */
[----:B-1----:R-:W-:Y:S05]  /*1c9a0*/  @!P0 BRA `(.L_x_619) ;  /* 0x000000d000f48947 */ /* 0x002fea0003800000 */
.L_x_618:
[----:B------:R-:W-:Y:S05]  /*1c9b0*/  BSYNC B0 ;  /* 0x0000000000007941 */ /* 0x000fea0003800000 */
.L_x_617:
[----:B------:R-:W-:Y:S01]  /*1c9c0*/  IMAD.MOV.U32 R2, RZ, RZ, R7 ;  /* 0x000000ffff027224 */ /* 0x000fe200078e0007 */
[----:B------:R-:W-:Y:S01]  /*1c9d0*/  WARPGROUP.ARRIVE ;  /* 0x00000000000079c5 */ /* 0x000fe20000000000 */
[----:B01----:R-:W-:Y:S02]  /*1c9e0*/  IMAD.MOV.U32 R3, RZ, RZ, 0x40000040 ;  /* 0x40000040ff037424 */ /* 0x003fe400078e00ff */
[----:B------:R-:W-:Y:S01]  /*1c9f0*/  VIADD R218, R218, 0x1 ;  /* 0x00000001dada7836 */ /* 0x000fe20000000000 */
[----:B------:R-:W-:Y:S01]  /*1ca00*/  R2UR UR6, R2 ;  /* 0x00000000020672ca */ /* 0x000fe200000e0000 */
[----:B------:R-:W-:Y:S01]  /*1ca10*/  VIADD R2, R7, 0x80 ;  /* 0x0000008007027836 */ /* 0x000fe20000000000 */
[----:B------:R-:W-:Y:S01]  /*1ca20*/  R2UR UR7, R3 ;  /* 0x00000000030772ca */ /* 0x000fe200000e0000 */
[----:B------:R-:W-:Y:S01]  /*1ca30*/  IMAD.MOV.U32 R3, RZ, RZ, 0x40000040 ;  /* 0x40000040ff037424 */ /* 0x000fe200078e00ff */
[----:B------:R-:W-:Y:S01]  /*1ca40*/  ISETP.NE.AND P2, PT, R218, 0x2, PT ;  /* 0x00000002da00780c */ /* 0x000fe20003f45270 */
[----:B------:R-:W-:-:S03]  /*1ca50*/  VIADD R228, R228, 0x1 ;  /* 0x00000001e4e47836 */ /* 0x000fc60000000000 */
[----:B------:R-:W-:-:S07]  /*1ca60*/  SEL R218, R218, RZ, P2 ;  /* 0x000000ffdada7207 */ /* 0x000fce0001000000 */
        /* <DEDUP_REMOVED lines=36> */
[----:B------:R-:W-:Y:S02]  /*1ccb0*/  R2UR UR6, R2 ;  /* 0x00000000020672ca */ /* 0x000fe400000e0000 */
[----:B------:R-:W-:Y:S01]  /*1ccc0*/  R2UR UR7, R3 ;  /* 0x00000000030772ca */ /* 0x000fe200000e0000 */
[----:B------:R-:W0:Y:S04]  /*1ccd0*/  SHFL.BFLY PT, R2, R211, 0x2, 0x1f ;  /* 0x0c401f00d3027f89 */ /* 0x000e2800000e0000 */
[----:B------:R-:W1:Y:S01]  /*1cce0*/  SHFL.BFLY PT, R3, R212, 0x2, 0x1f ;  /* 0x0c401f00d4037f89 */ /* 0x000e6200000e0000 */
[----:B0-----:R-:W-:Y:S01]  /*1ccf0*/  FADD.FTZ R8, R2, R211 ;  /* 0x000000d302087221 */ /* 0x001fe20000010000 */
[----:B-1----:R-:W-:-:S04]  /*1cd00*/  FADD.FTZ R3, R3, R212 ;  /* 0x000000d403037221 */ /* 0x002fc80000010000 */
[----:B------:R-:W0:Y:S04]  /*1cd10*/  SHFL.BFLY PT, R7, R8, 0x1, 0x1f ;  /* 0x0c201f0008077f89 */ /* 0x000e2800000e0000 */
[----:B------:R-:W1:Y:S01]  /*1cd20*/  SHFL.BFLY PT, R2, R3, 0x1, 0x1f ;  /* 0x0c201f0003027f89 */ /* 0x000e6200000e0000 */
[----:B0-----:R-:W-:Y:S01]  /*1cd30*/  FADD.FTZ R13, R8, R7 ;  /* 0x00000007080d7221 */ /* 0x001fe20000010000 */
[----:B------:R-:W-:Y:S02]  /*1cd40*/  @!P1 VIADD R8, R0, 0x36860 ;  /* 0x0003686000089836 */ /* 0x000fe40000000000 */
[----:B------:R-:W-:Y:S02]  /*1cd50*/  IMAD.MOV.U32 R7, RZ, RZ, RZ ;  /* 0x000000ffff077224 */ /* 0x000fe400078e00ff */
[----:B-1----:R-:W-:Y:S01]  /*1cd60*/  FADD.FTZ R12, R3, R2 ;  /* 0x00000002030c7221 */ /* 0x002fe20000010000 */
[----:B------:R-:W-:Y:S01]  /*1cd70*/  FSETP.NE.FTZ.AND P3, PT, R13, RZ, PT ;  /* 0x000000ff0d00720b */ /* 0x000fe20003f75000 */
[----:B------:R-:W-:Y:S01]  /*1cd80*/  IMAD.MOV.U32 R3, RZ, RZ, -0x800000 ;  /* 0xff800000ff037424 */ /* 0x000fe200078e00ff */
[----:B------:R-:W-:Y:S01]  /*1cd90*/  SEL R2, RZ, 0x1, P2 ;  /* 0x00000001ff027807 */ /* 0x000fe20001000000 */
[----:B------:R-:W-:Y:S01]  /*1cda0*/  IMAD.MOV.U32 R0, RZ, RZ, -0x800000 ;  /* 0xff800000ff007424 */ /* 0x000fe200078e00ff */
[----:B------:R-:W-:-:S02]  /*1cdb0*/  FSETP.NE.FTZ.AND P0, PT, R12, RZ, PT ;  /* 0x000000ff0c00720b */ /* 0x000fc40003f15000 */
[----:B------:R-:W-:Y:S01]  /*1cdc0*/  LOP3.LUT R219, R219, R2, RZ, 0x3c, !PT ;  /* 0x00000002dbdb7212 */ /* 0x000fe200078e3cff */
[----:B------:R-:W-:Y:S01]  /*1cdd0*/  IMAD.MOV.U32 R2, RZ, RZ, RZ ;  /* 0x000000ffff027224 */ /* 0x000fe200078e00ff */
[----:B------:R-:W-:-:S05]  /*1cde0*/  @!P1 PRMT R8, RZ, 0x654, R8 ;  /* 0x00000654ff089816 */ /* 0x000fca0000000008 */
[----:B------:R-:W0:Y:S01]  /*1cdf0*/  @P3 MUFU.LG2 R11, R13 ;  /* 0x0000000d000b3308 */ /* 0x000e220000000c00 */
[----:B------:R-:W-:-:S03]  /*1ce00*/  @P3 FMUL.FTZ R14, R5, 0.69314718246459960938 ;  /* 0x3f317218050e3820 */ /* 0x000fc60000410000 */
[----:B------:R-:W-:-:S04]  /*1ce10*/  @P0 FMUL.FTZ R9, R5, 0.69314718246459960938 ;  /* 0x3f31721805090820 */ /* 0x000fc80000410000 */
[----:B------:R-:W1:Y:S08]  /*1ce20*/  @P0 MUFU.LG2 R10, R12 ;  /* 0x0000000c000a0308 */ /* 0x000e700000000c00 */
[----:B------:R-:W2:Y:S01]  /*1ce30*/  @P0 MUFU.RCP R7, R12 ;  /* 0x0000000c00070308 */ /* 0x000ea20000001000 */
[----:B0-----:R-:W-:-:S04]  /*1ce40*/  @P3 FMUL.FTZ R11, R11, 0.69314718246459960938 ;  /* 0x3f3172180b0b3820 */ /* 0x001fc80000410000 */
[----:B------:R-:W-:-:S03]  /*1ce50*/  @P3 FFMA.FTZ R0, R14, R6, R11 ;  /* 0x000000060e003223 */ /* 0x000fc6000001000b */
[----:B------:R-:W0:Y:S01]  /*1ce60*/  @P3 MUFU.RCP R2, R13 ;  /* 0x0000000d00023308 */ /* 0x000e220000001000 */
[----:B-1----:R-:W-:-:S04]  /*1ce70*/  @P0 FMUL.FTZ R10, R10, 0.69314718246459960938 ;  /* 0x3f3172180a0a0820 */ /* 0x002fc80000410000 */
[----:B------:R-:W-:Y:S01]  /*1ce80*/  @P0 FFMA.FTZ R3, R9, R4, R10 ;  /* 0x0000000409030223 */ /* 0x000fe2000001000a */
[----:B------:R-:W-:Y:S01]  /*1ce90*/  PLOP3.LUT P0, PT, PT, PT, PT, 0x8, 0x0 ;  /* 0x000000000000781c */ /* 0x000fe20003f0e170 */
[----:B------:R-:W-:Y:S02]  /*1cea0*/  WARPGROUP.DEPBAR.LE gsb0, 0x0 ;  /* 0x00008000000079c5 */ /* 0x000fe40000010000 */
[----:B------:R-:W-:-:S06]  /*1ceb0*/  WARPGROUP.ARRIVE ;  /* 0x00000000000079c5 */ /* 0x000fcc0000000000 */
        /* <DEDUP_REMOVED lines=99> */
.L_x_545:
[----:B------:R-:W0:Y:S08]  /*1d4f0*/  S2UR UR5, SR_CgaCtaId ;  /* 0x00000000000579c3 */ /* 0x000e300000008800 */
[----:B------:R-:W-:Y:S06]  /*1d500*/  BAR.SYNC.DEFER_BLOCKING 0x5, 0x180 ;  /* 0x0146000000007b1d */ /* 0x000fec0000010000 */
[----:B------:R-:W-:Y:S01]  /*1d510*/  UMOV UR4, 0x400 ;  /* 0x0000040000047882 */ /* 0x000fe20000000000 */
[----:B------:R-:W-:Y:S01]  /*1d520*/  BSSY B0, `(.L_x_620) ;  /* 0x00003c6000007945 */ /* 0x000fe20003800000 */
[----:B0-----:R-:W-:-:S06]  /*1d530*/  ULEA UR4, UR5, UR4, 0x18 ;  /* 0x0000000405047291 */ /* 0x001fcc000f8ec03f */
[----:B------:R-:W-:-:S05]  /*1d540*/  IMAD.U32 R2, RZ, RZ, UR4 ;  /* 0x00000004ff027e24 */ /* 0x000fca000f8e00ff */
[----:B------:R0:W1:Y:S01]  /*1d550*/  LDS.128 R148, [R2+0x368d0] ;  /* 0x0368d00002947984 */ /* 0x0000620000000c00 */
[----:B------:R-:W-:Y:S06]  /*1d560*/  BAR.ARV 0x4, 0x180 ;  /* 0x0106000000007b1d */ /* 0x000fec0000002000 */
[----:B------:R-:W-:Y:S05]  /*1d570*/  @P0 BRA `(.L_x_621) ;  /* 0x0000002c00a80947 */ /* 0x000fea0003800000 */
[----:B------:R-:W2:Y:S01]  /*1d580*/  LDL R4, [R1+0x7c] ;  /* 0x00007c0001047983 */ /* 0x000ea20000100800 */
[----:B------:R-:W-:Y:S01]  /*1d590*/  ULDC.64 UR6, c[0x0][0xc00] ;  /* 0x0003000000067ab9 */ /* 0x000fe20000000a00 */
[----:B------:R-:W-:Y:S01]  /*1d5a0*/  ULDC.64 UR4, c[0x0][0xc08] ;  /* 0x0003020000047ab9 */ /* 0x000fe20000000a00 */
[----:B------:R-:W3:Y:S01]  /*1d5b0*/  S2R R5, SR_SWINHI ;  /* 0x0000000000057919 */ /* 0x000ee20000002f00 */
[----:B------:R-:W4:Y:S04]  /*1d5c0*/  LDL.LU R142, [R1+0x6c] ;  /* 0x00006c00018e7983 */ /* 0x000f280000300800 */
[----:B------:R-:W4:Y:S01]  /*1d5d0*/  LDL R141, [R1+0x78] ;  /* 0x00007800018d7983 */ /* 0x000f220000100800 */
[----:B------:R-:W-:Y:S02]  /*1d5e0*/  MOV R134, R2 ;  /* 0x0000000200867202 */ /* 0x000fe40000000f00 */
[----:B---3--:R-:W-:Y:S01]  /*1d5f0*/  MOV R135, R5 ;  /* 0x0000000500877202 */ /* 0x008fe20000000f00 */
[----:B------:R-:W-:Y:S02]  /*1d600*/  BAR.SYNC.DEFER_BLOCKING 0x1, 0x100 ;  /* 0x0044000000007b1d */ /* 0x000fe40000010000 */
[----:B--2---:R-:W-:-:S03]  /*1d610*/  IMAD.WIDE R4, R4, 0x2, R134 ;  /* 0x0000000204047825 */ /* 0x004fc600078e0286 */
[C---:B------:R-:W-:Y:S02]  /*1d620*/  IADD3 R12, P1, R4.reuse, 0x40, RZ ;  /* 0x00000040040c7810 */ /* 0x040fe40007f3e0ff */
[C---:B------:R-:W-:Y:S02]  /*1d630*/  IADD3 R14, P6, R4.reuse, 0x60, RZ ;  /* 0x00000060040e7810 */ /* 0x040fe40007fde0ff */
[----:B------:R-:W-:Y:S02]  /*1d640*/  IADD3 R80, P5, R4, 0x4000, RZ ;  /* 0x0000400004507810 */ /* 0x000fe40007fbe0ff */
[----:B------:R-:W-:Y:S02]  /*1d650*/  LOP3.LUT R95, R12, 0x380, RZ, 0xc0, !PT ;  /* 0x000003800c5f7812 */ /* 0x000fe400078ec0ff */
[----:B------:R-:W-:Y:S02]  /*1d660*/  LOP3.LUT R82, R14, 0x380, RZ, 0xc0, !PT ;  /* 0x000003800e527812 */ /* 0x000fe400078ec0ff */
[----:B------:R-:W-:-:S02]  /*1d670*/  IADD3 R10, P2, R4, 0x20, RZ ;  /* 0x00000020040a7810 */ /* 0x000fc40007f5e0ff */
[----:B------:R-:W-:Y:S02]  /*1d680*/  LOP3.LUT R88, R80, 0x380, RZ, 0xc0, !PT ;  /* 0x0000038050587812 */ /* 0x000fe400078ec0ff */
[----:B------:R-:W-:Y:S02]  /*1d690*/  SHF.R.U64 R95, R95, 0x3, RZ ;  /* 0x000000035f5f7819 */ /* 0x000fe400000012ff */
[----:B------:R-:W-:Y:S02]  /*1d6a0*/  IADD3 R6, P0, R4, 0x4020, RZ ;  /* 0x0000402004067810 */ /* 0x000fe40007f1e0ff */
[----:B------:R-:W-:Y:S01]  /*1d6b0*/  SHF.R.U64 R82, R82, 0x3, RZ ;  /* 0x0000000352527819 */ /* 0x000fe200000012ff */
[----:B------:R-:W-:Y:S01]  /*1d6c0*/  IMAD.X R11, RZ, RZ, R5, P2 ;  /* 0x000000ffff0b7224 */ /* 0x000fe200010e0605 */
[----:B------:R-:W-:Y:S02]  /*1d6d0*/  IADD3 R86, P3, R4, 0x4060, RZ ;  /* 0x0000406004567810 */ /* 0x000fe40007f7e0ff */
[----:B------:R-:W-:-:S02]  /*1d6e0*/  SHF.R.U64 R88, R88, 0x3, RZ ;  /* 0x0000000358587819 */ /* 0x000fc400000012ff */
[C---:B------:R-:W-:Y:S02]  /*1d6f0*/  LOP3.LUT R9, R4.reuse, 0x380, RZ, 0xc0, !PT ;  /* 0x0000038004097812 */ /* 0x040fe400078ec0ff */
[----:B------:R-:W-:Y:S02]  /*1d700*/  IADD3 R7, P2, R4, 0x8000, RZ ;  /* 0x0000800004077810 */ /* 0x000fe40007f5e0ff */
[----:B------:R-:W-:Y:S02]  /*1d710*/  LOP3.LUT R12, R95, R12, RZ, 0x3c, !PT ;  /* 0x0000000c5f0c7212 */ /* 0x000fe400078e3cff */
[----:B------:R-:W-:Y:S02]  /*1d720*/  LOP3.LUT R14, R82, R14, RZ, 0x3c, !PT ;  /* 0x0000000e520e7212 */ /* 0x000fe400078e3cff */
[----:B------:R-:W-:Y:S02]  /*1d730*/  LOP3.LUT R95, R6, 0x380, RZ, 0xc0, !PT ;  /* 0x00000380065f7812 */ /* 0x000fe400078ec0ff */
[----:B------:R-:W-:-:S02]  /*1d740*/  LOP3.LUT R82, R86, 0x380, RZ, 0xc0, !PT ;  /* 0x0000038056527812 */ /* 0x000fc400078ec0ff */
[----:B------:R-:W-:Y:S01]  /*1d750*/  LOP3.LUT R80, R88, R80, RZ, 0x3c, !PT ;  /* 0x0000005058507212 */ /* 0x000fe200078e3cff */
[--C-:B------:R-:W-:Y:S01]  /*1d760*/  IMAD.X R13, RZ, RZ, R5.reuse, P1 ;  /* 0x000000ffff0d7224 */ /* 0x100fe200008e0605 */
[----:B------:R-:W-:Y:S02]  /*1d770*/  SHF.R.U64 R9, R9, 0x3, RZ ;  /* 0x0000000309097819 */ /* 0x000fe400000012ff */
[----:B------:R-:W-:Y:S01]  /*1d780*/  LOP3.LUT R88, R7, 0x380, RZ, 0xc0, !PT ;  /* 0x0000038007587812 */ /* 0x000fe200078ec0ff */
[--C-:B------:R-:W-:Y:S01]  /*1d790*/  IMAD.X R15, RZ, RZ, R5.reuse, P6 ;  /* 0x000000ffff0f7224 */ /* 0x100fe200030e0605 */
[C---:B------:R-:W-:Y:S01]  /*1d7a0*/  IADD3 R84, P4, R4.reuse, 0x4040, RZ ;  /* 0x0000404004547810 */ /* 0x040fe20007f9e0ff */
[----:B------:R-:W-:Y:S01]  /*1d7b0*/  IMAD.X R81, RZ, RZ, R5, P5 ;  /* 0x000000ffff517224 */ /* 0x000fe200028e0605 */
[----:B------:R-:W-:Y:S02]  /*1d7c0*/  SHF.R.U64 R95, R95, 0x3, RZ ;  /* 0x000000035f5f7819 */ /* 0x000fe400000012ff */
[----:B------:R-:W-:-:S02]  /*1d7d0*/  IADD3 R8, P1, R4, 0x8020, RZ ;  /* 0x0000802004087810 */ /* 0x000fc40007f3e0ff */
[----:B------:R-:W-:Y:S02]  /*1d7e0*/  SHF.R.U64 R139, R82, 0x3, RZ ;  /* 0x00000003528b7819 */ /* 0x000fe400000012ff */
[C---:B------:R-:W-:Y:S02]  /*1d7f0*/  IADD3 R92, P6, R4.reuse, 0x8040, RZ ;  /* 0x00008040045c7810 */ /* 0x040fe40007fde0ff */
[----:B------:R-:W-:Y:S02]  /*1d800*/  IADD3 R94, P5, R4, 0x8060, RZ ;  /* 0x00008060045e7810 */ /* 0x000fe40007fbe0ff */
[----:B------:R-:W-:Y:S02]  /*1d810*/  LOP3.LUT R4, R9, R4, RZ, 0x3c, !PT ;  /* 0x0000000409047212 */ /* 0x000fe400078e3cff */
[----:B------:R-:W-:Y:S02]  /*1d820*/  LOP3.LUT R90, R10, 0x380, RZ, 0xc0, !PT ;  /* 0x000003800a5a7812 */ /* 0x000fe400078ec0ff */
[----:B------:R-:W-:-:S02]  /*1d830*/  SHF.R.U64 R88, R88, 0x3, RZ ;  /* 0x0000000358587819 */ /* 0x000fc400000012ff */
[----:B------:R-:W-:Y:S02]  /*1d840*/  LOP3.LUT R137, R84, 0x380, RZ, 0xc0, !PT ;  /* 0x0000038054897812 */ /* 0x000fe400078ec0ff */
[----:B------:R-:W-:Y:S02]  /*1d850*/  LOP3.LUT R82, R95, R6, RZ, 0x3c, !PT ;  /* 0x000000065f527212 */ /* 0x000fe400078e3cff */
[----:B------:R-:W-:Y:S02]  /*1d860*/  LOP3.LUT R86, R139, R86, RZ, 0x3c, !PT ;  /* 0x000000568b567212 */ /* 0x000fe400078e3cff */
[----:B------:R-:W-:Y:S01]  /*1d870*/  LOP3.LUT R95, R8, 0x380, RZ, 0xc0, !PT ;  /* 0x00000380085f7812 */ /* 0x000fe200078ec0ff */
[--C-:B------:R-:W-:Y:S01]  /*1d880*/  IMAD.X R83, RZ, RZ, R5.reuse, P0 ;  /* 0x000000ffff537224 */ /* 0x100fe200000e0605 */
[----:B------:R-:W-:Y:S01]  /*1d890*/  LOP3.LUT R139, R94, 0x380, RZ, 0xc0, !PT ;  /* 0x000003805e8b7812 */ /* 0x000fe200078ec0ff */
[--C-:B------:R-:W-:Y:S01]  /*1d8a0*/  IMAD.X R85, RZ, RZ, R5.reuse, P4 ;  /* 0x000000ffff557224 */ /* 0x100fe200020e0605 */
[----:B------:R-:W-:Y:S01]  /*1d8b0*/  SHF.R.U64 R90, R90, 0x3, RZ ;  /* 0x000000035a5a7819 */ /* 0x000fe200000012ff */
[--C-:B------:R-:W-:Y:S01]  /*1d8c0*/  IMAD.X R87, RZ, RZ, R5.reuse, P3 ;  /* 0x000000ffff577224 */ /* 0x100fe200018e0605 */
[----:B------:R-:W-:Y:S01]  /*1d8d0*/  LOP3.LUT R88, R88, R7, RZ, 0x3c, !PT ;  /* 0x0000000758587212 */ /* 0x000fe200078e3cff */
[--C-:B------:R-:W-:Y:S01]  /*1d8e0*/  IMAD.X R89, RZ, RZ, R5.reuse, P2 ;  /* 0x000000ffff597224 */ /* 0x100fe200010e0605 */
[----:B------:R-:W-:Y:S01]  /*1d8f0*/  MOV R138, R4 ;  /* 0x00000004008a7202 */ /* 0x000fe20000000f00 */
[--C-:B------:R-:W-:Y:S01]  /*1d900*/  IMAD.X R91, RZ, RZ, R5.reuse, P1 ;  /* 0x000000ffff5b7224 */ /* 0x100fe200008e0605 */
[----:B------:R-:W-:Y:S01]  /*1d910*/  SHF.R.U64 R137, R137, 0x3, RZ ;  /* 0x0000000389897819 */ /* 0x000fe200000012ff */
[--C-:B------:R-:W-:Y:S01]  /*1d920*/  IMAD.X R93, RZ, RZ, R5.reuse, P6 ;  /* 0x000000ffff5d7224 */ /* 0x100fe200030e0605 */
[----:B------:R-:W-:Y:S01]  /*1d930*/  F2FP.BF16.F32.PACK_AB R4, R25, R24 ;  /* 0x000000181904723e */ /* 0x000fe200000010ff */
[----:B------:R-:W-:Y:S01]  /*1d940*/  IMAD.X R9, RZ, RZ, R5, P5 ;  /* 0x000000ffff097224 */ /* 0x000fe200028e0605 */
[----:B------:R-:W-:-:S02]  /*1d950*/  F2FP.BF16.F32.PACK_AB R5, R27, R26 ;  /* 0x0000001a1b05723e */ /* 0x000fc400000010ff */
[----:B------:R-:W-:Y:S02]  /*1d960*/  F2FP.BF16.F32.PACK_AB R6, R29, R28 ;  /* 0x0000001c1d06723e */ /* 0x000fe400000010ff */
[----:B------:R-:W-:Y:S02]  /*1d970*/  F2FP.BF16.F32.PACK_AB R7, R31, R30 ;  /* 0x0000001e1f07723e */ /* 0x000fe400000010ff */
[----:B------:R-:W-:Y:S02]  /*1d980*/  SHF.R.U64 R95, R95, 0x3, RZ ;  /* 0x000000035f5f7819 */ /* 0x000fe400000012ff */
[----:B------:R-:W-:Y:S02]  /*1d990*/  SHF.R.U64 R139, R139, 0x3, RZ ;  /* 0x000000038b8b7819 */ /* 0x000fe400000012ff */
[----:B------:R-:W-:Y:S01]  /*1d9a0*/  LOP3.LUT R10, R90, R10, RZ, 0x3c, !PT ;  /* 0x0000000a5a0a7212 */ /* 0x000fe200078e3cff */
[----:B------:R2:W-:Y:S01]  /*1d9b0*/  STSM.16.M88.4 [R138], R4 ;  /* 0x000000048a007844 */ /* 0x0005e20000000200 */
[----:B------:R-:W-:-:S02]  /*1d9c0*/  LOP3.LUT R84, R137, R84, RZ, 0x3c, !PT ;  /* 0x0000005489547212 */ /* 0x000fc400078e3cff */
[----:B------:R-:W-:Y:S02]  /*1d9d0*/  LOP3.LUT R90, R95, R8, RZ, 0x3c, !PT ;  /* 0x000000085f5a7212 */ /* 0x000fe400078e3cff */
[----:B------:R-:W-:Y:S02]  /*1d9e0*/  LOP3.LUT R8, R139, R94, RZ, 0x3c, !PT ;  /* 0x0000005e8b087212 */ /* 0x000fe400078e3cff */
[----:B------:R-:W-:Y:S02]  /*1d9f0*/  MOV R10, R10 ;  /* 0x0000000a000a7202 */ /* 0x000fe40000000f00 */
[----:B------:R-:W-:Y:S02]  /*1da00*/  MOV R94, R80 ;  /* 0x00000050005e7202 */ /* 0x000fe40000000f00 */
[----:B------:R-:W-:Y:S02]  /*1da10*/  MOV R95, R82 ;  /* 0x00000052005f7202 */ /* 0x000fe40000000f00 */
[----:B------:R-:W-:-:S02]  /*1da20*/  MOV R139, R84 ;  /* 0x00000054008b7202 */ /* 0x000fc40000000f00 */
[----:B--2---:R-:W-:Y:S02]  /*1da30*/  MOV R4, R12 ;  /* 0x0000000c00047202 */ /* 0x004fe40000000f00 */
[----:B------:R-:W-:Y:S02]  /*1da40*/  MOV R5, R14 ;  /* 0x0000000e00057202 */ /* 0x000fe40000000f00 */
[----:B------:R-:W-:Y:S02]  /*1da50*/  F2FP.BF16.F32.PACK_AB R12, R33, R32 ;  /* 0x00000020210c723e */ /* 0x000fe400000010ff */
[----:B------:R-:W-:Y:S02]  /*1da60*/  F2FP.BF16.F32.PACK_AB R13, R35, R34 ;  /* 0x00000022230d723e */ /* 0x000fe400000010ff */
[----:B------:R-:W-:Y:S02]  /*1da70*/  F2FP.BF16.F32.PACK_AB R14, R37, R36 ;  /* 0x00000024250e723e */ /* 0x000fe400000010ff */
[----:B------:R-:W-:-:S02]  /*1da80*/  F2FP.BF16.F32.PACK_AB R15, R39, R38 ;  /* 0x00000026270f723e */ /* 0x000fc400000010ff */
[----:B------:R-:W-:Y:S02]  /*1da90*/  MOV R140, R86 ;  /* 0x00000056008c7202 */ /* 0x000fe40000000f00 */
[----:B------:R-:W-:Y:S02]  /*1daa0*/  F2FP.BF16.F32.PACK_AB R80, R41, R40 ;  /* 0x000000282950723e */ /* 0x000fe400000010ff */
[----:B------:R-:W-:Y:S02]  /*1dab0*/  F2FP.BF16.F32.PACK_AB R81, R43, R42 ;  /* 0x0000002a2b51723e */ /* 0x000fe400000010ff */
[----:B------:R-:W-:Y:S02]  /*1dac0*/  F2FP.BF16.F32.PACK_AB R82, R45, R44 ;  /* 0x0000002c2d52723e */ /* 0x000fe400000010ff */
[----:B------:R-:W-:Y:S02]  /*1dad0*/  F2FP.BF16.F32.PACK_AB R83, R47, R46 ;  /* 0x0000002e2f53723e */ /* 0x000fe400000010ff */
[----:B------:R-:W-:-:S02]  /*1dae0*/  F2FP.BF16.F32.PACK_AB R84, R49, R48 ;  /* 0x000000303154723e */ /* 0x000fc400000010ff */
[----:B------:R-:W-:Y:S02]  /*1daf0*/  F2FP.BF16.F32.PACK_AB R85, R51, R50 ;  /* 0x000000323355723e */ /* 0x000fe400000010ff */
[----:B------:R-:W-:Y:S02]  /*1db00*/  F2FP.BF16.F32.PACK_AB R86, R53, R52 ;  /* 0x000000343556723e */ /* 0x000fe400000010ff */
[----:B------:R-:W-:Y:S01]  /*1db10*/  F2FP.BF16.F32.PACK_AB R87, R55, R54 ;  /* 0x000000363757723e */ /* 0x000fe200000010ff */
[----:B------:R2:W-:Y:S01]  /*1db20*/  STSM.16.M88.4 [R10], R12 ;  /* 0x0000000c0a007844 */ /* 0x0005e20000000200 */
[----:B------:R-:W-:-:S03]  /*1db30*/  LOP3.LUT R137, R92, 0x380, RZ, 0xc0, !PT ;  /* 0x000003805c897812 */ /* 0x000fc600078ec0ff */
[----:B------:R3:W-:Y:S01]  /*1db40*/  STSM.16.M88.4 [R4], R80 ;  /* 0x0000005004007844 */ /* 0x0007e20000000200 */
[----:B------:R-:W-:Y:S02]  /*1db50*/  MOV R138, R8 ;  /* 0x00000008008a7202 */ /* 0x000fe40000000f00 */
[----:B------:R-:W-:Y:S01]  /*1db60*/  F2FP.BF16.F32.PACK_AB R6, R61, R60 ;  /* 0x0000003c3d06723e */ /* 0x000fe200000010ff */
[----:B------:R0:W-:Y:S01]  /*1db70*/  STSM.16.M88.4 [R5], R84 ;  /* 0x0000005405007844 */ /* 0x0001e20000000200 */
[----:B------:R-:W-:Y:S02]  /*1db80*/  F2FP.BF16.F32.PACK_AB R7, R63, R62 ;  /* 0x0000003e3f07723e */ /* 0x000fe400000010ff */
[----:B------:R-:W-:Y:S02]  /*1db90*/  F2FP.BF16.F32.PACK_AB R8, R65, R64 ;  /* 0x000000404108723e */ /* 0x000fe400000010ff */
[----:B------:R-:W-:Y:S02]  /*1dba0*/  F2FP.BF16.F32.PACK_AB R9, R67, R66 ;  /* 0x000000424309723e */ /* 0x000fe400000010ff */
[----:B------:R-:W-:-:S02]  /*1dbb0*/  F2FP.BF16.F32.PACK_AB R11, R71, R70 ;  /* 0x00000046470b723e */ /* 0x000fc400000010ff */
[----:B--2---:R-:W-:Y:S02]  /*1dbc0*/  F2FP.BF16.F32.PACK_AB R10, R69, R68 ;  /* 0x00000044450a723e */ /* 0x004fe400000010ff */
[----:B---3--:R-:W-:Y:S02]  /*1dbd0*/  F2FP.BF16.F32.PACK_AB R4, R57, R56 ;  /* 0x000000383904723e */ /* 0x008fe400000010ff */
[----:B------:R-:W-:Y:S02]  /*1dbe0*/  SHF.R.U64 R137, R137, 0x3, RZ ;  /* 0x0000000389897819 */ /* 0x000fe400000012ff */
[----:B0-----:R-:W-:Y:S02]  /*1dbf0*/  F2FP.BF16.F32.PACK_AB R5, R59, R58 ;  /* 0x0000003a3b05723e */ /* 0x001fe400000010ff */
[----:B------:R-:W-:Y:S02]  /*1dc00*/  F2FP.BF16.F32.PACK_AB R12, R73, R72 ;  /* 0x00000048490c723e */ /* 0x000fe400000010ff */
[----:B------:R-:W-:-:S02]  /*1dc10*/  F2FP.BF16.F32.PACK_AB R13, R75, R74 ;  /* 0x0000004a4b0d723e */ /* 0x000fc400000010ff */
[----:B------:R-:W-:Y:S02]  /*1dc20*/  F2FP.BF16.F32.PACK_AB R14, R77, R76 ;  /* 0x0000004c4d0e723e */ /* 0x000fe400000010ff */
[----:B------:R-:W-:Y:S02]  /*1dc30*/  F2FP.BF16.F32.PACK_AB R15, R79, R78 ;  /* 0x0000004e4f0f723e */ /* 0x000fe400000010ff */
[----:B------:R-:W-:Y:S02]  /*1dc40*/  F2FP.BF16.F32.PACK_AB R80, R21, R20 ;  /* 0x000000141550723e */ /* 0x000fe400000010ff */
[----:B------:R-:W-:Y:S02]  /*1dc50*/  F2FP.BF16.F32.PACK_AB R81, R127, R126 ;  /* 0x0000007e7f51723e */ /* 0x000fe400000010ff */
[----:B------:R-:W-:Y:S02]  /*1dc60*/  F2FP.BF16.F32.PACK_AB R82, R121, R120 ;  /* 0x000000787952723e */ /* 0x000fe400000010ff */
[----:B------:R-:W-:Y:S01]  /*1dc70*/  F2FP.BF16.F32.PACK_AB R83, R129, R128 ;  /* 0x000000808153723e */ /* 0x000fe200000010ff */
[----:B------:R-:W-:Y:S01]  /*1dc80*/  STSM.16.M88.4 [R94], R4 ;  /* 0x000000045e007844 */ /* 0x000fe20000000200 */
[----:B------:R-:W-:-:S02]  /*1dc90*/  MOV R88, R88 ;  /* 0x0000005800587202 */ /* 0x000fc40000000f00 */
[----:B------:R-:W-:Y:S02]  /*1dca0*/  F2FP.BF16.F32.PACK_AB R84, R123, R122 ;  /* 0x0000007a7b54723e */ /* 0x000fe400000010ff */
[----:B------:R-:W-:Y:S02]  /*1dcb0*/  F2FP.BF16.F32.PACK_AB R85, R131, R130 ;  /* 0x000000828355723e */ /* 0x000fe400000010ff */
[----:B------:R-:W-:Y:S02]  /*1dcc0*/  F2FP.BF16.F32.PACK_AB R86, R125, R124 ;  /* 0x0000007c7d56723e */ /* 0x000fe400000010ff */
[----:B------:R-:W-:Y:S01]  /*1dcd0*/  F2FP.BF16.F32.PACK_AB R87, R133, R132 ;  /* 0x000000848557723e */ /* 0x000fe200000010ff */
[----:B------:R-:W-:Y:S01]  /*1dce0*/  STSM.16.M88.4 [R95], R8 ;  /* 0x000000085f007844 */ /* 0x000fe20000000200 */
[----:B------:R-:W-:-:S03]  /*1dcf0*/  LOP3.LUT R92, R137, R92, RZ, 0x3c, !PT ;  /* 0x0000005c895c7212 */ /* 0x000fc600078e3cff */
[----:B------:R0:W-:Y:S01]  /*1dd00*/  STSM.16.M88.4 [R139], R12 ;  /* 0x0000000c8b007844 */ /* 0x0001e20000000200 */
[----:B------:R-:W-:-:S03]  /*1dd10*/  MOV R136, R90 ;  /* 0x0000005a00887202 */ /* 0x000fc60000000f00 */
[----:B------:R-:W-:Y:S01]  /*1dd20*/  STSM.16.M88.4 [R140], R80 ;  /* 0x000000508c007844 */ /* 0x000fe20000000200 */
[----:B------:R-:W-:Y:S02]  /*1dd30*/  MOV R137, R92 ;  /* 0x0000005c00897202 */ /* 0x000fe40000000f00 */
[----:B------:R-:W-:Y:S01]  /*1dd40*/  F2FP.BF16.F32.PACK_AB R89, R99, R98 ;  /* 0x000000626359723e */ /* 0x000fe200000010ff */
[----:B------:R2:W-:Y:S01]  /*1dd50*/  STSM.16.M88.4 [R88], R84 ;  /* 0x0000005458007844 */ /* 0x0005e20000000200 */
[----:B------:R-:W-:Y:S02]  /*1dd60*/  F2FP.BF16.F32.PACK_AB R90, R101, R100 ;  /* 0x00000064655a723e */ /* 0x000fe400000010ff */
[----:B------:R-:W-:Y:S02]  /*1dd70*/  F2FP.BF16.F32.PACK_AB R91, R103, R102 ;  /* 0x00000066675b723e */ /* 0x000fe400000010ff */
[----:B------:R-:W-:Y:S02]  /*1dd80*/  F2FP.BF16.F32.PACK_AB R92, R105, R104 ;  /* 0x00000068695c723e */ /* 0x000fe400000010ff */
[----:B------:R-:W-:Y:S01]  /*1dd90*/  F2FP.BF16.F32.PACK_AB R93, R107, R106 ;  /* 0x0000006a6b5d723e */ /* 0x000fe200000010ff */
[----:B0-----:R-:W0:Y:S01]  /*1dda0*/  LDC.64 R14, c[0x0][0xba8] ;  /* 0x0002ea00ff0e7b82 */ /* 0x001e220000000a00 */
[----:B------:R-:W-:-:S02]  /*1ddb0*/  F2FP.BF16.F32.PACK_AB R94, R109, R108 ;  /* 0x0000006c6d5e723e */ /* 0x000fc400000010ff */
[----:B------:R-:W-:Y:S02]  /*1ddc0*/  F2FP.BF16.F32.PACK_AB R95, R111, R110 ;  /* 0x0000006e6f5f723e */ /* 0x000fe400000010ff */
[----:B------:R-:W-:Y:S02]  /*1ddd0*/  F2FP.BF16.F32.PACK_AB R4, R113, R112 ;  /* 0x000000707104723e */ /* 0x000fe400000010ff */
[----:B--2---:R-:W-:Y:S02]  /*1dde0*/  F2FP.BF16.F32.PACK_AB R88, R97, R96 ;  /* 0x000000606158723e */ /* 0x004fe400000010ff */
[----:B------:R-:W-:Y:S02]  /*1ddf0*/  F2FP.BF16.F32.PACK_AB R5, R115, R114 ;  /* 0x000000727305723e */ /* 0x000fe400000010ff */
[----:B------:R-:W-:Y:S02]  /*1de00*/  F2FP.BF16.F32.PACK_AB R6, R117, R116 ;  /* 0x000000747506723e */ /* 0x000fe400000010ff */
[----:B------:R-:W-:Y:S01]  /*1de10*/  F2FP.BF16.F32.PACK_AB R7, R119, R118 ;  /* 0x000000767707723e */ /* 0x000fe200000010ff */
[----:B------:R-:W-:Y:S01]  /*1de20*/  STSM.16.M88.4 [R136], R88 ;  /* 0x0000005888007844 */ /* 0x000fe20000000200 */
[----:B------:R-:W-:-:S02]  /*1de30*/  ISETP.NE.U32.AND P0, PT, RZ, UR6, PT ;  /* 0x00000006ff007c0c */ /* 0x000fc4000bf05070 */
[----:B------:R-:W-:Y:S01]  /*1de40*/  IADD3 R8, P1, R226, UR6, RZ ;  /* 0x00000006e2087c10 */ /* 0x000fe2000ff3e0ff */
[----:B------:R-:W-:Y:S01]  /*1de50*/  STSM.16.M88.4 [R137], R92 ;  /* 0x0000005c89007844 */ /* 0x000fe20000000200 */
[----:B------:R-:W-:Y:S01]  /*1de60*/  IMAD.MOV.U32 R80, RZ, RZ, RZ ;  /* 0x000000ffff507224 */ /* 0x000fe200078e00ff */
[----:B------:R-:W2:Y:S02]  /*1de70*/  LDC R83, c[0x0][0xbe8] ;  /* 0x0002fa00ff537b82 */ /* 0x000ea40000000800 */
[----:B------:R3:W-:Y:S06]  /*1de80*/  STSM.16.M88.4 [R138], R4 ;  /* 0x000000048a007844 */ /* 0x0007ec0000000200 */
[----:B------:R-:W-:Y:S01]  /*1de90*/  BAR.SYNC.DEFER_BLOCKING 0x1, 0x100 ;  /* 0x0044000000007b1d */ /* 0x000fe20000010000 */
[----:B------:R-:W-:-:S02]  /*1dea0*/  ISETP.NE.AND.EX P0, PT, RZ, UR7, PT, P0 ;  /* 0x00000007ff007c0c */ /* 0x000fc4000bf05300 */
[----:B------:R-:W-:Y:S02]  /*1deb0*/  IADD3.X R9, R227, UR7, RZ, P1, !PT ;  /* 0x00000007e3097c10 */ /* 0x000fe40008ffe4ff */
[----:B------:R-:W-:-:S09]  /*1dec0*/  ISETP.NE.U32.AND P1, PT, RZ, UR4, PT ;  /* 0x00000004ff007c0c */ /* 0x000fd2000bf25070 */
[----:B------:R-:W4:Y:S01]  /*1ded0*/  @P0 LDG.E R80, desc[UR60][R8.64] ;  /* 0x0000003c08500981 */ /* 0x000f22000c1e1900 */
[----:B------:R-:W-:-:S13]  /*1dee0*/  ISETP.NE.AND.EX P1, PT, RZ, UR5, PT, P1 ;  /* 0x00000005ff007c0c */ /* 0x000fda000bf25310 */
[----:B------:R-:W-:Y:S01]  /*1def0*/  @P1 IADD3 R226, P2, R226, UR4, RZ ;  /* 0x00000004e2e21c10 */ /* 0x000fe2000ff5e0ff */
[----:B------:R-:W-:Y:S02]  /*1df00*/  ULDC UR4, c[0x0][0xa88] ;  /* 0x0002a20000047ab9 */ /* 0x000fe40000000800 */
[----:B------:R-:W-:Y:S01]  /*1df10*/  IMAD.U32 R82, RZ, RZ, UR4 ;  /* 0x00000004ff527e24 */ /* 0x000fe2000f8e00ff */
[----:B------:R-:W-:Y:S01]  /*1df20*/  @P1 IADD3.X R227, R227, UR5, RZ, P2, !PT ;  /* 0x00000005e3e31c10 */ /* 0x000fe200097fe4ff */
[----:B------:R-:W-:-:S04]  /*1df30*/  ULDC UR4, c[0x0][0xad4] ;  /* 0x0002b50000047ab9 */ /* 0x000fc80000000800 */
[----:B------:R0:W5:Y:S01]  /*1df40*/  @P1 LDG.E R82, desc[UR60][R226.64] ;  /* 0x0000003ce2521981 */ /* 0x000162000c1e1900 */
[----:B------:R-:W-:Y:S01]  /*1df50*/  ISETP.NE.AND P2, PT, R224, RZ, PT ;  /* 0x000000ffe000720c */ /* 0x000fe20003f45270 */
[----:B------:R-:W-:-:S03]  /*1df60*/  IMAD.MOV.U32 R86, RZ, RZ, 0x9b8 ;  /* 0x000009b8ff567424 */ /* 0x000fc600078e00ff */
[----:B------:R-:W-:-:S04]  /*1df70*/  SEL R224, R224, UR4, P2 ;  /* 0x00000004e0e07c07 */ /* 0x000fc80009000000 */
[----:B------:R-:W-:-:S04]  /*1df80*/  ISETP.GT.AND P3, PT, R224, 0x1, PT ;  /* 0x00000001e000780c */ /* 0x000fc80003f64270 */
[----:B------:R-:W-:-:S04]  /*1df90*/  SEL R86, R86, 0x978, P3 ;  /* 0x0000097856567807 */ /* 0x000fc80001800000 */
[----:B---3--:R-:W3:Y:S08]  /*1dfa0*/  LDC.64 R6, c[0x0][R86+0x220] ;  /* 0x0000880056067b82 */ /* 0x008ef00000000a00 */
[----:B------:R-:W1:Y:S01]  /*1dfb0*/  LDC.64 R10, c[0x0][R86+0x218] ;  /* 0x00008600560a7b82 */ /* 0x000e620000000a00 */
[----:B--2---:R-:W-:-:S07]  /*1dfc0*/  ISETP.NE.AND P4, PT, R83, 0x1, PT ;  /* 0x000000015300780c */ /* 0x004fce0003f85270 */
[----:B------:R-:W2:Y:S01]  /*1dfd0*/  LDC.64 R12, c[0x0][R86+0x228] ;  /* 0x00008a00560c7b82 */ /* 0x000ea20000000a00 */
[----:B------:R-:W-:-:S07]  /*1dfe0*/  ISETP.NE.U32.AND P2, PT, RZ, UR6, PT ;  /* 0x00000006ff007c0c */ /* 0x000fce000bf45070 */
[----:B------:R-:W2:Y:S01]  /*1dff0*/  LDC.64 R4, c[0x0][R86+0x210] ;  /* 0x0000840056047b82 */ /* 0x000ea20000000a00 */
[----:B------:R-:W-:-:S07]  /*1e000*/  ISETP.NE.AND.EX P2, PT, RZ, UR7, PT, P2 ;  /* 0x00000007ff007c0c */ /* 0x000fce000bf45320 */
[----:B------:R-:W2:Y:S01]  /*1e010*/  @P4 LDC R89, c[0x0][0xbec] ;  /* 0x0002fb00ff594b82 */ /* 0x000ea20000000800 */
[----:B------:R-:W-:-:S07]  /*1e020*/  SEL R225, R225, RZ, !P2 ;  /* 0x000000ffe1e17207 */ /* 0x000fce0005000000 */
[----:B------:R-:W2:Y:S01]  /*1e030*/  @P4 LDC R91, c[0x0][0xbf0] ;  /* 0x0002fc00ff5b4b82 */ /* 0x000ea20000000800 */
[----:B----4-:R-:W-:Y:S01]  /*1e040*/  SEL R81, R142, RZ, !P2 ;  /* 0x000000ff8e517207 */ /* 0x010fe20005000000 */
[----:B---3--:R-:W-:-:S06]  /*1e050*/  IMAD R7, R7, R225, RZ ;  /* 0x000000e107077224 */ /* 0x008fcc00078e02ff */
[----:B0-----:R-:W0:Y:S01]  /*1e060*/  @!P3 LDC R14, c[0x0][0xb50] ;  /* 0x0002d400ff0ebb82 */ /* 0x001e220000000800 */
[C---:B------:R-:W-:Y:S02]  /*1e070*/  IMAD R87, R6.reuse, R81, R7 ;  /* 0x0000005106577224 */ /* 0x040fe400078e0207 */
[----:B------:R-:W-:-:S05]  /*1e080*/  IMAD.WIDE.U32 R6, R6, R225, RZ ;  /* 0x000000e106067225 */ /* 0x000fca00078e00ff */
[----:B------:R-:W3:Y:S01]  /*1e090*/  @!P3 LDC R15, c[0x0][0xb54] ;  /* 0x0002d500ff0fbb82 */ /* 0x000ee20000000800 */
[-C--:B-1----:R-:W-:Y:S02]  /*1e0a0*/  IMAD R81, R11, R222.reuse, RZ ;  /* 0x000000de0b517224 */ /* 0x082fe400078e02ff */
[----:B------:R-:W-:-:S04]  /*1e0b0*/  IMAD.WIDE.U32 R10, R10, R222, RZ ;  /* 0x000000de0a0a7225 */ /* 0x000fc800078e00ff */
[----:B------:R-:W-:Y:S01]  /*1e0c0*/  IMAD R84, R232, 0x80, R141 ;  /* 0x00000080e8547824 */ /* 0x000fe200078e028d */
[----:B------:R-:W-:Y:S01]  /*1e0d0*/  SEL R85, R233, RZ, P3 ;  /* 0x000000ffe9557207 */ /* 0x000fe20001800000 */
[----:B------:R-:W-:Y:S02]  /*1e0e0*/  IMAD.IADD R88, R11, 0x1, R81 ;  /* 0x000000010b587824 */ /* 0x000fe400078e0251 */
[----:B------:R-:W-:Y:S02]  /*1e0f0*/  IMAD.IADD R11, R7, 0x1, R87 ;  /* 0x00000001070b7824 */ /* 0x000fe400078e0257 */
[----:B------:R-:W-:Y:S02]  /*1e100*/  IMAD.MOV.U32 R7, RZ, RZ, R84 ;  /* 0x000000ffff077224 */ /* 0x000fe400078e0054 */
[-C--:B--2---:R-:W-:Y:S02]  /*1e110*/  IMAD R87, R13, R85.reuse, RZ ;  /* 0x000000550d577224 */ /* 0x084fe400078e02ff */
[----:B------:R-:W-:-:S04]  /*1e120*/  IMAD.WIDE.U32 R12, R12, R85, RZ ;  /* 0x000000550c0c7225 */ /* 0x000fc800078e00ff */
[----:B------:R-:W-:Y:S01]  /*1e130*/  IMAD.IADD R87, R13, 0x1, R87 ;  /* 0x000000010d577824 */ /* 0x000fe200078e0257 */
[--C-:B------:R-:W-:Y:S01]  /*1e140*/  IADD3 R10, P2, P5, R6, R10, R80.reuse ;  /* 0x0000000a060a7210 */ /* 0x100fe20007d5e050 */
[----:B------:R-:W-:Y:S01]  /*1e150*/  @P4 IMAD.HI.U32 R6, R84, R89, RZ ;  /* 0x0000005954064227 */ /* 0x000fe200078e00ff */
[----:B------:R-:W-:-:S04]  /*1e160*/  SHF.R.S32.HI R81, RZ, 0x1f, R80 ;  /* 0x0000001fff517819 */ /* 0x000fc80000011450 */
[----:B------:R-:W-:Y:S02]  /*1e170*/  @P4 SHF.R.U32.HI R7, RZ, R91, R6 ;  /* 0x0000005bff074219 */ /* 0x000fe40000011606 */
[----:B------:R-:W-:-:S03]  /*1e180*/  IADD3.X R11, R11, R88, R81, P2, P5 ;  /* 0x000000580b0b7210 */ /* 0x000fc600017ea451 */
[--C-:B------:R-:W-:Y:S01]  /*1e190*/  IMAD.MOV R85, RZ, RZ, -R7.reuse ;  /* 0x000000ffff557224 */ /* 0x100fe200078e0a07 */
[----:B------:R-:W-:Y:S02]  /*1e1a0*/  IADD3 R12, P2, P5, R7, R10, R12 ;  /* 0x0000000a070c7210 */ /* 0x000fe40007d5e00c */
[----:B------:R-:W-:Y:S01]  /*1e1b0*/  SHF.R.S32.HI R6, RZ, 0x1f, R7 ;  /* 0x0000001fff067819 */ /* 0x000fe20000011407 */
[----:B------:R-:W-:-:S03]  /*1e1c0*/  IMAD R7, R83, R85, R84 ;  /* 0x0000005553077224 */ /* 0x000fc600078e0254 */
[----:B------:R-:W-:Y:S01]  /*1e1d0*/  IADD3.X R13, R6, R11, R87, P2, P5 ;  /* 0x0000000b060d7210 */ /* 0x000fe200017ea457 */
[-C--:B------:R-:W-:Y:S01]  /*1e1e0*/  IMAD R5, R5, R7.reuse, RZ ;  /* 0x0000000705057224 */ /* 0x080fe200078e02ff */
[----:B------:R-:W-:Y:S01]  /*1e1f0*/  SHF.R.S32.HI R11, RZ, 0x1f, R7 ;  /* 0x0000001fff0b7819 */ /* 0x000fe20000011407 */
[----:B------:R-:W-:-:S04]  /*1e200*/  IMAD.WIDE.U32 R12, R4, R7, R12 ;  /* 0x00000007040c7225 */ /* 0x000fc800078e000c */
[----:B------:R-:W-:Y:S01]  /*1e210*/  IMAD R5, R4, R11, R5 ;  /* 0x0000000b04057224 */ /* 0x000fe200078e0205 */
[----:B0-----:R-:W-:-:S03]  /*1e220*/  LEA R14, P2, R12, R14, 0x2 ;  /* 0x0000000e0c0e7211 */ /* 0x001fc600078410ff */
[----:B------:R-:W-:-:S05]  /*1e230*/  IMAD.IADD R4, R13, 0x1, R5 ;  /* 0x000000010d047824 */ /* 0x000fca00078e0205 */
[----:B---3--:R-:W-:Y:S01]  /*1e240*/  LEA.HI.X R15, R12, R15, R4, 0x2, P2 ;  /* 0x0000000f0c0f7211 */ /* 0x008fe200010f1404 */
[----:B------:R-:W-:Y:S06]  /*1e250*/  @P1 BRA `(.L_x_622) ;  /* 0x0000000000101947 */ /* 0x000fec0003800000 */
[----:B------:R-:W-:Y:S05]  /*1e260*/  @!P0 BRA `(.L_x_622) ;  /* 0x00000000000c8947 */ /* 0x000fea0003800000 */
[----:B------:R-:W2:Y:S04]  /*1e270*/  LDG.E R5, desc[UR60][R8.64] ;  /* 0x0000003c08057981 */ /* 0x000ea8000c1e1900 */
[----:B-----5:R-:W2:Y:S02]  /*1e280*/  LDG.E R82, desc[UR60][R8.64+0x4] ;  /* 0x0000043c08527981 */ /* 0x020ea4000c1e1900 */
[----:B--2---:R-:W-:-:S07]  /*1e290*/  IMAD.IADD R82, R82, 0x1, -R5 ;  /* 0x0000000152527824 */ /* 0x004fce00078e0a05 */
.L_x_622:
[----:B------:R-:W2:Y:S04]  /*1e2a0*/  LDL R9, [R1+0x74] ;  /* 0x0000740001097983 */ /* 0x000ea80000100800 */
[----:B------:R-:W3:Y:S01]  /*1e2b0*/  LDL R8, [R1+0x70] ;  /* 0x0000700001087983 */ /* 0x000ee20000100800 */
[----:B-----5:R-:W-:-:S03]  /*1e2c0*/  IMAD R82, R82, R83, RZ ;  /* 0x0000005352527224 */ /* 0x020fc600078e02ff */
[----:B------:R-:W-:Y:S04]  /*1e2d0*/  SHFL.IDX PT, R4, R14, RZ, 0x1c1f ;  /* 0x001c1fff0e047589 */ /* 0x000fe800000e0000 */
[----:B------:R-:W0:Y:S04]  /*1e2e0*/  SHFL.IDX PT, R5, R15, RZ, 0x1c1f ;  /* 0x001c1fff0f057589 */ /* 0x000e2800000e0000 */
[----:B------:R-:W-:Y:S04]  /*1e2f0*/  SHFL.IDX PT, R6, R14, 0x1, 0x1c1f ;  /* 0x003c1f000e067f89 */ /* 0x000fe800000e0000 */
[----:B------:R-:W1:Y:S01]  /*1e300*/  SHFL.IDX PT, R7, R15, 0x1, 0x1c1f ;  /* 0x003c1f000f077f89 */ /* 0x000e6200000e0000 */
[----:B--2---:R-:W-:Y:S01]  /*1e310*/  IMAD R9, R232, 0x80, R9 ;  /* 0x00000080e8097824 */ /* 0x004fe200078e0209 */
[----:B---3--:R-:W-:-:S03]  /*1e320*/  LOP3.LUT P0, RZ, R8, 0x3, RZ, 0xc0, !PT ;  /* 0x0000000308ff7812 */ /* 0x008fc6000780c0ff */
[C---:B------:R-:W-:Y:S01]  /*1e330*/  VIADD R12, R9.reuse, 0x8 ;  /* 0x00000008090c7836 */ /* 0x040fe20000000000 */
[----:B------:R-:W-:-:S04]  /*1e340*/  ISETP.GE.OR P1, PT, R9, R82, P0 ;  /* 0x000000520900720c */ /* 0x000fc80000726670 */
[----:B------:R-:W-:-:S09]  /*1e350*/  ISETP.GE.OR P0, PT, R12, R82, P0 ;  /* 0x000000520c00720c */ /* 0x000fd20000706670 */
[----:B0-----:R0:W-:Y:S04]  /*1e360*/  @!P1 ST.E desc[UR60][R4.64], R3 ;  /* 0x0000000304009985 */ /* 0x0011e8000c10193c */
[----:B-1----:R0:W-:Y:S01]  /*1e370*/  @!P0 ST.E desc[UR60][R6.64], R0 ;  /* 0x0000000006008985 */ /* 0x0021e2000c10193c */
[----:B------:R-:W-:Y:S05]  /*1e380*/  @P3 BRA `(.L_x_623) ;  /* 0x0000000c00503947 */ /* 0x000fea0003800000 */
[----:B0-----:R-:W0:Y:S01]  /*1e390*/  S2R R0, SR_TID.X ;  /* 0x0000000000007919 */ /* 0x001e220000002100 */
[----:B------:R-:W1:Y:S01]  /*1e3a0*/  @P4 LDC R63, c[0x0][0xbec] ;  /* 0x0002fb00ff3f4b82 */ /* 0x000e620000000800 */
[----:B------:R-:W-:-:S07]  /*1e3b0*/  ULDC.64 UR4, c[0x0][0xaa0] ;  /* 0x0002a80000047ab9 */ /* 0x000fce0000000a00 */
[----:B------:R-:W2:Y:S01]  /*1e3c0*/  @P4 LDC R65, c[0x0][0xbf0] ;  /* 0x0002fc00ff414b82 */ /* 0x000ea20000000800 */
[----:B0-----:R-:W-:-:S05]  /*1e3d0*/  VIADD R0, R0, 0xffffff80 ;  /* 0xffffff8000007836 */ /* 0x001fca0000000000 */
[----:B------:R-:W-:-:S04]  /*1e3e0*/  SHF.R.S32.HI R3, RZ, 0x1f, R0 ;  /* 0x0000001fff037819 */ /* 0x000fc80000011400 */
[----:B------:R-:W-:-:S04]  /*1e3f0*/  LEA.HI R3, R3, R0, RZ, 0x3 ;  /* 0x0000000003037211 */ /* 0x000fc800078f18ff */
[----:B------:R-:W-:Y:S02]  /*1e400*/  LOP3.LUT R5, R3, 0xfffffff8, RZ, 0xc0, !PT ;  /* 0xfffffff803057812 */ /* 0x000fe400078ec0ff */
[----:B------:R-:W-:-:S03]  /*1e410*/  SHF.R.S32.HI R3, RZ, 0x3, R3 ;  /* 0x00000003ff037819 */ /* 0x000fc60000011403 */
[----:B------:R-:W-:-:S04]  /*1e420*/  IMAD.IADD R20, R0, 0x1, -R5 ;  /* 0x0000000100147824 */ /* 0x000fc800078e0a05 */
[----:B------:R-:W-:-:S04]  /*1e430*/  IMAD.SHL.U32 R0, R20, 0x8, RZ ;  /* 0x0000000814007824 */ /* 0x000fc800078e00ff */
[----:B------:R-:W-:Y:S02]  /*1e440*/  IMAD R5, R3, 0x40, R0 ;  /* 0x0000004003057824 */ /* 0x000fe400078e0200 */
[----:B------:R-:W-:Y:S02]  /*1e450*/  IMAD R81, R81, UR4, RZ ;  /* 0x0000000451517c24 */ /* 0x000fe4000f8e02ff */
[----:B------:R-:W-:-:S04]  /*1e460*/  IMAD.WIDE R134, R5, 0x2, R134 ;  /* 0x0000000205867825 */ /* 0x000fc800078e0286 */
[----:B------:R-:W-:Y:S01]  /*1e470*/  IMAD R21, R80, UR5, R81 ;  /* 0x0000000550157c24 */ /* 0x000fe2000f8e0251 */
[----:B------:R-:W-:Y:S01]  /*1e480*/  IADD3 R9, P3, R134, 0x1000, RZ ;  /* 0x0000100086097810 */ /* 0x000fe20007f7e0ff */
[----:B------:R-:W-:Y:S01]  /*1e490*/  IMAD.WIDE.U32 R80, R80, UR4, RZ ;  /* 0x0000000450507c25 */ /* 0x000fe2000f8e00ff */
[C---:B------:R-:W-:Y:S01]  /*1e4a0*/  IADD3 R13, P2, R134.reuse, 0x2000, RZ ;  /* 0x00002000860d7810 */ /* 0x040fe20007f5e0ff */
[----:B------:R-:W-:Y:S01]  /*1e4b0*/  ULDC.64 UR4, c[0x0][0xae8] ;  /* 0x0002ba0000047ab9 */ /* 0x000fe20000000a00 */
[----:B------:R-:W-:Y:S01]  /*1e4c0*/  IADD3 R25, P6, R134, 0x3000, RZ ;  /* 0x0000300086197810 */ /* 0x000fe20007fde0ff */
[----:B------:R-:W-:Y:S01]  /*1e4d0*/  IMAD R61, R20, 0x20, R3 ;  /* 0x00000020143d7824 */ /* 0x000fe200078e0203 */
[C---:B------:R-:W-:Y:S02]  /*1e4e0*/  IADD3 R29, P5, R134.reuse, 0x4000, RZ ;  /* 0x00004000861d7810 */ /* 0x040fe40007fbe0ff */
[----:B------:R-:W-:Y:S01]  /*1e4f0*/  IADD3 R33, P1, R134, 0x5000, RZ ;  /* 0x0000500086217810 */ /* 0x000fe20007f3e0ff */
[----:B------:R-:W-:Y:S01]  /*1e500*/  IMAD.IADD R81, R81, 0x1, R21 ;  /* 0x0000000151517824 */ /* 0x000fe200078e0215 */
[----:B------:R-:W-:Y:S01]  /*1e510*/  LOP3.LUT R8, R9, 0x380, RZ, 0xc0, !PT ;  /* 0x0000038009087812 */ /* 0x000fe200078ec0ff */
[----:B------:R-:W-:Y:S01]  /*1e520*/  IMAD R64, R232, 0x80, R61 ;  /* 0x00000080e8407824 */ /* 0x000fe200078e023d */
[----:B------:R-:W-:-:S02]  /*1e530*/  LOP3.LUT R12, R13, 0x380, RZ, 0xc0, !PT ;  /* 0x000003800d0c7812 */ /* 0x000fc400078ec0ff */
[----:B------:R-:W-:Y:S02]  /*1e540*/  LOP3.LUT R24, R25, 0x380, RZ, 0xc0, !PT ;  /* 0x0000038019187812 */ /* 0x000fe400078ec0ff */
[----:B------:R-:W-:Y:S02]  /*1e550*/  LOP3.LUT R28, R29, 0x380, RZ, 0xc0, !PT ;  /* 0x000003801d1c7812 */ /* 0x000fe400078ec0ff */
[----:B------:R-:W-:Y:S01]  /*1e560*/  LOP3.LUT R32, R33, 0x380, RZ, 0xc0, !PT ;  /* 0x0000038021207812 */ /* 0x000fe200078ec0ff */
[----:B------:R-:W-:Y:S01]  /*1e570*/  IMAD.WIDE.U32 R20, R222, UR4, R80 ;  /* 0x00000004de147c25 */ /* 0x000fe2000f8e0050 */
[----:B------:R-:W-:Y:S02]  /*1e580*/  SHF.R.U64 R8, R8, 0x3, RZ ;  /* 0x0000000308087819 */ /* 0x000fe400000012ff */
[----:B------:R-:W-:Y:S01]  /*1e590*/  SHF.R.U64 R12, R12, 0x3, RZ ;  /* 0x000000030c0c7819 */ /* 0x000fe200000012ff */
[----:B-1----:R-:W-:Y:S01]  /*1e5a0*/  @P4 IMAD.HI.U32 R60, R64, R63, RZ ;  /* 0x0000003f403c4227 */ /* 0x002fe200078e00ff */
[----:B------:R-:W-:-:S02]  /*1e5b0*/  SHF.R.U64 R24, R24, 0x3, RZ ;  /* 0x0000000318187819 */ /* 0x000fc400000012ff */
[----:B------:R-:W-:Y:S02]  /*1e5c0*/  SHF.R.U64 R28, R28, 0x3, RZ ;  /* 0x000000031c1c7819 */ /* 0x000fe400000012ff */
[----:B------:R-:W-:Y:S02]  /*1e5d0*/  SHF.R.U64 R32, R32, 0x3, RZ ;  /* 0x0000000320207819 */ /* 0x000fe400000012ff */
[----:B------:R-:W-:Y:S01]  /*1e5e0*/  SHF.R.S32.HI R62, RZ, 0x1f, R225 ;  /* 0x0000001fff3e7819 */ /* 0x000fe200000114e1 */
[----:B------:R-:W-:Y:S01]  /*1e5f0*/  IMAD R21, R222, UR5, R21 ;  /* 0x00000005de157c24 */ /* 0x000fe2000f8e0215 */
[----:B------:R-:W-:Y:S01]  /*1e600*/  LOP3.LUT R8, R8, R9, RZ, 0x3c, !PT ;  /* 0x0000000908087212 */ /* 0x000fe200078e3cff */
[----:B------:R-:W-:Y:S01]  /*1e610*/  ULDC.64 UR4, c[0x0][0xaf0] ;  /* 0x0002bc0000047ab9 */ /* 0x000fe20000000a00 */
        /* <DEDUP_REMOVED lines=8> */
[C---:B------:R-:W-:Y:S01]  /*1e6a0*/  IADD3 R37, P0, R134.reuse, 0x6000, RZ ;  /* 0x0000600086257810 */ /* 0x040fe20007f1e0ff */
[----:B------:R-:W-:Y:S01]  /*1e6b0*/  IMAD.MOV.U32 R61, RZ, RZ, R64 ;  /* 0x000000ffff3d7224 */ /* 0x000fe200078e0040 */
[C---:B------:R-:W-:Y:S01]  /*1e6c0*/  IADD3 R41, P3, R134.reuse, 0x7000, RZ ;  /* 0x0000700086297810 */ /* 0x040fe20007f7e0ff */
[----:B------:R-:W-:Y:S01]  /*1e6d0*/  IMAD.X R33, RZ, RZ, R135, P1 ;  /* 0x000000ffff217224 */ /* 0x000fe200008e0687 */
[----:B------:R-:W-:Y:S01]  /*1e6e0*/  IADD3 R45, P2, R134, 0x8000, RZ ;  /* 0x00008000862d7810 */ /* 0x000fe20007f5e0ff */
[----:B------:R-:W-:Y:S01]  /*1e6f0*/  IMAD R62, R62, UR4, RZ ;  /* 0x000000043e3e7c24 */ /* 0x000fe2000f8e02ff */
[C---:B------:R-:W-:Y:S01]  /*1e700*/  IADD3 R49, P6, R134.reuse, 0x9000, RZ ;  /* 0x0000900086317810 */ /* 0x040fe20007fde0ff */
[----:B------:R-:W-:Y:S01]  /*1e710*/  IMAD.WIDE.U32 R20, R225, UR4, R20 ;  /* 0x00000004e1147c25 */ /* 0x000fe2000f8e0014 */
[----:B------:R-:W-:Y:S01]  /*1e720*/  IADD3 R53, P5, R134, 0xa000, RZ ;  /* 0x0000a00086357810 */ /* 0x000fe20007fbe0ff */
[----:B------:R-:W5:Y:S01]  /*1e730*/  LD.E.128 R8, desc[UR60][R8.64] ;  /* 0x0000003c08087980 */ /* 0x000f62000c101d00 */
[----:B--2---:R-:W-:-:S02]  /*1e740*/  @P4 SHF.R.U32.HI R61, RZ, R65, R60 ;  /* 0x00000041ff3d4219 */ /* 0x004fc4000001163c */
[----:B------:R-:W-:Y:S01]  /*1e750*/  IADD3 R5, P1, R134, 0xb000, RZ ;  /* 0x0000b00086057810 */ /* 0x000fe20007f3e0ff */
[----:B------:R-:W-:Y:S01]  /*1e760*/  IMAD R63, R225, UR5, R62 ;  /* 0x00000005e13f7c24 */ /* 0x000fe2000f8e023e */
[----:B------:R-:W-:Y:S01]  /*1e770*/  LOP3.LUT R36, R37, 0x380, RZ, 0xc0, !PT ;  /* 0x0000038025247812 */ /* 0x000fe200078ec0ff */
[----:B------:R-:W-:Y:S01]  /*1e780*/  IMAD.MOV R62, RZ, RZ, -R61 ;  /* 0x000000ffff3e7224 */ /* 0x000fe200078e0a3d */
[----:B------:R-:W-:Y:S01]  /*1e790*/  LOP3.LUT R40, R41, 0x380, RZ, 0xc0, !PT ;  /* 0x0000038029287812 */ /* 0x000fe200078ec0ff */
[----:B------:R-:W-:Y:S01]  /*1e7a0*/  ULDC.64 UR4, c[0x0][0xae0] ;  /* 0x0002b80000047ab9 */ /* 0x000fe20000000a00 */
[----:B------:R-:W-:Y:S01]  /*1e7b0*/  LOP3.LUT R44, R45, 0x380, RZ, 0xc0, !PT ;  /* 0x000003802d2c7812 */ /* 0x000fe200078ec0ff */
[----:B------:R-:W-:Y:S01]  /*1e7c0*/  IMAD.X R57, RZ, RZ, R135, P1 ;  /* 0x000000ffff397224 */ /* 0x000fe200008e0687 */
[----:B------:R-:W-:Y:S01]  /*1e7d0*/  LOP3.LUT R48, R49, 0x380, RZ, 0xc0, !PT ;  /* 0x0000038031307812 */ /* 0x000fe200078ec0ff */
[----:B------:R-:W5:Y:S01]  /*1e7e0*/  LD.E.128 R12, desc[UR60][R12.64] ;  /* 0x0000003c0c0c7980 */ /* 0x000f62000c101d00 */
[----:B------:R-:W-:-:S02]  /*1e7f0*/  LOP3.LUT R52, R53, 0x380, RZ, 0xc0, !PT ;  /* 0x0000038035347812 */ /* 0x000fc400078ec0ff */
[----:B------:R-:W-:Y:S01]  /*1e800*/  SHF.R.S32.HI R60, RZ, 0x1f, R61 ;  /* 0x0000001fff3c7819 */ /* 0x000fe2000001143d */
[----:B------:R-:W5:Y:S01]  /*1e810*/  LD.E.128 R24, desc[UR60][R24.64] ;  /* 0x0000003c18187980 */ /* 0x000f62000c101d00 */
[----:B------:R-:W-:Y:S02]  /*1e820*/  LOP3.LUT R4, R5, 0x380, RZ, 0xc0, !PT ;  /* 0x0000038005047812 */ /* 0x000fe400078ec0ff */
[----:B------:R-:W-:Y:S01]  /*1e830*/  LOP3.LUT R7, R134, 0x380, RZ, 0xc0, !PT ;  /* 0x0000038086077812 */ /* 0x000fe200078ec0ff */
[----:B------:R-:W-:Y:S01]  /*1e840*/  IMAD.IADD R21, R21, 0x1, R63 ;  /* 0x0000000115157824 */ /* 0x000fe200078e023f */
[----:B------:R-:W-:Y:S01]  /*1e850*/  SHF.R.U64 R36, R36, 0x3, RZ ;  /* 0x0000000324247819 */ /* 0x000fe200000012ff */
[----:B------:R-:W-:Y:S01]  /*1e860*/  IMAD R60, R60, UR4, RZ ;  /* 0x000000043c3c7c24 */ /* 0x000fe2000f8e02ff */
[----:B------:R-:W-:Y:S01]  /*1e870*/  SHF.R.U64 R40, R40, 0x3, RZ ;  /* 0x0000000328287819 */ /* 0x000fe200000012ff */
[----:B------:R-:W-:Y:S01]  /*1e880*/  IMAD R83, R83, R62, R64 ;  /* 0x0000003e53537224 */ /* 0x000fe200078e0240 */
[----:B------:R-:W-:Y:S01]  /*1e890*/  SHF.R.U64 R44, R44, 0x3, RZ ;  /* 0x000000032c2c7819 */ /* 0x000fe200000012ff */
[----:B------:R-:W5:Y:S01]  /*1e8a0*/  LD.E.128 R28, desc[UR60][R28.64] ;  /* 0x0000003c1c1c7980 */ /* 0x000f62000c101d00 */
[----:B------:R-:W-:-:S02]  /*1e8b0*/  SHF.R.U64 R48, R48, 0x3, RZ ;  /* 0x0000000330307819 */ /* 0x000fc400000012ff */
[----:B------:R-:W-:Y:S01]  /*1e8c0*/  SHF.R.U64 R52, R52, 0x3, RZ ;  /* 0x0000000334347819 */ /* 0x000fe200000012ff */
[----:B------:R-:W5:Y:S01]  /*1e8d0*/  LD.E.128 R32, desc[UR60][R32.64] ;  /* 0x0000003c20207980 */ /* 0x000f62000c101d00 */
[----:B------:R-:W-:Y:S02]  /*1e8e0*/  SHF.R.U64 R4, R4, 0x3, RZ ;  /* 0x0000000304047819 */ /* 0x000fe400000012ff */
[----:B------:R-:W-:Y:S01]  /*1e8f0*/  SHF.R.U64 R7, R7, 0x3, RZ ;  /* 0x0000000307077819 */ /* 0x000fe200000012ff */
[----:B------:R-:W-:Y:S01]  /*1e900*/  IMAD.WIDE.U32 R20, R61, UR4, R20 ;  /* 0x000000043d147c25 */ /* 0x000fe2000f8e0014 */
[----:B------:R-:W-:Y:S02]  /*1e910*/  LOP3.LUT R36, R36, R37, RZ, 0x3c, !PT ;  /* 0x0000002524247212 */ /* 0x000fe400078e3cff */
        /* <DEDUP_REMOVED lines=11> */
[----:B------:R-:W-:Y:S01]  /*1e9d0*/  IMAD R61, R61, UR5, R60 ;  /* 0x000000053d3d7c24 */ /* 0x000fe2000f8e023c */
[----:B------:R-:W-:Y:S01]  /*1e9e0*/  SHF.R.S32.HI R60, RZ, 0x1f, R83 ;  /* 0x0000001fff3c7819 */ /* 0x000fe20000011453 */
[----:B------:R-:W-:Y:S01]  /*1e9f0*/  ULDC.64 UR4, c[0x0][0xad8] ;  /* 0x0002b60000047ab9 */ /* 0x000fe20000000a00 */
[----:B------:R-:W5:Y:S01]  /*1ea00*/  LD.E.128 R36, desc[UR60][R36.64] ;  /* 0x0000003c24247980 */ /* 0x000f62000c101d00 */
[----:B------:R-:W-:-:S02]  /*1ea10*/  IMAD.IADD R21, R21, 0x1, R61 ;  /* 0x0000000115157824 */ /* 0x000fc400078e023d */
[----:B------:R-:W-:Y:S01]  /*1ea20*/  IMAD R60, R60, UR4, RZ ;  /* 0x000000043c3c7c24 */ /* 0x000fe2000f8e02ff */
[----:B------:R0:W5:Y:S01]  /*1ea30*/  LD.E.128 R4, desc[UR60][R134.64] ;  /* 0x0000003c86047980 */ /* 0x000162000c101d00 */
[----:B------:R-:W-:-:S03]  /*1ea40*/  IMAD R67, R232, 0x80, R3 ;  /* 0x00000080e8437824 */ /* 0x000fc600078e0203 */
[----:B------:R-:W5:Y:S04]  /*1ea50*/  LD.E.128 R40, desc[UR60][R40.64] ;  /* 0x0000003c28287980 */ /* 0x000f68000c101d00 */
[----:B------:R-:W5:Y:S04]  /*1ea60*/  LD.E.128 R44, desc[UR60][R44.64] ;  /* 0x0000003c2c2c7980 */ /* 0x000f68000c101d00 */
[----:B------:R-:W5:Y:S04]  /*1ea70*/  LD.E.128 R48, desc[UR60][R48.64] ;  /* 0x0000003c30307980 */ /* 0x000f68000c101d00 */
[----:B------:R-:W5:Y:S04]  /*1ea80*/  LD.E.128 R52, desc[UR60][R52.64] ;  /* 0x0000003c34347980 */ /* 0x000f68000c101d00 */
[----:B------:R-:W5:Y:S01]  /*1ea90*/  LD.E.128 R56, desc[UR60][R56.64] ;  /* 0x0000003c38387980 */ /* 0x000f62000c101d00 */
[C---:B------:R-:W-:Y:S01]  /*1eaa0*/  IMAD R3, R83.reuse, UR5, R60 ;  /* 0x0000000553037c24 */ /* 0x040fe2000f8e023c */
[----:B------:R-:W-:Y:S01]  /*1eab0*/  @!PT LDS RZ, [RZ] ;  /* 0x00000000fffff984 */ /* 0x000fe20000000800 */
[----:B------:R-:W-:Y:S01]  /*1eac0*/  @!PT LDS RZ, [RZ] ;  /* 0x00000000fffff984 */ /* 0x000fe20000000800 */
[----:B------:R-:W-:Y:S01]  /*1ead0*/  @!PT LDS RZ, [RZ] ;  /* 0x00000000fffff984 */ /* 0x000fe20000000800 */
[----:B------:R-:W-:Y:S01]  /*1eae0*/  @!PT LDS RZ, [RZ] ;  /* 0x00000000fffff984 */ /* 0x000fe20000000800 */
[----:B------:R1:W-:Y:S06]  /*1eaf0*/  MEMBAR.ALL.CTA ;  /* 0x0000000000007992 */ /* 0x0003ec0000008000 */
[----:B-1----:R-:W1:Y:S01]  /*1eb00*/  FENCE.VIEW.ASYNC.S ;  /* 0x00000000000073c6 */ /* 0x002e620000000000 */
[----:B------:R-:W-:Y:S01]  /*1eb10*/  IMAD.WIDE.U32 R20, R83, UR4, R20 ;  /* 0x0000000453147c25 */ /* 0x000fe2000f8e0014 */
[----:B------:R-:W-:-:S03]  /*1eb20*/  ULDC.64 UR4, c[0x0][0xa80] ;  /* 0x0002a00000047ab9 */ /* 0x000fc60000000a00 */
[----:B------:R-:W-:Y:S01]  /*1eb30*/  IMAD.IADD R21, R21, 0x1, R3 ;  /* 0x0000000115157824 */ /* 0x000fe200078e0203 */
[----:B------:R-:W-:Y:S01]  /*1eb40*/  LEA R64, P2, R20, UR4, 0x1 ;  /* 0x0000000414407c11 */ /* 0x000fe2000f8408ff */
[----:B------:R-:W-:-:S03]  /*1eb50*/  VIADD R3, R2, 0x36820 ;  /* 0x0003682002037836 */ /* 0x000fc60000000000 */
[----:B------:R-:W-:Y:S02]  /*1eb60*/  LEA.HI.X R65, R20, UR5, R21, 0x1, P2 ;  /* 0x0000000514417c11 */ /* 0x000fe400090f0c15 */
[CC--:B------:R-:W-:Y:S01]  /*1eb70*/  ISETP.GE.AND P2, PT, R67.reuse, R82.reuse, PT ;  /* 0x000000524300720c */ /* 0x0c0fe20003f46270 */
[C---:B------:R-:W-:Y:S01]  /*1eb80*/  VIADD R63, R67.reuse, 0x40 ;  /* 0x00000040433f7836 */ /* 0x040fe20000000000 */
[----:B------:R-:W-:Y:S01]  /*1eb90*/  PRMT R3, RZ, 0x654, R3 ;  /* 0x00000654ff037816 */ /* 0x000fe20000000003 */
[----:B------:R-:W-:Y:S02]  /*1eba0*/  VIADD R61, R67, 0x20 ;  /* 0x00000020433d7836 */ /* 0x000fe40000000000 */
[C---:B------:R-:W-:Y:S01]  /*1ebb0*/  VIADD R66, R0.reuse, 0x40 ;  /* 0x0000004000427836 */ /* 0x040fe20000000000 */
[-C--:B------:R-:W-:Y:S01]  /*1ebc0*/  ISETP.GE.AND P0, PT, R63, R82.reuse, PT ;  /* 0x000000523f00720c */ /* 0x080fe20003f06270 */
[----:B------:R-:W-:Y:S01]  /*1ebd0*/  VIADD R70, R0, 0x80 ;  /* 0x0000008000467836 */ /* 0x000fe20000000000 */
[----:B-1----:R0:W1:Y:S01]  /*1ebe0*/  SHFL.IDX PT, R63, R64, RZ, 0x181f ;  /* 0x00181fff403f7589 */ /* 0x00206200000e0000 */
[----:B------:R-:W-:Y:S01]  /*1ebf0*/  BSSY B1, `(.L_x_624) ;  /* 0x0000015000017945 */ /* 0x000fe20003800000 */
[----:B------:R2:W-:Y:S01]  /*1ec00*/  SYNCS.ARRIVE.TRANS64.RED.A1T0 RZ, [R3+URZ], RZ ;  /* 0x000000ff03ff79a7 */ /* 0x0005e2000810043f */
[----:B------:R-:W-:-:S02]  /*1ec10*/  ISETP.GE.AND P1, PT, R61, R82, PT ;  /* 0x000000523d00720c */ /* 0x000fc40003f26270 */
[----:B------:R-:W-:Y:S02]  /*1ec20*/  SHF.R.S32.HI R69, RZ, 0x1f, R0 ;  /* 0x0000001fff457819 */ /* 0x000fe40000011400 */
[----:B------:R-:W-:Y:S01]  /*1ec30*/  SHF.R.S32.HI R68, RZ, 0x1f, R66 ;  /* 0x0000001fff447819 */ /* 0x000fe20000011442 */
[----:B--2---:R0:W2:Y:S01]  /*1ec40*/  SHFL.IDX PT, R3, R65, RZ, 0x181f ;  /* 0x00181fff41037589 */ /* 0x0040a200000e0000 */
[----:B------:R-:W-:Y:S01]  /*1ec50*/  SHF.R.S32.HI R71, RZ, 0x1f, R70 ;  /* 0x0000001fff477819 */ /* 0x000fe20000011446 */
[----:B------:R-:W-:Y:S06]  /*1ec60*/  @P2 BRA `(.L_x_625) ;  /* 0x0000000000342947 */ /* 0x000fec0003800000 */
[----:B------:R-:W-:Y:S02]  /*1ec70*/  ULDC UR4, c[0x0][0xac8] ;  /* 0x0002b20000047ab9 */ /* 0x000fe40000000800 */
        /* <DEDUP_REMOVED lines=12> */
.L_x_625:
[----:B------:R-:W-:Y:S05]  /*1ed40*/  BSYNC B1 ;  /* 0x0000000000017941 */ /* 0x000fea0003800000 */
.L_x_624:
[----:B--2---:R2:W4:Y:S01]  /*1ed50*/  SHFL.IDX PT, R3, R65, 0x1, 0x181f ;  /* 0x00381f0041037f89 */ /* 0x00452200000e0000 */
[----:B------:R-:W-:Y:S03]  /*1ed60*/  BSSY B1, `(.L_x_626) ;  /* 0x0000010000017945 */ /* 0x000fe60003800000 */
[----:B---3--:R2:W3:Y:S01]  /*1ed70*/  SHFL.IDX PT, R21, R64, 0x1, 0x181f ;  /* 0x00381f0040157f89 */ /* 0x0084e200000e0000 */
[----:B------:R-:W-:Y:S05]  /*1ed80*/  @P1 BRA `(.L_x_627) ;  /* 0x0000000000341947 */ /* 0x000fea0003800000 */
[----:B------:R-:W-:Y:S02]  /*1ed90*/  ULDC UR4, c[0x0][0xac8] ;  /* 0x0002b20000047ab9 */ /* 0x000fe40000000800 */
[----:B------:R-:W-:Y:S02]  /*1eda0*/  ISETP.GE.AND P4, PT, R0, UR4, PT ;  /* 0x0000000400007c0c */ /* 0x000fe4000bf86270 */
[----:B------:R-:W-:Y:S02]  /*1edb0*/  ISETP.GE.AND P5, PT, R66, UR4, PT ;  /* 0x0000000442007c0c */ /* 0x000fe4000bfa6270 */
[----:B------:R-:W-:-:S09]  /*1edc0*/  ISETP.GE.AND P6, PT, R70, UR4, PT ;  /* 0x0000000446007c0c */ /* 0x000fd2000bfc6270 */
[-C--:B---3-5:R-:W-:Y:S02]  /*1edd0*/  @!P4 LEA R4, P1, R0, R21.reuse, 0x1 ;  /* 0x000000150004c211 */ /* 0x0a8fe400078208ff */
[-C--:B------:R-:W-:Y:S02]  /*1ede0*/  @!P5 LEA R6, P2, R66, R21.reuse, 0x1 ;  /* 0x000000154206d211 */ /* 0x080fe400078408ff */
[----:B------:R-:W-:Y:S02]  /*1edf0*/  @!P6 LEA R20, P3, R70, R21, 0x1 ;  /* 0x000000154614e211 */ /* 0x000fe400078608ff */
[-C--:B----4-:R-:W-:Y:S02]  /*1ee00*/  @!P4 LEA.HI.X R5, R0, R3.reuse, R69, 0x1, P1 ;  /* 0x000000030005c211 */ /* 0x090fe400008f0c45 */
[-C--:B------:R-:W-:Y:S02]  /*1ee10*/  @!P5 LEA.HI.X R7, R66, R3.reuse, R68, 0x1, P2 ;  /* 0x000000034207d211 */ /* 0x080fe400010f0c44 */
[----:B------:R-:W-:Y:S01]  /*1ee20*/  @!P6 LEA.HI.X R21, R70, R3, R71, 0x1, P3 ;  /* 0x000000034615e211 */ /* 0x000fe200018f0c47 */
[----:B------:R3:W-:Y:S04]  /*1ee30*/  @!P4 ST.E.128 desc[UR60][R4.64], R8 ;  /* 0x000000080400c985 */ /* 0x0007e8000c101d3c */
[----:B------:R3:W-:Y:S04]  /*1ee40*/  @!P5 ST.E.128 desc[UR60][R6.64], R32 ;  /* 0x000000200600d985 */ /* 0x0007e8000c101d3c */
[----:B------:R3:W-:Y:S02]  /*1ee50*/  @!P6 ST.E.128 desc[UR60][R20.64], R48 ;  /* 0x000000301400e985 */ /* 0x0007e4000c101d3c */
.L_x_627:
[----:B------:R-:W-:Y:S05]  /*1ee60*/  BSYNC B1 ;  /* 0x0000000000017941 */ /* 0x000fea0003800000 */
.L_x_626:
[----:B----4-:R4:W0:Y:S01]  /*1ee70*/  SHFL.IDX PT, R3, R65, 0x2, 0x181f ;  /* 0x00581f0041037f89 */ /* 0x01082200000e0000 */
[----:B------:R-:W-:Y:S03]  /*1ee80*/  BSSY B1, `(.L_x_628) ;  /* 0x0000010000017945 */ /* 0x000fe60003800000 */
[----:B---3-5:R4:W3:Y:S01]  /*1ee90*/  SHFL.IDX PT, R9, R64, 0x2, 0x181f ;  /* 0x00581f0040097f89 */ /* 0x0288e200000e0000 */
[----:B------:R-:W-:Y:S05]  /*1eea0*/  @P0 BRA `(.L_x_629) ;  /* 0x0000000000340947 */ /* 0x000fea0003800000 */
[----:B------:R-:W-:Y:S02]  /*1eeb0*/  ULDC UR4, c[0x0][0xac8] ;  /* 0x0002b20000047ab9 */ /* 0x000fe40000000800 */
[----:B------:R-:W-:Y:S02]  /*1eec0*/  ISETP.GE.AND P3, PT, R0, UR4, PT ;  /* 0x0000000400007c0c */ /* 0x000fe4000bf66270 */
[----:B------:R-:W-:Y:S02]  /*1eed0*/  ISETP.GE.AND P4, PT, R66, UR4, PT ;  /* 0x0000000442007c0c */ /* 0x000fe4000bf86270 */
[----:B------:R-:W-:-:S09]  /*1eee0*/  ISETP.GE.AND P5, PT, R70, UR4, PT ;  /* 0x0000000446007c0c */ /* 0x000fd2000bfa6270 */
[-C--:B---3--:R-:W-:Y:S02]  /*1eef0*/  @!P3 LEA R4, P0, R0, R9.reuse, 0x1 ;  /* 0x000000090004b211 */ /* 0x088fe400078008ff */
        /* <DEDUP_REMOVED lines=8> */
.L_x_629:
[----:B------:R-:W-:Y:S05]  /*1ef80*/  BSYNC B1 ;  /* 0x0000000000017941 */ /* 0x000fea0003800000 */
.L_x_628:
[----:B0-----:R-:W-:Y:S01]  /*1ef90*/  VIADD R3, R67, 0x60 ;  /* 0x0000006043037836 */ /* 0x001fe20000000000 */
[----:B--2-4-:R-:W4:Y:S04]  /*1efa0*/  SHFL.IDX PT, R65, R65, 0x3, 0x181f ;  /* 0x00781f0041417f89 */ /* 0x014f2800000e0000 */
[----:B------:R-:W-:Y:S01]  /*1efb0*/  ISETP.GE.AND P0, PT, R3, R82, PT ;  /* 0x000000520300720c */ /* 0x000fe20003f06270 */
[----:B---3--:R3:W0:-:S12]  /*1efc0*/  SHFL.IDX PT, R9, R64, 0x3, 0x181f ;  /* 0x00781f0040097f89 */ /* 0x00861800000e0000 */
[----:B---3--:R-:W-:Y:S05]  /*1efd0*/  @P0 BRA `(.L_x_630) ;  /* 0x0000002000680947 */ /* 0x008fea0003800000 */
[----:B------:R-:W-:Y:S02]  /*1efe0*/  ULDC UR4, c[0x0][0xac8] ;  /* 0x0002b20000047ab9 */ /* 0x000fe40000000800 */
[----:B------:R-:W-:Y:S02]  /*1eff0*/  ISETP.GE.AND P2, PT, R0, UR4, PT ;  /* 0x0000000400007c0c */ /* 0x000fe4000bf46270 */
[----:B------:R-:W-:-:S11]  /*1f000*/  ISETP.GE.AND P3, PT, R66, UR4, PT ;  /* 0x0000000442007c0c */ /* 0x000fd6000bf66270 */
[-C--:B0-----:R-:W-:Y:S02]  /*1f010*/  @!P2 LEA R4, P0, R0, R9.reuse, 0x1 ;  /* 0x000000090004a211 */ /* 0x081fe400078008ff */
[----:B------:R-:W-:Y:S02]  /*1f020*/  @!P3 LEA R6, P1, R66, R9, 0x1 ;  /* 0x000000094206b211 */ /* 0x000fe400078208ff */
[-C--:B----4-:R-:W-:Y:S02]  /*1f030*/  @!P2 LEA.HI.X R5, R0, R65.reuse, R69, 0x1, P0 ;  /* 0x000000410005a211 */ /* 0x090fe400000f0c45 */
[----:B------:R-:W-:Y:S02]  /*1f040*/  @!P3 LEA.HI.X R7, R66, R65, R68, 0x1, P1 ;  /* 0x000000414207b211 */ /* 0x000fe400008f0c44 */
[----:B------:R-:W-:Y:S01]  /*1f050*/  ISETP.GE.AND P0, PT, R70, UR4, PT ;  /* 0x0000000446007c0c */ /* 0x000fe2000bf06270 */
[----:B------:R3:W-:Y:S04]  /*1f060*/  @!P2 ST.E.128 desc[UR60][R4.64], R24 ;  /* 0x000000180400a985 */ /* 0x0007e8000c101d3c */
[----:B------:R3:W-:Y:S08]  /*1f070*/  @!P3 ST.E.128 desc[UR60][R6.64], R40 ;  /* 0x000000280600b985 */ /* 0x0007f0000c101d3c */
[----:B------:R-:W-:Y:S05]  /*1f080*/  @P0 BRA `(.L_x_630) ;  /* 0x00000020003c0947 */ /* 0x000fea0003800000 */
[----:B---3--:R-:W-:-:S04]  /*1f090*/  LEA R4, P0, R70, R9, 0x1 ;  /* 0x0000000946047211 */ /* 0x008fc800078008ff */
[----:B------:R-:W-:-:S05]  /*1f0a0*/  LEA.HI.X R5, R70, R65, R71, 0x1, P0 ;  /* 0x0000004146057211 */ /* 0x000fca00000f0c47 */
[----:B------:R0:W-:Y:S01]  /*1f0b0*/  ST.E.128 desc[UR60][R4.64], R56 ;  /* 0x0000003804007985 */ /* 0x0001e2000c101d3c */
[----:B------:R-:W-:Y:S05]  /*1f0c0*/  BRA `(.L_x_630) ;  /* 0x00000020002c7947 */ /* 0x000fea0003800000 */
.L_x_623:
[----:B------:R-:W-:Y:S01]  /*1f0d0*/  ULDC.64 UR4, c[0x0][0xb08] ;  /* 0x0002c20000047ab9 */ /* 0x000fe20000000a00 */
[----:B0-----:R-:W0:Y:S01]  /*1f0e0*/  @P4 LDC R3, c[0x0][0xbec] ;  /* 0x0002fb00ff034b82 */ /* 0x001e220000000800 */
[----:B------:R-:W-:Y:S01]  /*1f0f0*/  IMAD R81, R81, UR4, RZ ;  /* 0x0000000451517c24 */ /* 0x000fe2000f8e02ff */
[----:B------:R-:W-:Y:S01]  /*1f100*/  SHF.R.S32.HI R0, RZ, 0x1f, R225 ;  /* 0x0000001fff007819 */ /* 0x000fe200000114e1 */
[C---:B------:R-:W-:Y:S01]  /*1f110*/  IMAD.WIDE.U32 R4, R80.reuse, UR4, RZ ;  /* 0x0000000450047c25 */ /* 0x040fe2000f8e00ff */
[----:B------:R-:W-:Y:S01]  /*1f120*/  ULDC.64 UR6, c[0x0][0xb30] ;  /* 0x0002cc0000067ab9 */ /* 0x000fe20000000a00 */
[----:B------:R-:W-:Y:S01]  /*1f130*/  ISETP.GE.AND P0, PT, R9, R82, PT ;  /* 0x000000520900720c */ /* 0x000fe20003f06270 */
[----:B------:R-:W-:Y:S01]  /*1f140*/  BSSY B1, `(.L_x_631) ;  /* 0x00000c0000017945 */ /* 0x000fe20003800000 */
[----:B------:R-:W-:Y:S01]  /*1f150*/  IMAD R81, R80, UR5, R81 ;  /* 0x0000000550517c24 */ /* 0x000fe2000f8e0251 */
[----:B------:R-:W1:Y:S01]  /*1f160*/  @P4 LDC R11, c[0x0][0xbf0] ;  /* 0x0002fc00ff0b4b82 */ /* 0x000e620000000800 */
[----:B------:R-:W-:Y:S01]  /*1f170*/  ULDC.64 UR4, c[0x0][0xb38] ;  /* 0x0002ce0000047ab9 */ /* 0x000fe20000000a00 */
[----:B------:R-:W-:Y:S01]  /*1f180*/  VIADD R90, R223, 0x78 ;  /* 0x00000078df5a7836 */ /* 0x000fe20000000000 */
[----:B------:R-:W-:Y:S01]  /*1f190*/  SHF.R.S32.HI R85, RZ, 0x1f, R234 ;  /* 0x0000001fff557819 */ /* 0x000fe200000114ea */
[----:B------:R-:W-:Y:S01]  /*1f1a0*/  IMAD.IADD R5, R5, 0x1, R81 ;  /* 0x0000000105057824 */ /* 0x000fe200078e0251 */
[----:B------:R-:W-:Y:S01]  /*1f1b0*/  SHF.R.S32.HI R86, RZ, 0x1f, R235 ;  /* 0x0000001fff567819 */ /* 0x000fe200000114eb */
[----:B------:R-:W-:Y:S01]  /*1f1c0*/  VIADD R92, R223, 0x70 ;  /* 0x00000070df5c7836 */ /* 0x000fe20000000000 */
[----:B------:R-:W-:Y:S01]  /*1f1d0*/  SHF.R.S32.HI R87, RZ, 0x1f, R236 ;  /* 0x0000001fff577819 */ /* 0x000fe200000114ec */
[----:B------:R-:W-:Y:S01]  /*1f1e0*/  IMAD.WIDE.U32 R4, R222, UR4, R4 ;  /* 0x00000004de047c25 */ /* 0x000fe2000f8e0004 */
[----:B------:R-:W-:-:S02]  /*1f1f0*/  SHF.R.S32.HI R88, RZ, 0x1f, R237 ;  /* 0x0000001fff587819 */ /* 0x000fc400000114ed */
[----:B------:R-:W-:Y:S01]  /*1f200*/  SHF.R.S32.HI R90, RZ, 0x1f, R90 ;  /* 0x0000001fff5a7819 */ /* 0x000fe2000001145a */
[----:B------:R-:W-:Y:S01]  /*1f210*/  IMAD R5, R222, UR5, R5 ;  /* 0x00000005de057c24 */ /* 0x000fe2000f8e0205 */
[----:B------:R-:W-:Y:S01]  /*1f220*/  ULDC.64 UR4, c[0x0][0xb40] ;  /* 0x0002d00000047ab9 */ /* 0x000fe20000000a00 */
[----:B------:R-:W-:Y:S01]  /*1f230*/  VIADD R94, R223, 0x68 ;  /* 0x00000068df5e7836 */ /* 0x000fe20000000000 */
[----:B------:R-:W-:Y:S01]  /*1f240*/  SHF.R.S32.HI R92, RZ, 0x1f, R92 ;  /* 0x0000001fff5c7819 */ /* 0x000fe2000001145c */
[----:B------:R-:W-:Y:S02]  /*1f250*/  IMAD R0, R0, UR4, RZ ;  /* 0x0000000400007c24 */ /* 0x000fe4000f8e02ff */
[----:B------:R-:W-:Y:S01]  /*1f260*/  IMAD.WIDE.U32 R4, R225, UR4, R4 ;  /* 0x00000004e1047c25 */ /* 0x000fe2000f8e0004 */
[----:B------:R-:W-:-:S03]  /*1f270*/  SHF.R.S32.HI R94, RZ, 0x1f, R94 ;  /* 0x0000001fff5e7819 */ /* 0x000fc6000001145e */
[----:B------:R-:W-:Y:S01]  /*1f280*/  IMAD R7, R225, UR5, R0 ;  /* 0x00000005e1077c24 */ /* 0x000fe2000f8e0200 */
[----:B------:R-:W-:Y:S01]  /*1f290*/  ULDC.64 UR4, c[0x0][0xb48] ;  /* 0x0002d20000047ab9 */ /* 0x000fe20000000a00 */
[----:B0-----:R-:W-:-:S04]  /*1f2a0*/  @P4 IMAD.HI.U32 R0, R84, R3, RZ ;  /* 0x0000000354004227 */ /* 0x001fc800078e00ff */
[----:B------:R-:W-:Y:S01]  /*1f2b0*/  IMAD.MOV.U32 R3, RZ, RZ, R84 ;  /* 0x000000ffff037224 */ /* 0x000fe200078e0054 */
[----:B-1----:R-:W-:Y:S01]  /*1f2c0*/  @P4 SHF.R.U32.HI R3, RZ, R11, R0 ;  /* 0x0000000bff034219 */ /* 0x002fe20000011600 */
[----:B------:R-:W-:Y:S02]  /*1f2d0*/  IMAD.IADD R5, R5, 0x1, R7 ;  /* 0x0000000105057824 */ /* 0x000fe400078e0207 */
[----:B------:R-:W-:Y:S01]  /*1f2e0*/  VIADD R134, R223, 0x60 ;  /* 0x00000060df867836 */ /* 0x000fe20000000000 */
[--C-:B------:R-:W-:Y:S01]  /*1f2f0*/  SHF.R.S32.HI R0, RZ, 0x1f, R3.reuse ;  /* 0x0000001fff007819 */ /* 0x100fe20000011403 */
[----:B------:R-:W-:Y:S02]  /*1f300*/  IMAD.MOV R6, RZ, RZ, -R3 ;  /* 0x000000ffff067224 */ /* 0x000fe400078e0a03 */
[----:B------:R-:W-:Y:S01]  /*1f310*/  IMAD.WIDE.U32 R4, R233, UR4, R4 ;  /* 0x00000004e9047c25 */ /* 0x000fe2000f8e0004 */
[----:B------:R-:W-:-:S03]  /*1f320*/  SHF.R.S32.HI R134, RZ, 0x1f, R134 ;  /* 0x0000001fff867819 */ /* 0x000fc60000011486 */
[----:B------:R-:W-:Y:S02]  /*1f330*/  IMAD R83, R83, R6, R84 ;  /* 0x0000000653537224 */ /* 0x000fe400078e0254 */
[----:B------:R-:W-:Y:S02]  /*1f340*/  IMAD R0, R0, UR6, RZ ;  /* 0x0000000600007c24 */ /* 0x000fe4000f8e02ff */
[----:B------:R-:W-:Y:S01]  /*1f350*/  IMAD R5, R233, UR5, R5 ;  /* 0x00000005e9057c24 */ /* 0x000fe2000f8e0205 */
[----:B------:R-:W-:Y:S01]  /*1f360*/  ULDC.64 UR4, c[0x0][0xb28] ;  /* 0x0002ca0000047ab9 */ /* 0x000fe20000000a00 */
[C---:B------:R-:W-:Y:S01]  /*1f370*/  IMAD R7, R3.reuse, UR7, R0 ;  /* 0x0000000703077c24 */ /* 0x040fe2000f8e0200 */
[----:B------:R-:W-:Y:S01]  /*1f380*/  SHF.R.S32.HI R0, RZ, 0x1f, R83 ;  /* 0x0000001fff007819 */ /* 0x000fe20000011453 */
[----:B------:R-:W-:-:S04]  /*1f390*/  IMAD.WIDE.U32 R4, R3, UR6, R4 ;  /* 0x0000000603047c25 */ /* 0x000fc8000f8e0004 */
[----:B------:R-:W-:Y:S02]  /*1f3a0*/  IMAD R0, R0, UR4, RZ ;  /* 0x0000000400007c24 */ /* 0x000fe4000f8e02ff */
[----:B------:R-:W-:Y:S02]  /*1f3b0*/  IMAD.IADD R5, R5, 0x1, R7 ;  /* 0x0000000105057824 */ /* 0x000fe400078e0207 */
[C---:B------:R-:W-:Y:S02]  /*1f3c0*/  IMAD R3, R83.reuse, UR5, R0 ;  /* 0x0000000553037c24 */ /* 0x040fe4000f8e0200 */
[----:B------:R-:W-:Y:S01]  /*1f3d0*/  IMAD.WIDE.U32 R4, R83, UR4, R4 ;  /* 0x0000000453047c25 */ /* 0x000fe2000f8e0004 */
[----:B------:R-:W-:-:S03]  /*1f3e0*/  ULDC.64 UR4, c[0x0][0xb00] ;  /* 0x0002c00000047ab9 */ /* 0x000fc60000000a00 */
[----:B------:R-:W-:Y:S01]  /*1f3f0*/  IMAD.IADD R3, R5, 0x1, R3 ;  /* 0x0000000105037824 */ /* 0x000fe200078e0203 */
[----:B------:R-:W-:Y:S01]  /*1f400*/  LEA R0, P1, R4, UR4, 0x2 ;  /* 0x0000000404007c11 */ /* 0x000fe2000f8210ff */
[----:B------:R-:W-:Y:S02]  /*1f410*/  VIADD R6, R2, 0x36820 ;  /* 0x0003682002067836 */ /* 0x000fe40000000000 */
[C---:B------:R-:W-:Y:S01]  /*1f420*/  VIADD R136, R223.reuse, 0x58 ;  /* 0x00000058df887836 */ /* 0x040fe20000000000 */
[----:B------:R-:W-:Y:S01]  /*1f430*/  LEA.HI.X R3, R4, UR5, R3, 0x2, P1 ;  /* 0x0000000504037c11 */ /* 0x000fe200088f1403 */
[C---:B------:R-:W-:Y:S01]  /*1f440*/  VIADD R138, R223.reuse, 0x50 ;  /* 0x00000050df8a7836 */ /* 0x040fe20000000000 */
[----:B------:R-:W-:Y:S01]  /*1f450*/  PRMT R6, RZ, 0x654, R6 ;  /* 0x00000654ff067816 */ /* 0x000fe20000000006 */
[C---:B------:R-:W-:Y:S01]  /*1f460*/  VIADD R140, R223.reuse, 0x48 ;  /* 0x00000048df8c7836 */ /* 0x040fe20000000000 */
[----:B------:R0:W1:Y:S01]  /*1f470*/  SHFL.IDX PT, R4, R0, RZ, 0x1c1f ;  /* 0x001c1fff00047589 */ /* 0x00006200000e0000 */
[C---:B------:R-:W-:Y:S01]  /*1f480*/  VIADD R142, R223.reuse, 0x40 ;  /* 0x00000040df8e7836 */ /* 0x040fe20000000000 */
[----:B------:R0:W-:Y:S01]  /*1f490*/  SYNCS.ARRIVE.TRANS64.RED.A1T0 RZ, [R6+URZ], RZ ;  /* 0x000000ff06ff79a7 */ /* 0x0001e2000810043f */
[C---:B------:R-:W-:Y:S01]  /*1f4a0*/  VIADD R144, R223.reuse, 0x38 ;  /* 0x00000038df907836 */ /* 0x040fe20000000000 */
[----:B------:R0:W2:Y:S01]  /*1f4b0*/  SHFL.IDX PT, R5, R3, RZ, 0x1c1f ;  /* 0x001c1fff03057589 */ /* 0x0000a200000e0000 */
        /* <DEDUP_REMOVED lines=23> */
[C---:B------:R-:W-:Y:S02]  /*1f630*/  VIADD R139, R223.reuse, 0x48 ;  /* 0x00000048df8b7836 */ /* 0x040fe40000000000 */
[C---:B------:R-:W-:Y:S02]  /*1f640*/  VIADD R141, R223.reuse, 0x40 ;  /* 0x00000040df8d7836 */ /* 0x040fe40000000000 */
[C---:B------:R-:W-:Y:S02]  /*1f650*/  VIADD R143, R223.reuse, 0x38 ;  /* 0x00000038df8f7836 */ /* 0x040fe40000000000 */
[C---:B------:R-:W-:Y:S02]  /*1f660*/  VIADD R145, R223.reuse, 0x30 ;  /* 0x00000030df917836 */ /* 0x040fe40000000000 */
[C---:B------:R-:W-:Y:S02]  /*1f670*/  VIADD R147, R223.reuse, 0x28 ;  /* 0x00000028df937836 */ /* 0x040fe40000000000 */
[----:B------:R-:W-:-:S02]  /*1f680*/  VIADD R152, R223, 0x20 ;  /* 0x00000020df987836 */ /* 0x000fc40000000000 */
[C---:B------:R-:W-:Y:S02]  /*1f690*/  VIADD R154, R223.reuse, 0x18 ;  /* 0x00000018df9a7836 */ /* 0x040fe40000000000 */
[C---:B------:R-:W-:Y:S02]  /*1f6a0*/  VIADD R156, R223.reuse, 0x10 ;  /* 0x00000010df9c7836 */ /* 0x040fe40000000000 */
[----:B------:R-:W-:Y:S01]  /*1f6b0*/  VIADD R158, R223, 0x8 ;  /* 0x00000008df9e7836 */ /* 0x000fe20000000000 */
[----:B012---:R-:W-:Y:S06]  /*1f6c0*/  @P0 BRA `(.L_x_632) ;  /* 0x00000004009c0947 */ /* 0x007fec0003800000 */
[----:B------:R-:W-:Y:S01]  /*1f6d0*/  ULDC UR4, c[0x0][0xac8] ;  /* 0x0002b20000047ab9 */ /* 0x000fe20000000800 */
[----:B------:R-:W-:Y:S02]  /*1f6e0*/  SHF.R.S32.HI R13, RZ, 0x1f, R231 ;  /* 0x0000001fff0d7819 */ /* 0x000fe400000114e7 */
[----:B------:R-:W-:Y:S02]  /*1f6f0*/  ISETP.GE.AND P0, PT, R223, UR4, PT ;  /* 0x00000004df007c0c */ /* 0x000fe4000bf06270 */
[----:B------:R-:W-:Y:S02]  /*1f700*/  ISETP.GE.AND P5, PT, R158, UR4, PT ;  /* 0x000000049e007c0c */ /* 0x000fe4000bfa6270 */
[----:B------:R-:W-:Y:S02]  /*1f710*/  ISETP.GE.AND P4, PT, R156, UR4, PT ;  /* 0x000000049c007c0c */ /* 0x000fe4000bf86270 */
[----:B------:R-:W-:-:S07]  /*1f720*/  ISETP.GE.AND P3, PT, R154, UR4, PT ;  /* 0x000000049a007c0c */ /* 0x000fce000bf66270 */
[----:B------:R-:W-:-:S04]  /*1f730*/  @!P0 IMAD.WIDE R6, R223, 0x4, R4 ;  /* 0x00000004df068825 */ /* 0x000fc800078e0204 */
[-C--:B------:R-:W-:Y:S01]  /*1f740*/  @!P4 LEA R8, P2, R156, R4.reuse, 0x2 ;  /* 0x000000049c08c211 */ /* 0x080fe200078410ff */
[----:B------:R0:W-:Y:S01]  /*1f750*/  @!P0 ST.E.64 desc[UR60][R6.64], R24 ;  /* 0x0000001806008985 */ /* 0x0001e2000c101b3c */
[----:B------:R-:W-:Y:S02]  /*1f760*/  ISETP.GE.AND P0, PT, R152, UR4, PT ;  /* 0x0000000498007c0c */ /* 0x000fe4000bf06270 */
[----:B------:R-:W-:Y:S02]  /*1f770*/  @!P3 LEA R10, P6, R154, R4, 0x2 ;  /* 0x000000049a0ab211 */ /* 0x000fe400078c10ff */
[-C--:B------:R-:W-:Y:S02]  /*1f780*/  @!P4 LEA.HI.X R9, R156, R5.reuse, R157, 0x2, P2 ;  /* 0x000000059c09c211 */ /* 0x080fe400010f149d */
[----:B------:R-:W-:Y:S02]  /*1f790*/  ISETP.GE.AND P2, PT, R145, UR4, PT ;  /* 0x0000000491007c0c */ /* 0x000fe4000bf46270 */
[----:B------:R-:W-:-:S02]  /*1f7a0*/  @!P3 LEA.HI.X R11, R154, R5, R155, 0x2, P6 ;  /* 0x000000059a0bb211 */ /* 0x000fc400030f149b */
[----:B0-----:R-:W-:Y:S01]  /*1f7b0*/  @!P5 LEA R6, P1, R158, R4, 0x2 ;  /* 0x000000049e06d211 */ /* 0x001fe200078210ff */
[----:B------:R-:W-:-:S03]  /*1f7c0*/  VIADD R25, R223, 0xa8 ;  /* 0x000000a8df197836 */ /* 0x000fc60000000000 */
[----:B------:R-:W-:Y:S02]  /*1f7d0*/  @!P5 LEA.HI.X R7, R158, R5, R159, 0x2, P1 ;  /* 0x000000059e07d211 */ /* 0x000fe400008f149f */
[----:B------:R-:W-:-:S03]  /*1f7e0*/  ISETP.GE.AND P1, PT, R147, UR4, PT ;  /* 0x0000000493007c0c */ /* 0x000fc6000bf26270 */
[----:B------:R0:W-:Y:S04]  /*1f7f0*/  @!P5 ST.E.64 desc[UR60][R6.64], R28 ;  /* 0x0000001c0600d985 */ /* 0x0001e8000c101b3c */
[----:B------:R1:W-:Y:S01]  /*1f800*/  @!P4 ST.E.64 desc[UR60][R8.64], R32 ;  /* 0x000000200800c985 */ /* 0x0003e2000c101b3c */
[----:B------:R-:W-:-:S03]  /*1f810*/  ISETP.GE.AND P4, PT, R141, UR4, PT ;  /* 0x000000048d007c0c */ /* 0x000fc6000bf86270 */
[----:B------:R2:W-:Y:S01]  /*1f820*/  @!P3 ST.E.64 desc[UR60][R10.64], R36 ;  /* 0x000000240a00b985 */ /* 0x0005e2000c101b3c */
[----:B------:R-:W-:Y:S02]  /*1f830*/  ISETP.GE.AND P3, PT, R143, UR4, PT ;  /* 0x000000048f007c0c */ /* 0x000fe4000bf66270 */
[CC--:B0-----:R-:W-:Y:S01]  /*1f840*/  @!P0 LEA R6, P6, R152.reuse, R4.reuse, 0x2 ;  /* 0x0000000498068211 */ /* 0x0c1fe200078c10ff */
[----:B------:R-:W-:Y:S01]  /*1f850*/  VIADD R29, R223, 0xb8 ;  /* 0x000000b8df1d7836 */ /* 0x000fe20000000000 */
[-C--:B-1----:R-:W-:Y:S01]  /*1f860*/  @!P1 LEA R8, P5, R147, R4.reuse, 0x2 ;  /* 0x0000000493089211 */ /* 0x082fe200078a10ff */
[----:B------:R-:W-:Y:S01]  /*1f870*/  VIADD R33, R223, 0xb0 ;  /* 0x000000b0df217836 */ /* 0x000fe20000000000 */
[-C--:B------:R-:W-:Y:S02]  /*1f880*/  @!P0 LEA.HI.X R7, R152, R5.reuse, R153, 0x2, P6 ;  /* 0x0000000598078211 */ /* 0x080fe400030f1499 */
[----:B------:R-:W-:Y:S02]  /*1f890*/  @!P1 LEA.HI.X R9, R147, R5, R148, 0x2, P5 ;  /* 0x0000000593099211 */ /* 0x000fe400028f1494 */
[----:B------:R-:W-:Y:S01]  /*1f8a0*/  ISETP.GE.AND P5, PT, R139, UR4, PT ;  /* 0x000000048b007c0c */ /* 0x000fe2000bfa6270 */
[----:B------:R0:W-:Y:S01]  /*1f8b0*/  @!P0 ST.E.64 desc[UR60][R6.64], R40 ;  /* 0x0000002806008985 */ /* 0x0001e2000c101b3c */
[----:B--2---:R-:W-:-:S02]  /*1f8c0*/  @!P2 LEA R10, P6, R145, R4, 0x2 ;  /* 0x00000004910aa211 */ /* 0x004fc400078c10ff */
[----:B------:R-:W-:Y:S01]  /*1f8d0*/  ISETP.GE.AND P0, PT, R137, UR4, PT ;  /* 0x0000000489007c0c */ /* 0x000fe2000bf06270 */
[----:B------:R1:W-:Y:S01]  /*1f8e0*/  @!P1 ST.E.64 desc[UR60][R8.64], R44 ;  /* 0x0000002c08009985 */ /* 0x0003e2000c101b3c */
[----:B------:R-:W-:Y:S02]  /*1f8f0*/  @!P2 LEA.HI.X R11, R145, R5, R146, 0x2, P6 ;  /* 0x00000005910ba211 */ /* 0x000fe400030f1492 */
[----:B------:R-:W-:-:S03]  /*1f900*/  ISETP.GE.AND P1, PT, R135, UR4, PT ;  /* 0x0000000487007c0c */ /* 0x000fc6000bf26270 */
[----:B------:R2:W-:Y:S01]  /*1f910*/  @!P2 ST.E.64 desc[UR60][R10.64], R48 ;  /* 0x000000300a00a985 */ /* 0x0005e2000c101b3c */
[-C--:B0-----:R-:W-:Y:S02]  /*1f920*/  @!P3 LEA R6, P6, R143, R4.reuse, 0x2 ;  /* 0x000000048f06b211 */ /* 0x081fe400078c10ff */
[-C--:B-1----:R-:W-:Y:S02]  /*1f930*/  @!P4 LEA R8, P2, R141, R4.reuse, 0x2 ;  /* 0x000000048d08c211 */ /* 0x082fe400078410ff */
[-C--:B------:R-:W-:Y:S02]  /*1f940*/  @!P3 LEA.HI.X R7, R143, R5.reuse, R144, 0x2, P6 ;  /* 0x000000058f07b211 */ /* 0x080fe400030f1490 */
[----:B------:R-:W-:Y:S02]  /*1f950*/  @!P4 LEA.HI.X R9, R141, R5, R142, 0x2, P2 ;  /* 0x000000058d09c211 */ /* 0x000fe400010f148e */
[----:B--2---:R-:W-:Y:S01]  /*1f960*/  @!P5 LEA R10, P6, R139, R4, 0x2 ;  /* 0x000000048b0ad211 */ /* 0x004fe200078c10ff */
[----:B------:R0:W-:Y:S01]  /*1f970*/  @!P3 ST.E.64 desc[UR60][R6.64], R52 ;  /* 0x000000340600b985 */ /* 0x0001e2000c101b3c */
[----:B------:R-:W-:-:S02]  /*1f980*/  ISETP.GE.AND P2, PT, R95, UR4, PT ;  /* 0x000000045f007c0c */ /* 0x000fc4000bf46270 */
[----:B------:R-:W-:Y:S01]  /*1f990*/  @!P5 LEA.HI.X R11, R139, R5, R140, 0x2, P6 ;  /* 0x000000058b0bd211 */ /* 0x000fe200030f148c */
[----:B------:R1:W-:Y:S04]  /*1f9a0*/  @!P4 ST.E.64 desc[UR60][R8.64], R56 ;  /* 0x000000380800c985 */ /* 0x0003e8000c101b3c */
[----:B------:R2:W-:Y:S01]  /*1f9b0*/  @!P5 ST.E.64 desc[UR60][R10.64], R60 ;  /* 0x0000003c0a00d985 */ /* 0x0005e2000c101b3c */
[----:B------:R-:W-:Y:S02]  /*1f9c0*/  ISETP.GE.AND P5, PT, R93, UR4, PT ;  /* 0x000000045d007c0c */ /* 0x000fe4000bfa6270 */
[-C--:B0-----:R-:W-:Y:S02]  /*1f9d0*/  @!P0 LEA R6, P4, R137, R4.reuse, 0x2 ;  /* 0x0000000489068211 */ /* 0x081fe400078810ff */
[----:B-1----:R-:W-:-:S02]  /*1f9e0*/  @!P1 LEA R8, P3, R135, R4, 0x2 ;  /* 0x0000000487089211 */ /* 0x002fc400078610ff */
[-C--:B------:R-:W-:Y:S02]  /*1f9f0*/  @!P0 LEA.HI.X R7, R137, R5.reuse, R138, 0x2, P4 ;  /* 0x0000000589078211 */ /* 0x080fe400020f148a */
[----:B------:R-:W-:Y:S02]  /*1fa00*/  ISETP.GE.AND P4, PT, R91, UR4, PT ;  /* 0x000000045b007c0c */ /* 0x000fe4000bf86270 */
[----:B------:R-:W-:Y:S01]  /*1fa10*/  @!P1 LEA.HI.X R9, R135, R5, R136, 0x2, P3 ;  /* 0x0000000587099211 */ /* 0x000fe200018f1488 */
[----:B------:R0:W-:Y:S01]  /*1fa20*/  @!P0 ST.E.64 desc[UR60][R6.64], R64 ;  /* 0x0000004006008985 */ /* 0x0001e2000c101b3c */
[----:B------:R-:W-:Y:S02]  /*1fa30*/  ISETP.GE.AND P3, PT, R89, UR4, PT ;  /* 0x0000000459007c0c */ /* 0x000fe4000bf66270 */
[----:B--2---:R-:W-:Y:S01]  /*1fa40*/  @!P2 LEA R10, P6, R95, R4, 0x2 ;  /* 0x000000045f0aa211 */ /* 0x004fe200078c10ff */
[----:B------:R1:W-:Y:S01]  /*1fa50*/  @!P1 ST.E.64 desc[UR60][R8.64], R68 ;  /* 0x0000004408009985 */ /* 0x0003e2000c101b3c */
[----:B------:R-:W-:-:S02]  /*1fa60*/  ISETP.GE.AND P0, PT, R237, UR4, PT ;  /* 0x00000004ed007c0c */ /* 0x000fc4000bf06270 */
[----:B------:R-:W-:Y:S02]  /*1fa70*/  @!P2 LEA.HI.X R11, R95, R5, R134, 0x2, P6 ;  /* 0x000000055f0ba211 */ /* 0x000fe400030f1486 */
[----:B------:R-:W-:-:S03]  /*1fa80*/  ISETP.GE.AND P1, PT, R236, UR4, PT ;  /* 0x00000004ec007c0c */ /* 0x000fc6000bf26270 */
[----:B------:R2:W-:Y:S01]  /*1fa90*/  @!P2 ST.E.64 desc[UR60][R10.64], R72 ;  /* 0x000000480a00a985 */ /* 0x0005e2000c101b3c */
[-C--:B0-----:R-:W-:Y:S02]  /*1faa0*/  @!P5 LEA R6, P6, R93, R4.reuse, 0x2 ;  /* 0x000000045d06d211 */ /* 0x081fe400078c10ff */
[----:B-1----:R-:W-:Y:S02]  /*1fab0*/  @!P4 LEA R8, P2, R91, R4, 0x2 ;  /* 0x000000045b08c211 */ /* 0x002fe400078410ff */
[-C--:B------:R-:W-:Y:S02]  /*1fac0*/  @!P5 LEA.HI.X R7, R93, R5.reuse, R94, 0x2, P6 ;  /* 0x000000055d07d211 */ /* 0x080fe400030f145e */
[----:B------:R-:W-:-:S03]  /*1fad0*/  @!P4 LEA.HI.X R9, R91, R5, R92, 0x2, P2 ;  /* 0x000000055b09c211 */ /* 0x000fc600010f145c */
[----:B------:R0:W-:Y:S01]  /*1fae0*/  @!P5 ST.E.64 desc[UR60][R6.64], R76 ;  /* 0x0000004c0600d985 */ /* 0x0001e2000c101b3c */
[----:B--2---:R-:W-:-:S03]  /*1faf0*/  @!P3 LEA R10, P6, R89, R4, 0x2 ;  /* 0x00000004590ab211 */ /* 0x004fc600078c10ff */
[----:B------:R1:W-:Y:S01]  /*1fb00*/  @!P4 ST.E.64 desc[UR60][R8.64], R20 ;  /* 0x000000140800c985 */ /* 0x0003e2000c101b3c */
[----:B------:R-:W-:Y:S02]  /*1fb10*/  @!P3 LEA.HI.X R11, R89, R5, R90, 0x2, P6 ;  /* 0x00000005590bb211 */ /* 0x000fe400030f145a */
[----:B------:R-:W-:-:S03]  /*1fb20*/  ISETP.GE.AND P4, PT, R235, UR4, PT ;  /* 0x00000004eb007c0c */ /* 0x000fc6000bf86270 */
[----:B------:R2:W-:Y:S01]  /*1fb30*/  @!P3 ST.E.64 desc[UR60][R10.64], R120 ;  /* 0x000000780a00b985 */ /* 0x0005e2000c101b3c */
[----:B------:R-:W-:Y:S02]  /*1fb40*/  ISETP.GE.AND P3, PT, R234, UR4, PT ;  /* 0x00000004ea007c0c */ /* 0x000fe4000bf66270 */
[CC--:B0-----:R-:W-:Y:S02]  /*1fb50*/  @!P0 LEA R6, P2, R237.reuse, R4.reuse, 0x2 ;  /* 0x00000004ed068211 */ /* 0x0c1fe400078410ff */
[CC--:B-1----:R-:W-:Y:S02]  /*1fb60*/  @!P1 LEA R8, P5, R236.reuse, R4.reuse, 0x2 ;  /* 0x00000004ec089211 */ /* 0x0c2fe400078a10ff */
[-C--:B------:R-:W-:Y:S02]  /*1fb70*/  @!P0 LEA.HI.X R7, R237, R5.reuse, R88, 0x2, P2 ;  /* 0x00000005ed078211 */ /* 0x080fe400010f1458 */
[----:B------:R-:W-:Y:S02]  /*1fb80*/  @!P1 LEA.HI.X R9, R236, R5, R87, 0x2, P5 ;  /* 0x00000005ec099211 */ /* 0x000fe400028f1457 */
[----:B------:R-:W-:Y:S01]  /*1fb90*/  ISETP.GE.AND P2, PT, R231, UR4, PT ;  /* 0x00000004e7007c0c */ /* 0x000fe2000bf46270 */
[----:B------:R0:W-:Y:S01]  /*1fba0*/  @!P0 ST.E.64 desc[UR60][R6.64], R122 ;  /* 0x0000007a06008985 */ /* 0x0001e2000c101b3c */
[----:B------:R-:W-:-:S02]  /*1fbb0*/  @!P4 LEA R20, P5, R235, R4, 0x2 ;  /* 0x00000004eb14c211 */ /* 0x000fc400078a10ff */
[CC--:B------:R-:W-:Y:S01]  /*1fbc0*/  @!P3 LEA R14, P6, R234.reuse, R4.reuse, 0x2 ;  /* 0x00000004ea0eb211 */ /* 0x0c0fe200078c10ff */
[----:B------:R1:W-:Y:S01]  /*1fbd0*/  @!P1 ST.E.64 desc[UR60][R8.64], R124 ;  /* 0x0000007c08009985 */ /* 0x0003e2000c101b3c */
[----:B------:R-:W-:Y:S02]  /*1fbe0*/  ISETP.GE.AND P1, PT, R25, UR4, PT ;  /* 0x0000000419007c0c */ /* 0x000fe4000bf26270 */
[----:B------:R-:W-:Y:S02]  /*1fbf0*/  ISETP.GE.AND P0, PT, R33, UR4, PT ;  /* 0x0000000421007c0c */ /* 0x000fe4000bf06270 */
[-C--:B------:R-:W-:Y:S02]  /*1fc00*/  @!P4 LEA.HI.X R21, R235, R5.reuse, R86, 0x2, P5 ;  /* 0x00000005eb15c211 */ /* 0x080fe400028f1456 */
[----:B------:R-:W-:Y:S02]  /*1fc10*/  @!P3 LEA.HI.X R15, R234, R5, R85, 0x2, P6 ;  /* 0x00000005ea0fb211 */ /* 0x000fe400030f1455 */
[----:B--2---:R-:W-:Y:S01]  /*1fc20*/  @!P2 LEA R10, P5, R231, R4, 0x2 ;  /* 0x00000004e70aa211 */ /* 0x004fe200078a10ff */
[----:B------:R2:W-:Y:S01]  /*1fc30*/  @!P4 ST.E.64 desc[UR60][R20.64], R96 ;  /* 0x000000601400c985 */ /* 0x0005e2000c101b3c */
[----:B------:R-:W-:-:S02]  /*1fc40*/  ISETP.GE.AND P6, PT, R29, UR4, PT ;  /* 0x000000041d007c0c */ /* 0x000fc4000bfc6270 */
[-C--:B------:R-:W-:Y:S01]  /*1fc50*/  @!P2 LEA.HI.X R11, R231, R5.reuse, R13, 0x2, P5 ;  /* 0x00000005e70ba211 */ /* 0x080fe200028f140d */
[----:B------:R2:W-:Y:S01]  /*1fc60*/  @!P3 ST.E.64 desc[UR60][R14.64], R100 ;  /* 0x000000640e00b985 */ /* 0x0005e2000c101b3c */
[----:B0-----:R-:W-:Y:S02]  /*1fc70*/  SHF.R.S32.HI R6, RZ, 0x1f, R25 ;  /* 0x0000001fff067819 */ /* 0x001fe40000011419 */
[CC--:B-1----:R-:W-:Y:S01]  /*1fc80*/  @!P1 LEA R8, P5, R25.reuse, R4.reuse, 0x2 ;  /* 0x0000000419089211 */ /* 0x0c2fe200078a10ff */
[----:B------:R2:W-:Y:S01]  /*1fc90*/  @!P2 ST.E.64 desc[UR60][R10.64], R104 ;  /* 0x000000680a00a985 */ /* 0x0005e2000c101b3c */
[----:B------:R-:W-:Y:S02]  /*1fca0*/  SHF.R.S32.HI R7, RZ, 0x1f, R33 ;  /* 0x0000001fff077819 */ /* 0x000fe40000011421 */
[----:B------:R-:W-:Y:S02]  /*1fcb0*/  @!P1 LEA.HI.X R9, R25, R5, R6, 0x2, P5 ;  /* 0x0000000519099211 */ /* 0x000fe400028f1406 */
[----:B------:R-:W-:-:S02]  /*1fcc0*/  @!P0 LEA R6, P5, R33, R4, 0x2 ;  /* 0x0000000421068211 */ /* 0x000fc400078a10ff */
[----:B------:R-:W-:Y:S01]  /*1fcd0*/  SHF.R.S32.HI R13, RZ, 0x1f, R29 ;  /* 0x0000001fff0d7819 */ /* 0x000fe2000001141d */
[----:B------:R2:W-:Y:S01]  /*1fce0*/  @!P1 ST.E.64 desc[UR60][R8.64], R108 ;  /* 0x0000006c08009985 */ /* 0x0005e2000c101b3c */
[----:B------:R-:W-:Y:S02]  /*1fcf0*/  @!P0 LEA.HI.X R7, R33, R5, R7, 0x2, P5 ;  /* 0x0000000521078211 */ /* 0x000fe400028f1407 */
[----:B------:R-:W-:-:S03]  /*1fd00*/  @!P6 LEA R4, P5, R29, R4, 0x2 ;  /* 0x000000041d04e211 */ /* 0x000fc600078a10ff */
[----:B------:R2:W-:Y:S01]  /*1fd10*/  @!P0 ST.E.64 desc[UR60][R6.64], R112 ;  /* 0x0000007006008985 */ /* 0x0005e2000c101b3c */
[----:B------:R-:W-:-:S05]  /*1fd20*/  @!P6 LEA.HI.X R5, R29, R5, R13, 0x2, P5 ;  /* 0x000000051d05e211 */ /* 0x000fca00028f140d */
[----:B------:R2:W-:Y:S04]  /*1fd30*/  @!P6 ST.E.64 desc[UR60][R4.64], R116 ;  /* 0x000000740400e985 */ /* 0x0005e8000c101b3c */
.L_x_632:
[----:B------:R-:W-:Y:S05]  /*1fd40*/  BSYNC B1 ;  /* 0x0000000000017941 */ /* 0x000fea0003800000 */
.L_x_631:
[----:B------:R-:W-:Y:S01]  /*1fd50*/  ISETP.GE.AND P0, PT, R12, R82, PT ;  /* 0x000000520c00720c */ /* 0x000fe20003f06270 */
[----:B--2---:R0:W1:Y:S04]  /*1fd60*/  SHFL.IDX PT, R5, R3, 0x1, 0x1c1f ;  /* 0x003c1f0003057f89 */ /* 0x00406800000e0000 */
[----:B------:R0:W2:Y:S08]  /*1fd70*/  SHFL.IDX PT, R4, R0, 0x1, 0x1c1f ;  /* 0x003c1f0000047f89 */ /* 0x0000b000000e0000 */
[----:B0-----:R-:W-:Y:S05]  /*1fd80*/  @P0 BRA `(.L_x_630) ;  /* 0x0000001000fc0947 */ /* 0x001fea0003800000 */
[----:B------:R-:W-:Y:S01]  /*1fd90*/  ULDC UR4, c[0x0][0xac8] ;  /* 0x0002b20000047ab9 */ /* 0x000fe20000000800 */
[C---:B------:R-:W-:Y:S01]  /*1fda0*/  VIADD R3, R223.reuse, 0xa8 ;  /* 0x000000a8df037836 */ /* 0x040fe20000000000 */
[----:B------:R-:W-:Y:S02]  /*1fdb0*/  ISETP.GE.AND P4, PT, R158, UR4, PT ;  /* 0x000000049e007c0c */ /* 0x000fe4000bf86270 */
[----:B------:R-:W-:Y:S02]  /*1fdc0*/  ISETP.GE.AND P3, PT, R156, UR4, PT ;  /* 0x000000049c007c0c */ /* 0x000fe4000bf66270 */
[----:B------:R-:W-:Y:S02]  /*1fdd0*/  ISETP.GE.AND P5, PT, R223, UR4, PT ;  /* 0x00000004df007c0c */ /* 0x000fe4000bfa6270 */
[----:B------:R-:W-:Y:S02]  /*1fde0*/  ISETP.GE.AND P1, PT, R152, UR4, PT ;  /* 0x0000000498007c0c */ /* 0x000fe4000bf26270 */
[----:B------:R-:W-:-:S02]  /*1fdf0*/  ISETP.GE.AND P0, PT, R154, UR4, PT ;  /* 0x000000049a007c0c */ /* 0x000fc4000bf06270 */
[----:B------:R-:W-:-:S03]  /*1fe00*/  SHF.R.S32.HI R0, RZ, 0x1f, R3 ;  /* 0x0000001fff007819 */ /* 0x000fc60000011403 */
[-C--:B--2---:R-:W-:Y:S02]  /*1fe10*/  @!P4 LEA R8, P2, R158, R4.reuse, 0x2 ;  /* 0x000000049e08c211 */ /* 0x084fe400078410ff */
[-C--:B------:R-:W-:Y:S02]  /*1fe20*/  @!P3 LEA R10, P6, R156, R4.reuse, 0x2 ;  /* 0x000000049c0ab211 */ /* 0x080fe400078c10ff */
[----:B-1----:R-:W-:Y:S01]  /*1fe30*/  @!P5 IMAD.WIDE R6, R223, 0x4, R4 ;  /* 0x00000004df06d825 */ /* 0x002fe200078e0204 */
[-C--:B------:R-:W-:Y:S02]  /*1fe40*/  @!P4 LEA.HI.X R9, R158, R5.reuse, R159, 0x2, P2 ;  /* 0x000000059e09c211 */ /* 0x080fe400010f149f */
[----:B------:R-:W-:Y:S02]  /*1fe50*/  ISETP.GE.AND P2, PT, R147, UR4, PT ;  /* 0x0000000493007c0c */ /* 0x000fe4000bf46270 */
[----:B------:R-:W-:Y:S01]  /*1fe60*/  @!P3 LEA.HI.X R11, R156, R5, R157, 0x2, P6 ;  /* 0x000000059c0bb211 */ /* 0x000fe200030f149d */
[----:B------:R0:W-:Y:S01]  /*1fe70*/  @!P5 ST.E.64 desc[UR60][R6.64], R26 ;  /* 0x0000001a0600d985 */ /* 0x0001e2000c101b3c */
[----:B------:R-:W-:-:S02]  /*1fe80*/  @!P1 LEA R14, P5, R152, R4, 0x2 ;  /* 0x00000004980e9211 */ /* 0x000fc400078a10ff */
[-C--:B------:R-:W-:Y:S01]  /*1fe90*/  @!P0 LEA R12, P6, R154, R4.reuse, 0x2 ;  /* 0x000000049a0c8211 */ /* 0x080fe200078c10ff */
[----:B------:R1:W-:Y:S01]  /*1fea0*/  @!P4 ST.E.64 desc[UR60][R8.64], R30 ;  /* 0x0000001e0800c985 */ /* 0x0003e2000c101b3c */
[----:B------:R-:W-:Y:S02]  /*1feb0*/  ISETP.GE.AND P4, PT, R143, UR4, PT ;  /* 0x000000048f007c0c */ /* 0x000fe4000bf86270 */
[-C--:B------:R-:W-:Y:S01]  /*1fec0*/  @!P1 LEA.HI.X R15, R152, R5.reuse, R153, 0x2, P5 ;  /* 0x00000005980f9211 */ /* 0x080fe200028f1499 */
[----:B------:R2:W-:Y:S01]  /*1fed0*/  @!P3 ST.E.64 desc[UR60][R10.64], R34 ;  /* 0x000000220a00b985 */ /* 0x0005e2000c101b3c */
[----:B------:R-:W-:Y:S02]  /*1fee0*/  ISETP.GE.AND P3, PT, R145, UR4, PT ;  /* 0x0000000491007c0c */ /* 0x000fe4000bf66270 */
[----:B------:R-:W-:Y:S02]  /*1fef0*/  ISETP.GE.AND P5, PT, R141, UR4, PT ;  /* 0x000000048d007c0c */ /* 0x000fe4000bfa6270 */
[----:B------:R-:W-:Y:S01]  /*1ff00*/  @!P0 LEA.HI.X R13, R154, R5, R155, 0x2, P6 ;  /* 0x000000059a0d8211 */ /* 0x000fe200030f149b */
[----:B0-----:R-:W-:Y:S01]  /*1ff10*/  VIADD R27, R223, 0xb0 ;  /* 0x000000b0df1b7836 */ /* 0x001fe20000000000 */
[----:B------:R-:W-:-:S03]  /*1ff20*/  @!P2 LEA R20, P6, R147, R4, 0x2 ;  /* 0x000000049314a211 */ /* 0x000fc600078c10ff */
[----:B------:R-:W-:Y:S01]  /*1ff30*/  @!P0 ST.E.64 desc[UR60][R12.64], R38 ;  /* 0x000000260c008985 */ /* 0x000fe2000c101b3c */
[-C--:B------:R-:W-:Y:S02]  /*1ff40*/  @!P2 LEA.HI.X R21, R147, R5.reuse, R148, 0x2, P6 ;  /* 0x000000059315a211 */ /* 0x080fe400030f1494 */
[----:B------:R-:W-:Y:S01]  /*1ff50*/  ISETP.GE.AND P0, PT, R139, UR4, PT ;  /* 0x000000048b007c0c */ /* 0x000fe2000bf06270 */
[----:B------:R0:W-:Y:S01]  /*1ff60*/  @!P1 ST.E.64 desc[UR60][R14.64], R42 ;  /* 0x0000002a0e009985 */ /* 0x0001e2000c101b3c */
[-C--:B------:R-:W-:Y:S02]  /*1ff70*/  @!P3 LEA R6, P6, R145, R4.reuse, 0x2 ;  /* 0x000000049106b211 */ /* 0x080fe400078c10ff */
[----:B------:R-:W-:Y:S01]  /*1ff80*/  ISETP.GE.AND P1, PT, R137, UR4, PT ;  /* 0x0000000489007c0c */ /* 0x000fe2000bf26270 */
[----:B------:R3:W-:Y:S01]  /*1ff90*/  @!P2 ST.E.64 desc[UR60][R20.64], R46 ;  /* 0x0000002e1400a985 */ /* 0x0007e2000c101b3c */
[----:B-1----:R-:W-:Y:S02]  /*1ffa0*/  @!P4 LEA R8, P2, R143, R4, 0x2 ;  /* 0x000000048f08c211 */ /* 0x002fe400078410ff */
[----:B------:R-:W-:-:S02]  /*1ffb0*/  @!P3 LEA.HI.X R7, R145, R5, R146, 0x2, P6 ;  /* 0x000000059107b211 */ /* 0x000fc400030f1492 */
[-C--:B--2---:R-:W-:Y:S02]  /*1ffc0*/  @!P5 LEA R10, P6, R141, R4.reuse, 0x2 ;  /* 0x000000048d0ad211 */ /* 0x084fe400078c10ff */
[-C--:B------:R-:W-:Y:S01]  /*1ffd0*/  @!P4 LEA.HI.X R9, R143, R5.reuse, R144, 0x2, P2 ;  /* 0x000000058f09c211 */ /* 0x080fe200010f1490 */
[----:B------:R1:W-:Y:S01]  /*1ffe0*/  @!P3 ST.E.64 desc[UR60][R6.64], R50 ;  /* 0x000000320600b985 */ /* 0x0003e2000c101b3c */
[----:B------:R-:W-:Y:S02]  /*1fff0*/  @!P5 LEA.HI.X R11, R141, R5, R142, 0x2, P6 ;  /* 0x000000058d0bd211 */ /* 0x000fe400030f148e */
[----:B------:R-:W-:Y:S01]  /*20000*/  ISETP.GE.AND P2, PT, R135, UR4, PT ;  /* 0x0000000487007c0c */ /* 0x000fe2000bf46270 */
[----:B------:R2:W-:Y:S01]  /*20010*/  @!P4 ST.E.64 desc[UR60][R8.64], R54 ;  /* 0x000000360800c985 */ /* 0x0005e2000c101b3c */
[----:B------:R-:W-:Y:S02]  /*20020*/  ISETP.GE.AND P3, PT, R95, UR4, PT ;  /* 0x000000045f007c0c */ /* 0x000fe4000bf66270 */
[-C--:B0-----:R-:W-:Y:S01]  /*20030*/  @!P1 LEA R14, P4, R137, R4.reuse, 0x2 ;  /* 0x00000004890e9211 */ /* 0x081fe200078810ff */
[----:B------:R0:W-:Y:S01]  /*20040*/  @!P5 ST.E.64 desc[UR60][R10.64], R58 ;  /* 0x0000003a0a00d985 */ /* 0x0001e2000c101b3c */
[----:B------:R-:W-:-:S02]  /*20050*/  @!P0 LEA R12, P5, R139, R4, 0x2 ;  /* 0x000000048b0c8211 */ /* 0x000fc400078a10ff */
[-C--:B------:R-:W-:Y:S02]  /*20060*/  @!P1 LEA.HI.X R15, R137, R5.reuse, R138, 0x2, P4 ;  /* 0x00000005890f9211 */ /* 0x080fe400020f148a */
[-C--:B------:R-:W-:Y:S02]  /*20070*/  @!P0 LEA.HI.X R13, R139, R5.reuse, R140, 0x2, P5 ;  /* 0x000000058b0d8211 */ /* 0x080fe400028f148c */
[----:B------:R-:W-:Y:S02]  /*20080*/  ISETP.GE.AND P5, PT, R93, UR4, PT ;  /* 0x000000045d007c0c */ /* 0x000fe4000bfa6270 */
[----:B---3--:R-:W-:Y:S01]  /*20090*/  @!P2 LEA R20, P6, R135, R4, 0x2 ;  /* 0x000000048714a211 */ /* 0x008fe200078c10ff */
[----:B------:R3:W-:Y:S01]  /*200a0*/  @!P0 ST.E.64 desc[UR60][R12.64], R62 ;  /* 0x0000003e0c008985 */ /* 0x0007e2000c101b3c */
[----:B------:R-:W-:Y:S02]  /*200b0*/  ISETP.GE.AND P4, PT, R91, UR4, PT ;  /* 0x000000045b007c0c */ /* 0x000fe4000bf86270 */
[----:B------:R-:W-:Y:S01]  /*200c0*/  @!P2 LEA.HI.X R21, R135, R5, R136, 0x2, P6 ;  /* 0x000000058715a211 */ /* 0x000fe200030f1488 */
[----:B------:R4:W-:Y:S01]  /*200d0*/  @!P1 ST.E.64 desc[UR60][R14.64], R66 ;  /* 0x000000420e009985 */ /* 0x0009e2000c101b3c */
[----:B------:R-:W-:-:S02]  /*200e0*/  ISETP.GE.AND P1, PT, R89, UR4, PT ;  /* 0x0000000459007c0c */ /* 0x000fc4000bf26270 */
[-C--:B-1----:R-:W-:Y:S01]  /*200f0*/  @!P3 LEA R6, P6, R95, R4.reuse, 0x2 ;  /* 0x000000045f06b211 */ /* 0x082fe200078c10ff */
[----:B------:R1:W-:Y:S01]  /*20100*/  @!P2 ST.E.64 desc[UR60][R20.64], R70 ;  /* 0x000000461400a985 */ /* 0x0003e2000c101b3c */
[----:B------:R-:W-:Y:S02]  /*20110*/  ISETP.GE.AND P2, PT, R237, UR4, PT ;  /* 0x00000004ed007c0c */ /* 0x000fe4000bf46270 */
[-C--:B--2---:R-:W-:Y:S02]  /*20120*/  @!P5 LEA R8, P0, R93, R4.reuse, 0x2 ;  /* 0x000000045d08d211 */ /* 0x084fe400078010ff */
[-C--:B------:R-:W-:Y:S02]  /*20130*/  @!P3 LEA.HI.X R7, R95, R5.reuse, R134, 0x2, P6 ;  /* 0x000000055f07b211 */ /* 0x080fe400030f1486 */
[----:B------:R-:W-:Y:S02]  /*20140*/  @!P5 LEA.HI.X R9, R93, R5, R94, 0x2, P0 ;  /* 0x000000055d09d211 */ /* 0x000fe400000f145e */
[----:B------:R-:W-:Y:S01]  /*20150*/  ISETP.GE.AND P0, PT, R236, UR4, PT ;  /* 0x00000004ec007c0c */ /* 0x000fe2000bf06270 */
[----:B------:R2:W-:Y:S01]  /*20160*/  @!P3 ST.E.64 desc[UR60][R6.64], R74 ;  /* 0x0000004a0600b985 */ /* 0x0005e2000c101b3c */
[----:B0-----:R-:W-:-:S02]  /*20170*/  @!P4 LEA R10, P6, R91, R4, 0x2 ;  /* 0x000000045b0ac211 */ /* 0x001fc400078c10ff */
[-C--:B---3--:R-:W-:Y:S01]  /*20180*/  @!P1 LEA R12, P3, R89, R4.reuse, 0x2 ;  /* 0x00000004590c9211 */ /* 0x088fe200078610ff */
[----:B------:R0:W-:Y:S01]  /*20190*/  @!P5 ST.E.64 desc[UR60][R8.64], R78 ;  /* 0x0000004e0800d985 */ /* 0x0001e2000c101b3c */
[-C--:B------:R-:W-:Y:S02]  /*201a0*/  @!P4 LEA.HI.X R11, R91, R5.reuse, R92, 0x2, P6 ;  /* 0x000000055b0bc211 */ /* 0x080fe400030f145c */
[----:B------:R-:W-:Y:S02]  /*201b0*/  @!P1 LEA.HI.X R13, R89, R5, R90, 0x2, P3 ;  /* 0x00000005590d9211 */ /* 0x000fe400018f145a */
[-C--:B----4-:R-:W-:Y:S01]  /*201c0*/  @!P2 LEA R14, P6, R237, R4.reuse, 0x2 ;  /* 0x00000004ed0ea211 */ /* 0x090fe200078c10ff */
[----:B------:R3:W-:Y:S01]  /*201d0*/  @!P4 ST.E.64 desc[UR60][R10.64], R126 ;  /* 0x0000007e0a00c985 */ /* 0x0007e2000c101b3c */
[----:B------:R-:W-:Y:S02]  /*201e0*/  ISETP.GE.AND P3, PT, R235, UR4, PT ;  /* 0x00000004eb007c0c */ /* 0x000fe4000bf66270 */
[----:B------:R-:W-:Y:S01]  /*201f0*/  ISETP.GE.AND P4, PT, R3, UR4, PT ;  /* 0x0000000403007c0c */ /* 0x000fe2000bf86270 */
[----:B------:R4:W-:Y:S01]  /*20200*/  @!P1 ST.E.64 desc[UR60][R12.64], R128 ;  /* 0x000000800c009985 */ /* 0x0009e2000c101b3c */
[----:B-1----:R-:W-:-:S02]  /*20210*/  @!P0 LEA R20, P5, R236, R4, 0x2 ;  /* 0x00000004ec148211 */ /* 0x002fc400078a10ff */
[-C--:B------:R-:W-:Y:S02]  /*20220*/  @!P2 LEA.HI.X R15, R237, R5.reuse, R88, 0x2, P6 ;  /* 0x00000005ed0fa211 */ /* 0x080fe400030f1458 */
[----:B------:R-:W-:Y:S02]  /*20230*/  ISETP.GE.AND P1, PT, R234, UR4, PT ;  /* 0x00000004ea007c0c */ /* 0x000fe4000bf26270 */
[----:B------:R-:W-:Y:S01]  /*20240*/  @!P0 LEA.HI.X R21, R236, R5, R87, 0x2, P5 ;  /* 0x00000005ec158211 */ /* 0x000fe200028f1457 */
[----:B------:R1:W-:Y:S01]  /*20250*/  @!P2 ST.E.64 desc[UR60][R14.64], R130 ;  /* 0x000000820e00a985 */ /* 0x0003e2000c101b3c */
[----:B------:R-:W-:Y:S02]  /*20260*/  ISETP.GE.AND P5, PT, R231, UR4, PT ;  /* 0x00000004e7007c0c */ /* 0x000fe4000bfa6270 */
[----:B------:R-:W-:Y:S01]  /*20270*/  ISETP.GE.AND P2, PT, R27, UR4, PT ;  /* 0x000000041b007c0c */ /* 0x000fe2000bf46270 */
[----:B------:R1:W-:Y:S01]  /*20280*/  @!P0 ST.E.64 desc[UR60][R20.64], R132 ;  /* 0x0000008414008985 */ /* 0x0003e2000c101b3c */
[----:B--2---:R-:W-:-:S02]  /*20290*/  @!P3 LEA R6, P6, R235, R4, 0x2 ;  /* 0x00000004eb06b211 */ /* 0x004fc400078c10ff */
[-C--:B------:R-:W-:Y:S02]  /*202a0*/  @!P4 LEA R24, P0, R3, R4.reuse, 0x2 ;  /* 0x000000040318c211 */ /* 0x080fe400078010ff */
[-C--:B------:R-:W-:Y:S02]  /*202b0*/  @!P3 LEA.HI.X R7, R235, R5.reuse, R86, 0x2, P6 ;  /* 0x00000005eb07b211 */ /* 0x080fe400030f1456 */
[-C--:B0-----:R-:W-:Y:S02]  /*202c0*/  @!P1 LEA R8, P6, R234, R4.reuse, 0x2 ;  /* 0x00000004ea089211 */ /* 0x081fe400078c10ff */
[----:B------:R-:W-:Y:S01]  /*202d0*/  @!P4 LEA.HI.X R25, R3, R5, R0, 0x2, P0 ;  /* 0x000000050319c211 */ /* 0x000fe200000f1400 */
[----:B------:R1:W-:Y:S01]  /*202e0*/  @!P3 ST.E.64 desc[UR60][R6.64], R98 ;  /* 0x000000620600b985 */ /* 0x0003e2000c101b3c */
[----:B------:R-:W-:Y:S02]  /*202f0*/  SHF.R.S32.HI R0, RZ, 0x1f, R231 ;  /* 0x0000001fff007819 */ /* 0x000fe400000114e7 */
[----:B---3--:R-:W-:-:S02]  /*20300*/  @!P5 LEA R10, P0, R231, R4, 0x2 ;  /* 0x00000004e70ad211 */ /* 0x008fc400078010ff */
[-C--:B------:R-:W-:Y:S02]  /*20310*/  @!P1 LEA.HI.X R9, R234, R5.reuse, R85, 0x2, P6 ;  /* 0x00000005ea099211 */ /* 0x080fe400030f1455 */
[----:B------:R-:W-:Y:S02]  /*20320*/  SHF.R.S32.HI R3, RZ, 0x1f, R27 ;  /* 0x0000001fff037819 */ /* 0x000fe4000001141b */
[----:B----4-:R-:W-:Y:S01]  /*20330*/  @!P2 LEA R12, P6, R27, R4, 0x2 ;  /* 0x000000041b0ca211 */ /* 0x010fe200078c10ff */
[----:B------:R1:W-:Y:S01]  /*20340*/  @!P1 ST.E.64 desc[UR60][R8.64], R102 ;  /* 0x0000006608009985 */ /* 0x0003e2000c101b3c */
[-C--:B------:R-:W-:Y:S02]  /*20350*/  @!P5 LEA.HI.X R11, R231, R5.reuse, R0, 0x2, P0 ;  /* 0x00000005e70bd211 */ /* 0x080fe400000f1400 */
[----:B------:R-:W-:Y:S01]  /*20360*/  @!P2 LEA.HI.X R13, R27, R5, R3, 0x2, P6 ;  /* 0x000000051b0da211 */ /* 0x000fe200030f1403 */
[----:B------:R-:W-:Y:S02]  /*20370*/  VIADD R3, R223, 0xb8 ;  /* 0x000000b8df037836 */ /* 0x000fe40000000000 */
[----:B------:R1:W-:Y:S03]  /*20380*/  @!P5 ST.E.64 desc[UR60][R10.64], R106 ;  /* 0x0000006a0a00d985 */ /* 0x0003e6000c101b3c */
[----:B------:R-:W-:Y:S01]  /*20390*/  ISETP.GE.AND P0, PT, R3, UR4, PT ;  /* 0x0000000403007c0c */ /* 0x000fe2000bf06270 */
[----:B------:R1:W-:Y:S04]  /*203a0*/  @!P4 ST.E.64 desc[UR60][R24.64], R110 ;  /* 0x0000006e1800c985 */ /* 0x0003e8000c101b3c */
[----:B------:R1:W-:Y:S08]  /*203b0*/  @!P2 ST.E.64 desc[UR60][R12.64], R114 ;  /* 0x000000720c00a985 */ /* 0x0003f0000c101b3c */
[----:B------:R-:W-:Y:S05]  /*203c0*/  @P0 BRA `(.L_x_630) ;  /* 0x0000000c006c0947 */ /* 0x000fea0003800000 */
[----:B------:R-:W-:Y:S02]  /*203d0*/  LEA R4, P0, R3, R4, 0x2 ;  /* 0x0000000403047211 */ /* 0x000fe400078010ff */
[----:B------:R-:W-:-:S04]  /*203e0*/  SHF.R.S32.HI R0, RZ, 0x1f, R3 ;  /* 0x0000001fff007819 */ /* 0x000fc80000011403 */
[----:B------:R-:W-:-:S05]  /*203f0*/  LEA.HI.X R5, R3, R5, R0, 0x2, P0 ;  /* 0x0000000503057211 */ /* 0x000fca00000f1400 */
[----:B------:R0:W-:Y:S01]  /*20400*/  ST.E.64 desc[UR60][R4.64], R118 ;  /* 0x0000007604007985 */ /* 0x0001e2000c101b3c */
[----:B------:R-:W-:Y:S05]  /*20410*/  BRA `(.L_x_630) ;  /* 0x0000000c00587947 */ /* 0x000fea0003800000 */
.L_x_621:
[----:B------:R-:W-:Y:S01]  /*20420*/  ULDC.64 UR6, c[0x0][0xc08] ;  /* 0x0003020000067ab9 */ /* 0x000fe20000000a00 */
[----:B------:R-:W-:Y:S01]  /*20430*/  ULDC.64 UR4, c[0x0][0xc00] ;  /* 0x0003000000047ab9 */ /* 0x000fe20000000a00 */
[----:B------:R-:W-:Y:S01]  /*20440*/  ISETP.NE.U32.AND P1, PT, RZ, UR6, PT ;  /* 0x00000006ff007c0c */ /* 0x000fe2000bf25070 */
[----:B------:R-:W-:Y:S01]  /*20450*/  IMAD.MOV.U32 R3, RZ, RZ, RZ ;  /* 0x000000ffff037224 */ /* 0x000fe200078e00ff */
[----:B------:R-:W-:Y:S02]  /*20460*/  ISETP.NE.U32.AND P0, PT, RZ, UR4, PT ;  /* 0x00000004ff007c0c */ /* 0x000fe4000bf05070 */
[----:B------:R-:W-:Y:S02]  /*20470*/  ISETP.NE.AND.EX P1, PT, RZ, UR7, PT, P1 ;  /* 0x00000007ff007c0c */ /* 0x000fe4000bf25310 */
[----:B------:R-:W-:Y:S02]  /*20480*/  IADD3 R4, P2, R226, UR4, RZ ;  /* 0x00000004e2047c10 */ /* 0x000fe4000ff5e0ff */
[----:B------:R-:W-:-:S02]  /*20490*/  ISETP.NE.AND.EX P0, PT, RZ, UR5, PT, P0 ;  /* 0x00000005ff007c0c */ /* 0x000fc4000bf05300 */
[----:B------:R-:W-:Y:S01]  /*204a0*/  IADD3.X R5, R227, UR5, RZ, P2, !PT ;  /* 0x00000005e3057c10 */ /* 0x000fe200097fe4ff */
[----:B------:R-:W-:Y:S02]  /*204b0*/  ULDC UR4, c[0x0][0xa88] ;  /* 0x0002a20000047ab9 */ /* 0x000fe40000000800 */
[----:B------:R-:W-:-:S04]  /*204c0*/  IMAD.U32 R0, RZ, RZ, UR4 ;  /* 0x00000004ff007e24 */ /* 0x000fc8000f8e00ff */
[----:B------:R-:W-:-:S04]  /*204d0*/  @P1 IADD3 R226, P2, R226, UR6, RZ ;  /* 0x00000006e2e21c10 */ /* 0x000fc8000ff5e0ff */
[----:B------:R-:W-:Y:S01]  /*204e0*/  @P1 IADD3.X R227, R227, UR7, RZ, P2, !PT ;  /* 0x00000007e3e31c10 */ /* 0x000fe200097fe4ff */
[----:B------:R2:W5:Y:S04]  /*204f0*/  @P0 LDG.E R3, desc[UR60][R4.64] ;  /* 0x0000003c04030981 */ /* 0x000568000c1e1900 */
[----:B------:R2:W5:Y:S01]  /*20500*/  @P1 LDG.E R0, desc[UR60][R226.64] ;  /* 0x0000003ce2001981 */ /* 0x000562000c1e1900 */
[----:B------:R-:W-:Y:S01]  /*20510*/  ISETP.NE.AND P2, PT, R224, RZ, PT ;  /* 0x000000ffe000720c */ /* 0x000fe20003f45270 */
[----:B------:R-:W3:-:S12]  /*20520*/  S2R R9, SR_TID.X ;  /* 0x0000000000097919 */ /* 0x000ed80000002100 */
[----:B------:R-:W4:Y:S01]  /*20530*/  @!P2 LDC R224, c[0x0][0xad4] ;  /* 0x0002b500ffe0ab82 */ /* 0x000f220000000800 */
[----:B---3--:R-:W-:Y:S01]  /*20540*/  VIADD R6, R9, 0xffffff80 ;  /* 0xffffff8009067836 */ /* 0x008fe20000000000 */
[----:B----4-:R-:W-:-:S04]  /*20550*/  ISETP.GT.AND P2, PT, R224, 0x1, PT ;  /* 0x00000001e000780c */ /* 0x010fc80003f44270 */
[----:B------:R-:W-:Y:S01]  /*20560*/  ISETP.GT.AND P3, PT, R6, 0x7f, PT ;  /* 0x0000007f0600780c */ /* 0x000fe20003f64270 */
[----:B--2---:R-:W-:-:S12]  /*20570*/  @P1 BRA `(.L_x_633) ;  /* 0x0000000000101947 */ /* 0x004fd80003800000 */
[----:B------:R-:W-:Y:S05]  /*20580*/  @!P0 BRA `(.L_x_633) ;  /* 0x00000000000c8947 */ /* 0x000fea0003800000 */
[----:B------:R-:W2:Y:S04]  /*20590*/  LDG.E R7, desc[UR60][R4.64] ;  /* 0x0000003c04077981 */ /* 0x000ea8000c1e1900 */
[----:B-----5:R-:W2:Y:S02]  /*205a0*/  LDG.E R0, desc[UR60][R4.64+0x4] ;  /* 0x0000043c04007981 */ /* 0x020ea4000c1e1900 */
[----:B--2---:R-:W-:-:S07]  /*205b0*/  IMAD.IADD R0, R0, 0x1, -R7 ;  /* 0x0000000100007824 */ /* 0x004fce00078e0a07 */
.L_x_633:
[----:B------:R-:W2:Y:S01]  /*205c0*/  LDL.LU R4, [R1+0x6c] ;  /* 0x00006c0001047983 */ /* 0x000ea20000300800 */
[----:B------:R-:W-:Y:S01]  /*205d0*/  BSSY B1, `(.L_x_634) ;  /* 0x0000036000017945 */ /* 0x000fe20003800000 */
[----:B------:R-:W-:Y:S02]  /*205e0*/  SEL R225, R225, RZ, !P0 ;  /* 0x000000ffe1e17207 */ /* 0x000fe40004000000 */
[----:B-----5:R-:W-:Y:S02]  /*205f0*/  SHF.R.S32.HI R26, RZ, 0x1f, R3 ;  /* 0x0000001fff1a7819 */ /* 0x020fe40000011403 */
[----:B--2---:R-:W-:Y:S01]  /*20600*/  SEL R27, R4, RZ, !P0 ;  /* 0x000000ff041b7207 */ /* 0x004fe20004000000 */
[----:B------:R-:W-:Y:S06]  /*20610*/  @P3 BRA `(.L_x_635) ;  /* 0x0000000000c43947 */ /* 0x000fec0003800000 */
[----:B------:R-:W2:Y:S01]  /*20620*/  LDC R29, c[0x0][0xbe8] ;  /* 0x0002fa00ff1d7b82 */ /* 0x000ea20000000800 */
[----:B------:R-:W-:-:S04]  /*20630*/  IMAD R4, R232, 0x80, R9 ;  /* 0x00000080e8047824 */ /* 0x000fc800078e0209 */
[----:B------:R-:W-:Y:S02]  /*20640*/  VIADD R28, R4, 0xffffff80 ;  /* 0xffffff80041c7836 */ /* 0x000fe40000000000 */
[----:B--2---:R-:W-:-:S05]  /*20650*/  IMAD R5, R0, R29, RZ ;  /* 0x0000001d00057224 */ /* 0x004fca00078e02ff */
[----:B------:R-:W-:-:S13]  /*20660*/  ISETP.GE.AND P0, PT, R28, R5, PT ;  /* 0x000000051c00720c */ /* 0x000fda0003f06270 */
[----:B------:R-:W-:Y:S05]  /*20670*/  @P0 BRA `(.L_x_635) ;  /* 0x0000000000ac0947 */ /* 0x000fea0003800000 */
[----:B------:R-:W-:Y:S01]  /*20680*/  IMAD.MOV.U32 R24, RZ, RZ, 0x9b8 ;  /* 0x000009b8ff187424 */ /* 0x000fe200078e00ff */
[----:B------:R-:W-:Y:S01]  /*20690*/  ISETP.GT.AND P0, PT, R224, 0x1, PT ;  /* 0x00000001e000780c */ /* 0x000fe20003f04270 */
[----:B------:R-:W2:Y:S01]  /*206a0*/  LDC.64 R4, c[0x0][0xba8] ;  /* 0x0002ea00ff047b82 */ /* 0x000ea20000000a00 */
[----:B------:R-:W-:Y:S01]  /*206b0*/  ISETP.NE.AND P1, PT, R29, 0x1, PT ;  /* 0x000000011d00780c */ /* 0x000fe20003f25270 */
[----:B------:R-:W-:Y:S01]  /*206c0*/  IMAD.MOV.U32 R21, RZ, RZ, R28 ;  /* 0x000000ffff157224 */ /* 0x000fe200078e001c */
[----:B------:R-:W-:Y:S02]  /*206d0*/  SEL R24, R24, 0x978, P0 ;  /* 0x0000097818187807 */ /* 0x000fe40000000000 */
[----:B------:R-:W-:-:S03]  /*206e0*/  SEL R233, R233, RZ, P0 ;  /* 0x000000ffe9e97207 */ /* 0x000fc60000000000 */
[----:B------:R-:W3:Y:S08]  /*206f0*/  LDC.64 R10, c[0x0][R24+0x220] ;  /* 0x00008800180a7b82 */ /* 0x000ef00000000a00 */
[----:B------:R-:W4:Y:S08]  /*20700*/  LDC.64 R8, c[0x0][R24+0x218] ;  /* 0x0000860018087b82 */ /* 0x000f300000000a00 */
[----:B------:R-:W5:Y:S08]  /*20710*/  LDC.64 R12, c[0x0][R24+0x228] ;  /* 0x00008a00180c7b82 */ /* 0x000f700000000a00 */
[----:B------:R-:W0:Y:S08]  /*20720*/  LDC.64 R6, c[0x0][R24+0x210] ;  /* 0x0000840018067b82 */ /* 0x000e300000000a00 */
[----:B------:R-:W1:Y:S08]  /*20730*/  @P1 LDC R15, c[0x0][0xbec] ;  /* 0x0002fb00ff0f1b82 */ /* 0x000e700000000800 */
[----:B------:R-:W5:Y:S01]  /*20740*/  @P1 LDC R31, c[0x0][0xbf0] ;  /* 0x0002fc00ff1f1b82 */ /* 0x000f620000000800 */
[----:B---3--:R-:W-:-:S07]  /*20750*/  IMAD R11, R11, R225, RZ ;  /* 0x000000e10b0b7224 */ /* 0x008fce00078e02ff */
[----:B--2---:R-:W2:Y:S01]  /*20760*/  @!P0 LDC R4, c[0x0][0xb50] ;  /* 0x0002d400ff048b82 */ /* 0x004ea20000000800 */
[----:B------:R-:W-:Y:S02]  /*20770*/  IMAD R11, R10, R27, R11 ;  /* 0x0000001b0a0b7224 */ /* 0x000fe400078e020b */
[----:B-1----:R-:W-:-:S05]  /*20780*/  @P1 IMAD.HI.U32 R20, R28, R15, RZ ;  /* 0x0000000f1c141227 */ /* 0x002fca00078e00ff */
[----:B------:R-:W1:Y:S01]  /*20790*/  @!P0 LDC R5, c[0x0][0xb54] ;  /* 0x0002d500ff058b82 */ /* 0x000e620000000800 */
[-C--:B----4-:R-:W-:Y:S02]  /*207a0*/  IMAD R25, R9, R222.reuse, RZ ;  /* 0x000000de09197224 */ /* 0x090fe400078e02ff */
[----:B------:R-:W-:Y:S01]  /*207b0*/  IMAD.WIDE.U32 R8, R8, R222, RZ ;  /* 0x000000de08087225 */ /* 0x000fe200078e00ff */
[----:B-----5:R-:W-:-:S03]  /*207c0*/  @P1 SHF.R.U32.HI R21, RZ, R31, R20 ;  /* 0x0000001fff151219 */ /* 0x020fc60000011614 */
[----:B------:R-:W-:-:S04]  /*207d0*/  IMAD.WIDE.U32 R14, R10, R225, RZ ;  /* 0x000000e10a0e7225 */ /* 0x000fc800078e00ff */
[----:B------:R-:W-:Y:S01]  /*207e0*/  IMAD.IADD R25, R9, 0x1, R25 ;  /* 0x0000000109197824 */ /* 0x000fe200078e0219 */
[----:B------:R-:W-:Y:S01]  /*207f0*/  IADD3 R10, P1, P3, R14, R8, R3 ;  /* 0x000000080e0a7210 */ /* 0x000fe20007b3e003 */
[----:B------:R-:W-:Y:S02]  /*20800*/  IMAD.IADD R15, R15, 0x1, R11 ;  /* 0x000000010f0f7824 */ /* 0x000fe400078e020b */
[----:B------:R-:W-:-:S03]  /*20810*/  IMAD.WIDE.U32 R8, R12, R233, RZ ;  /* 0x000000e90c087225 */ /* 0x000fc600078e00ff */
[----:B------:R-:W-:Y:S01]  /*20820*/  IADD3.X R12, R15, R25, R26, P1, P3 ;  /* 0x000000190f0c7210 */ /* 0x000fe20000fe641a */
[----:B------:R-:W-:Y:S01]  /*20830*/  IMAD R13, R13, R233, RZ ;  /* 0x000000e90d0d7224 */ /* 0x000fe200078e02ff */
[----:B------:R-:W-:Y:S01]  /*20840*/  IADD3 R8, P0, P1, R21, R10, R8 ;  /* 0x0000000a15087210 */ /* 0x000fe2000791e008 */
[--C-:B------:R-:W-:Y:S01]  /*20850*/  IMAD.MOV R14, RZ, RZ, -R21.reuse ;  /* 0x000000ffff0e7224 */ /* 0x100fe200078e0a15 */
[----:B------:R-:W-:Y:S01]  /*20860*/  SHF.R.S32.HI R21, RZ, 0x1f, R21 ;  /* 0x0000001fff157819 */ /* 0x000fe20000011415 */
[----:B------:R-:W-:Y:S02]  /*20870*/  IMAD.IADD R13, R9, 0x1, R13 ;  /* 0x00000001090d7824 */ /* 0x000fe400078e020d */
[----:B------:R-:W-:-:S03]  /*20880*/  IMAD R11, R29, R14, R28 ;  /* 0x0000000e1d0b7224 */ /* 0x000fc600078e021c */
[----:B------:R-:W-:Y:S01]  /*20890*/  IADD3.X R9, R21, R12, R13, P0, P1 ;  /* 0x0000000c15097210 */ /* 0x000fe200007e240d */
[----:B0-----:R-:W-:Y:S01]  /*208a0*/  IMAD R7, R7, R11, RZ ;  /* 0x0000000b07077224 */ /* 0x001fe200078e02ff */
[----:B------:R-:W-:-:S05]  /*208b0*/  SHF.R.S32.HI R13, RZ, 0x1f, R11 ;  /* 0x0000001fff0d7819 */ /* 0x000fca000001140b */
[C---:B------:R-:W-:Y:S02]  /*208c0*/  IMAD R13, R6.reuse, R13, R7 ;  /* 0x0000000d060d7224 */ /* 0x040fe400078e0207 */
[----:B------:R-:W-:-:S04]  /*208d0*/  IMAD.WIDE.U32 R6, R6, R11, R8 ;  /* 0x0000000b06067225 */ /* 0x000fc800078e0008 */
[----:B------:R-:W-:Y:S01]  /*208e0*/  IMAD.IADD R7, R7, 0x1, R13 ;  /* 0x0000000107077824 */ /* 0x000fe200078e020d */
[----:B--2---:R-:W-:-:S04]  /*208f0*/  LEA R4, P0, R6, R4, 0x2 ;  /* 0x0000000406047211 */ /* 0x004fc800078010ff */
[----:B-1----:R-:W-:Y:S01]  /*20900*/  LEA.HI.X R5, R6, R5, R7, 0x2, P0 ;  /* 0x0000000506057211 */ /* 0x002fe200000f1407 */
[----:B------:R-:W-:-:S05]  /*20910*/  IMAD.MOV.U32 R7, RZ, RZ, -0x800000 ;  /* 0xff800000ff077424 */ /* 0x000fca00078e00ff */
[----:B------:R2:W-:Y:S03]  /*20920*/  STG.E desc[UR60][R4.64], R7 ;  /* 0x0000000704007986 */ /* 0x0005e6000c10193c */
.L_x_635:
[----:B------:R-:W-:Y:S05]  /*20930*/  BSYNC B1 ;  /* 0x0000000000017941 */ /* 0x000fea0003800000 */
.L_x_634:
[----:B------:R-:W-:Y:S05]  /*20940*/  @P2 BRA `(.L_x_630) ;  /* 0x00000008000c2947 */ /* 0x000fea0003800000 */
[----:B--2---:R-:W2:Y:S01]  /*20950*/  S2R R4, SR_TID.X ;  /* 0x0000000000047919 */ /* 0x004ea20000002100 */
[----:B------:R-:W3:Y:S01]  /*20960*/  LDC R11, c[0x0][0xbe8] ;  /* 0x0002fa00ff0b7b82 */ /* 0x000ee20000000800 */
[----:B------:R-:W-:Y:S01]  /*20970*/  ULDC.64 UR4, c[0x0][0xaa0] ;  /* 0x0002a80000047ab9 */ /* 0x000fe20000000a00 */
[----:B------:R-:W-:Y:S01]  /*20980*/  BSSY B1, `(.L_x_636) ;  /* 0x0000049000017945 */ /* 0x000fe20003800000 */
[----:B---3--:R-:W-:Y:S01]  /*20990*/  ISETP.NE.AND P0, PT, R11, 0x1, PT ;  /* 0x000000010b00780c */ /* 0x008fe20003f05270 */
[----:B--2---:R-:W-:Y:S02]  /*209a0*/  VIADD R6, R4, 0xffffff80 ;  /* 0xffffff8004067836 */ /* 0x004fe40000000000 */
[----:B------:R-:W-:-:S03]  /*209b0*/  IMAD R4, R26, UR4, RZ ;  /* 0x000000041a047c24 */ /* 0x000fc6000f8e02ff */
[----:B------:R-:W-:-:S07]  /*209c0*/  SHF.R.S32.HI R5, RZ, 0x1f, R6 ;  /* 0x0000001fff057819 */ /* 0x000fce0000011406 */
[----:B------:R-:W2:Y:S01]  /*209d0*/  @P0 LDC R9, c[0x0][0xbec] ;  /* 0x0002fb00ff090b82 */ /* 0x000ea20000000800 */
[----:B------:R-:W-:Y:S01]  /*209e0*/  IMAD R7, R3, UR5, R4 ;  /* 0x0000000503077c24 */ /* 0x000fe2000f8e0204 */
[----:B------:R-:W-:Y:S01]  /*209f0*/  LEA.HI R8, R5, R6, RZ, 0x3 ;  /* 0x0000000605087211 */ /* 0x000fe200078f18ff */
[----:B------:R-:W-:Y:S01]  /*20a00*/  IMAD.WIDE.U32 R4, R3, UR4, RZ ;  /* 0x0000000403047c25 */ /* 0x000fe2000f8e00ff */
[----:B------:R-:W-:Y:S02]  /*20a10*/  ULDC.64 UR4, c[0x0][0xae8] ;  /* 0x0002ba0000047ab9 */ /* 0x000fe40000000a00 */
[----:B------:R-:W-:Y:S02]  /*20a20*/  LOP3.LUT R3, R8, 0xfffffff8, RZ, 0xc0, !PT ;  /* 0xfffffff808037812 */ /* 0x000fe400078ec0ff */
[----:B------:R-:W3:Y:S01]  /*20a30*/  @P0 LDC R13, c[0x0][0xbf0] ;  /* 0x0002fc00ff0d0b82 */ /* 0x000ee20000000800 */
[----:B------:R-:W-:Y:S01]  /*20a40*/  SHF.R.S32.HI R15, RZ, 0x3, R8 ;  /* 0x00000003ff0f7819 */ /* 0x000fe20000011408 */
[----:B------:R-:W-:-:S02]  /*20a50*/  IMAD.IADD R5, R5, 0x1, R7 ;  /* 0x0000000105057824 */ /* 0x000fc400078e0207 */
[----:B------:R-:W-:Y:S02]  /*20a60*/  IMAD.IADD R10, R6, 0x1, -R3 ;  /* 0x00000001060a7824 */ /* 0x000fe400078e0a03 */
[----:B------:R-:W-:-:S04]  /*20a70*/  IMAD.WIDE.U32 R4, R222, UR4, R4 ;  /* 0x00000004de047c25 */ /* 0x000fc8000f8e0004 */
[----:B------:R-:W-:Y:S02]  /*20a80*/  IMAD R3, R10, 0x20, R15 ;  /* 0x000000200a037824 */ /* 0x000fe400078e020f */
[----:B------:R-:W-:Y:S01]  /*20a90*/  IMAD R5, R222, UR5, R5 ;  /* 0x00000005de057c24 */ /* 0x000fe2000f8e0205 */
[----:B------:R-:W-:Y:S01]  /*20aa0*/  ULDC.64 UR4, c[0x0][0xaf0] ;  /* 0x0002bc0000047ab9 */ /* 0x000fe20000000a00 */
[----:B------:R-:W-:Y:S02]  /*20ab0*/  IMAD R8, R232, 0x80, R3 ;  /* 0x00000080e8087824 */ /* 0x000fe400078e0203 */
[----:B------:R-:W-:Y:S02]  /*20ac0*/  IMAD R7, R27, UR4, RZ ;  /* 0x000000041b077c24 */ /* 0x000fe4000f8e02ff */
[----:B--2---:R-:W-:-:S04]  /*20ad0*/  @P0 IMAD.HI.U32 R6, R8, R9, RZ ;  /* 0x0000000908060227 */ /* 0x004fc800078e00ff */
[----:B------:R-:W-:Y:S02]  /*20ae0*/  IMAD.MOV.U32 R3, RZ, RZ, R8 ;  /* 0x000000ffff037224 */ /* 0x000fe400078e0008 */
[C---:B------:R-:W-:Y:S01]  /*20af0*/  IMAD R7, R225.reuse, UR5, R7 ;  /* 0x00000005e1077c24 */ /* 0x040fe2000f8e0207 */
[----:B---3--:R-:W-:Y:S01]  /*20b00*/  @P0 SHF.R.U32.HI R3, RZ, R13, R6 ;  /* 0x0000000dff030219 */ /* 0x008fe20000011606 */
[----:B------:R-:W-:Y:S01]  /*20b10*/  IMAD.WIDE.U32 R4, R225, UR4, R4 ;  /* 0x00000004e1047c25 */ /* 0x000fe2000f8e0004 */
[----:B------:R-:W-:Y:S02]  /*20b20*/  ULDC.64 UR4, c[0x0][0xae0] ;  /* 0x0002b80000047ab9 */ /* 0x000fe40000000a00 */
[----:B------:R-:W-:Y:S01]  /*20b30*/  SHF.R.S32.HI R6, RZ, 0x1f, R3 ;  /* 0x0000001fff067819 */ /* 0x000fe20000011403 */
[----:B------:R-:W-:Y:S02]  /*20b40*/  IMAD.IADD R5, R5, 0x1, R7 ;  /* 0x0000000105057824 */ /* 0x000fe400078e0207 */
[----:B------:R-:W-:-:S02]  /*20b50*/  IMAD.MOV R7, RZ, RZ, -R3 ;  /* 0x000000ffff077224 */ /* 0x000fc400078e0a03 */
[----:B------:R-:W-:Y:S02]  /*20b60*/  IMAD R6, R6, UR4, RZ ;  /* 0x0000000406067c24 */ /* 0x000fe4000f8e02ff */
[----:B------:R-:W-:Y:S02]  /*20b70*/  IMAD R7, R11, R7, R8 ;  /* 0x000000070b077224 */ /* 0x000fe400078e0208 */
[----:B------:R-:W-:-:S04]  /*20b80*/  IMAD.WIDE.U32 R4, R3, UR4, R4 ;  /* 0x0000000403047c25 */ /* 0x000fc8000f8e0004 */
[----:B------:R-:W-:Y:S01]  /*20b90*/  IMAD R9, R3, UR5, R6 ;  /* 0x0000000503097c24 */ /* 0x000fe2000f8e0206 */
[----:B------:R-:W-:Y:S01]  /*20ba0*/  SHF.R.S32.HI R3, RZ, 0x1f, R7 ;  /* 0x0000001fff037819 */ /* 0x000fe20000011407 */
[----:B------:R-:W-:Y:S01]  /*20bb0*/  IMAD R8, R232, 0x80, R15 ;  /* 0x00000080e8087824 */ /* 0x000fe200078e020f */
[----:B------:R-:W-:Y:S01]  /*20bc0*/  ULDC.64 UR4, c[0x0][0xad8] ;  /* 0x0002b60000047ab9 */ /* 0x000fe20000000a00 */
[----:B------:R-:W-:Y:S02]  /*20bd0*/  IMAD.IADD R5, R5, 0x1, R9 ;  /* 0x0000000105057824 */ /* 0x000fe400078e0209 */
[----:B------:R-:W-:Y:S02]  /*20be0*/  IMAD R6, R3, UR4, RZ ;  /* 0x0000000403067c24 */ /* 0x000fe4000f8e02ff */
[----:B------:R-:W-:Y:S02]  /*20bf0*/  IMAD R11, R0, R11, RZ ;  /* 0x0000000b000b7224 */ /* 0x000fe400078e02ff */
[----:B------:R-:W-:-:S02]  /*20c00*/  VIADD R3, R8, 0x40 ;  /* 0x0000004008037836 */ /* 0x000fc40000000000 */
[C---:B------:R-:W-:Y:S01]  /*20c10*/  IMAD R9, R7.reuse, UR5, R6 ;  /* 0x0000000507097c24 */ /* 0x040fe2000f8e0206 */
[-C--:B------:R-:W-:Y:S01]  /*20c20*/  ISETP.GE.AND P2, PT, R8, R11.reuse, PT ;  /* 0x0000000b0800720c */ /* 0x080fe20003f46270 */
[----:B------:R-:W-:Y:S01]  /*20c30*/  IMAD.WIDE.U32 R4, R7, UR4, R4 ;  /* 0x0000000407047c25 */ /* 0x000fe2000f8e0004 */
[----:B------:R-:W-:Y:S01]  /*20c40*/  ISETP.GE.AND P1, PT, R3, R11, PT ;  /* 0x0000000b0300720c */ /* 0x000fe20003f26270 */
[----:B------:R-:W-:Y:S02]  /*20c50*/  ULDC.64 UR4, c[0x0][0xa80] ;  /* 0x0002a00000047ab9 */ /* 0x000fe40000000a00 */
[----:B------:R-:W-:Y:S01]  /*20c60*/  IMAD.IADD R3, R5, 0x1, R9 ;  /* 0x0000000105037824 */ /* 0x000fe200078e0209 */
[----:B------:R-:W-:Y:S01]  /*20c70*/  LEA R6, P3, R4, UR4, 0x1 ;  /* 0x0000000404067c11 */ /* 0x000fe2000f8608ff */
[----:B------:R-:W-:Y:S02]  /*20c80*/  VIADD R0, R8, 0x20 ;  /* 0x0000002008007836 */ /* 0x000fe40000000000 */
[----:B------:R-:W-:Y:S01]  /*20c90*/  IMAD.SHL.U32 R7, R10, 0x8, RZ ;  /* 0x000000080a077824 */ /* 0x000fe200078e00ff */
[----:B------:R-:W-:-:S02]  /*20ca0*/  LEA.HI.X R3, R4, UR5, R3, 0x1, P3 ;  /* 0x0000000504037c11 */ /* 0x000fc400098f0c03 */
[----:B------:R-:W-:Y:S01]  /*20cb0*/  ISETP.GE.AND P0, PT, R0, R11, PT ;  /* 0x0000000b0000720c */ /* 0x000fe20003f06270 */
[C---:B------:R-:W-:Y:S01]  /*20cc0*/  VIADD R13, R7.reuse, 0x40 ;  /* 0x00000040070d7836 */ /* 0x040fe20000000000 */
[----:B------:R2:W3:Y:S01]  /*20cd0*/  SHFL.IDX PT, R4, R6, RZ, 0x181f ;  /* 0x00181fff06047589 */ /* 0x0004e200000e0000 */
[----:B------:R-:W-:Y:S01]  /*20ce0*/  VIADD R9, R7, 0x80 ;  /* 0x0000008007097836 */ /* 0x000fe20000000000 */
[----:B------:R-:W-:Y:S02]  /*20cf0*/  SHF.R.S32.HI R12, RZ, 0x1f, R7 ;  /* 0x0000001fff0c7819 */ /* 0x000fe40000011407 */
[----:B------:R2:W4:Y:S01]  /*20d00*/  SHFL.IDX PT, R0, R3, RZ, 0x181f ;  /* 0x00181fff03007589 */ /* 0x00052200000e0000 */
[----:B------:R-:W-:Y:S02]  /*20d10*/  SHF.R.S32.HI R10, RZ, 0x1f, R13 ;  /* 0x0000001fff0a7819 */ /* 0x000fe4000001140d */
[----:B------:R-:W-:Y:S01]  /*20d20*/  SHF.R.S32.HI R14, RZ, 0x1f, R9 ;  /* 0x0000001fff0e7819 */ /* 0x000fe20000011409 */
[----:B------:R-:W-:Y:S06]  /*20d30*/  @P2 BRA `(.L_x_637) ;  /* 0x0000000000342947 */ /* 0x000fec0003800000 */
[----:B------:R-:W-:Y:S02]  /*20d40*/  ULDC UR4, c[0x0][0xac8] ;  /* 0x0002b20000047ab9 */ /* 0x000fe40000000800 */
[----:B------:R-:W-:Y:S02]  /*20d50*/  ISETP.GE.AND P4, PT, R7, UR4, PT ;  /* 0x0000000407007c0c */ /* 0x000fe4000bf86270 */
[----:B------:R-:W-:Y:S02]  /*20d60*/  ISETP.GE.AND P3, PT, R13, UR4, PT ;  /* 0x000000040d007c0c */ /* 0x000fe4000bf66270 */
[----:B------:R-:W-:-:S09]  /*20d70*/  ISETP.GE.AND P2, PT, R9, UR4, PT ;  /* 0x0000000409007c0c */ /* 0x000fd2000bf46270 */
[-C--:B---3--:R-:W-:Y:S02]  /*20d80*/  @!P4 LEA R20, P6, R7, R4.reuse, 0x1 ;  /* 0x000000040714c211 */ /* 0x088fe400078c08ff */
[----:B------:R-:W-:Y:S02]  /*20d90*/  @!P3 LEA R24, P5, R13, R4, 0x1 ;  /* 0x000000040d18b211 */ /* 0x000fe400078a08ff */
[----:B----4-:R-:W-:Y:S02]  /*20da0*/  @!P4 LEA.HI.X R21, R7, R0, R12, 0x1, P6 ;  /* 0x000000000715c211 */ /* 0x010fe400030f0c0c */
[----:B------:R-:W-:Y:S02]  /*20db0*/  @!P2 LEA R4, P6, R9, R4, 0x1 ;  /* 0x000000040904a211 */ /* 0x000fe400078c08ff */
[-C--:B------:R-:W-:Y:S01]  /*20dc0*/  @!P3 LEA.HI.X R25, R13, R0.reuse, R10, 0x1, P5 ;  /* 0x000000000d19b211 */ /* 0x080fe200028f0c0a */
[----:B------:R3:W-:Y:S01]  /*20dd0*/  @!P4 ST.E.128 desc[UR60][R20.64], RZ ;  /* 0x000000ff1400c985 */ /* 0x0007e2000c101d3c */
[----:B------:R-:W-:-:S03]  /*20de0*/  @!P2 LEA.HI.X R5, R9, R0, R14, 0x1, P6 ;  /* 0x000000000905a211 */ /* 0x000fc600030f0c0e */
[----:B------:R3:W-:Y:S04]  /*20df0*/  @!P3 ST.E.128 desc[UR60][R24.64], RZ ;  /* 0x000000ff1800b985 */ /* 0x0007e8000c101d3c */
[----:B------:R3:W-:Y:S02]  /*20e00*/  @!P2 ST.E.128 desc[UR60][R4.64], RZ ;  /* 0x000000ff0400a985 */ /* 0x0007e4000c101d3c */
.L_x_637:
[----:B------:R-:W-:Y:S05]  /*20e10*/  BSYNC B1 ;  /* 0x0000000000017941 */ /* 0x000fea0003800000 */
.L_x_636:
[----:B----4-:R4:W0:Y:S01]  /*20e20*/  SHFL.IDX PT, R0, R3, 0x1, 0x181f ;  /* 0x00381f0003007f89 */ /* 0x01082200000e0000 */
[----:B------:R-:W-:Y:S03]  /*20e30*/  BSSY B1, `(.L_x_638) ;  /* 0x0000010000017945 */ /* 0x000fe60003800000 */
[----:B---3--:R4:W3:Y:S01]  /*20e40*/  SHFL.IDX PT, R4, R6, 0x1, 0x181f ;  /* 0x00381f0006047f89 */ /* 0x0088e200000e0000 */
        /* <DEDUP_REMOVED lines=14> */
.L_x_639:
[----:B------:R-:W-:Y:S05]  /*20f30*/  BSYNC B1 ;  /* 0x0000000000017941 */ /* 0x000fea0003800000 */
.L_x_638:
[----:B0-----:R0:W0:Y:S01]  /*20f40*/  SHFL.IDX PT, R0, R3, 0x2, 0x181f ;  /* 0x00581f0003007f89 */ /* 0x00102200000e0000 */
[----:B------:R-:W-:Y:S03]  /*20f50*/  BSSY B1, `(.L_x_640) ;  /* 0x0000010000017945 */ /* 0x000fe60003800000 */
[----:B---3--:R3:W0:Y:S01]  /*20f60*/  SHFL.IDX PT, R4, R6, 0x2, 0x181f ;  /* 0x00581f0006047f89 */ /* 0x00862200000e0000 */
[----:B------:R-:W-:Y:S05]  /*20f70*/  @P1 BRA `(.L_x_641) ;  /* 0x0000000000341947 */ /* 0x000fea0003800000 */
[----:B------:R-:W-:Y:S02]  /*20f80*/  ULDC UR4, c[0x0][0xac8] ;  /* 0x0002b20000047ab9 */ /* 0x000fe40000000800 */
[----:B------:R-:W-:Y:S02]  /*20f90*/  ISETP.GE.AND P3, PT, R7, UR4, PT ;  /* 0x0000000407007c0c */ /* 0x000fe4000bf66270 */
[----:B------:R-:W-:Y:S02]  /*20fa0*/  ISETP.GE.AND P4, PT, R13, UR4, PT ;  /* 0x000000040d007c0c */ /* 0x000fe4000bf86270 */
[----:B------:R-:W-:-:S09]  /*20fb0*/  ISETP.GE.AND P5, PT, R9, UR4, PT ;  /* 0x0000000409007c0c */ /* 0x000fd2000bfa6270 */
[-C--:B0-----:R-:W-:Y:S02]  /*20fc0*/  @!P3 LEA R20, P0, R7, R4.reuse, 0x1 ;  /* 0x000000040714b211 */ /* 0x081fe400078008ff */
[-C--:B------:R-:W-:Y:S02]  /*20fd0*/  @!P4 LEA R24, P1, R13, R4.reuse, 0x1 ;  /* 0x000000040d18c211 */ /* 0x080fe400078208ff */
[----:B------:R-:W-:Y:S02]  /*20fe0*/  @!P5 LEA R4, P2, R9, R4, 0x1 ;  /* 0x000000040904d211 */ /* 0x000fe400078408ff */
[-C--:B------:R-:W-:Y:S02]  /*20ff0*/  @!P3 LEA.HI.X R21, R7, R0.reuse, R12, 0x1, P0 ;  /* 0x000000000715b211 */ /* 0x080fe400000f0c0c */
[-C--:B------:R-:W-:Y:S02]  /*21000*/  @!P4 LEA.HI.X R25, R13, R0.reuse, R10, 0x1, P1 ;  /* 0x000000000d19c211 */ /* 0x080fe400008f0c0a */
[----:B------:R-:W-:Y:S01]  /*21010*/  @!P5 LEA.HI.X R5, R9, R0, R14, 0x1, P2 ;  /* 0x000000000905d211 */ /* 0x000fe200010f0c0e */
[----:B------:R0:W-:Y:S04]  /*21020*/  @!P3 ST.E.128 desc[UR60][R20.64], RZ ;  /* 0x000000ff1400b985 */ /* 0x0001e8000c101d3c */
[----:B------:R0:W-:Y:S04]  /*21030*/  @!P4 ST.E.128 desc[UR60][R24.64], RZ ;  /* 0x000000ff1800c985 */ /* 0x0001e8000c101d3c */
[----:B------:R0:W-:Y:S02]  /*21040*/  @!P5 ST.E.128 desc[UR60][R4.64], RZ ;  /* 0x000000ff0400d985 */ /* 0x0001e4000c101d3c */
.L_x_641:
[----:B------:R-:W-:Y:S05]  /*21050*/  BSYNC B1 ;  /* 0x0000000000017941 */ /* 0x000fea0003800000 */
.L_x_640:
[----:B0-----:R-:W-:Y:S01]  /*21060*/  VIADD R0, R8, 0x60 ;  /* 0x0000006008007836 */ /* 0x001fe20000000000 */
[----:B--2-4-:R-:W0:Y:S04]  /*21070*/  SHFL.IDX PT, R3, R3, 0x3, 0x181f ;  /* 0x00781f0003037f89 */ /* 0x014e2800000e0000 */
[----:B------:R-:W-:Y:S01]  /*21080*/  ISETP.GE.AND P0, PT, R0, R11, PT ;  /* 0x0000000b0000720c */ /* 0x000fe20003f06270 */
[----:B------:R2:W4:-:S12]  /*21090*/  SHFL.IDX PT, R4, R6, 0x3, 0x181f ;  /* 0x00781f0006047f89 */ /* 0x00051800000e0000 */
[----:B--2---:R-:W-:Y:S05]  /*210a0*/  @P0 BRA `(.L_x_630) ;  /* 0x0000000000340947 */ /* 0x004fea0003800000 */
[----:B------:R-:W-:Y:S02]  /*210b0*/  ULDC UR4, c[0x0][0xac8] ;  /* 0x0002b20000047ab9 */ /* 0x000fe40000000800 */
[----:B------:R-:W-:Y:S02]  /*210c0*/  ISETP.GE.AND P3, PT, R7, UR4, PT ;  /* 0x0000000407007c0c */ /* 0x000fe4000bf66270 */
[----:B------:R-:W-:Y:S02]  /*210d0*/  ISETP.GE.AND P4, PT, R13, UR4, PT ;  /* 0x000000040d007c0c */ /* 0x000fe4000bf86270 */
[----:B------:R-:W-:-:S09]  /*210e0*/  ISETP.GE.AND P5, PT, R9, UR4, PT ;  /* 0x0000000409007c0c */ /* 0x000fd2000bfa6270 */
[-C--:B---34-:R-:W-:Y:S02]  /*210f0*/  @!P3 LEA R6, P0, R7, R4.reuse, 0x1 ;  /* 0x000000040706b211 */ /* 0x098fe400078008ff */
        /* <DEDUP_REMOVED lines=8> */
.L_x_630:
[----:B------:R-:W-:Y:S05]  /*21180*/  BSYNC B0 ;  /* 0x0000000000007941 */ /* 0x000fea0003800000 */
.L_x_620:
[----:B------:R-:W-:Y:S02]  /*21190*/  ULDC UR4, c[0x0][0xc3c] ;  /* 0x00030f0000047ab9 */ /* 0x000fe40000000800 */
[----:B-1----:R-:W-:-:S13]  /*211a0*/  ISETP.GE.AND P0, PT, R151, UR4, PT ;  /* 0x0000000497007c0c */ /* 0x002fda000bf06270 */
[----:B------:R-:W-:Y:S05]  /*211b0*/  @!P0 BRA `(.L_x_642) ;  /* 0xfffffe0000108947 */ /* 0x000fea000383ffff */
[----:B------:R-:W-:Y:S05]  /*211c0*/  BRA `(.L_x_430) ;  /* 0x0000008400487947 */ /* 0x000fea0003800000 */
.L_x_428:
[----:B------:R-:W-:-:S08]  /*211d0*/  NOP ;  /* 0x0000000000007918 */ /* 0x000fd00000000000 */
[----:B0-----:R-:W0:-:S00]  /*211e0*/  USETMAXREG.DEALLOC.CTAPOOL 0x18 ;  /* 0x00000018000079c8 */ /* 0x001e0000080e0500 */
[----:B0-----:R-:W2:Y:S01]  /*211f0*/  LDL.LU R2, [R1+0x10] ;  /* 0x0000100001027983 */ /* 0x001ea20000300800 */
[----:B------:R-:W-:Y:S01]  /*21200*/  LOP3.LUT R0, R0, 0x3, RZ, 0xc0, !PT ;  /* 0x0000000300007812 */ /* 0x000fe200078ec0ff */
[----:B------:R-:W-:-:S05]  /*21210*/  IMAD.MOV.U32 R7, RZ, RZ, RZ ;  /* 0x000000ffff077224 */ /* 0x000fca00078e00ff */
[----:B------:R-:W0:Y:S02]  /*21220*/  SHFL.IDX PT, R0, R0, RZ, 0x1f ;  /* 0x00001fff00007589 */ /* 0x000e2400000e0000 */
[----:B0-----:R-:W-:Y:S02]  /*21230*/  ISETP.NE.AND P0, PT, R0, RZ, PT ;  /* 0x000000ff0000720c */ /* 0x001fe40003f05270 */
[----:B--2---:R-:W-:-:S11]  /*21240*/  LOP3.LUT R2, R2, 0xfffffffd, RZ, 0xc0, !PT ;  /* 0xfffffffd02027812 */ /* 0x004fd600078ec0ff */
[----:B------:R-:W-:-:S05]  /*21250*/  @P0 LOP3.LUT R2, R2, 0x2, RZ, 0xfc, !PT ;  /* 0x0000000202020812 */ /* 0x000fca00078efcff */
[----:B------:R0:W-:Y:S01]  /*21260*/  STL [R1+0x10], R2 ;  /* 0x0000100201007387 */ /* 0x0001e20000100800 */
        /* <DEDUP_REMOVED lines=10> */
.L_x_643:
[----:B------:R-:W-:Y:S01]  /*21310*/  LOP3.LUT R0, R6, 0x1f, RZ, 0xc0, !PT ;  /* 0x0000001f06007812 */ /* 0x000fe200078ec0ff */
[----:B------:R-:W-:Y:S01]  /*21320*/  ULDC UR4, c[0x0][0xc3c] ;  /* 0x00030f0000047ab9 */ /* 0x000fe20000000800 */
[----:B------:R-:W-:Y:S01]  /*21330*/  IMAD.MOV.U32 R10, RZ, RZ, RZ ;  /* 0x000000ffff0a7224 */ /* 0x000fe200078e00ff */
[----:B------:R-:W1:Y:S01]  /*21340*/  S2UR UR6, SR_CTAID.X ;  /* 0x00000000000679c3 */ /* 0x000e620000002500 */
[----:B------:R-:W-:Y:S01]  /*21350*/  ISETP.NE.AND P0, PT, R0, 0x1f, PT ;  /* 0x0000001f0000780c */ /* 0x000fe20003f05270 */
[----:B------:R-:W-:-:S03]  /*21360*/  ULDC UR5, c[0x0][0xc38] ;  /* 0x00030e0000057ab9 */ /* 0x000fc60000000800 */
[----:B------:R-:W-:-:S13]  /*21370*/  ISETP.GE.OR P1, PT, R0, UR4, !P0 ;  /* 0x0000000400007c0c */ /* 0x000fda000c726670 */
[----:B0-----:R-:W0:Y:S08]  /*21380*/  @!P1 LDC.64 R2, c[0x0][0xc80] ;  /* 0x00032000ff029b82 */ /* 0x001e300000000a00 */
[----:B------:R-:W2:Y:S01]  /*21390*/  @!P1 LDC.64 R4, c[0x0][0xc78] ;  /* 0x00031e00ff049b82 */ /* 0x000ea20000000a00 */
[----:B0-----:R-:W-:-:S05]  /*213a0*/  @!P1 IMAD.WIDE.U32 R2, R0, 0x4, R2 ;  /* 0x0000000400029825 */ /* 0x001fca00078e0002 */
[----:B------:R2:W3:Y:S02]  /*213b0*/  @!P1 LDG.E R7, desc[UR60][R2.64] ;  /* 0x0000003c02079981 */ /* 0x0004e4000c1e1900 */
[----:B--2---:R-:W-:-:S05]  /*213c0*/  @!P1 IMAD.WIDE.U32 R2, R0, 0x4, R4 ;  /* 0x0000000400029825 */ /* 0x004fca00078e0004 */
[----:B------:R-:W3:Y:S01]  /*213d0*/  @!P1 LDG.E R10, desc[UR60][R2.64] ;  /* 0x0000003c020a9981 */ /* 0x000ee2000c1e1900 */
[C---:B------:R-:W-:Y:S01]  /*213e0*/  ISETP.NE.AND P1, PT, R0.reuse, RZ, PT ;  /* 0x000000ff0000720c */ /* 0x040fe20003f25270 */
[----:B------:R-:W-:Y:S01]  /*213f0*/  UMOV UR4, URZ ;  /* 0x0000003f00047c82 */ /* 0x000fe20008000000 */
[C---:B------:R-:W-:Y:S02]  /*21400*/  ISETP.GE.U32.AND P2, PT, R0.reuse, 0x2, PT ;  /* 0x000000020000780c */ /* 0x040fe40003f46070 */
[C---:B------:R-:W-:Y:S02]  /*21410*/  ISETP.GE.U32.AND P3, PT, R0.reuse, 0x4, PT ;  /* 0x000000040000780c */ /* 0x040fe40003f66070 */
[C---:B------:R-:W-:Y:S02]  /*21420*/  ISETP.GE.U32.AND P4, PT, R0.reuse, 0x8, PT ;  /* 0x000000080000780c */ /* 0x040fe40003f86070 */
[----:B------:R-:W-:Y:S01]  /*21430*/  ISETP.GE.U32.AND P5, PT, R0, 0x10, PT ;  /* 0x000000100000780c */ /* 0x000fe20003fa6070 */
[----:B---3--:R-:W-:-:S05]  /*21440*/  IMAD R4, R7, R10, RZ ;  /* 0x0000000a07047224 */ /* 0x008fca00078e02ff */
        /* <DEDUP_REMOVED lines=17> */
[----:B------:R-:W-:Y:S01]  /*21560*/  IMAD.MOV.U32 R11, RZ, RZ, R8 ;  /* 0x000000ffff0b7224 */ /* 0x000fe200078e0008 */
[----:B-1----:R-:W-:-:S13]  /*21570*/  ISETP.GT.AND P6, PT, R8, UR6, PT ;  /* 0x0000000608007c0c */ /* 0x002fda000bfc4270 */
[----:B------:R-:W-:Y:S05]  /*21580*/  @P6 BRA `(.L_x_645) ;  /* 0x0000000000a46947 */ /* 0x000fea0003800000 */
[----:B------:R-:W-:Y:S01]  /*21590*/  IMAD.MOV.U32 R8, RZ, RZ, R11 ;  /* 0x000000ffff087224 */ /* 0x000fe200078e000b */
[----:B------:R-:W-:Y:S01]  /*215a0*/  UMOV UR4, URZ ;  /* 0x0000003f00047c82 */ /* 0x000fe20008000000 */
[----:B------:R-:W-:-:S05]  /*215b0*/  ULDC UR5, c[0x0][0xc38] ;  /* 0x00030e0000057ab9 */ /* 0x000fca0000000800 */
.L_x_647:
[----:B------:R-:W0:Y:S01]  /*215c0*/  LDC R2, c[0x0][0xc3c] ;  /* 0x00030f00ff027b82 */ /* 0x000e220000000800 */
[----:B------:R-:W-:Y:S01]  /*215d0*/  ULDC UR7, c[0x0][0xc3c] ;  /* 0x00030f0000077ab9 */ /* 0x000fe20000000800 */
[----:B------:R-:W-:Y:S01]  /*215e0*/  UIADD3 UR4, UR4, 0x1f, URZ ;  /* 0x0000001f04047890 */ /* 0x000fe2000fffe03f */
[----:B------:R-:W-:-:S05]  /*215f0*/  IMAD.U32 R3, RZ, RZ, UR7 ;  /* 0x00000007ff037e24 */ /* 0x000fca000f8e00ff */
[----:B------:R1:W-:Y:S01]  /*21600*/  STL [R1+0xc], R3 ;  /* 0x00000c0301007387 */ /* 0x0003e20000100800 */
[----:B0-----:R-:W-:-:S13]  /*21610*/  ISETP.LE.AND P6, PT, R2, UR4, PT ;  /* 0x0000000402007c0c */ /* 0x001fda000bfc3270 */
[----:B-1----:R-:W-:Y:S05]  /*21620*/  @P6 BRA `(.L_x_646) ;  /* 0x0000000400a46947 */ /* 0x002fea0003800000 */
[----:B------:R-:W-:Y:S02]  /*21630*/  VIADD R9, R0, UR4 ;  /* 0x0000000400097c36 */ /* 0x000fe40008000000 */
[----:B------:R-:W-:-:S03]  /*21640*/  IMAD.MOV.U32 R7, RZ, RZ, RZ ;  /* 0x000000ffff077224 */ /* 0x000fc600078e00ff */
[----:B------:R-:W-:-:S13]  /*21650*/  ISETP.GE.OR P6, PT, R9, R2, !P0 ;  /* 0x000000020900720c */ /* 0x000fda00047c6670 */
[----:B------:R-:W0:Y:S08]  /*21660*/  @!P6 LDC.64 R2, c[0x0][0xc80] ;  /* 0x00032000ff02eb82 */ /* 0x000e300000000a00 */
[----:B------:R-:W1:Y:S01]  /*21670*/  @!P6 LDC.64 R4, c[0x0][0xc78] ;  /* 0x00031e00ff04eb82 */ /* 0x000e620000000a00 */
[----:B------:R-:W-:Y:S02]  /*21680*/  IMAD.MOV.U32 R10, RZ, RZ, RZ ;  /* 0x000000ffff0a7224 */ /* 0x000fe400078e00ff */
[----:B0-----:R-:W-:-:S05]  /*21690*/  @!P6 IMAD.WIDE R2, R9, 0x4, R2 ;  /* 0x000000040902e825 */ /* 0x001fca00078e0202 */
[----:B------:R1:W2:Y:S02]  /*216a0*/  @!P6 LDG.E R7, desc[UR60][R2.64] ;  /* 0x0000003c0207e981 */ /* 0x0002a4000c1e1900 */
[----:B-1----:R-:W-:-:S05]  /*216b0*/  @!P6 IMAD.WIDE R2, R9, 0x4, R4 ;  /* 0x000000040902e825 */ /* 0x002fca00078e0204 */
        /* <DEDUP_REMOVED lines=22> */
.L_x_645:
        /* <DEDUP_REMOVED lines=20> */
.L_x_648:
[----:B-1----:R-:W-:Y:S01]  /*21960*/  IMAD R10, R14, UR5, R11 ;  /* 0x000000050e0a7c24 */ /* 0x002fe2000f8e020b */
[----:B------:R-:W1:Y:S01]  /*21970*/  MUFU.RCP R12, R12 ;  /* 0x0000000c000c7308 */ /* 0x000e620000001000 */
[----:B------:R-:W-:Y:S02]  /*21980*/  IMAD R11, R16, R5, RZ ;  /* 0x00000005100b7224 */ /* 0x000fe400078e02ff */
[----:B0-----:R-:W-:Y:S01]  /*21990*/  IMAD.MOV.U32 R2, RZ, RZ, RZ ;  /* 0x000000ffff027224 */ /* 0x001fe200078e00ff */
[----:B------:R0:W-:Y:S03]  /*219a0*/  STL [R1], R10 ;  /* 0x0000000a01007387 */ /* 0x0001e60000100800 */
[----:B------:R-:W-:Y:S01]  /*219b0*/  IMAD.HI.U32 R2, R3, R11, R2 ;  /* 0x0000000b03027227 */ /* 0x000fe200078e0002 */
[----:B------:R-:W-:-:S05]  /*219c0*/  IABS R11, R7 ;  /* 0x00000007000b7213 */ /* 0x000fca0000000000 */
[----:B------:R-:W-:Y:S01]  /*219d0*/  IMAD.MOV R14, RZ, RZ, -R11 ;  /* 0x000000ffff0e7224 */ /* 0x000fe200078e0a0b */
[----:B0-----:R-:W-:-:S04]  /*219e0*/  IADD3 R10, -R10, UR6, RZ ;  /* 0x000000060a0a7c10 */ /* 0x001fc8000fffe1ff */
[----:B------:R-:W-:-:S05]  /*219f0*/  IABS R3, R10 ;  /* 0x0000000a00037213 */ /* 0x000fca0000000000 */
[----:B------:R-:W-:-:S04]  /*21a00*/  IMAD.HI.U32 R11, R2, R3, RZ ;  /* 0x00000003020b7227 */ /* 0x000fc800078e00ff */
[----:B------:R-:W-:Y:S02]  /*21a10*/  IMAD R2, R11, R14, R3 ;  /* 0x0000000e0b027224 */ /* 0x000fe400078e0203 */
[----:B-1----:R-:W-:-:S03]  /*21a20*/  VIADD R3, R12, 0xffffffe ;  /* 0x0ffffffe0c037836 */ /* 0x002fc60000000000 */
[----:B------:R-:W-:-:S03]  /*21a30*/  ISETP.GT.U32.AND P1, PT, R5, R2, PT ;  /* 0x000000020500720c */ /* 0x000fc60003f24070 */
[----:B------:R-:W0:Y:S10]  /*21a40*/  F2I.FTZ.U32.TRUNC.NTZ R3, R3 ;  /* 0x0000000300037305 */ /* 0x000e34000021f000 */
[----:B------:R-:W-:-:S02]  /*21a50*/  @!P1 IMAD.IADD R2, R2, 0x1, -R5 ;  /* 0x0000000102029824 */ /* 0x000fc400078e0a05 */
[----:B------:R-:W-:Y:S01]  /*21a60*/  @!P1 VIADD R11, R11, 0x1 ;  /* 0x000000010b0b9836 */ /* 0x000fe20000000000 */
[----:B------:R-:W-:Y:S02]  /*21a70*/  ISETP.NE.AND P1, PT, R7, RZ, PT ;  /* 0x000000ff0700720c */ /* 0x000fe40003f25270 */
[----:B------:R-:W-:Y:S01]  /*21a80*/  ISETP.GE.U32.AND P0, PT, R2, R5, PT ;  /* 0x000000050200720c */ /* 0x000fe20003f06070 */
[----:B0-----:R-:W-:Y:S02]  /*21a90*/  IMAD.MOV R5, RZ, RZ, -R3 ;  /* 0x000000ffff057224 */ /* 0x001fe400078e0a03 */
[----:B------:R-:W-:Y:S02]  /*21aa0*/  IMAD.MOV.U32 R2, RZ, RZ, RZ ;  /* 0x000000ffff027224 */ /* 0x000fe400078e00ff */
[----:B------:R-:W-:-:S04]  /*21ab0*/  IMAD R5, R5, R8, RZ ;  /* 0x0000000805057224 */ /* 0x000fc800078e02ff */
[----:B------:R-:W-:Y:S01]  /*21ac0*/  IMAD.HI.U32 R5, R3, R5, R2 ;  /* 0x0000000503057227 */ /* 0x000fe200078e0002 */
[----:B------:R-:W-:Y:S02]  /*21ad0*/  LOP3.LUT R2, R10, R7, RZ, 0x3c, !PT ;  /* 0x000000070a027212 */ /* 0x000fe400078e3cff */
[----:B------:R-:W-:Y:S01]  /*21ae0*/  IABS R3, R9 ;  /* 0x0000000900037213 */ /* 0x000fe20000000000 */
[----:B------:R-:W-:Y:S01]  /*21af0*/  @P0 VIADD R11, R11, 0x1 ;  /* 0x000000010b0b0836 */ /* 0x000fe20000000000 */
[----:B------:R-:W-:-:S03]  /*21b00*/  ISETP.GE.AND P2, PT, R2, RZ, PT ;  /* 0x000000ff0200720c */ /* 0x000fc60003f46270 */
[----:B------:R-:W-:-:S10]  /*21b10*/  IMAD.MOV R3, RZ, RZ, -R3 ;  /* 0x000000ffff037224 */ /* 0x000fd400078e0a03 */
[----:B------:R-:W-:Y:S01]  /*21b20*/  @!P2 IMAD.MOV R11, RZ, RZ, -R11 ;  /* 0x000000ffff0ba224 */ /* 0x000fe200078e0a0b */
[----:B------:R-:W-:-:S04]  /*21b30*/  @!P1 LOP3.LUT R11, RZ, R7, RZ, 0x33, !PT ;  /* 0x00000007ff0b9212 */ /* 0x000fc800078e33ff */
[-C--:B------:R-:W-:Y:S01]  /*21b40*/  IABS R2, R11.reuse ;  /* 0x0000000b00027213 */ /* 0x080fe20000000000 */
[----:B------:R-:W-:-:S04]  /*21b50*/  IMAD R7, R7, R11, RZ ;  /* 0x0000000b07077224 */ /* 0x000fc800078e02ff */
[----:B------:R-:W-:-:S04]  /*21b60*/  IMAD.HI.U32 R5, R5, R2, RZ ;  /* 0x0000000205057227 */ /* 0x000fc800078e00ff */
[----:B------:R-:W-:Y:S01]  /*21b70*/  IMAD R3, R5, R3, R2 ;  /* 0x0000000305037224 */ /* 0x000fe200078e0202 */
[----:B------:R-:W-:-:S04]  /*21b80*/  LOP3.LUT R2, R11, R9, RZ, 0x3c, !PT ;  /* 0x000000090b027212 */ /* 0x000fc800078e3cff */
[----:B------:R-:W-:Y:S02]  /*21b90*/  ISETP.GT.U32.AND P1, PT, R8, R3, PT ;  /* 0x000000030800720c */ /* 0x000fe40003f24070 */
[----:B------:R-:W-:-:S11]  /*21ba0*/  ISETP.GE.AND P2, PT, R2, RZ, PT ;  /* 0x000000ff0200720c */ /* 0x000fd60003f46270 */
[----:B------:R-:W-:Y:S02]  /*21bb0*/  @!P1 IMAD.IADD R3, R3, 0x1, -R8 ;  /* 0x0000000103039824 */ /* 0x000fe400078e0a08 */
[----:B------:R-:W-:Y:S01]  /*21bc0*/  @!P1 VIADD R5, R5, 0x1 ;  /* 0x0000000105059836 */ /* 0x000fe20000000000 */
[----:B------:R-:W-:Y:S02]  /*21bd0*/  ISETP.NE.AND P1, PT, R9, RZ, PT ;  /* 0x000000ff0900720c */ /* 0x000fe40003f25270 */
[----:B------:R-:W-:-:S13]  /*21be0*/  ISETP.GE.U32.AND P0, PT, R3, R8, PT ;  /* 0x000000080300720c */ /* 0x000fda0003f06070 */
[----:B------:R-:W-:-:S04]  /*21bf0*/  @P0 VIADD R5, R5, 0x1 ;  /* 0x0000000105050836 */ /* 0x000fc80000000000 */
[----:B------:R-:W-:Y:S01]  /*21c00*/  @!P2 IMAD.MOV R5, RZ, RZ, -R5 ;  /* 0x000000ffff05a224 */ /* 0x000fe200078e0a05 */
[----:B------:R-:W-:-:S05]  /*21c10*/  @!P1 LOP3.LUT R5, RZ, R9, RZ, 0x33, !PT ;  /* 0x00000009ff059212 */ /* 0x000fca00078e33ff */
[----:B------:R-:W-:-:S04]  /*21c20*/  IMAD.MOV R2, RZ, RZ, -R5 ;  /* 0x000000ffff027224 */ /* 0x000fc800078e0a05 */
[C---:B------:R-:W-:Y:S02]  /*21c30*/  IMAD R11, R9.reuse, R2, R11 ;  /* 0x00000002090b7224 */ /* 0x040fe400078e020b */
[----:B------:R-:W-:Y:S02]  /*21c40*/  IMAD R2, R9, 0x1000000, R5 ;  /* 0x0100000009027824 */ /* 0x000fe400078e0205 */
[----:B------:R-:W-:Y:S02]  /*21c50*/  IMAD.IADD R5, R10, 0x1, -R7 ;  /* 0x000000010a057824 */ /* 0x000fe400078e0a07 */
[----:B------:R-:W-:Y:S02]  /*21c60*/  IMAD R3, R11, 0x10000, R2 ;  /* 0x000100000b037824 */ /* 0x000fe400078e0202 */
[----:B------:R-:W-:Y:S01]  /*21c70*/  VIADD R2, R4, UR4 ;  /* 0x0000000404027c36 */ /* 0x000fe20008000000 */
[----:B------:R1:W-:Y:S04]  /*21c80*/  STL [R1+0x4], R5 ;  /* 0x0000040501007387 */ /* 0x0003e80000100800 */
[----:B------:R1:W-:Y:S04]  /*21c90*/  STL [R1+0xc], R2 ;  /* 0x00000c0201007387 */ /* 0x0003e80000100800 */
[----:B------:R1:W-:Y:S01]  /*21ca0*/  STL [R1+0x8], R3 ;  /* 0x0000080301007387 */ /* 0x0003e20000100800 */
[----:B------:R-:W-:Y:S05]  /*21cb0*/  BRA `(.L_x_649) ;  /* 0x0000000000107947 */ /* 0x000fea0003800000 */
.L_x_646:
[----:B------:R-:W-:Y:S01]  /*21cc0*/  IMAD.U32 R2, RZ, RZ, UR6 ;  /* 0x00000006ff027e24 */ /* 0x000fe2000f8e00ff */
[----:B------:R0:W-:Y:S04]  /*21cd0*/  STL [R1+0x4], RZ ;  /* 0x000004ff01007387 */ /* 0x0001e80000100800 */
[----:B------:R0:W-:Y:S04]  /*21ce0*/  STL [R1+0x8], RZ ;  /* 0x000008ff01007387 */ /* 0x0001e80000100800 */
[----:B------:R0:W-:Y:S02]  /*21cf0*/  STL [R1], R2 ;  /* 0x0000000201007387 */ /* 0x0001e40000100800 */
.L_x_649:
[----:B------:R-:W2:Y:S04]  /*21d00*/  LDL R8, [R1] ;  /* 0x0000000001087983 */ /* 0x000ea80000100800 */
[----:B------:R-:W2:Y:S04]  /*21d10*/  LDL R9, [R1+0x4] ;  /* 0x0000040001097983 */ /* 0x000ea80000100800 */
[----:B------:R-:W2:Y:S04]  /*21d20*/  LDL R10, [R1+0x8] ;  /* 0x00000800010a7983 */ /* 0x000ea80000100800 */
[----:B------:R-:W2:Y:S01]  /*21d30*/  LDL R11, [R1+0xc] ;  /* 0x00000c00010b7983 */ /* 0x000ea20000100800 */
[----:B------:R-:W-:-:S13]  /*21d40*/  ISETP.NE.AND P0, PT, R0, RZ, PT ;  /* 0x000000ff0000720c */ /* 0x000fda0003f05270 */
[----:B-1----:R-:W1:Y:S01]  /*21d50*/  @!P0 S2R R3, SR_CgaCtaId ;  /* 0x0000000000038919 */ /* 0x002e620000008800 */
[----:B------:R-:W-:-:S04]  /*21d60*/  @!P0 MOV R0, 0x400 ;  /* 0x0000040000008802 */ /* 0x000fc80000000f00 */
[----:B-1----:R-:W-:-:S05]  /*21d70*/  @!P0 LEA R0, R3, R0, 0x18 ;  /* 0x0000000003008211 */ /* 0x002fca00078ec0ff */
[----:B--2---:R2:W-:Y:S01]  /*21d80*/  @!P0 STS.128 [R0+0x368d0], R8 ;  /* 0x0368d00800008388 */ /* 0x0045e20000000c00 */
[----:B------:R-:W-:Y:S06]  /*21d90*/  BAR.ARV 0x5, 0x180 ;  /* 0x0146000000007b1d */ /* 0x000fec0000002000 */
.L_x_644:
[----:B--2---:R-:W2:Y:S01]  /*21da0*/  LDL R0, [R1+0xc] ;  /* 0x00000c0001007983 */ /* 0x004ea20000100800 */
[----:B------:R-:W-:Y:S01]  /*21db0*/  ULDC UR4, c[0x0][0xc3c] ;  /* 0x00030f0000047ab9 */ /* 0x000fe20000000800 */
[----:B------:R-:W-:Y:S01]  /*21dc0*/  IMAD.MOV.U32 R19, RZ, RZ, RZ ;  /* 0x000000ffff137224 */ /* 0x000fe200078e00ff */
[----:B--2---:R-:W-:Y:S01]  /*21dd0*/  ISETP.GE.AND P0, PT, R0, UR4, PT ;  /* 0x0000000400007c0c */ /* 0x004fe2000bf06270 */
[----:B------:R-:W-:-:S05]  /*21de0*/  IMAD.MOV.U32 R0, RZ, RZ, 0x1 ;  /* 0x00000001ff007424 */ /* 0x000fca00078e00ff */
[----:B------:R2:W-:Y:S04]  /*21df0*/  STL [R1+0x18], R0 ;  /* 0x0000180001007387 */ /* 0x0005e80000100800 */
[----:B------:R2:W-:Y:S03]  /*21e00*/  STL [R1+0x64], RZ ;  /* 0x000064ff01007387 */ /* 0x0005e60000100800 */
[----:B------:R-:W-:Y:S05]  /*21e10*/  @P0 BRA `(.L_x_650) ;  /* 0x0000007400540947 */ /* 0x000fea0003800000 */
[----:B------:R-:W3:Y:S01]  /*21e20*/  S2UR UR5, SR_CgaCtaId ;  /* 0x00000000000579c3 */ /* 0x000ee20000008800 */
[C---:B--2---:R-:W-:Y:S01]  /*21e30*/  IMAD.SHL.U32 R0, R6.reuse, 0x8, RZ ;  /* 0x0000000806007824 */ /* 0x044fe200078e00ff */
[----:B------:R-:W-:Y:S01]  /*21e40*/  LOP3.LUT R4, R6, 0x7f, RZ, 0xc0, !PT ;  /* 0x0000007f06047812 */ /* 0x000fe200078ec0ff */
[----:B------:R-:W-:Y:S01]  /*21e50*/  UMOV UR4, 0x400 ;  /* 0x0000040000047882 */ /* 0x000fe20000000000 */
[----:B------:R-:W-:Y:S01]  /*21e60*/  BSSY B8, `(.L_x_650) ;  /* 0x0000750000087945 */ /* 0x000fe20003800000 */
[----:B------:R-:W-:Y:S01]  /*21e70*/  IMAD.MOV.U32 R19, RZ, RZ, RZ ;  /* 0x000000ffff137224 */ /* 0x000fe200078e00ff */
[----:B------:R-:W-:Y:S01]  /*21e80*/  LOP3.LUT R3, R0, 0x1f8, RZ, 0xc0, !PT ;  /* 0x000001f800037812 */ /* 0x000fe200078ec0ff */
[----:B0-----:R-:W-:Y:S01]  /*21e90*/  IMAD.SHL.U32 R2, R4, 0x8, RZ ;  /* 0x0000000804027824 */ /* 0x001fe200078e00ff */
[----:B------:R-:W-:Y:S01]  /*21ea0*/  LOP3.LUT R0, R0, 0x38, RZ, 0xc0, !PT ;  /* 0x0000003800007812 */ /* 0x000fe200078ec0ff */
[----:B------:R-:W-:Y:S01]  /*21eb0*/  ULDC.64 UR36, c[0x0][0x198] ;  /* 0x0000660000247ab9 */ /* 0x000fe20000000a00 */
[----:B------:R-:W-:Y:S01]  /*21ec0*/  LOP3.LUT R3, R3, 0x38, R6, 0x78, !PT ;  /* 0x0000003803037812 */ /* 0x000fe200078e7806 */
[----:B------:R-:W-:Y:S01]  /*21ed0*/  IMAD.SHL.U32 R6, R6, 0x10, RZ ;  /* 0x0000001006067824 */ /* 0x000fe200078e00ff */
[----:B------:R-:W-:-:S02]  /*21ee0*/  ULDC UR38, c[0x0][0xc] ;  /* 0x0000030000267ab9 */ /* 0x000fc40000000800 */
[----:B------:R-:W-:Y:S02]  /*21ef0*/  LOP3.LUT R3, R3, 0x200, R2, 0xf8, !PT ;  /* 0x0000020003037812 */ /* 0x000fe400078ef802 */
[----:B------:R-:W-:-:S04]  /*21f00*/  SHF.R.U32.HI R2, RZ, 0x3, R4 ;  /* 0x00000003ff027819 */ /* 0x000fc80000011604 */
[----:B------:R-:W-:Y:S01]  /*21f10*/  LOP3.LUT R4, R2, 0x70, R6, 0xf8, !PT ;  /* 0x0000007002047812 */ /* 0x000fe200078ef806 */
[----:B------:R-:W-:Y:S01]  /*21f20*/  IMAD.MOV.U32 R2, RZ, RZ, 0x1 ;  /* 0x00000001ff027424 */ /* 0x000fe200078e00ff */
[----:B---3--:R-:W-:-:S06]  /*21f30*/  ULEA UR4, UR5, UR4, 0x18 ;  /* 0x0000000405047291 */ /* 0x008fcc000f8ec03f */
[----:B------:R-:W-:-:S04]  /*21f40*/  IMAD.U32 R18, RZ, RZ, UR4 ;  /* 0x00000004ff127e24 */ /* 0x000fc8000f8e00ff */
[----:B------:R-:W-:-:S05]  /*21f50*/  IMAD R3, R3, 0x2, R18 ;  /* 0x0000000203037824 */ /* 0x000fca00078e0212 */
[----:B------:R0:W-:Y:S04]  /*21f60*/  STL [R1+0x2c], R3 ;  /* 0x00002c0301007387 */ /* 0x0001e80000100800 */
[----:B------:R-:W-:Y:S04]  /*21f70*/  STL [R1+0x64], RZ ;  /* 0x000064ff01007387 */ /* 0x000fe80000100800 */
[----:B------:R2:W-:Y:S01]  /*21f80*/  STL [R1+0x24], R2 ;  /* 0x0000240201007387 */ /* 0x0005e20000100800 */
[----:B0-----:R-:W-:-:S03]  /*21f90*/  IMAD.MOV.U32 R3, RZ, RZ, 0x1 ;  /* 0x00000001ff037424 */ /* 0x001fc600078e00ff */
[----:B------:R0:W-:Y:S04]  /*21fa0*/  STL [R1+0x20], RZ ;  /* 0x000020ff01007387 */ /* 0x0001e80000100800 */
[----:B------:R0:W-:Y:S01]  /*21fb0*/  STL [R1+0x18], R3 ;  /* 0x0000180301007387 */ /* 0x0001e20000100800 */
[C---:B--2---:R-:W-:Y:S02]  /*21fc0*/  LOP3.LUT R2, R0.reuse, 0x40, RZ, 0xfc, !PT ;  /* 0x0000004000027812 */ /* 0x044fe400078efcff */
[----:B------:R-:W-:-:S07]  /*21fd0*/  LOP3.LUT R0, R0, 0x80, RZ, 0xfc, !PT ;  /* 0x0000008000007812 */ /* 0x000fce00078efcff */
.L_x_798:
[----:B------:R-:W2:Y:S01]  /*21fe0*/  LDL R0, [R1+0xc] ;  /* 0x00000c0001007983 */ /* 0x000ea20000100800 */
[----:B0-----:R-:W2:Y:S01]  /*21ff0*/  LDC.64 R2, c[0x0][0xc88] ;  /* 0x00032200ff027b82 */ /* 0x001ea20000000a00 */
[----:B------:R-:W-:Y:S05]  /*22000*/  YIELD ;  /* 0x0000000000007946 */ /* 0x000fea0003800000 */
[----:B------:R-:W-:Y:S01]  /*22010*/  ULDC.64 UR4, c[0x0][0xa28] ;  /* 0x00028a0000047ab9 */ /* 0x000fe20000000a00 */
[----:B-1----:R-:W-:Y:S01]  /*22020*/  IMAD.MOV.U32 R8, RZ, RZ, RZ ;  /* 0x000000ffff087224 */ /* 0x002fe200078e00ff */
[----:B------:R-:W-:Y:S01]  /*22030*/  ISETP.NE.U32.AND P0, PT, RZ, UR4, PT ;  /* 0x00000004ff007c0c */ /* 0x000fe2000bf05070 */
[----:B------:R-:W-:Y:S01]  /*22040*/  ULDC.64 UR10, c[0x0][0xa18] ;  /* 0x00028600000a7ab9 */ /* 0x000fe20000000a00 */
[----:B------:R-:W-:Y:S01]  /*22050*/  ULDC.64 UR8, c[0x0][0xa10] ;  /* 0x0002840000087ab9 */ /* 0x000fe20000000a00 */
[----:B------:R-:W-:Y:S01]  /*22060*/  ULDC.64 UR6, c[0x0][0xa08] ;  /* 0x0002820000067ab9 */ /* 0x000fe20000000a00 */
[----:B--2---:R-:W-:-:S05]  /*22070*/  IMAD.WIDE R2, R0, 0x4, R2 ;  /* 0x0000000400027825 */ /* 0x004fca00078e0202 */
[----:B------:R-:W2:Y:S01]  /*22080*/  LDG.E R15, desc[UR60][R2.64] ;  /* 0x0000003c020f7981 */ /* 0x000ea2000c1e1900 */
[----:B------:R-:W-:Y:S01]  /*22090*/  ISETP.NE.AND.EX P0, PT, RZ, UR5, PT, P0 ;  /* 0x00000005ff007c0c */ /* 0x000fe2000bf05300 */
[----:B------:R-:W-:Y:S01]  /*220a0*/  IMAD.MOV.U32 R0, RZ, RZ, RZ ;  /* 0x000000ffff007224 */ /* 0x000fe200078e00ff */
        /* <DEDUP_REMOVED lines=10> */
[----:B------:R-:W-:Y:S02]  /*22150*/  ISETP.NE.AND.EX P1, PT, RZ, UR5, PT, P1 ;  /* 0x00000005ff007c0c */ /* 0x000fe4000bf25310 */
[----:B------:R-:W-:Y:S02]  /*22160*/  CS2R R10, SRZ ;  /* 0x00000000000a7805 */ /* 0x000fe4000001ff00 */
[----:B------:R-:W-:Y:S01]  /*22170*/  ISETP.NE.U32.AND P3, PT, RZ, UR10, PT ;  /* 0x0000000aff007c0c */ /* 0x000fe2000bf65070 */
[----:B------:R-:W-:Y:S01]  /*22180*/  STL [R1+0x28], R14 ;  /* 0x0000280e01007387 */ /* 0x000fe20000100800 */
[----:B------:R-:W-:Y:S02]  /*22190*/  ISETP.NE.U32.AND P0, PT, RZ, UR6, PT ;  /* 0x00000006ff007c0c */ /* 0x000fe4000bf05070 */
[----:B------:R-:W-:Y:S01]  /*221a0*/  ISETP.NE.U32.AND P2, PT, RZ, UR8, PT ;  /* 0x00000008ff007c0c */ /* 0x000fe2000bf45070 */
[----:B------:R-:W-:Y:S01]  /*221b0*/  STL [R1+0x38], R13 ;  /* 0x0000380d01007387 */ /* 0x000fe20000100800 */
[----:B------:R-:W-:-:S02]  /*221c0*/  IADD3 R6, P5, R14, UR6, RZ ;  /* 0x000000060e067c10 */ /* 0x000fc4000ffbe0ff */
[C---:B-1----:R-:W-:Y:S02]  /*221d0*/  IADD3 R2, P4, R14.reuse, UR4, RZ ;  /* 0x000000040e027c10 */ /* 0x042fe4000ff9e0ff */
[----:B------:R-:W-:Y:S02]  /*221e0*/  ISETP.NE.AND.EX P3, PT, RZ, UR11, PT, P3 ;  /* 0x0000000bff007c0c */ /* 0x000fe4000bf65330 */
[C---:B------:R-:W-:Y:S02]  /*221f0*/  IADD3.X R3, R13.reuse, UR5, RZ, P4, !PT ;  /* 0x000000050d037c10 */ /* 0x040fe4000a7fe4ff */
[----:B0-----:R-:W-:Y:S02]  /*22200*/  IADD3 R4, P4, R14, UR8, RZ ;  /* 0x000000080e047c10 */ /* 0x001fe4000ff9e0ff */
[----:B------:R-:W-:Y:S01]  /*22210*/  ISETP.NE.AND.EX P0, PT, RZ, UR7, PT, P0 ;  /* 0x00000007ff007c0c */ /* 0x000fe2000bf05300 */
[----:B------:R-:W2:Y:S01]  /*22220*/  @P1 LDG.E R8, desc[UR60][R2.64] ;  /* 0x0000003c02081981 */ /* 0x000ea2000c1e1900 */
[C---:B------:R-:W-:Y:S01]  /*22230*/  IADD3.X R5, R13.reuse, UR9, RZ, P4, !PT ;  /* 0x000000090d057c10 */ /* 0x040fe2000a7fe4ff */
[----:B------:R-:W-:Y:S01]  /*22240*/  ULDC UR4, c[0x0][0x288] ;  /* 0x0000a20000047ab9 */ /* 0x000fe20000000800 */
[----:B------:R-:W-:Y:S01]  /*22250*/  ISETP.NE.AND.EX P2, PT, RZ, UR9, PT, P2 ;  /* 0x00000009ff007c0c */ /* 0x000fe2000bf45320 */
[----:B------:R-:W-:Y:S01]  /*22260*/  IMAD.U32 R12, RZ, RZ, UR4 ;  /* 0x00000004ff0c7e24 */ /* 0x000fe2000f8e00ff */
[----:B------:R-:W-:Y:S01]  /*22270*/  IADD3.X R7, R13, UR7, RZ, P5, !PT ;  /* 0x000000070d077c10 */ /* 0x000fe2000affe4ff */
[----:B------:R-:W-:-:S06]  /*22280*/  ULDC.64 UR4, c[0x0][0x418] ;  /* 0x0001060000047ab9 */ /* 0x000fcc0000000a00 */
[----:B------:R-:W5:Y:S04]  /*22290*/  @P0 LDG.E R11, desc[UR60][R6.64] ;  /* 0x0000003c060b0981 */ /* 0x000f68000c1e1900 */
        /* <DEDUP_REMOVED lines=10> */
[----:B------:R-:W-:-:S03]  /*22340*/  UIMAD UR4, UR4, UR5, URZ ;  /* 0x00000005040472a4 */ /* 0x000fc6000f8e023f */
[----:B------:R-:W-:Y:S02]  /*22350*/  ULDC UR5, c[0x0][0x348] ;  /* 0x0000d20000057ab9 */ /* 0x000fe40000000800 */
[----:B0-----:R-:W-:Y:S02]  /*22360*/  IMAD.U32 R9, RZ, RZ, UR5 ;  /* 0x00000005ff097e24 */ /* 0x001fe4000f8e00ff */
[----:B------:R-:W-:Y:S01]  /*22370*/  IMAD.U32 R8, RZ, RZ, UR4 ;  /* 0x00000004ff087e24 */ /* 0x000fe2000f8e00ff */
[----:B--2---:R0:W-:Y:S01]  /*22380*/  STL [R1+0x5c], R12 ;  /* 0x00005c0c01007387 */ /* 0x0041e20000100800 */
[----:B------:R-:W-:Y:S05]  /*22390*/  @P3 BRA `(.L_x_651) ;  /* 0x0000000000143947 */ /* 0x000fea0003800000 */
[----:B------:R-:W-:Y:S05]  /*223a0*/  @!P1 BRA `(.L_x_651) ;  /* 0x0000000000109947 */ /* 0x000fea0003800000 */
[----:B0-----:R-:W2:Y:S04]  /*223b0*/  LDG.E R12, desc[UR60][R2.64] ;  /* 0x0000003c020c7981 */ /* 0x001ea8000c1e1900 */
[----:B------:R-:W2:Y:S02]  /*223c0*/  LDG.E R2, desc[UR60][R2.64+0x4] ;  /* 0x0000043c02027981 */ /* 0x000ea4000c1e1900 */
[----:B--2---:R-:W-:-:S05]  /*223d0*/  IMAD.IADD R2, R2, 0x1, -R12 ;  /* 0x0000000102027824 */ /* 0x004fca00078e0a0c */
[----:B------:R1:W-:Y:S02]  /*223e0*/  STL [R1+0x5c], R2 ;  /* 0x00005c0201007387 */ /* 0x0003e40000100800 */
.L_x_651:
[----:B------:R-:W2:Y:S01]  /*223f0*/  LDL.LU R3, [R1+0x8] ;  /* 0x0000080001037983 */ /* 0x000ea20000300800 */
[----:B0-----:R-:W-:Y:S01]  /*22400*/  IMAD.MOV.U32 R12, RZ, RZ, R15 ;  /* 0x000000ffff0c7224 */ /* 0x001fe200078e000f */
[----:B------:R-:W-:Y:S02]  /*22410*/  ULDC.64 UR4, c[0x0][0xa20] ;  /* 0x0002880000047ab9 */ /* 0x000fe40000000a00 */
[----:B------:R-:W-:Y:S02]  /*22420*/  ISETP.NE.U32.AND P1, PT, RZ, UR4, PT ;  /* 0x00000004ff007c0c */ /* 0x000fe4000bf25070 */
[----:B------:R0:W-:Y:S02]  /*22430*/  STL [R1+0x14], R12 ;  /* 0x0000140c01007387 */ /* 0x0001e40000100800 */
[----:B------:R-:W-:Y:S02]  /*22440*/  ISETP.NE.AND.EX P1, PT, RZ, UR5, PT, P1 ;  /* 0x00000005ff007c0c */ /* 0x000fe4000bf25310 */
[----:B--2---:R-:W-:-:S02]  /*22450*/  LOP3.LUT R17, R3, 0xff000000, RZ, 0xc0, !PT ;  /* 0xff00000003117812 */ /* 0x004fc400078ec0ff */
[C---:B-1----:R-:W-:Y:S02]  /*22460*/  LOP3.LUT R2, R3.reuse, 0xff0000, RZ, 0xc0, !PT ;  /* 0x00ff000003027812 */ /* 0x042fe400078ec0ff */
[----:B------:R-:W-:Y:S02]  /*22470*/  SHF.R.U32.HI R17, RZ, 0x8, R17 ;  /* 0x00000008ff117819 */ /* 0x000fe40000011611 */
[----:B------:R-:W-:Y:S02]  /*22480*/  LOP3.LUT R16, R3, 0xffff, RZ, 0xc0, !PT ;  /* 0x0000ffff03107812 */ /* 0x000fe400078ec0ff */
[----:B------:R-:W-:Y:S01]  /*22490*/  LEA.HI R17, R2, R17, RZ, 0x10 ;  /* 0x0000001102117211 */ /* 0x000fe200078f80ff */
[----:B-----5:R-:W-:-:S05]  /*224a0*/  IMAD.IADD R2, R11, 0x1, R0 ;  /* 0x000000010b027824 */ /* 0x020fca00078e0200 */
[----:B------:R0:W-:Y:S01]  /*224b0*/  STL [R1+0x1c], R2 ;  /* 0x00001c0201007387 */ /* 0x0001e20000100800 */
[----:B------:R-:W-:Y:S05]  /*224c0*/  @!P1 BRA `(.L_x_652) ;  /* 0x0000000000109947 */ /* 0x000fea0003800000 */
[----:B0-----:R-:W-:-:S04]  /*224d0*/  IADD3 R2, P0, R14, UR4, RZ ;  /* 0x000000040e027c10 */ /* 0x001fc8000ff1e0ff */
[----:B------:R-:W-:-:S05]  /*224e0*/  IADD3.X R3, R13, UR5, RZ, P0, !PT ;  /* 0x000000050d037c10 */ /* 0x000fca00087fe4ff */
[----:B------:R0:W5:Y:S01]  /*224f0*/  LDG.E R8, desc[UR60][R2.64] ;  /* 0x0000003c02087981 */ /* 0x000162000c1e1900 */
[----:B------:R-:W-:Y:S05]  /*22500*/  BRA `(.L_x_653) ;  /* 0x0000000000107947 */ /* 0x000fea0003800000 */
.L_x_652:
[----:B------:R-:W-:Y:S05]  /*22510*/  @!P0 BRA `(.L_x_653) ;  /* 0x00000000000c8947 */ /* 0x000fea0003800000 */
[----:B------:R-:W2:Y:S04]  /*22520*/  LDG.E R8, desc[UR60][R6.64] ;  /* 0x0000003c06087981 */ /* 0x000ea8000c1e1900 */
[----:B------:R-:W2:Y:S02]  /*22530*/  LDG.E R6, desc[UR60][R6.64+0x4] ;  /* 0x0000043c06067981 */ /* 0x000ea4000c1e1900 */
[----:B--2---:R-:W-:-:S07]  /*22540*/  IMAD.IADD R8, R6, 0x1, -R8 ;  /* 0x0000000106087824 */ /* 0x004fce00078e0a08 */
.L_x_653:
[----:B-----5:R-:W-:Y:S02]  /*22550*/  IMAD.IADD R6, R8, 0x1, -R0 ;  /* 0x0000000108067824 */ /* 0x020fe400078e0a00 */
[----:B------:R-:W2:Y:S04]  /*22560*/  @P2 LDG.E R0, desc[UR60][R4.64] ;  /* 0x0000003c04002981 */ /* 0x000ea8000c1e1900 */
[----:B------:R-:W2:Y:S01]  /*22570*/  @P2 LDG.E R4, desc[UR60][R4.64+0x4] ;  /* 0x0000043c04042981 */ /* 0x000ea2000c1e1900 */
[----:B0-----:R-:W-:Y:S01]  /*22580*/  IMAD.MOV.U32 R2, RZ, RZ, RZ ;  /* 0x000000ffff027224 */ /* 0x001fe200078e00ff */
[----:B------:R-:W-:Y:S01]  /*22590*/  LOP3.LUT R13, R17, 0xff, RZ, 0xc0, !PT ;  /* 0x000000ff110d7812 */ /* 0x000fe200078ec0ff */
[----:B------:R-:W-:Y:S01]  /*225a0*/  BSSY B0, `(.L_x_654) ;  /* 0x000002a000007945 */ /* 0x000fe20003800000 */
[----:B------:R-:W-:Y:S01]  /*225b0*/  SHF.R.U32.HI R17, RZ, 0x10, R17 ;  /* 0x00000010ff117819 */ /* 0x000fe20000011611 */
[----:B--2---:R-:W-:-:S04]  /*225c0*/  @P2 IMAD.IADD R9, R4, 0x1, -R0 ;  /* 0x0000000104092824 */ /* 0x004fc800078e0a00 */
[----:B------:R-:W-:-:S04]  /*225d0*/  IMAD.IADD R0, R6, 0x1, R9 ;  /* 0x0000000106007824 */ /* 0x000fc800078e0209 */
[C---:B------:R-:W-:Y:S01]  /*225e0*/  VIADD R3, R0.reuse, 0x6f ;  /* 0x0000006f00037836 */ /* 0x040fe20000000000 */
[----:B------:R-:W-:-:S03]  /*225f0*/  ISETP.GE.AND P1, PT, R0, 0x1, PT ;  /* 0x000000010000780c */ /* 0x000fc60003f26270 */
[----:B------:R-:W-:-:S04]  /*22600*/  IMAD.HI R2, R3, -0x6db6db6d, R2 ;  /* 0x9249249303027827 */ /* 0x000fc800078e0202 */
[----:B------:R-:W-:Y:S01]  /*22610*/  IMAD.MOV.U32 R3, RZ, RZ, RZ ;  /* 0x000000ffff037224 */ /* 0x000fe200078e00ff */
[----:B------:R-:W-:-:S04]  /*22620*/  SHF.R.U32.HI R0, RZ, 0x1f, R2 ;  /* 0x0000001fff007819 */ /* 0x000fc80000011602 */
[----:B------:R-:W-:-:S05]  /*22630*/  LEA.HI.SX32 R11, R2, R0, 0x1a ;  /* 0x00000000020b7211 */ /* 0x000fca00078fd2ff */
[----:B------:R0:W-:Y:S04]  /*22640*/  STL [R1+0x40], R11 ;  /* 0x0000400b01007387 */ /* 0x0001e80000100800 */
[----:B------:R0:W-:Y:S01]  /*22650*/  STL [R1+0x60], R13 ;  /* 0x0000600d01007387 */ /* 0x0001e20000100800 */
[----:B------:R-:W-:Y:S05]  /*22660*/  @!P1 BRA `(.L_x_655) ;  /* 0x0000000000749947 */ /* 0x000fea0003800000 */
[----:B------:R-:W-:Y:S01]  /*22670*/  ISETP.NE.AND P0, PT, R17, RZ, PT ;  /* 0x000000ff1100720c */ /* 0x000fe20003f05270 */
[----:B------:R-:W-:-:S03]  /*22680*/  ULDC UR4, c[0x0][0x9f0] ;  /* 0x00027c0000047ab9 */ /* 0x000fc60000000800 */
[----:B------:R-:W-:-:S04]  /*22690*/  SEL R0, R17, UR4, P0 ;  /* 0x0000000411007c07 */ /* 0x000fc80008000000 */
[----:B------:R-:W-:Y:S02]  /*226a0*/  IABS R2, R0 ;  /* 0x0000000000027213 */ /* 0x000fe40000000000 */
[----:B------:R-:W-:Y:S02]  /*226b0*/  IADD3 R3, R0, -0x1, R11 ;  /* 0xffffffff00037810 */ /* 0x000fe40007ffe00b */
[----:B------:R-:W1:Y:S08]  /*226c0*/  I2F.RP R4, R2 ;  /* 0x0000000200047306 */ /* 0x000e700000209400 */
[----:B-1----:R-:W1:Y:S02]  /*226d0*/  MUFU.RCP R4, R4 ;  /* 0x0000000400047308 */ /* 0x002e640000001000 */
[----:B-1----:R-:W-:-:S06]  /*226e0*/  VIADD R4, R4, 0xffffffe ;  /* 0x0ffffffe04047836 */ /* 0x002fcc0000000000 */
[----:B------:R1:W2:Y:S02]  /*226f0*/  F2I.FTZ.U32.TRUNC.NTZ R5, R4 ;  /* 0x0000000400057305 */ /* 0x0002a4000021f000 */
[----:B-1----:R-:W-:-:S04]  /*22700*/  LOP3.LUT R4, R3, R0, RZ, 0x3c, !PT ;  /* 0x0000000003047212 */ /* 0x002fc800078e3cff */
[----:B------:R-:W-:Y:S01]  /*22710*/  ISETP.GE.AND P4, PT, R4, RZ, PT ;  /* 0x000000ff0400720c */ /* 0x000fe20003f86270 */
[----:B--2---:R-:W-:-:S04]  /*22720*/  IMAD.MOV R4, RZ, RZ, -R5 ;  /* 0x000000ffff047224 */ /* 0x004fc800078e0a05 */
[----:B------:R-:W-:Y:S02]  /*22730*/  IMAD R7, R4, R2, RZ ;  /* 0x0000000204077224 */ /* 0x000fe400078e02ff */
[----:B------:R-:W-:-:S04]  /*22740*/  IMAD.MOV.U32 R4, RZ, RZ, RZ ;  /* 0x000000ffff047224 */ /* 0x000fc800078e00ff */
[----:B------:R-:W-:Y:S01]  /*22750*/  IMAD.HI.U32 R7, R5, R7, R4 ;  /* 0x0000000705077227 */ /* 0x000fe200078e0004 */
[----:B------:R-:W-:Y:S02]  /*22760*/  IABS R4, R3 ;  /* 0x0000000300047213 */ /* 0x000fe40000000000 */
[----:B------:R-:W-:-:S05]  /*22770*/  IABS R3, R0 ;  /* 0x0000000000037213 */ /* 0x000fca0000000000 */
[----:B------:R-:W-:-:S04]  /*22780*/  IMAD.MOV R3, RZ, RZ, -R3 ;  /* 0x000000ffff037224 */ /* 0x000fc800078e0a03 */
[----:B------:R-:W-:Y:S02]  /*22790*/  IMAD.MOV.U32 R5, RZ, RZ, R3 ;  /* 0x000000ffff057224 */ /* 0x000fe400078e0003 */
        /* <DEDUP_REMOVED lines=9> */
[----:B------:R-:W-:-:S07]  /*22830*/  @!P3 LOP3.LUT R3, RZ, R0, RZ, 0x33, !PT ;  /* 0x00000000ff03b212 */ /* 0x000fce00078e33ff */
.L_x_655:
[----:B------:R-:W-:Y:S05]  /*22840*/  BSYNC B0 ;  /* 0x0000000000007941 */ /* 0x000fea0003800000 */
.L_x_654:
[-C--:B------:R-:W-:Y:S01]  /*22850*/  IMAD R0, R13, R3.reuse, RZ ;  /* 0x000000030d007224 */ /* 0x080fe200078e02ff */
[----:B------:R-:W-:Y:S04]  /*22860*/  BSSY B0, `(.L_x_656) ;  /* 0x0000161000007945 */ /* 0x000fe80003800000 */
        /* <DEDUP_REMOVED lines=14> */
[----:B------:R-:W-:Y:S02]  /*22950*/  @P0 LEA.HI.SX32 R8, R4, R0, 0x1a ;  /* 0x0000000004080211 */ /* 0x000fe400078fd2ff */
[----:B------:R-:W-:Y:S02]  /*22960*/  PLOP3.LUT P0, PT, PT, PT, PT, 0x80, 0x0 ;  /* 0x000000000000781c */ /* 0x000fe40003f0f070 */
[----:B------:R-:W-:-:S13]  /*22970*/  ISETP.GT.AND P3, PT, R8, R2, PT ;  /* 0x000000020800720c */ /* 0x000fda0003f64270 */
[----:B------:R-:W-:Y:S05]  /*22980*/  @!P3 BRA `(.L_x_657) ;  /* 0x000000140038b947 */ /* 0x000fea0003800000 */
[----:B------:R-:W-:Y:S01]  /*22990*/  UMOV UR4, 0xffffffff ;  /* 0xffffffff00047882 */ /* 0x000fe20000000000 */
[----:B------:R-:W-:Y:S02]  /*229a0*/  SEL R0, R12, RZ, !P2 ;  /* 0x000000ff0c007207 */ /* 0x000fe40005000000 */
[----:B------:R-:W-:Y:S05]  /*229b0*/  BRA.DIV UR4, `(.L_x_658) ;  /* 0x0000007604047947 */ /* 0x000fea000b800000 */
[----:B------:R-:W1:Y:S02]  /*229c0*/  S2R R3, SR_TID.X ;  /* 0x0000000000037919 */ /* 0x000e640000002100 */
[----:B-1----:R-:W-:-:S04]  /*229d0*/  SHF.R.U32.HI R3, RZ, 0x5, R3 ;  /* 0x00000005ff037819 */ /* 0x002fc80000011603 */
[----:B------:R-:W-:-:S05]  /*229e0*/  LOP3.LUT R3, R3, 0x3, RZ, 0xc0, !PT ;  /* 0x0000000303037812 */ /* 0x000fca00078ec0ff */
[----:B------:R1:W2:Y:S02]  /*229f0*/  SHFL.IDX PT, R14, R3, RZ, 0x1f ;  /* 0x00001fff030e7589 */ /* 0x0002a400000e0000 */
.L_x_829:
[----:B--2---:R-:W-:Y:S02]  /*22a00*/  ISETP.NE.AND P0, PT, R14, RZ, PT ;  /* 0x000000ff0e00720c */ /* 0x004fe40003f05270 */
[----:B------:R-:W-:-:S11]  /*22a10*/  PLOP3.LUT P6, PT, PT, PT, PT, 0x8, 0x0 ;  /* 0x000000000000781c */ /* 0x000fd60003fce170 */
[----:B------:R-:W-:Y:S05]  /*22a20*/  @P0 BRA `(.L_x_659) ;  /* 0x00000000000c0947 */ /* 0x000fea0003800000 */
[----:B------:R-:W-:-:S03]  /*22a30*/  UMOV UR4, 0xffffffff ;  /* 0xffffffff00047882 */ /* 0x000fc60000000000 */
[----:B------:R-:W-:Y:S05]  /*22a40*/  BRA.DIV UR4, `(.L_x_660) ;  /* 0x0000007604147947 */ /* 0x000fea000b800000 */
[----:B------:R-:W-:-:S13]  /*22a50*/  ELECT P6, URZ, PT ;  /* 0x00000000003f782f */ /* 0x000fda00038c0000 */
.L_x_659:
[----:B-1----:R-:W2:Y:S01]  /*22a60*/  LDL R3, [R1+0x64] ;  /* 0x0000640001037983 */ /* 0x002ea20000100800 */
[----:B------:R-:W-:Y:S01]  /*22a70*/  BSSY B1, `(.L_x_661) ;  /* 0x0000008000017945 */ /* 0x000fe20003800000 */
[----:B--2---:R-:W-:-:S05]  /*22a80*/  VIADD R3, R3, 0x1 ;  /* 0x0000000103037836 */ /* 0x004fca0000000000 */
[----:B------:R-:W-:-:S04]  /*22a90*/  LEA.HI R4, R3, R3, RZ, 0x1 ;  /* 0x0000000303047211 */ /* 0x000fc800078f08ff */
[----:B------:R-:W-:-:S05]  /*22aa0*/  LOP3.LUT R4, R4, 0xfffffffe, RZ, 0xc0, !PT ;  /* 0xfffffffe04047812 */ /* 0x000fca00078ec0ff */
[----:B------:R-:W-:-:S05]  /*22ab0*/  IMAD.IADD R3, R3, 0x1, -R4 ;  /* 0x0000000103037824 */ /* 0x000fca00078e0a04 */
[----:B------:R-:W-:-:S04]  /*22ac0*/  SHF.L.U32 R3, R3, 0x1f, RZ ;  /* 0x0000001f03037819 */ /* 0x000fc800000006ff */
[----:B------:R-:W1:Y:S02]  /*22ad0*/  SYNCS.PHASECHK.TRANS64.TRYWAIT P0, [R18+URZ+0x36820], R3 ;  /* 0x03682003120075a7 */ /* 0x000e64000800017f */
[----:B-1----:R-:W-:Y:S05]  /*22ae0*/  @!P0 BRA `(.L_x_662) ;  /* 0x00000074000c8947 */ /* 0x002fea0003800000 */
.L_x_832:
[----:B------:R-:W-:Y:S05]  /*22af0*/  BSYNC B1 ;  /* 0x0000000000017941 */ /* 0x000fea0003800000 */
.L_x_661:
[----:B------:R-:W-:Y:S04]  /*22b00*/  BSSY B1, `(.L_x_663) ;  /* 0x000008e000017945 */ /* 0x000fe80003800000 */
[----:B------:R-:W-:Y:S05]  /*22b10*/  @!P6 BRA `(.L_x_664) ;  /* 0x000000080030e947 */ /* 0x000fea0003800000 */
[----:B------:R-:W2:Y:S04]  /*22b20*/  LDL R5, [R1+0x20] ;  /* 0x0000200001057983 */ /* 0x000ea80000100800 */
[----:B------:R-:W3:Y:S01]  /*22b30*/  LDL R6, [R1+0x24] ;  /* 0x0000240001067983 */ /* 0x000ee20000100800 */
[----:B------:R-:W-:Y:S01]  /*22b40*/  BSSY B2, `(.L_x_665) ;  /* 0x0000008000027945 */ /* 0x000fe20003800000 */
[----:B------:R-:W4:Y:S02]  /*22b50*/  S2R R4, SR_TID.X ;  /* 0x0000000000047919 */ /* 0x000f240000002100 */
[----:B----4-:R-:W-:-:S04]  /*22b60*/  LOP3.LUT R4, R4, 0x7f, RZ, 0xc0, !PT ;  /* 0x0000007f04047812 */ /* 0x010fc800078ec0ff */
[----:B------:R-:W-:Y:S01]  /*22b70*/  ISETP.NE.AND P2, PT, R4, RZ, PT ;  /* 0x000000ff0400720c */ /* 0x000fe20003f45270 */
[----:B--2---:R-:W-:Y:S01]  /*22b80*/  IMAD R5, R5, 0x8, R18 ;  /* 0x0000000805057824 */ /* 0x004fe200078e0212 */
[----:B---3--:R-:W-:-:S04]  /*22b90*/  SHF.L.U32 R9, R6, 0x1f, RZ ;  /* 0x0000001f06097819 */ /* 0x008fc800000006ff */
[----:B------:R-:W2:Y:S02]  /*22ba0*/  SYNCS.PHASECHK.TRANS64.TRYWAIT P0, [R5+URZ+0x368a0], R9 ;  /* 0x0368a009050075a7 */ /* 0x000ea4000800017f */
[----:B--2---:R-:W-:Y:S05]  /*22bb0*/  @!P0 BRA `(.L_x_666) ;  /* 0x0000007000ec8947 */ /* 0x004fea0003800000 */
.L_x_833:
[----:B------:R-:W-:Y:S05]  /*22bc0*/  BSYNC B2 ;  /* 0x0000000000027941 */ /* 0x000fea0003800000 */
.L_x_665:
[----:B------:R-:W-:Y:S04]  /*22bd0*/  BSSY B2, `(.L_x_667) ;  /* 0x0000009000027945 */ /* 0x000fe80003800000 */
[----:B------:R-:W-:Y:S05]  /*22be0*/  @P2 BRA `(.L_x_668) ;  /* 0x00000000001c2947 */ /* 0x000fea0003800000 */
[----:B------:R-:W3:Y:S01]  /*22bf0*/  S2R R4, SR_TID.X ;  /* 0x0000000000047919 */ /* 0x000ee20000002100 */
[----:B-1----:R-:W-:-:S04]  /*22c00*/  IMAD.MOV.U32 R3, RZ, RZ, 0xa800 ;  /* 0x0000a800ff037424 */ /* 0x002fc800078e00ff */
[----:B------:R4:W-:Y:S01]  /*22c10*/  SYNCS.ARRIVE.TRANS64 RZ, [R5+URZ+0x36890], R3 ;  /* 0x0368900305ff79a7 */ /* 0x0009e2000800003f */
[----:B---3--:R-:W-:-:S04]  /*22c20*/  LOP3.LUT R4, R4, 0x1f, RZ, 0xc0, !PT ;  /* 0x0000001f04047812 */ /* 0x008fc800078ec0ff */
[----:B------:R-:W-:-:S13]  /*22c30*/  ISETP.NE.AND P0, PT, R4, RZ, PT ;  /* 0x000000ff0400720c */ /* 0x000fda0003f05270 */
[----:B----4-:R-:W-:Y:S05]  /*22c40*/  @!P0 BRA `(.L_x_668) ;  /* 0x0000000000048947 */ /* 0x010fea0003800000 */
[----:B------:R-:W-:Y:S01]  /*22c50*/  BPT.TRAP 0x1 ;  /* 0x000000040000795c */ /* 0x000fe20000300000 */
.L_x_668:
[----:B------:R-:W-:Y:S05]  /*22c60*/  BSYNC B2 ;  /* 0x0000000000027941 */ /* 0x000fea0003800000 */
.L_x_667:
[----:B-1----:R-:W3:Y:S01]  /*22c70*/  LDL R3, [R1+0x20] ;  /* 0x0000200001037983 */ /* 0x002ee20000100800 */
[----:B------:R-:W-:Y:S01]  /*22c80*/  IMAD.MOV.U32 R15, RZ, RZ, RZ ;  /* 0x000000ffff0f7224 */ /* 0x000fe200078e00ff */
[----:B------:R-:W-:Y:S01]  /*22c90*/  UIADD3 UR4, UP0, UR36, 0x570, URZ ;  /* 0x0000057024047890 */ /* 0x000fe2000ff1e03f */
[----:B------:R-:W-:Y:S01]  /*22ca0*/  IMAD R4, R8, 0x70, R10 ;  /* 0x0000007008047824 */ /* 0x000fe200078e020a */
[----:B------:R-:W-:Y:S01]  /*22cb0*/  PLOP3.LUT P0, PT, PT, PT, PT, 0x80, 0x0 ;  /* 0x000000000000781c */ /* 0x000fe20003f0f070 */
[----:B------:R-:W-:Y:S01]  /*22cc0*/  UMOV UR6, 0x0 ;  /* 0x0000000000067882 */ /* 0x000fe20000000000 */
[----:B------:R-:W-:Y:S01]  /*22cd0*/  R2UR UR10, R15 ;  /* 0x000000000f0a72ca */ /* 0x000fe200000e0000 */
[----:B------:R-:W-:Y:S01]  /*22ce0*/  VIADD R4, R4, 0xffffff90 ;  /* 0xffffff9004047836 */ /* 0x000fe20000000000 */
[----:B------:R-:W-:Y:S01]  /*22cf0*/  UIADD3.X UR5, URZ, UR37, URZ, UP0, !UPT ;  /* 0x000000253f057290 */ /* 0x000fe200087fe43f */
[----:B------:R-:W-:Y:S01]  /*22d00*/  UMOV UR7, 0x12f00000 ;  /* 0x12f0000000077882 */ /* 0x000fe20000000000 */
[----:B---3--:R-:W-:-:S02]  /*22d10*/  IMAD R7, R3, 0xa800, R18 ;  /* 0x0000a80003077824 */ /* 0x008fc400078e0212 */
[----:B------:R-:W-:Y:S02]  /*22d20*/  VIADD R3, R5, 0x36890 ;  /* 0x0003689005037836 */ /* 0x000fe40000000000 */
[----:B------:R-:W-:-:S07]  /*22d30*/  VIADD R6, R7, 0x21400 ;  /* 0x0002140007067836 */ /* 0x000fce0000000000 */
.L_x_669:
        /* <DEDUP_REMOVED lines=16> */
.L_x_670:
        /* <DEDUP_REMOVED lines=10> */
[----:B0-----:R-:W-:Y:S01]  /*22ee0*/  IMAD.MOV.U32 R11, RZ, RZ, 0x80 ;  /* 0x00000080ff0b7424 */ /* 0x001fe200078e00ff */
[----:B------:R-:W-:Y:S01]  /*22ef0*/  PLOP3.LUT P0, PT, PT, PT, PT, 0x80, 0x0 ;  /* 0x000000000000781c */ /* 0x000fe20003f0f070 */
[----:B------:R-:W-:Y:S01]  /*22f00*/  VIADD R6, R7, 0x28400 ;  /* 0x0002840007067836 */ /* 0x000fe20000000000 */
[----:B------:R-:W-:Y:S01]  /*22f10*/  UMOV UR6, 0x0 ;  /* 0x0000000000067882 */ /* 0x000fe20000000000 */
[----:B------:R-:W-:Y:S01]  /*22f20*/  UMOV UR7, 0x12f00000 ;  /* 0x12f0000000077882 */ /* 0x000fe20000000000 */
[----:B------:R-:W-:-:S15]  /*22f30*/  R2UR UR10, R11 ;  /* 0x000000000b0a72ca */ /* 0x000fde00000e0000 */
.L_x_671:
        /* <DEDUP_REMOVED lines=10> */
[----:B------:R-:W0:Y:S01]  /*22fe0*/  SYNCS.PHASECHK.TRANS64.TRYWAIT P0, [R5+URZ+0x368c0], R9 ;  /* 0x0368c009050075a7 */ /* 0x000e22000800017f */
[----:B------:R-:W-:Y:S04]  /*22ff0*/  BSSY B2, `(.L_x_672) ;  /* 0x0000002000027945 */ /* 0x000fe80003800000 */
[----:B0-----:R-:W-:Y:S05]  /*23000*/  @!P0 BRA `(.L_x_673) ;  /* 0x0000006c00ec8947 */ /* 0x001fea0003800000 */
.L_x_834:
[----:B------:R-:W-:Y:S05]  /*23010*/  BSYNC B2 ;  /* 0x0000000000027941 */ /* 0x000fea0003800000 */
.L_x_672:
[----:B------:R-:W-:Y:S01]  /*23020*/  BSSY B2, `(.L_x_674) ;  /* 0x000000b000027945 */ /* 0x000fe20003800000 */
[----:B------:R-:W-:Y:S02]  /*23030*/  IMAD.MOV.U32 R12, RZ, RZ, 0x0 ;  /* 0x00000000ff0c7424 */ /* 0x000fe400078e00ff */
[----:B------:R-:W-:Y:S01]  /*23040*/  IMAD.MOV.U32 R13, RZ, RZ, 0x12f00000 ;  /* 0x12f00000ff0d7424 */ /* 0x000fe200078e00ff */
[----:B------:R-:W-:Y:S06]  /*23050*/  @P2 BRA `(.L_x_675) ;  /* 0x00000000001c2947 */ /* 0x000fec0003800000 */
[----:B------:R-:W1:Y:S01]  /*23060*/  S2R R6, SR_TID.X ;  /* 0x0000000000067919 */ /* 0x000e620000002100 */
[----:B------:R-:W-:-:S04]  /*23070*/  IMAD.MOV.U32 R3, RZ, RZ, 0xa800 ;  /* 0x0000a800ff037424 */ /* 0x000fc800078e00ff */
[----:B------:R3:W-:Y:S01]  /*23080*/  SYNCS.ARRIVE.TRANS64 RZ, [R5+URZ+0x368b0], R3 ;  /* 0x0368b00305ff79a7 */ /* 0x0007e2000800003f */
[----:B-1----:R-:W-:-:S04]  /*23090*/  LOP3.LUT R6, R6, 0x1f, RZ, 0xc0, !PT ;  /* 0x0000001f06067812 */ /* 0x002fc800078ec0ff */
[----:B------:R-:W-:-:S13]  /*230a0*/  ISETP.NE.AND P0, PT, R6, RZ, PT ;  /* 0x000000ff0600720c */ /* 0x000fda0003f05270 */
[----:B---3--:R-:W-:Y:S05]  /*230b0*/  @!P0 BRA `(.L_x_675) ;  /* 0x0000000000048947 */ /* 0x008fea0003800000 */
[----:B------:R-:W-:Y:S01]  /*230c0*/  BPT.TRAP 0x1 ;  /* 0x000000040000795c */ /* 0x000fe20000300000 */
.L_x_675:
[----:B------:R-:W-:Y:S05]  /*230d0*/  BSYNC B2 ;  /* 0x0000000000027941 */ /* 0x000fea0003800000 */
.L_x_674:
[----:B------:R-:W-:Y:S01]  /*230e0*/  R2UR UR10, R15 ;  /* 0x000000000f0a72ca */ /* 0x000fe200000e0000 */
[----:B------:R-:W-:Y:S01]  /*230f0*/  UIADD3 UR4, UP0, UR36, 0x670, URZ ;  /* 0x0000067024047890 */ /* 0x000fe2000ff1e03f */
[----:B------:R-:W-:Y:S01]  /*23100*/  R2UR UR6, R12 ;  /* 0x000000000c0672ca */ /* 0x000fe200000e0000 */
[----:B0-2---:R-:W-:Y:S01]  /*23110*/  VIADD R5, R5, 0x368b0 ;  /* 0x000368b005057836 */ /* 0x005fe20000000000 */
[----:B------:R-:W-:Y:S01]  /*23120*/  R2UR UR7, R13 ;  /* 0x000000000d0772ca */ /* 0x000fe200000e0000 */
[----:B------:R-:W-:Y:S01]  /*23130*/  VIADD R3, R7, 0x400 ;  /* 0x0000040007037836 */ /* 0x000fe20000000000 */
[----:B------:R-:W-:Y:S01]  /*23140*/  PLOP3.LUT P0, PT, PT, PT, PT, 0x80, 0x0 ;  /* 0x000000000000781c */ /* 0x000fe20003f0f070 */
[----:B------:R-:W-:-:S12]  /*23150*/  UIADD3.X UR5, URZ, UR37, URZ, UP0, !UPT ;  /* 0x000000253f057290 */ /* 0x000fd800087fe43f */
.L_x_676:
        /* <DEDUP_REMOVED lines=15> */
.L_x_677:
        /* <DEDUP_REMOVED lines=15> */
.L_x_678:
        /* <DEDUP_REMOVED lines=10> */
.L_x_664:
[----:B------:R-:W-:Y:S05]  /*233e0*/  BSYNC B1 ;  /* 0x0000000000017941 */ /* 0x000fea0003800000 */
.L_x_663:
[----:B-1----:R-:W2:Y:S04]  /*233f0*/  LDL.LU R3, [R1+0x20] ;  /* 0x0000200001037983 */ /* 0x002ea80000300800 */
[----:B------:R-:W3:Y:S01]  /*23400*/  LDL.LU R6, [R1+0x24] ;  /* 0x0000240001067983 */ /* 0x000ee20000300800 */
[----:B------:R-:W-:Y:S01]  /*23410*/  VIADD R8, R8, 0xfffffffe ;  /* 0xfffffffe08087836 */ /* 0x000fe20000000000 */
[----:B------:R-:W-:-:S04]  /*23420*/  PLOP3.LUT P0, PT, PT, PT, PT, 0x8, 0x0 ;  /* 0x000000000000781c */ /* 0x000fc80003f0e170 */
[----:B------:R-:W-:Y:S01]  /*23430*/  ISETP.GE.AND P3, PT, R8, R2, PT ;  /* 0x000000020800720c */ /* 0x000fe20003f66270 */
[----:B--2---:R-:W-:-:S05]  /*23440*/  VIADD R3, R3, 0x1 ;  /* 0x0000000103037836 */ /* 0x004fca0000000000 */
[----:B------:R-:W-:-:S04]  /*23450*/  ISETP.NE.AND P2, PT, R3, 0x2, PT ;  /* 0x000000020300780c */ /* 0x000fc80003f45270 */
[----:B------:R-:W-:Y:S02]  /*23460*/  SEL R4, RZ, 0x1, P2 ;  /* 0x00000001ff047807 */ /* 0x000fe40001000000 */
[----:B------:R-:W-:Y:S02]  /*23470*/  SEL R3, R3, RZ, P2 ;  /* 0x000000ff03037207 */ /* 0x000fe40001000000 */
[----:B---3--:R-:W-:-:S03]  /*23480*/  LOP3.LUT R6, R6, R4, RZ, 0x3c, !PT ;  /* 0x0000000406067212 */ /* 0x008fc600078e3cff */
[----:B------:R1:W-:Y:S04]  /*23490*/  STL [R1+0x20], R3 ;  /* 0x0000200301007387 */ /* 0x0003e80000100800 */
[----:B------:R1:W-:Y:S01]  /*234a0*/  STL [R1+0x24], R6 ;  /* 0x0000240601007387 */ /* 0x0003e20000100800 */
[----:B------:R-:W-:Y:S05]  /*234b0*/  @!P3 BRA `(.L_x_657) ;  /* 0x00000008006cb947 */ /* 0x000fea0003800000 */
.L_x_695:
[----:B------:R-:W-:Y:S05]  /*234c0*/  YIELD ;  /* 0x0000000000007946 */ /* 0x000fea0003800000 */
[----:B------:R-:W-:Y:S04]  /*234d0*/  BSSY B1, `(.L_x_679) ;  /* 0x000008d000017945 */ /* 0x000fe80003800000 */
[----:B--2---:R-:W-:Y:S05]  /*234e0*/  @!P6 BRA `(.L_x_680) ;  /* 0x00000008002ce947 */ /* 0x004fea0003800000 */
[----:B------:R-:W2:Y:S04]  /*234f0*/  LDL R5, [R1+0x20] ;  /* 0x0000200001057983 */ /* 0x000ea80000100800 */
[----:B------:R-:W3:Y:S01]  /*23500*/  LDL R4, [R1+0x24] ;  /* 0x0000240001047983 */ /* 0x000ee20000100800 */
[----:B------:R-:W-:Y:S01]  /*23510*/  BSSY B2, `(.L_x_681) ;  /* 0x0000008000027945 */ /* 0x000fe20003800000 */
[----:B-1----:R-:W1:Y:S02]  /*23520*/  S2R R3, SR_TID.X ;  /* 0x0000000000037919 */ /* 0x002e640000002100 */
[----:B-1----:R-:W-:-:S04]  /*23530*/  LOP3.LUT R3, R3, 0x7f, RZ, 0xc0, !PT ;  /* 0x0000007f03037812 */ /* 0x002fc800078ec0ff */
[----:B------:R-:W-:Y:S01]  /*23540*/  ISETP.NE.AND P3, PT, R3, RZ, PT ;  /* 0x000000ff0300720c */ /* 0x000fe20003f65270 */
[----:B--2---:R-:W-:Y:S01]  /*23550*/  IMAD R7, R5, 0x8, R18 ;  /* 0x0000000805077824 */ /* 0x004fe200078e0212 */
[----:B---3--:R-:W-:-:S04]  /*23560*/  SHF.L.U32 R6, R4, 0x1f, RZ ;  /* 0x0000001f04067819 */ /* 0x008fc800000006ff */
[----:B------:R-:W1:Y:S02]  /*23570*/  SYNCS.PHASECHK.TRANS64.TRYWAIT P2, [R7+URZ+0x368a0], R6 ;  /* 0x0368a006070075a7 */ /* 0x000e64000804017f */
[----:B-1----:R-:W-:Y:S05]  /*23580*/  @!P2 BRA `(.L_x_682) ;  /* 0x0000006800a0a947 */ /* 0x002fea0003800000 */
.L_x_835:
[----:B------:R-:W-:Y:S05]  /*23590*/  BSYNC B2 ;  /* 0x0000000000027941 */ /* 0x000fea0003800000 */
.L_x_681:
[----:B------:R-:W-:Y:S04]  /*235a0*/  BSSY B2, `(.L_x_683) ;  /* 0x0000009000027945 */ /* 0x000fe80003800000 */
[----:B------:R-:W-:Y:S05]  /*235b0*/  @P3 BRA `(.L_x_684) ;  /* 0x00000000001c3947 */ /* 0x000fea0003800000 */
[----:B------:R-:W2:Y:S01]  /*235c0*/  S2R R4, SR_TID.X ;  /* 0x0000000000047919 */ /* 0x000ea20000002100 */
[----:B------:R-:W-:-:S04]  /*235d0*/  IMAD.MOV.U32 R3, RZ, RZ, 0xa800 ;  /* 0x0000a800ff037424 */ /* 0x000fc800078e00ff */
[----:B------:R3:W-:Y:S01]  /*235e0*/  SYNCS.ARRIVE.TRANS64 RZ, [R7+URZ+0x36890], R3 ;  /* 0x0368900307ff79a7 */ /* 0x0007e2000800003f */
[----:B--2---:R-:W-:-:S04]  /*235f0*/  LOP3.LUT R4, R4, 0x1f, RZ, 0xc0, !PT ;  /* 0x0000001f04047812 */ /* 0x004fc800078ec0ff */
[----:B------:R-:W-:-:S13]  /*23600*/  ISETP.NE.AND P2, PT, R4, RZ, PT ;  /* 0x000000ff0400720c */ /* 0x000fda0003f45270 */
[----:B---3--:R-:W-:Y:S05]  /*23610*/  @!P2 BRA `(.L_x_684) ;  /* 0x000000000004a947 */ /* 0x008fea0003800000 */
[----:B------:R-:W-:Y:S01]  /*23620*/  BPT.TRAP 0x1 ;  /* 0x000000040000795c */ /* 0x000fe20000300000 */
.L_x_684:
[----:B------:R-:W-:Y:S05]  /*23630*/  BSYNC B2 ;  /* 0x0000000000027941 */ /* 0x000fea0003800000 */
.L_x_683:
[----:B------:R-:W2:Y:S01]  /*23640*/  LDL R3, [R1+0x20] ;  /* 0x0000200001037983 */ /* 0x000ea20000100800 */
[----:B0-----:R-:W-:Y:S01]  /*23650*/  IMAD.MOV.U32 R11, RZ, RZ, RZ ;  /* 0x000000ffff0b7224 */ /* 0x001fe200078e00ff */
[----:B------:R-:W-:Y:S01]  /*23660*/  UIADD3 UR4, UP0, UR36, 0x570, URZ ;  /* 0x0000057024047890 */ /* 0x000fe2000ff1e03f */
[----:B------:R-:W-:Y:S01]  /*23670*/  PLOP3.LUT P2, PT, PT, PT, PT, 0x80, 0x0 ;  /* 0x000000000000781c */ /* 0x000fe20003f4f070 */
[----:B------:R-:W-:Y:S01]  /*23680*/  IMAD R4, R8, 0x70, R10 ;  /* 0x0000007008047824 */ /* 0x000fe200078e020a */
[----:B------:R-:W-:Y:S01]  /*23690*/  UMOV UR6, 0x0 ;  /* 0x0000000000067882 */ /* 0x000fe20000000000 */
[----:B------:R-:W-:Y:S01]  /*236a0*/  R2UR UR10, R11 ;  /* 0x000000000b0a72ca */ /* 0x000fe200000e0000 */
[----:B------:R-:W-:Y:S01]  /*236b0*/  UIADD3.X UR5, URZ, UR37, URZ, UP0, !UPT ;  /* 0x000000253f057290 */ /* 0x000fe200087fe43f */
[----:B------:R-:W-:Y:S01]  /*236c0*/  UMOV UR7, 0x12f00000 ;  /* 0x12f0000000077882 */ /* 0x000fe20000000000 */
[----:B--2---:R-:W-:Y:S02]  /*236d0*/  IMAD R5, R3, 0xa800, R18 ;  /* 0x0000a80003057824 */ /* 0x004fe400078e0212 */
[----:B------:R-:W-:-:S02]  /*236e0*/  VIADD R3, R7, 0x36890 ;  /* 0x0003689007037836 */ /* 0x000fc40000000000 */
[----:B------:R-:W-:-:S08]  /*236f0*/  VIADD R9, R5, 0x21400 ;  /* 0x0002140005097836 */ /* 0x000fd00000000000 */
.L_x_685:
        /* <DEDUP_REMOVED lines=16> */
.L_x_686:
        /* <DEDUP_REMOVED lines=16> */
.L_x_687:
        /* <DEDUP_REMOVED lines=13> */
.L_x_836:
[----:B------:R-:W-:Y:S05]  /*239d0*/  BSYNC B2 ;  /* 0x0000000000027941 */ /* 0x000fea0003800000 */
.L_x_688:
[----:B------:R-:W-:Y:S01]  /*239e0*/  BSSY B2, `(.L_x_690) ;  /* 0x000000b000027945 */ /* 0x000fe20003800000 */
[----:B------:R-:W-:Y:S02]  /*239f0*/  IMAD.MOV.U32 R12, RZ, RZ, 0x0 ;  /* 0x00000000ff0c7424 */ /* 0x000fe400078e00ff */
[----:B------:R-:W-:Y:S01]  /*23a00*/  IMAD.MOV.U32 R13, RZ, RZ, 0x12f00000 ;  /* 0x12f00000ff0d7424 */ /* 0x000fe200078e00ff */
[----:B------:R-:W-:Y:S06]  /*23a10*/  @P3 BRA `(.L_x_691) ;  /* 0x00000000001c3947 */ /* 0x000fec0003800000 */
[----:B------:R-:W2:Y:S01]  /*23a20*/  S2R R9, SR_TID.X ;  /* 0x0000000000097919 */ /* 0x000ea20000002100 */
[----:B------:R-:W-:-:S04]  /*23a30*/  IMAD.MOV.U32 R3, RZ, RZ, 0xa800 ;  /* 0x0000a800ff037424 */ /* 0x000fc800078e00ff */
[----:B------:R3:W-:Y:S01]  /*23a40*/  SYNCS.ARRIVE.TRANS64 RZ, [R7+URZ+0x368b0], R3 ;  /* 0x0368b00307ff79a7 */ /* 0x0007e2000800003f */
[----:B--2---:R-:W-:-:S04]  /*23a50*/  LOP3.LUT R9, R9, 0x1f, RZ, 0xc0, !PT ;  /* 0x0000001f09097812 */ /* 0x004fc800078ec0ff */
[----:B------:R-:W-:-:S13]  /*23a60*/  ISETP.NE.AND P2, PT, R9, RZ, PT ;  /* 0x000000ff0900720c */ /* 0x000fda0003f45270 */
[----:B---3--:R-:W-:Y:S05]  /*23a70*/  @!P2 BRA `(.L_x_691) ;  /* 0x000000000004a947 */ /* 0x008fea0003800000 */
[----:B------:R-:W-:Y:S01]  /*23a80*/  BPT.TRAP 0x1 ;  /* 0x000000040000795c */ /* 0x000fe20000300000 */
.L_x_691:
[----:B------:R-:W-:Y:S05]  /*23a90*/  BSYNC B2 ;  /* 0x0000000000027941 */ /* 0x000fea0003800000 */
.L_x_690:
[----:B------:R-:W-:Y:S01]  /*23aa0*/  R2UR UR10, R11 ;  /* 0x000000000b0a72ca */ /* 0x000fe200000e0000 */
[----:B------:R-:W-:Y:S01]  /*23ab0*/  UIADD3 UR4, UP0, UR36, 0x670, URZ ;  /* 0x0000067024047890 */ /* 0x000fe2000ff1e03f */
[----:B------:R-:W-:Y:S01]  /*23ac0*/  R2UR UR6, R12 ;  /* 0x000000000c0672ca */ /* 0x000fe200000e0000 */
[----:B01----:R-:W-:Y:S01]  /*23ad0*/  VIADD R7, R7, 0x368b0 ;  /* 0x000368b007077836 */ /* 0x003fe20000000000 */
[----:B------:R-:W-:Y:S01]  /*23ae0*/  R2UR UR7, R13 ;  /* 0x000000000d0772ca */ /* 0x000fe200000e0000 */
[----:B------:R-:W-:Y:S01]  /*23af0*/  VIADD R3, R5, 0x400 ;  /* 0x0000040005037836 */ /* 0x000fe20000000000 */
[----:B------:R-:W-:Y:S01]  /*23b00*/  PLOP3.LUT P2, PT, PT, PT, PT, 0x80, 0x0 ;  /* 0x000000000000781c */ /* 0x000fe20003f4f070 */
[----:B------:R-:W-:-:S12]  /*23b10*/  UIADD3.X UR5, URZ, UR37, URZ, UP0, !UPT ;  /* 0x000000253f057290 */ /* 0x000fd800087fe43f */
.L_x_692:
        /* <DEDUP_REMOVED lines=15> */
.L_x_693:
        /* <DEDUP_REMOVED lines=15> */
.L_x_694:
        /* <DEDUP_REMOVED lines=10> */
.L_x_680:
[----:B------:R-:W-:Y:S05]  /*23da0*/  BSYNC B1 ;  /* 0x0000000000017941 */ /* 0x000fea0003800000 */
.L_x_679:
[----:B-1----:R-:W2:Y:S04]  /*23db0*/  LDL.LU R3, [R1+0x20] ;  /* 0x0000200001037983 */ /* 0x002ea80000300800 */
[----:B------:R-:W3:Y:S01]  /*23dc0*/  LDL.LU R6, [R1+0x24] ;  /* 0x0000240001067983 */ /* 0x000ee20000300800 */
[C---:B------:R-:W-:Y:S01]  /*23dd0*/  ISETP.GT.AND P3, PT, R8.reuse, R2, PT ;  /* 0x000000020800720c */ /* 0x040fe20003f64270 */
[----:B------:R-:W-:Y:S02]  /*23de0*/  VIADD R8, R8, 0xffffffff ;  /* 0xffffffff08087836 */ /* 0x000fe40000000000 */
[----:B--2---:R-:W-:-:S05]  /*23df0*/  VIADD R3, R3, 0x1 ;  /* 0x0000000103037836 */ /* 0x004fca0000000000 */
[----:B------:R-:W-:-:S04]  /*23e00*/  ISETP.NE.AND P2, PT, R3, 0x2, PT ;  /* 0x000000020300780c */ /* 0x000fc80003f45270 */
[----:B------:R-:W-:Y:S02]  /*23e10*/  SEL R4, RZ, 0x1, P2 ;  /* 0x00000001ff047807 */ /* 0x000fe40001000000 */
[----:B------:R-:W-:Y:S02]  /*23e20*/  SEL R3, R3, RZ, P2 ;  /* 0x000000ff03037207 */ /* 0x000fe40001000000 */
[----:B---3--:R-:W-:-:S05]  /*23e30*/  LOP3.LUT R6, R6, R4, RZ, 0x3c, !PT ;  /* 0x0000000406067212 */ /* 0x008fca00078e3cff */
[----:B------:R2:W-:Y:S04]  /*23e40*/  STL [R1+0x24], R6 ;  /* 0x0000240601007387 */ /* 0x0005e80000100800 */
[----:B------:R2:W-:Y:S01]  /*23e50*/  STL [R1+0x20], R3 ;  /* 0x0000200301007387 */ /* 0x0005e20000100800 */
[----:B------:R-:W-:Y:S05]  /*23e60*/  @P3 BRA `(.L_x_695) ;  /* 0xfffffff400943947 */ /* 0x000fea000383ffff */
.L_x_657:
[----:B------:R-:W-:Y:S05]  /*23e70*/  BSYNC B0 ;  /* 0x0000000000007941 */ /* 0x000fea0003800000 */
.L_x_656:
[----:B------:R3:W5:Y:S01]  /*23e80*/  LDL R7, [R1+0x40] ;  /* 0x0000400001077983 */ /* 0x0007620000100800 */
[----:B------:R-:W-:Y:S05]  /*23e90*/  @!P0 WARPSYNC.ALL ;  /* 0x0000000000008948 */ /* 0x000fea0003800000 */
[----:B------:R3:W-:Y:S01]  /*23ea0*/  STL [R1+0x44], RZ ;  /* 0x000044ff01007387 */ /* 0x0007e20000100800 */
[----:B------:R-:W-:Y:S01]  /*23eb0*/  BSSY B0, `(.L_x_696) ;  /* 0x0000020000007945 */ /* 0x000fe20003800000 */
[----:B------:R-:W-:Y:S06]  /*23ec0*/  @!P0 BAR.SYNC.DEFER_BLOCKING 0xc, 0x180 ;  /* 0x0306000000008b1d */ /* 0x000fec0000010000 */
[----:B---3--:R-:W-:Y:S05]  /*23ed0*/  @!P1 BRA `(.L_x_697) ;  /* 0x0000000000749947 */ /* 0x008fea0003800000 */
[----:B------:R-:W-:-:S13]  /*23ee0*/  ISETP.NE.AND P0, PT, R17, RZ, PT ;  /* 0x000000ff1100720c */ /* 0x000fda0003f05270 */
[----:B------:R-:W3:Y:S02]  /*23ef0*/  @!P0 LDC R17, c[0x0][0x9f0] ;  /* 0x00027c00ff118b82 */ /* 0x000ee40000000800 */
[----:B---3--:R-:W-:-:S04]  /*23f00*/  IABS R0, R17 ;  /* 0x0000001100007213 */ /* 0x008fc80000000000 */
[----:B------:R-:W3:Y:S08]  /*23f10*/  I2F.RP R2, R0 ;  /* 0x0000000000027306 */ /* 0x000ef00000209400 */
[----:B---3--:R-:W3:Y:S02]  /*23f20*/  MUFU.RCP R2, R2 ;  /* 0x0000000200027308 */ /* 0x008ee40000001000 */
[----:B---3--:R-:W-:-:S06]  /*23f30*/  VIADD R2, R2, 0xffffffe ;  /* 0x0ffffffe02027836 */ /* 0x008fcc0000000000 */
[----:B-12---:R-:W1:Y:S02]  /*23f40*/  F2I.FTZ.U32.TRUNC.NTZ R3, R2 ;  /* 0x0000000200037305 */ /* 0x006e64000021f000 */
[----:B-1----:R-:W-:-:S04]  /*23f50*/  IMAD.MOV R2, RZ, RZ, -R3 ;  /* 0x000000ffff027224 */ /* 0x002fc800078e0a03 */
[----:B------:R-:W-:Y:S02]  /*23f60*/  IMAD R4, R2, R0, RZ ;  /* 0x0000000002047224 */ /* 0x000fe400078e02ff */
[----:B------:R-:W-:-:S04]  /*23f70*/  IMAD.MOV.U32 R2, RZ, RZ, RZ ;  /* 0x000000ffff027224 */ /* 0x000fc800078e00ff */
[----:B------:R-:W-:Y:S01]  /*23f80*/  IMAD.HI.U32 R6, R3, R4, R2 ;  /* 0x0000000403067227 */ /* 0x000fe200078e0002 */
[----:B------:R-:W-:Y:S02]  /*23f90*/  IABS R2, R17 ;  /* 0x0000001100027213 */ /* 0x000fe40000000000 */
[----:B-----5:R-:W-:-:S03]  /*23fa0*/  IADD3 R4, R7, -0x1, R17 ;  /* 0xffffffff07047810 */ /* 0x020fc60007ffe011 */
        /* <DEDUP_REMOVED lines=15> */
[----:B------:R3:W-:Y:S02]  /*240a0*/  STL [R1+0x44], R2 ;  /* 0x0000440201007387 */ /* 0x0007e40000100800 */
.L_x_697:
[----:B------:R-:W-:Y:S05]  /*240b0*/  BSYNC B0 ;  /* 0x0000000000007941 */ /* 0x000fea0003800000 */
.L_x_696:
[----:B------:R-:W4:Y:S04]  /*240c0*/  LDL R0, [R1+0x44] ;  /* 0x0000440001007983 */ /* 0x000f280000100800 */
[----:B---3--:R-:W4:Y:S01]  /*240d0*/  LDL R2, [R1+0x60] ;  /* 0x0000600001027983 */ /* 0x008f220000100800 */
[----:B------:R-:W-:Y:S01]  /*240e0*/  BSSY B7, `(.L_x_698) ;  /* 0x000044d000077945 */ /* 0x000fe20003800000 */
[----:B----4-:R-:W-:-:S05]  /*240f0*/  IMAD R2, R2, R0, RZ ;  /* 0x0000000002027224 */ /* 0x010fca00078e02ff */
[----:B-----5:R-:W-:Y:S01]  /*24100*/  VIADDMNMX R0, R2, R0, R7, PT ;  /* 0x0000000002007246 */ /* 0x020fe20003800107 */
        /* <DEDUP_REMOVED lines=8> */
[----:B-12---:R-:W1:Y:S01]  /*24190*/  S2R R3, SR_LANEID ;  /* 0x0000000000037919 */ /* 0x006e620000000000 */
[----:B------:R-:W-:Y:S01]  /*241a0*/  VOTEU.ANY UR4, UPT, PT ;  /* 0x0000000000047886 */ /* 0x000fe200038e0100 */
[----:B------:R-:W2:Y:S01]  /*241b0*/  LDC.64 R4, c[0x0][0xc60] ;  /* 0x00031800ff047b82 */ /* 0x000ea20000000a00 */
[----:B------:R-:W1:Y:S08]  /*241c0*/  FLO.U32 R0, UR4 ;  /* 0x0000000400007d00 */ /* 0x000e7000080e0000 */
[----:B------:R-:W2:Y:S01]  /*241d0*/  POPC R2, UR4 ;  /* 0x0000000400027d09 */ /* 0x000ea20008000000 */
[----:B-1----:R-:W-:-:S13]  /*241e0*/  ISETP.EQ.U32.AND P0, PT, R0, R3, PT ;  /* 0x000000030000720c */ /* 0x002fda0003f02070 */
[----:B--2---:R-:W2:Y:S01]  /*241f0*/  @P0 ATOMG.E.ADD.STRONG.GPU PT, R5, desc[UR60][R4.64], R2 ;  /* 0x00000002040509a8 */ /* 0x004ea200081ee1fc */
[----:B------:R-:W1:Y:S02]  /*24200*/  S2R R3, SR_LTMASK ;  /* 0x0000000000037919 */ /* 0x000e640000003900 */
[----:B-1----:R-:W-:-:S06]  /*24210*/  LOP3.LUT R3, R3, UR4, RZ, 0xc0, !PT ;  /* 0x0000000403037c12 */ /* 0x002fcc000f8ec0ff */
[----:B------:R-:W1:Y:S01]  /*24220*/  POPC R3, R3 ;  /* 0x0000000300037309 */ /* 0x000e620000000000 */
[----:B--2---:R-:W1:Y:S02]  /*24230*/  SHFL.IDX PT, R0, R5, R0, 0x1f ;  /* 0x00001f0005007589 */ /* 0x004e6400000e0000 */
[----:B-1----:R-:W-:-:S05]  /*24240*/  IADD3 R0, R0, UR38, R3 ;  /* 0x0000002600007c10 */ /* 0x002fca000fffe003 */
[----:B------:R4:W-:Y:S01]  /*24250*/  STL [R1], R0 ;  /* 0x0000000001007387 */ /* 0x0009e20000100800 */
[----:B------:R-:W-:Y:S05]  /*24260*/  BRA `(.L_x_700) ;  /* 0x0000004000d07947 */ /* 0x000fea0003800000 */
.L_x_699:
        /* <DEDUP_REMOVED lines=8> */
[----:B------:R-:W-:Y:S02]  /*242f0*/  IMAD.U32 R4, RZ, RZ, UR6 ;  /* 0x00000006ff047e24 */ /* 0x000fe4000f8e00ff */
[----:B-12---:R-:W1:Y:S01]  /*24300*/  LDC.64 R2, c[0x4][R2] ;  /* 0x0100000002027b82 */ /* 0x006e620000000a00 */
[----:B------:R-:W-:Y:S02]  /*24310*/  IMAD.U32 R5, RZ, RZ, UR7 ;  /* 0x00000007ff057e24 */ /* 0x000fe4000f8e00ff */
[----:B------:R-:W-:Y:S02]  /*24320*/  IMAD.U32 R6, RZ, RZ, UR8 ;  /* 0x00000008ff067e24 */ /* 0x000fe4000f8e00ff */
[----:B------:R-:W-:-:S02]  /*24330*/  IMAD.U32 R7, RZ, RZ, UR9 ;  /* 0x00000009ff077e24 */ /* 0x000fc4000f8e00ff */
[----:B------:R-:W-:Y:S02]  /*24340*/  IMAD.U32 R10, RZ, RZ, UR4 ;  /* 0x00000004ff0a7e24 */ /* 0x000fe4000f8e00ff */
[----:B0-----:R-:W-:Y:S02]  /*24350*/  IMAD.U32 R11, RZ, RZ, UR5 ;  /* 0x00000005ff0b7e24 */ /* 0x001fe4000f8e00ff */
[----:B------:R-:W-:Y:S02]  /*24360*/  IMAD.MOV.U32 R8, RZ, RZ, 0x70 ;  /* 0x00000070ff087424 */ /* 0x000fe400078e00ff */
[----:B------:R-:W-:Y:S02]  /*24370*/  IMAD.MOV.U32 R12, RZ, RZ, 0x1 ;  /* 0x00000001ff0c7424 */ /* 0x000fe400078e00ff */
[----:B------:R-:W-:-:S07]  /*24380*/  IMAD.MOV.U32 R13, RZ, RZ, RZ ;  /* 0x000000ffff0d7224 */ /* 0x000fce00078e00ff */
[----:B------:R-:W-:-:S07]  /*24390*/  LEPC R20, `(.L_x_702) ;  /* 0x000000001014794e */ /* 0x000fce0000000000 */
[----:B-1----:R-:W-:Y:S05]  /*243a0*/  CALL.ABS.NOINC R2 ;  /* 0x0000000002007343 */ /* 0x002fea0003c00000 */
.L_x_702:
[----:B------:R-:W-:Y:S05]  /*243b0*/  BSYNC B6 ;  /* 0x0000000000067941 */ /* 0x000fea0003800000 */
.L_x_701:
        /* <DEDUP_REMOVED lines=8> */
[----:B-12---:R1:W2:Y:S01]  /*24440*/  LDC.64 R2, c[0x4][R17] ;  /* 0x0100000011027b82 */ /* 0x0062a20000000a00 */
[----:B------:R-:W-:Y:S02]  /*24450*/  IMAD.U32 R4, RZ, RZ, UR6 ;  /* 0x00000006ff047e24 */ /* 0x000fe4000f8e00ff */
[----:B------:R-:W-:Y:S02]  /*24460*/  IMAD.U32 R5, RZ, RZ, UR7 ;  /* 0x00000007ff057e24 */ /* 0x000fe4000f8e00ff */
[----:B------:R-:W-:Y:S02]  /*24470*/  IMAD.U32 R6, RZ, RZ, UR8 ;  /* 0x00000008ff067e24 */ /* 0x000fe4000f8e00ff */
[----:B------:R-:W-:-:S02]  /*24480*/  IMAD.U32 R7, RZ, RZ, UR9 ;  /* 0x00000009ff077e24 */ /* 0x000fc4000f8e00ff */
[----:B------:R-:W-:Y:S02]  /*24490*/  IMAD.U32 R10, RZ, RZ, UR4 ;  /* 0x00000004ff0a7e24 */ /* 0x000fe4000f8e00ff */
[----:B0-----:R-:W-:Y:S02]  /*244a0*/  IMAD.U32 R11, RZ, RZ, UR5 ;  /* 0x00000005ff0b7e24 */ /* 0x001fe4000f8e00ff */
[----:B------:R-:W-:Y:S02]  /*244b0*/  IMAD.MOV.U32 R8, RZ, RZ, 0x70 ;  /* 0x00000070ff087424 */ /* 0x000fe400078e00ff */
[----:B------:R-:W-:Y:S02]  /*244c0*/  IMAD.MOV.U32 R12, RZ, RZ, 0x1 ;  /* 0x00000001ff0c7424 */ /* 0x000fe400078e00ff */
[----:B-1----:R-:W-:-:S07]  /*244d0*/  IMAD.MOV.U32 R13, RZ, RZ, RZ ;  /* 0x000000ffff0d7224 */ /* 0x002fce00078e00ff */
[----:B------:R-:W-:-:S07]  /*244e0*/  LEPC R20, `(.L_x_705) ;  /* 0x000000001014794e */ /* 0x000fce0000000000 */
[----:B--2---:R-:W-:Y:S05]  /*244f0*/  CALL.ABS.NOINC R2 ;  /* 0x0000000002007343 */ /* 0x004fea0003c00000 */
.L_x_705:
[----:B------:R0:W1:Y:S01]  /*24500*/  LDC.64 R2, c[0x4][R17] ;  /* 0x0100000011027b82 */ /* 0x0000620000000a00 */
[----:B------:R-:W-:Y:S01]  /*24510*/  ULDC.64 UR4, c[0x4][0xa8] ;  /* 0x01002a0000047ab9 */ /* 0x000fe20000000a00 */
[----:B------:R-:W-:Y:S01]  /*24520*/  ULDC.64 UR6, c[0x4][0xb0] ;  /* 0x01002c0000067ab9 */ /* 0x000fe20000000a00 */
[----:B------:R-:W-:Y:S01]  /*24530*/  ULDC.64 UR8, c[0x4][0x18] ;  /* 0x0100060000087ab9 */ /* 0x000fe20000000a00 */
[----:B------:R-:W-:Y:S02]  /*24540*/  IMAD.U32 R4, RZ, RZ, UR4 ;  /* 0x00000004ff047e24 */ /* 0x000fe4000f8e00ff */
[----:B------:R-:W-:Y:S02]  /*24550*/  IMAD.U32 R5, RZ, RZ, UR5 ;  /* 0x00000005ff057e24 */ /* 0x000fe4000f8e00ff */
[----:B------:R-:W-:Y:S02]  /*24560*/  IMAD.U32 R6, RZ, RZ, UR6 ;  /* 0x00000006ff067e24 */ /* 0x000fe4000f8e00ff */
[----:B------:R-:W-:-:S02]  /*24570*/  IMAD.U32 R7, RZ, RZ, UR7 ;  /* 0x00000007ff077e24 */ /* 0x000fc4000f8e00ff */
[----:B------:R-:W-:Y:S02]  /*24580*/  IMAD.U32 R10, RZ, RZ, UR8 ;  /* 0x00000008ff0a7e24 */ /* 0x000fe4000f8e00ff */
[----:B------:R-:W-:Y:S02]  /*24590*/  IMAD.U32 R11, RZ, RZ, UR9 ;  /* 0x00000009ff0b7e24 */ /* 0x000fe4000f8e00ff */
[----:B------:R-:W-:Y:S02]  /*245a0*/  IMAD.MOV.U32 R8, RZ, RZ, 0x70 ;  /* 0x00000070ff087424 */ /* 0x000fe400078e00ff */
[----:B------:R-:W-:Y:S02]  /*245b0*/  IMAD.MOV.U32 R12, RZ, RZ, 0x1 ;  /* 0x00000001ff0c7424 */ /* 0x000fe400078e00ff */
[----:B0-----:R-:W-:-:S07]  /*245c0*/  IMAD.MOV.U32 R13, RZ, RZ, RZ ;  /* 0x000000ffff0d7224 */ /* 0x001fce00078e00ff */
[----:B------:R-:W-:-:S07]  /*245d0*/  LEPC R20, `(.L_x_704) ;  /* 0x000000001014794e */ /* 0x000fce0000000000 */
[----:B-1----:R-:W-:Y:S05]  /*245e0*/  CALL.ABS.NOINC R2 ;  /* 0x0000000002007343 */ /* 0x002fea0003c00000 */
.L_x_704:
[----:B------:R-:W-:Y:S05]  /*245f0*/  BSYNC B6 ;  /* 0x0000000000067941 */ /* 0x000fea0003800000 */
.L_x_703:
[----:B------:R-:W3:Y:S01]  /*24600*/  LDL.LU R2, [R1+0x28] ;  /* 0x0000280001027983 */ /* 0x000ee20000300800 */
[----:B------:R-:W-:-:S03]  /*24610*/  ULDC.64 UR4, c[0x0][0x9f8] ;  /* 0x00027e0000047ab9 */ /* 0x000fc60000000a00 */
[----:B------:R-:W1:Y:S04]  /*24620*/  LDL.LU R0, [R1+0x38] ;  /* 0x0000380001007983 */ /* 0x000e680000300800 */
[----:B------:R-:W4:Y:S01]  /*24630*/  LDL R7, [R1+0x14] ;  /* 0x0000140001077983 */ /* 0x000f220000100800 */
[----:B------:R-:W-:-:S03]  /*24640*/  ISETP.NE.U32.AND P0, PT, RZ, UR4, PT ;  /* 0x00000004ff007c0c */ /* 0x000fc6000bf05070 */
[----:B------:R-:W5:Y:S01]  /*24650*/  LDL R17, [R1+0x48] ;  /* 0x0000480001117983 */ /* 0x000f620000100800 */
[----:B------:R-:W-:-:S13]  /*24660*/  ISETP.NE.AND.EX P0, PT, RZ, UR5, PT, P0 ;  /* 0x00000005ff007c0c */ /* 0x000fda000bf05300 */
[----:B---3--:R-:W-:-:S04]  /*24670*/  @P0 IADD3 R2, P1, R2, UR4, RZ ;  /* 0x0000000402020c10 */ /* 0x008fc8000ff3e0ff */
[----:B-12---:R-:W-:Y:S01]  /*24680*/  @P0 IADD3.X R3, R0, UR5, RZ, P1, !PT ;  /* 0x0000000500030c10 */ /* 0x006fe20008ffe4ff */
[----:B------:R-:W-:-:S04]  /*24690*/  ULDC.64 UR4, c[0x0][0xa08] ;  /* 0x0002820000047ab9 */ /* 0x000fc80000000a00 */
[----:B----4-:R1:W2:Y:S02]  /*246a0*/  @P0 LDG.E R7, desc[UR60][R2.64] ;  /* 0x0000003c02070981 */ /* 0x0102a4000c1e1900 */
[----:B-1----:R-:W1:Y:S01]  /*246b0*/  LDC.64 R2, c[0x0][0x418] ;  /* 0x00010600ff027b82 */ /* 0x002e620000000a00 */
[----:B-----5:R-:W-:Y:S01]  /*246c0*/  VIADD R0, R17, 0xffffffff ;  /* 0xffffffff11007836 */ /* 0x020fe20000000000 */
[----:B--2---:R-:W-:Y:S01]  /*246d0*/  SHF.R.S32.HI R8, RZ, 0x1f, R7 ;  /* 0x0000001fff087819 */ /* 0x004fe20000011407 */
[----:B------:R2:W-:Y:S04]  /*246e0*/  @P0 STL [R1+0x14], R7 ;  /* 0x0000140701000387 */ /* 0x0005e80000100800 */
[----:B------:R2:W-:Y:S01]  /*246f0*/  STL [R1+0x28], R8 ;  /* 0x0000280801007387 */ /* 0x0005e20000100800 */
[----:B-1----:R-:W-:Y:S01]  /*24700*/  LOP3.LUT P0, RZ, R2, UR4, RZ, 0xfc, !PT ;  /* 0x0000000402ff7c12 */ /* 0x002fe2000f80fcff */
[----:B------:R-:W-:-:S03]  /*24710*/  UMOV UR4, 0xffffffff ;  /* 0xffffffff00047882 */ /* 0x000fc60000000000 */
[----:B------:R-:W-:-:S04]  /*24720*/  LOP3.LUT P0, RZ, R3, UR5, RZ, 0xfc, P0 ;  /* 0x0000000503ff7c12 */ /* 0x000fc8000800fcff */
[----:B------:R-:W-:Y:S01]  /*24730*/  SEL R17, R7, RZ, !P0 ;  /* 0x000000ff07117207 */ /* 0x000fe20004000000 */
[----:B--2---:R-:W-:Y:S08]  /*24740*/  BRA.DIV UR4, `(.L_x_706) ;  /* 0x0000005a04587947 */ /* 0x004ff0000b800000 */
[----:B------:R-:W1:Y:S02]  /*24750*/  S2R R4, SR_TID.X ;  /* 0x0000000000047919 */ /* 0x000e640000002100 */
[----:B-1----:R-:W-:-:S04]  /*24760*/  SHF.R.U32.HI R4, RZ, 0x5, R4 ;  /* 0x00000005ff047819 */ /* 0x002fc80000011604 */
[----:B------:R-:W-:-:S05]  /*24770*/  LOP3.LUT R4, R4, 0x3, RZ, 0xc0, !PT ;  /* 0x0000000304047812 */ /* 0x000fca00078ec0ff */
[----:B------:R1:W2:Y:S02]  /*24780*/  SHFL.IDX PT, R14, R4, RZ, 0x1f ;  /* 0x00001fff040e7589 */ /* 0x0002a400000e0000 */
.L_x_839:
[----:B-1----:R-:W3:Y:S01]  /*24790*/  LDL.LU R4, [R1+0x10] ;  /* 0x0000100001047983 */ /* 0x002ee20000300800 */
[----:B------:R-:W-:Y:S02]  /*247a0*/  PLOP3.LUT P1, PT, PT, PT, PT, 0x8, 0x0 ;  /* 0x000000000000781c */ /* 0x000fe40003f2e170 */
[----:B--2---:R-:W-:Y:S01]  /*247b0*/  ISETP.NE.AND P0, PT, R14, RZ, PT ;  /* 0x000000ff0e00720c */ /* 0x004fe20003f05270 */
[----:B------:R1:W-:Y:S01]  /*247c0*/  STL [R1+0x8], R0 ;  /* 0x0000080001007387 */ /* 0x0003e20000100800 */
[----:B---3--:R-:W-:-:S09]  /*247d0*/  LOP3.LUT R4, R4, 0xfffffffe, RZ, 0xc0, !PT ;  /* 0xfffffffe04047812 */ /* 0x008fd200078ec0ff */
[----:B------:R-:W-:-:S05]  /*247e0*/  @P1 LOP3.LUT R4, R4, 0x1, RZ, 0xfc, !PT ;  /* 0x0000000104041812 */ /* 0x000fca00078efcff */
[----:B------:R1:W-:Y:S01]  /*247f0*/  STL [R1+0x10], R4 ;  /* 0x0000100401007387 */ /* 0x0003e20000100800 */
[----:B------:R-:W-:Y:S05]  /*24800*/  @P0 BRA `(.L_x_707) ;  /* 0x0000000400380947 */ /* 0x000fea0003800000 */
[----:B------:R-:W-:-:S03]  /*24810*/  UMOV UR4, 0xffffffff ;  /* 0xffffffff00047882 */ /* 0x000fc60000000000 */
[----:B------:R-:W-:Y:S05]  /*24820*/  BRA.DIV UR4, `(.L_x_708) ;  /* 0x0000005a04547947 */ /* 0x000fea000b800000 */
[----:B------:R-:W-:-:S13]  /*24830*/  ELECT P6, URZ, PT ;  /* 0x00000000003f782f */ /* 0x000fda00038c0000 */
.L_x_842:
[----:B------:R-:W-:Y:S05]  /*24840*/  @!P6 BRA `(.L_x_707) ;  /* 0x000000040028e947 */ /* 0x000fea0003800000 */
[----:B------:R-:W-:-:S04]  /*24850*/  ISETP.NE.U32.AND P0, PT, R2, RZ, PT ;  /* 0x000000ff0200720c */ /* 0x000fc80003f05070 */
[----:B------:R-:W-:-:S13]  /*24860*/  ISETP.NE.AND.EX P0, PT, R3, RZ, PT, P0 ;  /* 0x000000ff0300720c */ /* 0x000fda0003f05300 */
[----:B------:R-:W-:Y:S05]  /*24870*/  @!P0 BRA `(.L_x_709) ;  /* 0x0000000000508947 */ /* 0x000fea0003800000 */
[----:B------:R-:W2:Y:S01]  /*24880*/  LDC R6, c[0x0][0x43c] ;  /* 0x00010f00ff067b82 */ /* 0x000ea20000000800 */
[----:B------:R-:W-:Y:S01]  /*24890*/  IMAD.MOV.U32 R9, RZ, RZ, R0 ;  /* 0x000000ffff097224 */ /* 0x000fe200078e0000 */
[----:B------:R-:W-:-:S03]  /*248a0*/  ULDC.64 UR4, c[0x0][0x428] ;  /* 0x00010a0000047ab9 */ /* 0x000fc60000000a00 */
[----:B-1----:R-:W-:Y:S01]  /*248b0*/  IMAD.MOV.U32 R0, RZ, RZ, R9 ;  /* 0x000000ffff007224 */ /* 0x002fe200078e0009 */
[----:B--2---:R-:W-:-:S13]  /*248c0*/  ISETP.NE.AND P0, PT, R6, 0x1, PT ;  /* 0x000000010600780c */ /* 0x004fda0003f05270 */
[----:B------:R-:W1:Y:S02]  /*248d0*/  @P0 LDC.64 R4, c[0x0][0x440] ;  /* 0x00011000ff040b82 */ /* 0x000e640000000a00 */
[----:B-1----:R-:W-:-:S05]  /*248e0*/  @P0 IMAD.HI.U32 R4, R9, R4, RZ ;  /* 0x0000000409040227 */ /* 0x002fca00078e00ff */
        /* <DEDUP_REMOVED lines=13> */
.L_x_709:
[----:B--2---:R-:W2:Y:S01]  /*249c0*/  LDL R2, [R1+0x18] ;  /* 0x0000180001027983 */ /* 0x004ea20000100800 */
[----:B-1----:R-:W-:Y:S01]  /*249d0*/  IMAD R0, R19, 0x8, R18 ;  /* 0x0000000813007824 */ /* 0x002fe200078e0212 */
[----:B--2---:R-:W-:-:S04]  /*249e0*/  SHF.L.U32 R2, R2, 0x1f, RZ ;  /* 0x0000001f02027819 */ /* 0x004fc800000006ff */
[----:B------:R-:W1:Y:S02]  /*249f0*/  SYNCS.PHASECHK.TRANS64.TRYWAIT P0, [R0+URZ+0x36840], R2 ;  /* 0x03684002000075a7 */ /* 0x000e64000800017f */
[----:B-1----:R-:W-:Y:S05]  /*24a00*/  @!P0 BRA `(.L_x_710) ;  /* 0x0000005400fc8947 */ /* 0x002fea0003800000 */
.L_x_843:
[----:B------:R-:W2:Y:S02]  /*24a10*/  S2R R3, SR_TID.X ;  /* 0x0000000000037919 */ /* 0x000ea40000002100 */
        /* <DEDUP_REMOVED lines=10> */
.L_x_711:
[----:B------:R-:W2:Y:S04]  /*24ac0*/  LDL R4, [R1+0x8] ;  /* 0x0000080001047983 */ /* 0x000ea80000100800 */
[----:B------:R-:W3:Y:S04]  /*24ad0*/  LDL R3, [R1+0x1c] ;  /* 0x00001c0001037983 */ /* 0x000ee80000100800 */
[----:B-1----:R-:W4:Y:S01]  /*24ae0*/  LDL.LU R2, [R1+0x10] ;  /* 0x0000100001027983 */ /* 0x002f220000300800 */
        /* <DEDUP_REMOVED lines=11> */
[----:B------:R-:W-:-:S07]  /*24ba0*/  UIADD3 UR9, UR9, 0x36830, URZ ;  /* 0x0003683009097890 */ /* 0x000fce000fffe03f */
[----:B------:R-:W-:Y:S02]  /*24bb0*/  UIADD3 UR14, UR8, 0x21400, URZ ;  /* 0x00021400080e7890 */ /* 0x000fe4000fffe03f */
[----:B------:R-:W-:Y:S02]  /*24bc0*/  UIADD3 UR15, UR8, 0x24c00, URZ ;  /* 0x00024c00080f7890 */ /* 0x000fe4000fffe03f */
[----:B------:R-:W-:-:S03]  /*24bd0*/  UIADD3 UR16, UR8, 0x28400, URZ ;  /* 0x0002840008107890 */ /* 0x000fc6000fffe03f */
[----:B------:R-:W-:Y:S01]  /*24be0*/  UMOV UR8, UR14 ;  /* 0x0000000e00087c82 */ /* 0x000fe20008000000 */
[----:B------:R-:W-:Y:S01]  /*24bf0*/  UMOV UR14, 0x80 ;  /* 0x00000080000e7882 */ /* 0x000fe20000000000 */
[----:B--2---:R-:W-:Y:S02]  /*24c00*/  R2UR UR11, R4 ;  /* 0x00000000040b72ca */ /* 0x004fe400000e0000 */
[----:B---3--:R-:W-:Y:S02]  /*24c10*/  R2UR UR5, R3 ;  /* 0x00000000030572ca */ /* 0x008fe400000e0000 */
[----:B----4-:R-:W-:-:S04]  /*24c20*/  LOP3.LUT R2, R2, 0xfffffffe, RZ, 0xc0, !PT ;  /* 0xfffffffe02027812 */ /* 0x010fc800078ec0ff */
[----:B------:R-:W-:-:S07]  /*24c30*/  @P0 LOP3.LUT R2, R2, 0x1, RZ, 0xfc, !PT ;  /* 0x0000000102020812 */ /* 0x000fce00078efcff */
[----:B------:R-:W-:Y:S01]  /*24c40*/  UIMAD UR11, UR11, 0x70, UR5 ;  /* 0x000000700b0b78a4 */ /* 0x000fe2000f8e0205 */
[----:B------:R2:W-:Y:S01]  /*24c50*/  STL [R1+0x10], R2 ;  /* 0x0000100201007387 */ /* 0x0005e20000100800 */
        /* <DEDUP_REMOVED lines=8> */
[----:B--2---:R-:W-:Y:S01]  /*24ce0*/  NOP ;  /* 0x0000000000007918 */ /* 0x004fe20000000000 */
.L_x_707:
[----:B------:R-:W2:Y:S04]  /*24cf0*/  LDL.LU R3, [R1+0x4c] ;  /* 0x00004c0001037983 */ /* 0x000ea80000300800 */
[----:B------:R-:W3:Y:S04]  /*24d00*/  LDL.LU R5, [R1+0x34] ;  /* 0x0000340001057983 */ /* 0x000ee80000300800 */
[----:B-1----:R-:W4:Y:S01]  /*24d10*/  LDL.LU R4, [R1+0x58] ;  /* 0x0000580001047983 */ /* 0x002f220000300800 */
        /* <DEDUP_REMOVED lines=9> */
[----:B--2---:R-:W-:Y:S02]  /*24db0*/  SHF.R.S32.HI R0, RZ, 0x1f, R3 ;  /* 0x0000001fff007819 */ /* 0x004fe40000011403 */
[----:B---3--:R-:W-:-:S03]  /*24dc0*/  SEL R5, R5, RZ, !P0 ;  /* 0x000000ff05057207 */ /* 0x008fc60004000000 */
[----:B------:R-:W-:Y:S01]  /*24dd0*/  IMAD R0, R0, UR4, RZ ;  /* 0x0000000400007c24 */ /* 0x000fe2000f8e02ff */
[----:B----4-:R-:W-:-:S03]  /*24de0*/  SEL R4, R4, RZ, !P0 ;  /* 0x000000ff04047207 */ /* 0x010fc60004000000 */
        /* <DEDUP_REMOVED lines=8> */
[----:B-1----:R-:W-:Y:S01]  /*24e70*/  MOV R2, 0x0 ;  /* 0x0000000000027802 */ /* 0x002fe20000000f00 */
[----:B------:R-:W-:Y:S01]  /*24e80*/  ULDC.64 UR4, c[0x4][0xa8] ;  /* 0x01002a0000047ab9 */ /* 0x000fe20000000a00 */
[----:B------:R-:W-:Y:S01]  /*24e90*/  ULDC.64 UR6, c[0x4][0xb0] ;  /* 0x01002c0000067ab9 */ /* 0x000fe20000000a00 */
[----:B------:R-:W-:Y:S01]  /*24ea0*/  ULDC.64 UR8, c[0x4][0x20] ;  /* 0x0100080000087ab9 */ /* 0x000fe20000000a00 */
[----:B------:R-:W-:Y:S02]  /*24eb0*/  IMAD.U32 R4, RZ, RZ, UR4 ;  /* 0x00000004ff047e24 */ /* 0x000fe4000f8e00ff */
[----:B------:R-:W1:Y:S01]  /*24ec0*/  LDC.64 R2, c[0x4][R2] ;  /* 0x0100000002027b82 */ /* 0x000e620000000a00 */
        /* <DEDUP_REMOVED lines=10> */
.L_x_713:
[----:B------:R-:W-:Y:S05]  /*24f70*/  BSYNC B6 ;  /* 0x0000000000067941 */ /* 0x000fea0003800000 */
.L_x_712:
[----:B-1----:R-:W2:Y:S01]  /*24f80*/  LDL.LU R0, [R1+0x4c] ;  /* 0x00004c0001007983 */ /* 0x002ea20000300800 */
[----:B------:R-:W-:Y:S01]  /*24f90*/  ULDC.64 UR4, c[0x0][0x2d8] ;  /* 0x0000b60000047ab9 */ /* 0x000fe20000000a00 */
[----:B------:R-:W1:Y:S01]  /*24fa0*/  LDC R8, c[0x0][0x448] ;  /* 0x00011200ff087b82 */ /* 0x000e620000000800 */
[----:B------:R-:W-:Y:S01]  /*24fb0*/  ULDC.64 UR6, c[0x0][0x280] ;  /* 0x0000a00000067ab9 */ /* 0x000fe20000000a00 */
[----:B------:R-:W3:Y:S04]  /*24fc0*/  LDL.LU R5, [R1+0x38] ;  /* 0x0000380001057983 */ /* 0x000ee80000300800 */
[----:B------:R-:W3:Y:S04]  /*24fd0*/  LDL.LU.64 R2, [R1+0x50] ;  /* 0x0000500001027983 */ /* 0x000ee80000300a00 */
[----:B------:R-:W4:Y:S01]  /*24fe0*/  LDL.LU R4, [R1+0x34] ;  /* 0x0000340001047983 */ /* 0x000f220000300800 */
[----:B-1----:R-:W-:Y:S01]  /*24ff0*/  ISETP.NE.AND P0, PT, R8, 0x1, PT ;  /* 0x000000010800780c */ /* 0x002fe20003f05270 */
[----:B0-----:R-:W0:-:S12]  /*25000*/  S2R R11, SR_TID.X ;  /* 0x00000000000b7919 */ /* 0x001e180000002100 */
[----:B------:R-:W1:Y:S01]  /*25010*/  @P0 LDC R7, c[0x0][0x450] ;  /* 0x00011400ff070b82 */ /* 0x000e620000000800 */
[----:B---3--:R-:W-:Y:S02]  /*25020*/  IMAD.MOV.U32 R3, RZ, RZ, R5 ;  /* 0x000000ffff037224 */ /* 0x008fe400078e0005 */
[----:B------:R-:W3:Y:S01]  /*25030*/  LDL.LU R5, [R1+0x4] ;  /* 0x0000040001057983 */ /* 0x000ee20000300800 */
[----:B0-----:R-:W-:Y:S02]  /*25040*/  IMAD.SHL.U32 R11, R11, 0x8, RZ ;  /* 0x000000080b0b7824 */ /* 0x001fe400078e00ff */
[----:B------:R-:W-:-:S03]  /*25050*/  IMAD.WIDE.U32 R2, R16, UR4, R2 ;  /* 0x0000000410027c25 */ /* 0x000fc6000f8e0002 */
[----:B------:R-:W-:Y:S01]  /*25060*/  LOP3.LUT R11, R11, 0x38, RZ, 0xc0, !PT ;  /* 0x000000380b0b7812 */ /* 0x000fe200078ec0ff */
[----:B------:R-:W-:Y:S01]  /*25070*/  IMAD R3, R16, UR5, R3 ;  /* 0x0000000510037c24 */ /* 0x000fe2000f8e0203 */
[----:B------:R-:W-:Y:S02]  /*25080*/  ULDC.64 UR4, c[0x0][0x2e0] ;  /* 0x0000b80000047ab9 */ /* 0x000fe40000000a00 */
[----:B--2---:R-:W-:Y:S01]  /*25090*/  IMAD R0, R0, UR4, RZ ;  /* 0x0000000400007c24 */ /* 0x004fe2000f8e02ff */
[C---:B------:R-:W-:Y:S01]  /*250a0*/  LOP3.LUT R10, R11.reuse, 0x40, RZ, 0xfc, !PT ;  /* 0x000000400b0a7812 */ /* 0x040fe200078efcff */
[----:B----4-:R-:W-:Y:S01]  /*250b0*/  IMAD.WIDE.U32 R2, R4, UR4, R2 ;  /* 0x0000000404027c25 */ /* 0x010fe2000f8e0002 */
[----:B------:R-:W-:-:S03]  /*250c0*/  LOP3.LUT R9, R11, 0x80, RZ, 0xfc, !PT ;  /* 0x000000800b097812 */ /* 0x000fc600078efcff */
[----:B------:R-:W-:Y:S01]  /*250d0*/  IMAD R0, R4, UR5, R0 ;  /* 0x0000000504007c24 */ /* 0x000fe2000f8e0200 */
[----:B------:R-:W-:Y:S01]  /*250e0*/  ULDC.64 UR4, c[0x0][0x2d0] ;  /* 0x0000b40000047ab9 */ /* 0x000fe20000000a00 */
[----:B------:R-:W0:Y:S02]  /*250f0*/  S2R R4, SR_TID.X ;  /* 0x0000000000047919 */ /* 0x000e240000002100 */
[----:B------:R-:W-:Y:S01]  /*25100*/  IMAD.IADD R3, R3, 0x1, R0 ;  /* 0x0000000103037824 */ /* 0x000fe200078e0200 */
[----:B0-----:R-:W-:-:S04]  /*25110*/  LOP3.LUT R4, R4, 0x7f, RZ, 0xc0, !PT ;  /* 0x0000007f04047812 */ /* 0x001fc800078ec0ff */
[----:B------:R-:W-:Y:S02]  /*25120*/  SHF.R.U32.HI R6, RZ, 0x3, R4 ;  /* 0x00000003ff067819 */ /* 0x000fe40000011604 */
[----:B------:R-:W0:Y:S02]  /*25130*/  S2R R4, SR_TID.X ;  /* 0x0000000000047919 */ /* 0x000e240000002100 */
[----:B0-----:R-:W-:-:S05]  /*25140*/  IMAD.SHL.U32 R4, R4, 0x10, RZ ;  /* 0x0000001004047824 */ /* 0x001fca00078e00ff */
[----:B------:R-:W-:Y:S02]  /*25150*/  LOP3.LUT R4, R6, 0x70, R4, 0xf8, !PT ;  /* 0x0000007006047812 */ /* 0x000fe400078ef804 */
[----:B------:R-:W0:Y:S01]  /*25160*/  @P0 LDC R6, c[0x0][0x44c] ;  /* 0x00011300ff060b82 */ /* 0x000e220000000800 */
[----:B---3--:R-:W-:-:S05]  /*25170*/  IMAD.SHL.U32 R5, R5, 0x80, RZ ;  /* 0x0000008005057824 */ /* 0x008fca00078e00ff */
[----:B------:R-:W-:-:S05]  /*25180*/  LOP3.LUT R4, R4, R5, RZ, 0xfc, !PT ;  /* 0x0000000504047212 */ /* 0x000fca00078efcff */
[----:B0-----:R-:W-:-:S04]  /*25190*/  @P0 IMAD.HI.U32 R6, R4, R6, RZ ;  /* 0x0000000604060227 */ /* 0x001fc800078e00ff */
[----:B------:R-:W-:Y:S01]  /*251a0*/  IMAD.MOV.U32 R0, RZ, RZ, R4 ;  /* 0x000000ffff007224 */ /* 0x000fe200078e0004 */
[----:B-1----:R-:W-:-:S05]  /*251b0*/  @P0 SHF.R.U32.HI R0, RZ, R7, R6 ;  /* 0x00000007ff000219 */ /* 0x002fca0000011606 */
[----:B------:R-:W-:Y:S02]  /*251c0*/  IMAD.MOV R6, RZ, RZ, -R0 ;  /* 0x000000ffff067224 */ /* 0x000fe400078e0a00 */
[----:B------:R-:W-:-:S04]  /*251d0*/  IMAD.WIDE.U32 R2, R0, UR4, R2 ;  /* 0x0000000400027c25 */ /* 0x000fc8000f8e0002 */
[----:B------:R-:W-:Y:S01]  /*251e0*/  IMAD R4, R8, R6, R4 ;  /* 0x0000000608047224 */ /* 0x000fe200078e0204 */
[----:B------:R-:W-:-:S05]  /*251f0*/  SHF.R.S32.HI R6, RZ, 0x1f, R0 ;  /* 0x0000001fff067819 */ /* 0x000fca0000011400 */
        /* <DEDUP_REMOVED lines=8> */
[----:B------:R-:W-:Y:S01]  /*25280*/  ISETP.GE.AND P1, PT, R10, UR4, PT ;  /* 0x000000040a007c0c */ /* 0x000fe2000bf26270 */
[----:B------:R-:W-:Y:S01]  /*25290*/  IMAD R0, R4, UR5, R0 ;  /* 0x0000000504007c24 */ /* 0x000fe2000f8e0200 */
[----:B------:R0:W5:Y:S01]  /*252a0*/  LDL R10, [R1+0x2c] ;  /* 0x00002c00010a7983 */ /* 0x0001620000100800 */
[C---:B------:R-:W-:Y:S02]  /*252b0*/  LEA R4, P3, R2.reuse, UR6, 0x1 ;  /* 0x0000000602047c11 */ /* 0x040fe4000f8608ff */
[----:B------:R-:W-:Y:S01]  /*252c0*/  IMAD.IADD R0, R3, 0x1, R0 ;  /* 0x0000000103007824 */ /* 0x000fe200078e0200 */
[----:B------:R-:W-:Y:S02]  /*252d0*/  ISETP.GE.AND P2, PT, R11, UR4, PT ;  /* 0x000000040b007c0c */ /* 0x000fe4000bf46270 */
[----:B------:R-:W-:Y:S01]  /*252e0*/  ISETP.GE.AND P0, PT, R9, UR4, PT ;  /* 0x0000000409007c0c */ /* 0x000fe2000bf06270 */
[----:B------:R-:W-:Y:S01]  /*252f0*/  UMOV UR4, 0xffffffff ;  /* 0xffffffff00047882 */ /* 0x000fe20000000000 */
[----:B------:R-:W-:-:S02]  /*25300*/  LEA.HI.X R3, R2, UR7, R0, 0x1, P3 ;  /* 0x0000000702037c11 */ /* 0x000fc400098f0c00 */
[----:B0-----:R-:W-:Y:S09]  /*25310*/  BRA.DIV UR4, `(.L_x_714) ;  /* 0x0000004e04cc7947 */ /* 0x001ff2000b800000 */
[----:B------:R-:W0:Y:S02]  /*25320*/  S2R R6, SR_TID.X ;  /* 0x0000000000067919 */ /* 0x000e240000002100 */
[----:B0-----:R-:W-:-:S04]  /*25330*/  LOP3.LUT R6, R6, 0x7f, RZ, 0xc0, !PT ;  /* 0x0000007f06067812 */ /* 0x001fc800078ec0ff */
[----:B------:R-:W-:Y:S02]  /*25340*/  SHF.R.U32.HI R7, RZ, 0x3, R6 ;  /* 0x00000003ff077819 */ /* 0x000fe40000011606 */
[----:B------:R-:W2:Y:S03]  /*25350*/  LDL.LU R6, [R1+0x5c] ;  /* 0x00005c0001067983 */ /* 0x000ea60000300800 */
[----:B------:R-:W-:Y:S01]  /*25360*/  IMAD.IADD R0, R7, 0x1, R5 ;  /* 0x0000000107007824 */ /* 0x000fe200078e0205 */
[----:B------:R-:W0:Y:S03]  /*25370*/  S2R R11, SR_TID.X ;  /* 0x00000000000b7919 */ /* 0x000e260000002100 */
[----:B------:R-:W-:Y:S01]  /*25380*/  VIADD R5, R0, 0x10 ;  /* 0x0000001000057836 */ /* 0x000fe20000000000 */
[----:B------:R-:W1:Y:S04]  /*25390*/  SHFL.IDX PT, R7, R4, RZ, 0x181f ;  /* 0x00181fff04077589 */ /* 0x000e6800000e0000 */
[----:B------:R-:W-:Y:S01]  /*253a0*/  SHFL.IDX PT, R9, R3, 0x1, 0x181f ;  /* 0x00381f0003097f89 */ /* 0x000fe200000e0000 */
[----:B0-----:R-:W-:-:S05]  /*253b0*/  IMAD.SHL.U32 R11, R11, 0x8, RZ ;  /* 0x000000080b0b7824 */ /* 0x001fca00078e00ff */
[----:B------:R-:W-:Y:S01]  /*253c0*/  LOP3.LUT R11, R11, 0x38, RZ, 0xc0, !PT ;  /* 0x000000380b0b7812 */ /* 0x000fe200078ec0ff */
[----:B--2---:R-:W-:Y:S02]  /*253d0*/  IMAD R2, R6, R8, RZ ;  /* 0x0000000806027224 */ /* 0x004fe400078e02ff */
[----:B------:R-:W0:Y:S03]  /*253e0*/  SHFL.IDX PT, R6, R3, RZ, 0x181f ;  /* 0x00181fff03067589 */ /* 0x000e2600000e0000 */
[-C--:B------:R-:W-:Y:S02]  /*253f0*/  ISETP.GE.AND P4, PT, R0, R2.reuse, PT ;  /* 0x000000020000720c */ /* 0x080fe40003f86270 */
[----:B------:R-:W-:Y:S02]  /*25400*/  ISETP.GE.AND P3, PT, R5, R2, PT ;  /* 0x000000020500720c */ /* 0x000fe40003f66270 */
[----:B------:R-:W2:Y:S09]  /*25410*/  SHFL.IDX PT, R5, R4, 0x1, 0x181f ;  /* 0x00381f0004057f89 */ /* 0x000eb200000e0000 */
[----:B-1----:R-:W-:-:S05]  /*25420*/  @!P4 LEA R7, P5, R11, R7, 0x1 ;  /* 0x000000070b07c211 */ /* 0x002fca00078a08ff */
[----:B0-----:R-:W-:-:S05]  /*25430*/  @!P4 IMAD.X R6, RZ, RZ, R6, P5 ;  /* 0x000000ffff06c224 */ /* 0x001fca00028e0606 */
[-C--:B------:R-:W-:Y:S02]  /*25440*/  @!P4 LOP3.LUT R7, R7, R6.reuse, RZ, 0x3c, !PT ;  /* 0x000000060707c212 */ /* 0x080fe400078e3cff */
[----:B--2---:R-:W-:Y:S02]  /*25450*/  @!P3 LEA R8, P5, R11, R5, 0x1 ;  /* 0x000000050b08b211 */ /* 0x004fe400078a08ff */
[----:B------:R-:W-:-:S03]  /*25460*/  @!P4 LOP3.LUT R6, R7, R6, RZ, 0x3c, !PT ;  /* 0x000000060706c212 */ /* 0x000fc600078e3cff */
[----:B------:R-:W-:Y:S01]  /*25470*/  @!P3 IMAD.X R5, RZ, RZ, R9, P5 ;  /* 0x000000ffff05b224 */ /* 0x000fe200028e0609 */
[----:B------:R-:W-:-:S05]  /*25480*/  @!P4 LOP3.LUT R7, R7, R6, RZ, 0x3c, !PT ;  /* 0x000000060707c212 */ /* 0x000fca00078e3cff */
[----:B-----5:R-:W-:Y:S04]  /*25490*/  @!P4 LDGSTS.E.BYPASS.LTC128B.128 [R10+0x15400], desc[UR60][R6.64], !P2 ;  /* 0x15400000060acfae */ /* 0x020fe8000d101d7c */
[----:B------:R-:W-:Y:S04]  /*254a0*/  @!P4 LDGSTS.E.BYPASS.LTC128B.128 [R10+0x19400], desc[UR60][R6.64+0x80], !P1 ;  /* 0x19400080060acfae */ /* 0x000fe8000c901d7c */
[----:B------:R0:W-:Y:S02]  /*254b0*/  @!P4 LDGSTS.E.BYPASS.LTC128B.128 [R10+0x1d400], desc[UR60][R6.64+0x100], !P0 ;  /* 0x1d400100060acfae */ /* 0x0001e4000c101d7c */
[----:B0-----:R-:W-:-:S02]  /*254c0*/  @!P3 IMAD.MOV.U32 R6, RZ, RZ, R8 ;  /* 0x000000ffff06b224 */ /* 0x001fc400078e0008 */
[----:B------:R-:W-:Y:S01]  /*254d0*/  @!P3 IMAD.MOV.U32 R7, RZ, RZ, R5 ;  /* 0x000000ffff07b224 */ /* 0x000fe200078e0005 */
[----:B------:R-:W-:Y:S01]  /*254e0*/  SHFL.IDX PT, R8, R3, 0x2, 0x181f ;  /* 0x00581f0003087f89 */ /* 0x000fe200000e0000 */
[----:B------:R-:W-:-:S03]  /*254f0*/  VIADD R5, R0, 0x20 ;  /* 0x0000002000057836 */ /* 0x000fc60000000000 */
[----:B------:R-:W-:Y:S04]  /*25500*/  @!P3 LDGSTS.E.BYPASS.LTC128B.128 [R10+0x15c00], desc[UR60][R6.64], !P2 ;  /* 0x15c00000060abfae */ /* 0x000fe8000d101d7c */
[----:B------:R-:W-:Y:S04]  /*25510*/  @!P3 LDGSTS.E.BYPASS.LTC128B.128 [R10+0x19c00], desc[UR60][R6.64+0x80], !P1 ;  /* 0x19c00080060abfae */ /* 0x000fe8000c901d7c */
[----:B------:R0:W-:Y:S01]  /*25520*/  @!P3 LDGSTS.E.BYPASS.LTC128B.128 [R10+0x1dc00], desc[UR60][R6.64+0x100], !P0 ;  /* 0x1dc00100060abfae */ /* 0x0001e2000c101d7c */
[----:B------:R-:W-:-:S03]  /*25530*/  ISETP.GE.AND P3, PT, R5, R2, PT ;  /* 0x000000020500720c */ /* 0x000fc60003f66270 */
[----:B------:R-:W1:Y:S10]  /*25540*/  SHFL.IDX PT, R5, R4, 0x2, 0x181f ;  /* 0x00581f0004057f89 */ /* 0x000e7400000e0000 */
        /* <DEDUP_REMOVED lines=48> */
[----:B------:R1:W2:Y:S04]  /*25850*/  SHFL.IDX PT, R5, R3, 0x7, 0x181f ;  /* 0x00f81f0003057f89 */ /* 0x0002a800000e0000 */
[----:B------:R1:W-:Y:S04]  /*25860*/  @!P4 LDGSTS.E.BYPASS.LTC128B.128 [R10+0x18400], desc[UR60][R6.64], !P2 ;  /* 0x18400000060acfae */ /* 0x0003e8000d101d7c */
[----:B------:R1:W-:Y:S04]  /*25870*/  @!P4 LDGSTS.E.BYPASS.LTC128B.128 [R10+0x1c400], desc[UR60][R6.64+0x80], !P1 ;  /* 0x1c400080060acfae */ /* 0x0003e8000c901d7c */
[----:B------:R1:W-:Y:S04]  /*25880*/  @!P4 LDGSTS.E.BYPASS.LTC128B.128 [R10+0x20400], desc[UR60][R6.64+0x100], !P0 ;  /* 0x20400100060acfae */ /* 0x0003e8000c101d7c */
[----:B------:R1:W3:Y:S02]  /*25890*/  SHFL.IDX PT, R3, R4, 0x7, 0x181f ;  /* 0x00f81f0004037f89 */ /* 0x0002e400000e0000 */
.L_x_860:
[----:B------:R-:W-:Y:S01]  /*258a0*/  VIADD R0, R0, 0x70 ;  /* 0x0000007000007836 */ /* 0x000fe20000000000 */
[----:B------:R-:W-:Y:S04]  /*258b0*/  BSSY B0, `(.L_x_715) ;  /* 0x000000e000007945 */ /* 0x000fe80003800000 */
[----:B------:R-:W-:-:S13]  /*258c0*/  ISETP.GE.AND P3, PT, R0, R2, PT ;  /* 0x000000020000720c */ /* 0x000fda0003f66270 */
[----:B------:R-:W-:Y:S05]  /*258d0*/  @P3 BRA `(.L_x_716) ;  /* 0x00000000002c3947 */ /* 0x000fea0003800000 */
[----:B-1----:R-:W1:Y:S02]  /*258e0*/  S2R R4, SR_TID.X ;  /* 0x0000000000047919 */ /* 0x002e640000002100 */
[----:B-1----:R-:W-:-:S05]  /*258f0*/  IMAD.SHL.U32 R4, R4, 0x8, RZ ;  /* 0x0000000804047824 */ /* 0x002fca00078e00ff */
[----:B------:R-:W-:-:S04]  /*25900*/  LOP3.LUT R4, R4, 0x38, RZ, 0xc0, !PT ;  /* 0x0000003804047812 */ /* 0x000fc800078ec0ff */
[----:B---3--:R-:W-:-:S05]  /*25910*/  LEA R2, P3, R4, R3, 0x1 ;  /* 0x0000000304027211 */ /* 0x008fca00078608ff */
[----:B--2---:R-:W-:-:S05]  /*25920*/  IMAD.X R3, RZ, RZ, R5, P3 ;  /* 0x000000ffff037224 */ /* 0x004fca00018e0605 */
[----:B------:R-:W-:Y:S01]  /*25930*/  @!PT LDS RZ, [RZ] ;  /* 0x00000000fffff984 */ /* 0x000fe20000000800 */
[----:B------:R-:W-:Y:S01]  /*25940*/  @!PT LDS RZ, [RZ] ;  /* 0x00000000fffff984 */ /* 0x000fe20000000800 */
[----:B------:R-:W-:Y:S01]  /*25950*/  @!PT LDS RZ, [RZ] ;  /* 0x00000000fffff984 */ /* 0x000fe20000000800 */
[----:B------:R4:W-:Y:S04]  /*25960*/  LDGSTS.E.BYPASS.LTC128B.128 [R10+0x18c00], desc[UR60][R2.64], !P2 ;  /* 0x18c00000020a7fae */ /* 0x0009e8000d101d7c */
[----:B------:R4:W-:Y:S04]  /*25970*/  LDGSTS.E.BYPASS.LTC128B.128 [R10+0x1cc00], desc[UR60][R2.64+0x80], !P1 ;  /* 0x1cc00080020a7fae */ /* 0x0009e8000c901d7c */
[----:B------:R4:W-:Y:S02]  /*25980*/  LDGSTS.E.BYPASS.LTC128B.128 [R10+0x20c00], desc[UR60][R2.64+0x100], !P0 ;  /* 0x20c00100020a7fae */ /* 0x0009e4000c101d7c */
.L_x_716:
[----:B------:R-:W-:Y:S05]  /*25990*/  BSYNC B0 ;  /* 0x0000000000007941 */ /* 0x000fea0003800000 */
.L_x_715:
[----:B------:R-:W-:Y:S01]  /*259a0*/  NOP ;  /* 0x0000000000007918 */ /* 0x000fe20000000000 */
[----:B------:R-:W-:Y:S01]  /*259b0*/  PLOP3.LUT P0, PT, PT, PT, PT, 0x80, 0x0 ;  /* 0x000000000000781c */ /* 0x000fe20003f0f070 */
[----:B------:R-:W-:-:S12]  /*259c0*/  VIADD R11, R18, 0x36800 ;  /* 0x00036800120b7836 */ /* 0x000fd80000000000 */
.L_x_717:
[----:B------:R-:W-:Y:S02]  /*259d0*/  PLOP3.LUT P1, PT, P1, P0, PT, 0xa2, 0x0 ;  /* 0x000000000000781c */ /* 0x000fe40000f21472 */
[----:B------:R-:W-:-:S08]  /*259e0*/  @P0 R2UR P1, UR4, R18 ;  /* 0x00000000120402ca */ /* 0x000fd00000020000 */
[----:B------:R-:W-:-:S05]  /*259f0*/  @P0 PLOP3.LUT P0, PT, P1, PT, PT, 0x80, 0x0 ;  /* 0x000000000000081c */ /* 0x000fca0000f0f070 */
[----:B------:R-:W-:Y:S01]  /*25a00*/  @!P1 SYNCS.ARRIVE.TRANS64.RED.A0T1 RZ, [UR4+0x36800], RZ ;  /* 0x036800ffffff99a7 */ /* 0x000fe20008200404 */
[----:B------:R-:W-:Y:S07]  /*25a10*/  @!P1 ARRIVES.LDGSTSBAR.64.TRANSCNT [UR4+0x36800] ;  /* 0x03680000ff0099b0 */ /* 0x000fee0008000a84 */
[----:B------:R-:W-:Y:S05]  /*25a20*/  @P0 BRA.U.ANY `(.L_x_717) ;  /* 0xfffffffd00e80947 */ /* 0x000fea000393ffff */
[----:B----4-:R-:W4:Y:S02]  /*25a30*/  LDL.LU R2, [R1+0x64] ;  /* 0x0000640001027983 */ /* 0x010f240000300800 */
[----:B----4-:R-:W-:-:S05]  /*25a40*/  VIADD R2, R2, 0x1 ;  /* 0x0000000102027836 */ /* 0x010fca0000000000 */
        /* <DEDUP_REMOVED lines=8> */
[----:B------:R-:W5:Y:S03]  /*25ad0*/  SYNCS.PHASECHK.TRANS64.TRYWAIT P0, [R18+URZ+0x36820], R0 ;  /* 0x03682000120075a7 */ /* 0x000f66000800017f */
[----:B----45:R-:W-:Y:S05]  /*25ae0*/  @!P0 BRA `(.L_x_719) ;  /* 0x0000005000dc8947 */ /* 0x030fea0003800000 */
.L_x_861:
[----:B------:R-:W-:Y:S05]  /*25af0*/  BSYNC B0 ;  /* 0x0000000000007941 */ /* 0x000fea0003800000 */
.L_x_718:
[----:B-1-3--:R-:W4:Y:S04]  /*25b00*/  LDL R3, [R1+0x48] ;  /* 0x0000480001037983 */ /* 0x00af280000100800 */
[----:B------:R-:W3:Y:S01]  /*25b10*/  LDL R2, [R1+0x30] ;  /* 0x0000300001027983 */ /* 0x000ee20000100800 */
[----:B------:R-:W-:Y:S01]  /*25b20*/  BSSY B0, `(.L_x_720) ;  /* 0x0000243000007945 */ /* 0x000fe20003800000 */
[----:B----4-:R-:W-:-:S05]  /*25b30*/  VIADD R0, R3, 0xfffffffe ;  /* 0xfffffffe03007836 */ /* 0x010fca0000000000 */
[----:B---3--:R-:W-:-:S13]  /*25b40*/  ISETP.GE.AND P0, PT, R0, R2, PT ;  /* 0x000000020000720c */ /* 0x008fda0003f06270 */
[----:B------:R-:W-:Y:S05]  /*25b50*/  @!P0 BRA `(.L_x_721) ;  /* 0x0000002000fc8947 */ /* 0x000fea0003800000 */
[----:B--2---:R-:W0:Y:S04]  /*25b60*/  LDL.LU R5, [R1+0x60] ;  /* 0x0000600001057983 */ /* 0x004e280000300800 */
[----:B------:R-:W2:Y:S04]  /*25b70*/  LDL.LU R4, [R1+0x44] ;  /* 0x0000440001047983 */ /* 0x000ea80000300800 */
[----:B------:R-:W3:Y:S01]  /*25b80*/  LDL.LU R3, [R1+0x40] ;  /* 0x0000400001037983 */ /* 0x000ee20000300800 */
[----:B------:R-:W-:Y:S01]  /*25b90*/  LOP3.LUT R2, RZ, R2, RZ, 0x33, !PT ;  /* 0x00000002ff027212 */ /* 0x000fe200078e33ff */
[----:B------:R-:W-:Y:S01]  /*25ba0*/  BSSY B2, `(.L_x_722) ;  /* 0x00000c5000027945 */ /* 0x000fe20003800000 */
[----:B0-----:R-:W-:-:S04]  /*25bb0*/  VIADD R7, R5, 0x1 ;  /* 0x0000000105077836 */ /* 0x001fc80000000000 */
[----:B--2---:R-:W-:-:S05]  /*25bc0*/  IMAD R7, R7, R4, RZ ;  /* 0x0000000407077224 */ /* 0x004fca00078e02ff */
[----:B---3--:R-:W-:-:S05]  /*25bd0*/  VIMNMX R7, R3, R7, PT ;  /* 0x0000000703077248 */ /* 0x008fca0003fe0100 */
        /* <DEDUP_REMOVED lines=13> */
[----:B--2---:R-:W-:Y:S02]  /*25cb0*/  LOP3.LUT P1, RZ, R4, 0x1, RZ, 0xc0, !PT ;  /* 0x0000000104ff7812 */ /* 0x004fe4000782c0ff */
        /* <DEDUP_REMOVED lines=26> */
.L_x_726:
[----:B------:R-:W-:Y:S01]  /*25e60*/  IMAD R3, R8, 0x8, R18 ;  /* 0x0000000808037824 */ /* 0x000fe200078e0212 */
[----:B------:R-:W-:Y:S01]  /*25e70*/  SHF.L.U32 R2, R10, 0x1f, RZ ;  /* 0x0000001f0a027819 */ /* 0x000fe200000006ff */
[----:B------:R-:W-:Y:S03]  /*25e80*/  BSSY B3, `(.L_x_727) ;  /* 0x0000003000037945 */ /* 0x000fe60003800000 */
[----:B------:R-:W1:Y:S02]  /*25e90*/  SYNCS.PHASECHK.TRANS64.TRYWAIT P0, [R3+URZ+0x36840], R2 ;  /* 0x03684002030075a7 */ /* 0x000e64000800017f */
[----:B-1----:R-:W-:Y:S05]  /*25ea0*/  @!P0 BRA `(.L_x_728) ;  /* 0x0000005000008947 */ /* 0x002fea0003800000 */
.L_x_862:
[----:B------:R-:W-:Y:S05]  /*25eb0*/  BSYNC B3 ;  /* 0x0000000000037941 */ /* 0x000fea0003800000 */
.L_x_727:
        /* <DEDUP_REMOVED lines=12> */
.L_x_730:
[----:B------:R-:W-:Y:S05]  /*25f80*/  BSYNC B3 ;  /* 0x0000000000037941 */ /* 0x000fea0003800000 */
.L_x_729:
        /* <DEDUP_REMOVED lines=12> */
.L_x_731:
        /* <DEDUP_REMOVED lines=16> */
.L_x_732:
        /* <DEDUP_REMOVED lines=16> */
.L_x_733:
        /* <DEDUP_REMOVED lines=16> */
.L_x_863:
[----:B------:R-:W-:Y:S05]  /*26350*/  BSYNC B3 ;  /* 0x0000000000037941 */ /* 0x000fea0003800000 */
.L_x_734:
[----:B------:R-:W-:Y:S01]  /*26360*/  BSSY B3, `(.L_x_736) ;  /* 0x000000c000037945 */ /* 0x000fe20003800000 */
[----:B------:R-:W-:Y:S02]  /*26370*/  IMAD.MOV.U32 R12, RZ, RZ, 0x0 ;  /* 0x00000000ff0c7424 */ /* 0x000fe400078e00ff */
[----:B------:R-:W-:Y:S01]  /*26380*/  IMAD.MOV.U32 R13, RZ, RZ, 0x14f00000 ;  /* 0x14f00000ff0d7424 */ /* 0x000fe200078e00ff */
[----:B------:R-:W-:Y:S06]  /*26390*/  @P1 BRA `(.L_x_737) ;  /* 0x0000000000201947 */ /* 0x000fec0003800000 */
[----:B------:R-:W1:Y:S01]  /*263a0*/  S2R R5, SR_TID.X ;  /* 0x0000000000057919 */ /* 0x000e620000002100 */
[----:B0-----:R-:W-:Y:S02]  /*263b0*/  IMAD R2, R19, 0x8, R18 ;  /* 0x0000000813027824 */ /* 0x001fe400078e0212 */
[----:B------:R-:W-:-:S04]  /*263c0*/  IMAD.MOV.U32 R3, RZ, RZ, 0xa800 ;  /* 0x0000a800ff037424 */ /* 0x000fc800078e00ff */
[----:B------:R2:W-:Y:S01]  /*263d0*/  SYNCS.ARRIVE.TRANS64 RZ, [R2+URZ+0x36850], R3 ;  /* 0x0368500302ff79a7 */ /* 0x0005e2000800003f */
[----:B-1----:R-:W-:-:S04]  /*263e0*/  LOP3.LUT R5, R5, 0x1f, RZ, 0xc0, !PT ;  /* 0x0000001f05057812 */ /* 0x002fc800078ec0ff */
[----:B------:R-:W-:-:S13]  /*263f0*/  ISETP.NE.AND P0, PT, R5, RZ, PT ;  /* 0x000000ff0500720c */ /* 0x000fda0003f05270 */
[----:B--2---:R-:W-:Y:S05]  /*26400*/  @!P0 BRA `(.L_x_737) ;  /* 0x0000000000048947 */ /* 0x004fea0003800000 */
[----:B------:R-:W-:Y:S01]  /*26410*/  BPT.TRAP 0x1 ;  /* 0x000000040000795c */ /* 0x000fe20000300000 */
.L_x_737:
[----:B------:R-:W-:Y:S05]  /*26420*/  BSYNC B3 ;  /* 0x0000000000037941 */ /* 0x000fea0003800000 */
.L_x_736:
[----:B------:R-:W2:Y:S04]  /*26430*/  LDL R6, [R1+0x1c] ;  /* 0x00001c0001067983 */ /* 0x000ea80000100800 */
[----:B------:R-:W2:Y:S01]  /*26440*/  LDL.LU R5, [R1+0x8] ;  /* 0x0000080001057983 */ /* 0x000ea20000300800 */
[----:B------:R-:W-:Y:S01]  /*26450*/  R2UR UR10, R14 ;  /* 0x000000000e0a72ca */ /* 0x000fe200000e0000 */
[C-C-:B0-----:R-:W-:Y:S01]  /*26460*/  IMAD R3, R19.reuse, 0x8, R18.reuse ;  /* 0x0000000813037824 */ /* 0x141fe200078e0212 */
        /* <DEDUP_REMOVED lines=9> */
.L_x_738:
        /* <DEDUP_REMOVED lines=15> */
.L_x_739:
        /* <DEDUP_REMOVED lines=15> */
.L_x_740:
        /* <DEDUP_REMOVED lines=12> */
.L_x_725:
[----:B------:R-:W-:Y:S05]  /*267a0*/  BSYNC B1 ;  /* 0x0000000000017941 */ /* 0x000fea0003800000 */
.L_x_724:
[----:B0-----:R-:W2:Y:S01]  /*267b0*/  LDL.LU R0, [R1+0x48] ;  /* 0x0000480001007983 */ /* 0x001ea20000300800 */
[----:B------:R-:W-:-:S03]  /*267c0*/  IMAD.MOV.U32 R19, RZ, RZ, R8 ;  /* 0x000000ffff137224 */ /* 0x000fc600078e0008 */
[----:B------:R0:W-:Y:S02]  /*267d0*/  STL [R1+0x18], R10 ;  /* 0x0000180a01007387 */ /* 0x0001e40000100800 */
[----:B0-2---:R-:W-:-:S07]  /*267e0*/  VIADD R0, R0, 0xfffffffd ;  /* 0xfffffffd00007836 */ /* 0x005fce0000000000 */
.L_x_723:
[----:B------:R-:W-:Y:S05]  /*267f0*/  BSYNC B2 ;  /* 0x0000000000027941 */ /* 0x000fea0003800000 */
.L_x_722:
[----:B------:R-:W-:Y:S01]  /*26800*/  VIADD R9, R9, 0xfffffffe ;  /* 0xfffffffe09097836 */ /* 0x000fe20000000000 */
[----:B------:R-:W-:-:S04]  /*26810*/  LOP3.LUT R7, RZ, R7, RZ, 0x33, !PT ;  /* 0x00000007ff077212 */ /* 0x000fc800078e33ff */
[----:B------:R-:W-:-:S13]  /*26820*/  ISETP.NE.AND P0, PT, R9, R7, PT ;  /* 0x000000070900720c */ /* 0x000fda0003f05270 */
[----:B------:R-:W-:Y:S05]  /*26830*/  @!P0 BRA `(.L_x_721) ;  /* 0x0000001400c48947 */ /* 0x000fea0003800000 */
[----:B------:R-:W-:-:S07]  /*26840*/  IMAD.MOV.U32 R9, RZ, RZ, R17 ;  /* 0x000000ffff097224 */ /* 0x000fce00078e0011 */
.L_x_775:
        /* <DEDUP_REMOVED lines=8> */
[----:B--2---:R-:W-:Y:S02]  /*268d0*/  LOP3.LUT P1, RZ, R3, 0x1, RZ, 0xc0, !PT ;  /* 0x0000000103ff7812 */ /* 0x004fe4000782c0ff */
        /* <DEDUP_REMOVED lines=26> */
.L_x_743:
[----:B------:R-:W-:Y:S01]  /*26a80*/  IMAD R3, R4, 0x8, R18 ;  /* 0x0000000804037824 */ /* 0x000fe200078e0212 */
[----:B------:R-:W-:Y:S01]  /*26a90*/  SHF.L.U32 R2, R5, 0x1f, RZ ;  /* 0x0000001f05027819 */ /* 0x000fe200000006ff */
[----:B------:R-:W-:Y:S03]  /*26aa0*/  BSSY B2, `(.L_x_744) ;  /* 0x0000003000027945 */ /* 0x000fe60003800000 */
[----:B------:R-:W1:Y:S02]  /*26ab0*/  SYNCS.PHASECHK.TRANS64.TRYWAIT P0, [R3+URZ+0x36840], R2 ;  /* 0x03684002030075a7 */ /* 0x000e64000800017f */
[----:B-1----:R-:W-:Y:S05]  /*26ac0*/  @!P0 BRA `(.L_x_745) ;  /* 0x0000004400208947 */ /* 0x002fea0003800000 */
.L_x_864:
[----:B------:R-:W-:Y:S05]  /*26ad0*/  BSYNC B2 ;  /* 0x0000000000027941 */ /* 0x000fea0003800000 */
.L_x_744:
        /* <DEDUP_REMOVED lines=12> */
.L_x_747:
[----:B------:R-:W-:Y:S05]  /*26ba0*/  BSYNC B2 ;  /* 0x0000000000027941 */ /* 0x000fea0003800000 */
.L_x_746:
[----:B-1----:R-:W2:Y:S01]  /*26bb0*/  LDL R2, [R1+0x1c] ;  /* 0x00001c0001027983 */ /* 0x002ea20000100800 */
[----:B------:R-:W-:Y:S01]  /*26bc0*/  IMAD.MOV.U32 R10, RZ, RZ, RZ ;  /* 0x000000ffff0a7224 */ /* 0x000fe200078e00ff */
[----:B------:R-:W-:Y:S01]  /*26bd0*/  UIADD3 UR4, UP0, UR36, 0x370, URZ ;  /* 0x0000037024047890 */ /* 0x000fe2000ff1e03f */
[----:B------:R-:W-:Y:S01]  /*26be0*/  IMAD R7, R4, 0xa800, R18 ;  /* 0x0000a80004077824 */ /* 0x000fe200078e0212 */
[----:B------:R-:W-:Y:S01]  /*26bf0*/  PLOP3.LUT P0, PT, PT, PT, PT, 0x80, 0x0 ;  /* 0x000000000000781c */ /* 0x000fe20003f0f070 */
[----:B------:R-:W-:Y:S01]  /*26c00*/  VIADD R3, R3, 0x36830 ;  /* 0x0003683003037836 */ /* 0x000fe20000000000 */
[----:B------:R-:W-:Y:S01]  /*26c10*/  R2UR UR10, R10 ;  /* 0x000000000a0a72ca */ /* 0x000fe200000e0000 */
[----:B0-----:R-:W-:Y:S01]  /*26c20*/  VIADD R8, R7, 0x21400 ;  /* 0x0002140007087836 */ /* 0x001fe20000000000 */
[----:B------:R-:W-:Y:S01]  /*26c30*/  UIADD3.X UR5, URZ, UR37, URZ, UP0, !UPT ;  /* 0x000000253f057290 */ /* 0x000fe200087fe43f */
[----:B------:R-:W-:Y:S01]  /*26c40*/  UMOV UR6, 0x0 ;  /* 0x0000000000067882 */ /* 0x000fe20000000000 */
[----:B------:R-:W-:Y:S01]  /*26c50*/  UMOV UR7, 0x14f00000 ;  /* 0x14f0000000077882 */ /* 0x000fe20000000000 */
[----:B--2---:R-:W-:-:S10]  /*26c60*/  IMAD R2, R6, 0x70, R2 ;  /* 0x0000007006027824 */ /* 0x004fd400078e0202 */
.L_x_748:
        /* <DEDUP_REMOVED lines=16> */
.L_x_749:
        /* <DEDUP_REMOVED lines=16> */
.L_x_750:
        /* <DEDUP_REMOVED lines=16> */
.L_x_865:
[----:B------:R-:W-:Y:S05]  /*26f70*/  BSYNC B2 ;  /* 0x0000000000027941 */ /* 0x000fea0003800000 */
.L_x_751:
        /* <DEDUP_REMOVED lines=11> */
.L_x_754:
[----:B------:R-:W-:Y:S05]  /*27030*/  BSYNC B2 ;  /* 0x0000000000027941 */ /* 0x000fea0003800000 */
.L_x_753:
        /* <DEDUP_REMOVED lines=12> */
.L_x_755:
        /* <DEDUP_REMOVED lines=15> */
.L_x_756:
        /* <DEDUP_REMOVED lines=15> */
.L_x_757:
        /* <DEDUP_REMOVED lines=12> */
.L_x_742:
[----:B------:R-:W-:Y:S05]  /*273a0*/  BSYNC B1 ;  /* 0x0000000000017941 */ /* 0x000fea0003800000 */
.L_x_741:
[----:B------:R-:W2:Y:S01]  /*273b0*/  LDL R2, [R1+0x10] ;  /* 0x0000100001027983 */ /* 0x000ea20000100800 */
[----:B------:R-:W-:Y:S01]  /*273c0*/  VIADD R19, R4, 0x1 ;  /* 0x0000000104137836 */ /* 0x000fe20000000000 */
[----:B------:R-:W-:Y:S01]  /*273d0*/  BSSY B1, `(.L_x_758) ;  /* 0x00000b3000017945 */ /* 0x000fe20003800000 */
[----:B0-----:R-:W-:-:S03]  /*273e0*/  VIADD R6, R0, 0xffffffff ;  /* 0xffffffff00067836 */ /* 0x001fc60000000000 */
[----:B------:R-:W-:-:S04]  /*273f0*/  ISETP.NE.AND P0, PT, R19, 0x2, PT ;  /* 0x000000021300780c */ /* 0x000fc80003f05270 */
[----:B------:R-:W-:Y:S02]  /*27400*/  SEL R19, R19, RZ, P0 ;  /* 0x000000ff13137207 */ /* 0x000fe40000000000 */
[----:B--2---:R-:W-:Y:S02]  /*27410*/  LOP3.LUT P1, RZ, R2, 0x1, RZ, 0xc0, !PT ;  /* 0x0000000102ff7812 */ /* 0x004fe4000782c0ff */
        /* <DEDUP_REMOVED lines=28> */
.L_x_760:
[----:B------:R-:W-:Y:S01]  /*275e0*/  IMAD R2, R19, 0x8, R18 ;  /* 0x0000000813027824 */ /* 0x000fe200078e0212 */
[----:B------:R-:W-:Y:S01]  /*275f0*/  SHF.L.U32 R3, R10, 0x1f, RZ ;  /* 0x0000001f0a037819 */ /* 0x000fe200000006ff */
[----:B------:R-:W-:Y:S03]  /*27600*/  BSSY B2, `(.L_x_761) ;  /* 0x0000003000027945 */ /* 0x000fe60003800000 */
[----:B------:R-:W2:Y:S02]  /*27610*/  SYNCS.PHASECHK.TRANS64.TRYWAIT P0, [R2+URZ+0x36840], R3 ;  /* 0x03684003020075a7 */ /* 0x000ea4000800017f */
[----:B--2---:R-:W-:Y:S05]  /*27620*/  @!P0 BRA `(.L_x_762) ;  /* 0x0000003800708947 */ /* 0x004fea0003800000 */
.L_x_866:
[----:B------:R-:W-:Y:S05]  /*27630*/  BSYNC B2 ;  /* 0x0000000000027941 */ /* 0x000fea0003800000 */
.L_x_761:
        /* <DEDUP_REMOVED lines=12> */
.L_x_764:
[----:B------:R-:W-:Y:S05]  /*27700*/  BSYNC B2 ;  /* 0x0000000000027941 */ /* 0x000fea0003800000 */
.L_x_763:
[----:B--2---:R-:W2:Y:S01]  /*27710*/  LDL R2, [R1+0x1c] ;  /* 0x00001c0001027983 */ /* 0x004ea20000100800 */
[----:B------:R-:W-:Y:S01]  /*27720*/  IMAD.MOV.U32 R14, RZ, RZ, RZ ;  /* 0x000000ffff0e7224 */ /* 0x000fe200078e00ff */
[----:B------:R-:W-:Y:S01]  /*27730*/  UIADD3 UR4, UP0, UR36, 0x370, URZ ;  /* 0x0000037024047890 */ /* 0x000fe2000ff1e03f */
[C---:B------:R-:W-:Y:S01]  /*27740*/  IMAD R3, R19.reuse, 0x8, R11 ;  /* 0x0000000813037824 */ /* 0x040fe200078e020b */
[----:B------:R-:W-:Y:S01]  /*27750*/  PLOP3.LUT P0, PT, PT, PT, PT, 0x80, 0x0 ;  /* 0x000000000000781c */ /* 0x000fe20003f0f070 */
[----:B------:R-:W-:Y:S01]  /*27760*/  IMAD R8, R19, 0xa800, R18 ;  /* 0x0000a80013087824 */ /* 0x000fe200078e0212 */
[----:B------:R-:W-:Y:S01]  /*27770*/  R2UR UR10, R14 ;  /* 0x000000000e0a72ca */ /* 0x000fe200000e0000 */
[----:B------:R-:W-:Y:S01]  /*27780*/  VIADD R3, R3, 0x30 ;  /* 0x0000003003037836 */ /* 0x000fe20000000000 */
[----:B------:R-:W-:Y:S01]  /*27790*/  UIADD3.X UR5, URZ, UR37, URZ, UP0, !UPT ;  /* 0x000000253f057290 */ /* 0x000fe200087fe43f */
[----:B0-----:R-:W-:Y:S01]  /*277a0*/  VIADD R10, R8, 0x21400 ;  /* 0x00021400080a7836 */ /* 0x001fe20000000000 */
[----:B------:R-:W-:Y:S01]  /*277b0*/  UMOV UR6, 0x0 ;  /* 0x0000000000067882 */ /* 0x000fe20000000000 */
[----:B------:R-:W-:Y:S01]  /*277c0*/  UMOV UR7, 0x14f00000 ;  /* 0x14f0000000077882 */ /* 0x000fe20000000000 */
[----:B--2---:R-:W-:-:S09]  /*277d0*/  IMAD R2, R7, 0x70, R2 ;  /* 0x0000007007027824 */ /* 0x004fd200078e0202 */
.L_x_765:
        /* <DEDUP_REMOVED lines=16> */
.L_x_766:
        /* <DEDUP_REMOVED lines=16> */
.L_x_767:
        /* <DEDUP_REMOVED lines=15> */
.L_x_867:
[----:B------:R-:W-:Y:S05]  /*27ad0*/  BSYNC B2 ;  /* 0x0000000000027941 */ /* 0x000fea0003800000 */
.L_x_768:
        /* <DEDUP_REMOVED lines=9> */
[----:B--2---:R-:W-:Y:S05]  /*27b70*/  @!P0 BRA `(.L_x_771) ;  /* 0x0000000000048947 */ /* 0x004fea0003800000 */
[----:B------:R-:W-:Y:S01]  /*27b80*/  BPT.TRAP 0x1 ;  /* 0x000000040000795c */ /* 0x000fe20000300000 */
.L_x_771:
[----:B------:R-:W-:Y:S05]  /*27b90*/  BSYNC B2 ;  /* 0x0000000000027941 */ /* 0x000fea0003800000 */
.L_x_770:
        /* <DEDUP_REMOVED lines=12> */
.L_x_772:
        /* <DEDUP_REMOVED lines=15> */
.L_x_773:
        /* <DEDUP_REMOVED lines=15> */
.L_x_774:
        /* <DEDUP_REMOVED lines=12> */
.L_x_759:
[----:B------:R-:W-:Y:S05]  /*27f00*/  BSYNC B1 ;  /* 0x0000000000017941 */ /* 0x000fea0003800000 */
.L_x_758:
[----:B------:R-:W2:Y:S01]  /*27f10*/  LDL R2, [R1+0x30] ;  /* 0x0000300001027983 */ /* 0x000ea20000100800 */
[----:B------:R-:W-:Y:S01]  /*27f20*/  VIADD R0, R0, 0xfffffffe ;  /* 0xfffffffe00007836 */ /* 0x000fe20000000000 */
[----:B--2---:R-:W-:-:S13]  /*27f30*/  ISETP.GT.AND P0, PT, R6, R2, PT ;  /* 0x000000020600720c */ /* 0x004fda0003f04270 */
[----:B------:R-:W-:Y:S05]  /*27f40*/  @P0 BRA `(.L_x_775) ;  /* 0xffffffe800400947 */ /* 0x000fea000383ffff */
.L_x_721:
[----:B------:R-:W-:Y:S05]  /*27f50*/  BSYNC B0 ;  /* 0x0000000000007941 */ /* 0x000fea0003800000 */
.L_x_720:
[----:B------:R-:W3:Y:S01]  /*27f60*/  S2R R3, SR_TID.X ;  /* 0x0000000000037919 */ /* 0x000ee20000002100 */
[----:B------:R-:W-:Y:S01]  /*27f70*/  BSSY B0, `(.L_x_776) ;  /* 0x0000011000007945 */ /* 0x000fe20003800000 */
[----:B---3--:R-:W-:-:S04]  /*27f80*/  LOP3.LUT R3, R3, 0x7f, RZ, 0xc0, !PT ;  /* 0x0000007f03037812 */ /* 0x008fc800078ec0ff */
[----:B------:R-:W-:-:S13]  /*27f90*/  ISETP.NE.AND P0, PT, R3, RZ, PT ;  /* 0x000000ff0300720c */ /* 0x000fda0003f05270 */
[----:B------:R-:W-:Y:S05]  /*27fa0*/  @P0 BRA `(.L_x_777) ;  /* 0x0000000000340947 */ /* 0x000fea0003800000 */
[----:B------:R-:W3:Y:S01]  /*27fb0*/  S2R R2, SR_LANEID ;  /* 0x0000000000027919 */ /* 0x000ee20000000000 */
[----:B------:R-:W-:Y:S01]  /*27fc0*/  VOTEU.ANY UR4, UPT, PT ;  /* 0x0000000000047886 */ /* 0x000fe200038e0100 */
[----:B--2---:R-:W2:Y:S01]  /*27fd0*/  LDC.64 R4, c[0x0][0xc60] ;  /* 0x00031800ff047b82 */ /* 0x004ea20000000a00 */
[----:B------:R-:W3:Y:S02]  /*27fe0*/  FLO.U32 R0, UR4 ;  /* 0x0000000400007d00 */ /* 0x000ee400080e0000 */
[----:B---3--:R-:W-:-:S06]  /*27ff0*/  ISETP.EQ.U32.AND P0, PT, R0, R2, PT ;  /* 0x000000020000720c */ /* 0x008fcc0003f02070 */
[----:B------:R-:W2:Y:S07]  /*28000*/  POPC R2, UR4 ;  /* 0x0000000400027d09 */ /* 0x000eae0008000000 */
[----:B--2---:R-:W2:Y:S04]  /*28010*/  @P0 ATOMG.E.ADD.STRONG.GPU PT, R2, desc[UR60][R4.64], R2 ;  /* 0x00000002040209a8 */ /* 0x004ea800081ee1fc */
[----:B--2---:R2:W3:Y:S02]  /*28020*/  SHFL.IDX PT, R2, R2, R0, 0x1f ;  /* 0x00001f0002027589 */ /* 0x0044e400000e0000 */
[----:B--2---:R-:W2:Y:S02]  /*28030*/  S2R R0, SR_LTMASK ;  /* 0x0000000000007919 */ /* 0x004ea40000003900 */
[----:B--2---:R-:W-:-:S06]  /*28040*/  LOP3.LUT R0, R0, UR4, RZ, 0xc0, !PT ;  /* 0x0000000400007c12 */ /* 0x004fcc000f8ec0ff */
[----:B------:R-:W3:Y:S02]  /*28050*/  POPC R0, R0 ;  /* 0x0000000000007309 */ /* 0x000ee40000000000 */
[----:B---3--:R-:W-:-:S05]  /*28060*/  IADD3 R0, R2, UR38, R0 ;  /* 0x0000002602007c10 */ /* 0x008fca000fffe000 */
[----:B------:R3:W-:Y:S02]  /*28070*/  STL [R1], R0 ;  /* 0x0000000001007387 */ /* 0x0007e40000100800 */
.L_x_777:
[----:B------:R-:W-:Y:S05]  /*28080*/  BSYNC B0 ;  /* 0x0000000000007941 */ /* 0x000fea0003800000 */
.L_x_776:
[----:B---3--:R-:W3:Y:S01]  /*28090*/  LDL R0, [R1+0x10] ;  /* 0x0000100001007983 */ /* 0x008ee20000100800 */
[----:B------:R-:W-:Y:S01]  /*280a0*/  BSSY B0, `(.L_x_778) ;  /* 0x0000049000007945 */ /* 0x000fe20003800000 */
[----:B---3--:R-:W-:-:S13]  /*280b0*/  LOP3.LUT P0, RZ, R0, 0x1, RZ, 0xc0, !PT ;  /* 0x0000000100ff7812 */ /* 0x008fda000780c0ff */
[----:B------:R-:W-:Y:S05]  /*280c0*/  @!P0 BRA `(.L_x_779) ;  /* 0x0000000400188947 */ /* 0x000fea0003800000 */
[----:B------:R-:W3:Y:S01]  /*280d0*/  LDL R2, [R1+0x18] ;  /* 0x0000180001027983 */ /* 0x000ee20000100800 */
[----:B------:R-:W-:Y:S01]  /*280e0*/  IMAD R0, R19, 0x8, R18 ;  /* 0x0000000813007824 */ /* 0x000fe200078e0212 */
[----:B------:R-:W-:Y:S01]  /*280f0*/  BSSY B1, `(.L_x_780) ;  /* 0x0000005000017945 */ /* 0x000fe20003800000 */
[----:B------:R-:W-:Y:S02]  /*28100*/  ISETP.NE.AND P1, PT, R3, RZ, PT ;  /* 0x000000ff0300720c */ /* 0x000fe40003f25270 */
[----:B---3--:R-:W-:-:S04]  /*28110*/  SHF.L.U32 R2, R2, 0x1f, RZ ;  /* 0x0000001f02027819 */ /* 0x008fc800000006ff */
[----:B------:R-:W3:Y:S02]  /*28120*/  SYNCS.PHASECHK.TRANS64.TRYWAIT P0, [R0+URZ+0x36860], R2 ;  /* 0x03686002000075a7 */ /* 0x000ee4000800017f */
[----:B---3--:R-:W-:Y:S05]  /*28130*/  @!P0 BRA `(.L_x_781) ;  /* 0x0000002c00d48947 */ /* 0x008fea0003800000 */
.L_x_868:
[----:B------:R-:W-:Y:S05]  /*28140*/  BSYNC B1 ;  /* 0x0000000000017941 */ /* 0x000fea0003800000 */
.L_x_780:
[----:B------:R-:W-:Y:S04]  /*28150*/  BSSY B1, `(.L_x_782) ;  /* 0x0000009000017945 */ /* 0x000fe80003800000 */
[----:B------:R-:W-:Y:S05]  /*28160*/  @P1 BRA `(.L_x_783) ;  /* 0x00000000001c1947 */ /* 0x000fea0003800000 */
[----:B------:R-:W4:Y:S01]  /*28170*/  S2R R3, SR_TID.X ;  /* 0x0000000000037919 */ /* 0x000f220000002100 */
[----:B---3--:R-:W-:-:S04]  /*28180*/  IMAD.MOV.U32 R2, RZ, RZ, 0xa800 ;  /* 0x0000a800ff027424 */ /* 0x008fc800078e00ff */
[----:B------:R3:W-:Y:S01]  /*28190*/  SYNCS.ARRIVE.TRANS64 RZ, [R0+URZ+0x36850], R2 ;  /* 0x0368500200ff79a7 */ /* 0x0007e2000800003f */
[----:B----4-:R-:W-:-:S04]  /*281a0*/  LOP3.LUT R3, R3, 0x1f, RZ, 0xc0, !PT ;  /* 0x0000001f03037812 */ /* 0x010fc800078ec0ff */
[----:B------:R-:W-:-:S13]  /*281b0*/  ISETP.NE.AND P0, PT, R3, RZ, PT ;  /* 0x000000ff0300720c */ /* 0x000fda0003f05270 */
[----:B---3--:R-:W-:Y:S05]  /*281c0*/  @!P0 BRA `(.L_x_783) ;  /* 0x0000000000048947 */ /* 0x008fea0003800000 */
[----:B------:R-:W-:Y:S01]  /*281d0*/  BPT.TRAP 0x1 ;  /* 0x000000040000795c */ /* 0x000fe20000300000 */
.L_x_783:
[----:B------:R-:W-:Y:S05]  /*281e0*/  BSYNC B1 ;  /* 0x0000000000017941 */ /* 0x000fea0003800000 */
.L_x_782:
[----:B------:R-:W4:Y:S04]  /*281f0*/  LDL.LU R3, [R1+0x1c] ;  /* 0x00001c0001037983 */ /* 0x000f280000300800 */
[----:B---3--:R-:W4:Y:S01]  /*28200*/  LDL.LU R2, [R1+0x8] ;  /* 0x0000080001027983 */ /* 0x008f220000300800 */
[----:B------:R-:W-:Y:S01]  /*28210*/  UIADD3 UR4, UP0, UR36, 0x470, URZ ;  /* 0x0000047024047890 */ /* 0x000fe2000ff1e03f */
[----:B------:R-:W-:Y:S01]  /*28220*/  PLOP3.LUT P0, PT, PT, PT, PT, 0x80, 0x0 ;  /* 0x000000000000781c */ /* 0x000fe20003f0f070 */
[----:B------:R-:W-:Y:S01]  /*28230*/  VIADD R0, R0, 0x36850 ;  /* 0x0003685000007836 */ /* 0x000fe20000000000 */
[----:B------:R-:W-:Y:S01]  /*28240*/  UMOV UR6, 0x0 ;  /* 0x0000000000067882 */ /* 0x000fe20000000000 */
[----:B------:R-:W-:Y:S01]  /*28250*/  UIADD3.X UR5, URZ, UR37, URZ, UP0, !UPT ;  /* 0x000000253f057290 */ /* 0x000fe200087fe43f */
[----:B------:R-:W-:Y:S01]  /*28260*/  UMOV UR7, 0x14f00000 ;  /* 0x14f0000000077882 */ /* 0x000fe20000000000 */
[----:B------:R-:W-:Y:S01]  /*28270*/  UMOV UR10, URZ ;  /* 0x0000003f000a7c82 */ /* 0x000fe20008000000 */
[----:B----4-:R-:W-:-:S02]  /*28280*/  IMAD R3, R2, 0x70, R3 ;  /* 0x0000007002037824 */ /* 0x010fc400078e0203 */
[----:B------:R-:W-:-:S04]  /*28290*/  IMAD R2, R19, 0xa800, R18 ;  /* 0x0000a80013027824 */ /* 0x000fc800078e0212 */
[----:B------:R-:W-:-:S07]  /*282a0*/  VIADD R4, R2, 0x400 ;  /* 0x0000040002047836 */ /* 0x000fce0000000000 */
.L_x_784:
        /* <DEDUP_REMOVED lines=9> */
[----:B---3--:R-:W-:Y:S05]  /*28340*/  @P0 BRA.U.ANY `(.L_x_784) ;  /* 0xfffffffd00d80947 */ /* 0x008fea000393ffff */
[----:B------:R-:W-:Y:S01]  /*28350*/  PLOP3.LUT P0, PT, PT, PT, PT, 0x80, 0x0 ;  /* 0x000000000000781c */ /* 0x000fe20003f0f070 */
[----:B------:R-:W-:Y:S01]  /*28360*/  VIADD R4, R2, 0x3c00 ;  /* 0x00003c0002047836 */ /* 0x000fe20000000000 */
[----:B------:R-:W-:Y:S01]  /*28370*/  UMOV UR6, 0x0 ;  /* 0x0000000000067882 */ /* 0x000fe20000000000 */
[----:B------:R-:W-:Y:S01]  /*28380*/  UMOV UR7, 0x14f00000 ;  /* 0x14f0000000077882 */ /* 0x000fe20000000000 */
[----:B------:R-:W-:-:S09]  /*28390*/  UMOV UR10, 0x40 ;  /* 0x00000040000a7882 */ /* 0x000fd20000000000 */
.L_x_785:
        /* <DEDUP_REMOVED lines=15> */
.L_x_786:
        /* <DEDUP_REMOVED lines=10> */
.L_x_779:
[----:B------:R-:W-:Y:S05]  /*28530*/  BSYNC B0 ;  /* 0x0000000000007941 */ /* 0x000fea0003800000 */
.L_x_778:
[----:B------:R-:W3:Y:S01]  /*28540*/  LDL.LU R4, [R1+0x18] ;  /* 0x0000180001047983 */ /* 0x000ee20000300800 */
[----:B------:R-:W-:-:S05]  /*28550*/  VIADD R19, R19, 0x1 ;  /* 0x0000000113137836 */ /* 0x000fca0000000000 */
[----:B------:R-:W-:-:S04]  /*28560*/  ISETP.NE.AND P0, PT, R19, 0x2, PT ;  /* 0x000000021300780c */ /* 0x000fc80003f05270 */
[----:B------:R-:W-:Y:S02]  /*28570*/  SEL R0, RZ, 0x1, P0 ;  /* 0x00000001ff007807 */ /* 0x000fe40000000000 */
[----:B------:R-:W-:Y:S02]  /*28580*/  SEL R19, R19, RZ, P0 ;  /* 0x000000ff13137207 */ /* 0x000fe40000000000 */
[----:B---3--:R-:W-:-:S05]  /*28590*/  LOP3.LUT R4, R4, R0, RZ, 0x3c, !PT ;  /* 0x0000000004047212 */ /* 0x008fca00078e3cff */
[----:B------:R3:W-:Y:S02]  /*285a0*/  STL [R1+0x18], R4 ;  /* 0x0000180401007387 */ /* 0x0007e40000100800 */
.L_x_700:
[----:B------:R-:W-:Y:S05]  /*285b0*/  BSYNC B7 ;  /* 0x0000000000077941 */ /* 0x000fea0003800000 */
.L_x_698:
[----:B----4-:R-:W4:Y:S02]  /*285c0*/  LDL R0, [R1+0x10] ;  /* 0x0000100001007983 */ /* 0x010f240000100800 */
[----:B----4-:R-:W-:-:S13]  /*285d0*/  LOP3.LUT P0, RZ, R0, 0x2, RZ, 0xc0, !PT ;  /* 0x0000000200ff7812 */ /* 0x010fda000780c0ff */
[----:B------:R-:W-:Y:S05]  /*285e0*/  @!P0 BRA `(.L_x_787) ;  /* 0x00000000002c8947 */ /* 0x000fea0003800000 */
[----:B------:R-:W-:Y:S05]  /*285f0*/  WARPSYNC.ALL ;  /* 0x0000000000007948 */ /* 0x000fea0003800000 */
[----:B------:R-:W4:Y:S08]  /*28600*/  S2UR UR5, SR_CgaCtaId ;  /* 0x00000000000579c3 */ /* 0x000f300000008800 */
[----:B------:R-:W-:Y:S06]  /*28610*/  BAR.SYNC.DEFER_BLOCKING 0x5, 0x180 ;  /* 0x0146000000007b1d */ /* 0x000fec0000010000 */
[----:B------:R-:W-:-:S02]  /*28620*/  UMOV UR4, 0x400 ;  /* 0x0000040000047882 */ /* 0x000fc40000000000 */
[----:B----4-:R-:W-:-:S06]  /*28630*/  ULEA UR4, UR5, UR4, 0x18 ;  /* 0x0000000405047291 */ /* 0x010fcc000f8ec03f */
[----:B------:R-:W-:-:S05]  /*28640*/  IMAD.U32 R18, RZ, RZ, UR4 ;  /* 0x00000004ff127e24 */ /* 0x000fca000f8e00ff */
[----:B0123--:R-:W0:Y:S04]  /*28650*/  LDS.128 R4, [R18+0x368d0] ;  /* 0x0368d00012047984 */ /* 0x00fe280000000c00 */
[----:B0-----:R0:W-:Y:S04]  /*28660*/  STL.64 [R1], R4 ;  /* 0x0000000401007387 */ /* 0x0011e80000100a00 */
[----:B------:R0:W-:Y:S01]  /*28670*/  STL.64 [R1+0x8], R6 ;  /* 0x0000080601007387 */ /* 0x0001e20000100a00 */
[----:B------:R-:W-:Y:S06]  /*28680*/  BAR.ARV 0x4, 0x180 ;  /* 0x0106000000007b1d */ /* 0x000fec0000002000 */
[----:B------:R-:W-:Y:S05]  /*28690*/  BRA `(.L_x_788) ;  /* 0x0000000c00207947 */ /* 0x000fea0003800000 */
.L_x_787:
[----:B------:R-:W4:Y:S01]  /*286a0*/  S2R R16, SR_TID.X ;  /* 0x0000000000107919 */ /* 0x000f220000002100 */
[----:B------:R-:W-:Y:S01]  /*286b0*/  UMOV UR4, 0xffffffff ;  /* 0xffffffff00047882 */ /* 0x000fe20000000000 */
[----:B----4-:R-:W-:-:S04]  /*286c0*/  LOP3.LUT R16, R16, 0x1f, RZ, 0xc0, !PT ;  /* 0x0000001f10107812 */ /* 0x010fc800078ec0ff */
[----:B------:R-:W-:Y:S01]  /*286d0*/  ISETP.NE.AND P0, PT, R16, 0x1f, PT ;  /* 0x0000001f1000780c */ /* 0x000fe20003f05270 */
[----:B------:R-:W-:-:S12]  /*286e0*/  BRA.DIV UR4, `(.L_x_789) ;  /* 0x0000002a047c7947 */ /* 0x000fd8000b800000 */
[----:B------:R-:W0:Y:S01]  /*286f0*/  LDL.LU R2, [R1] ;  /* 0x0000000001027983 */ /* 0x000e220000300800 */
[----:B------:R-:W-:-:S03]  /*28700*/  ULDC UR4, c[0x0][0xc3c] ;  /* 0x00030f0000047ab9 */ /* 0x000fc60000000800 */
[----:B-12---:R-:W2:Y:S01]  /*28710*/  LDL R3, [R1+0xc] ;  /* 0x00000c0001037983 */ /* 0x006ea20000100800 */
[----:B0-----:R-:W-:Y:S02]  /*28720*/  IMAD.MOV.U32 R10, RZ, RZ, R2 ;  /* 0x000000ffff0a7224 */ /* 0x001fe400078e0002 */
[----:B--2---:R-:W-:-:S05]  /*28730*/  IMAD.IADD R0, R3, 0x1, R16 ;  /* 0x0000000103007824 */ /* 0x004fca00078e0210 */
[----:B------:R-:W-:-:S13]  /*28740*/  ISETP.GE.OR P1, PT, R0, UR4, !P0 ;  /* 0x0000000400007c0c */ /* 0x000fda000c726670 */
[----:B------:R-:W0:Y:S08]  /*28750*/  @!P1 LDC.64 R2, c[0x0][0xc80] ;  /* 0x00032000ff029b82 */ /* 0x000e300000000a00 */
[----:B------:R-:W1:Y:S01]  /*28760*/  @!P1 LDC.64 R6, c[0x0][0xc78] ;  /* 0x00031e00ff069b82 */ /* 0x000e620000000a00 */
[----:B0-----:R-:W-:-:S05]  /*28770*/  @!P1 IMAD.WIDE R2, R0, 0x4, R2 ;  /* 0x0000000400029825 */ /* 0x001fca00078e0202 */
[----:B------:R1:W2:Y:S02]  /*28780*/  @!P1 LDG.E R8, desc[UR60][R2.64] ;  /* 0x0000003c02089981 */ /* 0x0002a4000c1e1900 */
[----:B-1----:R-:W-:-:S06]  /*28790*/  @!P1 IMAD.WIDE R2, R0, 0x4, R6 ;  /* 0x0000000400029825 */ /* 0x002fcc00078e0206 */
[----:B------:R-:W4:Y:S01]  /*287a0*/  @!P1 LDG.E R2, desc[UR60][R2.64] ;  /* 0x0000003c02029981 */ /* 0x000f22000c1e1900 */
[----:B---3--:R-:W-:Y:S01]  /*287b0*/  IMAD.MOV.U32 R4, RZ, RZ, RZ ;  /* 0x000000ffff047224 */ /* 0x008fe200078e00ff */
        /* <DEDUP_REMOVED lines=9> */
[----:B----4-:R-:W-:Y:S01]  /*28850*/  @!P1 IMAD.MOV.U32 R6, RZ, RZ, R2 ;  /* 0x000000ffff069224 */ /* 0x010fe200078e0002 */
        /* <DEDUP_REMOVED lines=18> */
.L_x_878:
[----:B------:R-:W-:Y:S02]  /*28980*/  ULDC UR4, c[0x0][0xc38] ;  /* 0x00030e0000047ab9 */ /* 0x000fe40000000800 */
[----:B------:R-:W-:-:S04]  /*28990*/  IMAD.U32 R2, RZ, RZ, UR4 ;  /* 0x00000004ff027e24 */ /* 0x000fc8000f8e00ff */
[----:B-1----:R-:W-:-:S04]  /*289a0*/  IMAD R9, R9, R2, RZ ;  /* 0x0000000209097224 */ /* 0x002fc800078e02ff */
[----:B------:R-:W-:-:S05]  /*289b0*/  IMAD.IADD R0, R0, 0x1, R9 ;  /* 0x0000000100007824 */ /* 0x000fca00078e0209 */
[----:B------:R-:W-:-:S13]  /*289c0*/  ISETP.GT.AND P6, PT, R0, R5, PT ;  /* 0x000000050000720c */ /* 0x000fda0003fc4270 */
[----:B------:R-:W-:Y:S05]  /*289d0*/  @P6 BRA `(.L_x_790) ;  /* 0x0000000000ac6947 */ /* 0x000fea0003800000 */
.L_x_793:
[----:B------:R-:W2:Y:S01]  /*289e0*/  LDL.LU R3, [R1+0xc] ;  /* 0x00000c0001037983 */ /* 0x000ea20000300800 */
[----:B------:R-:W1:Y:S01]  /*289f0*/  LDC R2, c[0x0][0xc3c] ;  /* 0x00030f00ff027b82 */ /* 0x000e620000000800 */
[----:B--2---:R-:W-:-:S05]  /*28a00*/  VIADD R3, R3, 0x1f ;  /* 0x0000001f03037836 */ /* 0x004fca0000000000 */
[----:B-1----:R-:W-:-:S13]  /*28a10*/  ISETP.GE.AND P6, PT, R3, R2, PT ;  /* 0x000000020300720c */ /* 0x002fda0003fc6270 */
[----:B------:R-:W-:Y:S05]  /*28a20*/  @P6 BRA `(.L_x_791) ;  /* 0x0000000400d46947 */ /* 0x000fea0003800000 */
[----:B------:R-:W1:Y:S01]  /*28a30*/  S2R R4, SR_TID.X ;  /* 0x0000000000047919 */ /* 0x000e620000002100 */
[----:B------:R2:W-:Y:S01]  /*28a40*/  STL [R1+0xc], R3 ;  /* 0x00000c0301007387 */ /* 0x0005e20000100800 */
[----:B-1----:R-:W-:-:S05]  /*28a50*/  LOP3.LUT R4, R4, 0x1f, RZ, 0xc0, !PT ;  /* 0x0000001f04047812 */ /* 0x002fca00078ec0ff */
[----:B------:R-:W-:Y:S02]  /*28a60*/  IMAD.IADD R6, R3, 0x1, R4 ;  /* 0x0000000103067824 */ /* 0x000fe400078e0204 */
[----:B------:R-:W-:-:S03]  /*28a70*/  IMAD.MOV.U32 R4, RZ, RZ, RZ ;  /* 0x000000ffff047224 */ /* 0x000fc600078e00ff */
[----:B------:R-:W-:-:S13]  /*28a80*/  ISETP.GE.OR P6, PT, R6, R2, !P0 ;  /* 0x000000020600720c */ /* 0x000fda00047c6670 */
[----:B--2---:R-:W1:Y:S02]  /*28a90*/  @!P6 LDC.64 R2, c[0x0][0xc80] ;  /* 0x00032000ff02eb82 */ /* 0x004e640000000a00 */
[----:B-1----:R-:W-:-:S05]  /*28aa0*/  @!P6 IMAD.WIDE R2, R6, 0x4, R2 ;  /* 0x000000040602e825 */ /* 0x002fca00078e0202 */
[----:B------:R1:W2:Y:S02]  /*28ab0*/  @!P6 LDG.E R4, desc[UR60][R2.64] ;  /* 0x0000003c0204e981 */ /* 0x0002a4000c1e1900 */
[----:B-1----:R-:W1:Y:S02]  /*28ac0*/  @!P6 LDC.64 R2, c[0x0][0xc78] ;  /* 0x00031e00ff02eb82 */ /* 0x002e640000000a00 */
[----:B-1----:R-:W-:-:S04]  /*28ad0*/  @!P6 IMAD.WIDE R2, R6, 0x4, R2 ;  /* 0x000000040602e825 */ /* 0x002fc800078e0202 */
[----:B------:R-:W-:-:S06]  /*28ae0*/  IMAD.MOV.U32 R6, RZ, RZ, RZ ;  /* 0x000000ffff067224 */ /* 0x000fcc00078e00ff */
[----:B------:R-:W2:Y:S01]  /*28af0*/  @!P6 LDG.E R6, desc[UR60][R2.64] ;  /* 0x0000003c0206e981 */ /* 0x000ea2000c1e1900 */
[----:B------:R-:W-:Y:S01]  /*28b00*/  UMOV UR4, 0xffffffff ;  /* 0xffffffff00047882 */ /* 0x000fe20000000000 */
[----:B--2---:R-:W-:Y:S02]  /*28b10*/  IMAD R2, R6, R4, RZ ;  /* 0x0000000406027224 */ /* 0x004fe400078e02ff */
[----:B------:R-:W-:Y:S05]  /*28b20*/  BRA.DIV UR4, `(.L_x_792) ;  /* 0x0000002a04cc7947 */ /* 0x000fea000b800000 */
        /* <DEDUP_REMOVED lines=14> */
[----:B0-----:R-:W-:-:S05]  /*28c10*/  IMAD.IADD R7, R2, 0x1, R3 ;  /* 0x0000000102077824 */ /* 0x001fca00078e0203 */
[----:B------:R0:W1:Y:S02]  /*28c20*/  SHFL.IDX PT, R9, R7, 0x1f, 0x1f ;  /* 0x03e01f0007097f89 */ /* 0x00006400000e0000 */
.L_x_886:
[----:B------:R-:W-:Y:S02]  /*28c30*/  ULDC UR4, c[0x0][0xc38] ;  /* 0x00030e0000047ab9 */ /* 0x000fe40000000800 */
[----:B------:R-:W-:-:S04]  /*28c40*/  IMAD.U32 R2, RZ, RZ, UR4 ;  /* 0x00000004ff027e24 */ /* 0x000fc8000f8e00ff */
[----:B-1----:R-:W-:-:S04]  /*28c50*/  IMAD R9, R9, R2, RZ ;  /* 0x0000000209097224 */ /* 0x002fc800078e02ff */
[----:B------:R-:W-:-:S05]  /*28c60*/  IMAD.IADD R0, R9, 0x1, R0 ;  /* 0x0000000109007824 */ /* 0x000fca00078e0200 */
[----:B------:R-:W-:-:S13]  /*28c70*/  ISETP.GT.AND P6, PT, R0, R5, PT ;  /* 0x000000050000720c */ /* 0x000fda0003fc4270 */
[----:B------:R-:W-:Y:S05]  /*28c80*/  @!P6 BRA `(.L_x_793) ;  /* 0xfffffffc0054e947 */ /* 0x000fea000383ffff */
.L_x_790:
        /* <DEDUP_REMOVED lines=9> */
.L_x_891:
[----:B------:R-:W-:-:S13]  /*28d20*/  ISETP.NE.AND P0, PT, R3, RZ, PT ;  /* 0x000000ff0300720c */ /* 0x000fda0003f05270 */
[----:B------:R-:W-:Y:S05]  /*28d30*/  @!P0 BRA `(.L_x_795) ;  /* 0x0000000000148947 */ /* 0x000fea0003800000 */
[----:B------:R-:W-:Y:S01]  /*28d40*/  UMOV UR4, 0xffffffff ;  /* 0xffffffff00047882 */ /* 0x000fe20000000000 */
[----:B------:R-:W-:Y:S02]  /*28d50*/  VIADD R12, R0, 0xffffffff ;  /* 0xffffffff000c7836 */ /* 0x000fe40000000000 */
[----:B------:R-:W-:Y:S05]  /*28d60*/  BRA.DIV UR4, `(.L_x_796) ;  /* 0x0000002e04707947 */ /* 0x000fea000b800000 */
[----:B0-----:R0:W4:Y:S02]  /*28d70*/  SHFL.IDX PT, R7, R7, R12, 0x1f ;  /* 0x00001f0c07077589 */ /* 0x00112400000e0000 */
.L_x_894:
[----:B----4-:R-:W-:-:S07]  /*28d80*/  IMAD.MOV.U32 R8, RZ, RZ, R7 ;  /* 0x000000ffff087224 */ /* 0x010fce00078e0007 */
.L_x_795:
[----:B------:R-:W4:Y:S01]  /*28d90*/  LDL.LU R10, [R1+0xc] ;  /* 0x00000c00010a7983 */ /* 0x000f220000300800 */
[----:B0-2---:R-:W-:Y:S01]  /*28da0*/  IABS R7, R4 ;  /* 0x0000000400077213 */ /* 0x005fe20000000000 */
[----:B------:R-:W-:-:S03]  /*28db0*/  IMAD R9, R8, R2, R9 ;  /* 0x0000000208097224 */ /* 0x000fc600078e0209 */
[----:B------:R-:W0:Y:S01]  /*28dc0*/  I2F.RP R2, R7 ;  /* 0x0000000700027306 */ /* 0x000e220000209400 */
[----:B------:R-:W-:Y:S01]  /*28dd0*/  IMAD.IADD R5, R5, 0x1, -R9 ;  /* 0x0000000105057824 */ /* 0x000fe200078e0a09 */
[----:B------:R2:W-:Y:S02]  /*28de0*/  STL [R1], R9 ;  /* 0x0000000901007387 */ /* 0x0005e40000100800 */
[----:B--2---:R-:W-:-:S04]  /*28df0*/  IABS R9, R4 ;  /* 0x0000000400097213 */ /* 0x004fc80000000000 */
        /* <DEDUP_REMOVED lines=35> */
[----:B------:R-:W-:Y:S02]  /*29030*/  IMAD R3, R2, R9, R3 ;  /* 0x0000000902037224 */ /* 0x000fe400078e0203 */
[----:B------:R-:W-:-:S03]  /*29040*/  IMAD.IADD R4, R5, 0x1, -R4 ;  /* 0x0000000105047824 */ /* 0x000fc600078e0a04 */
[----:B------:R-:W-:-:S13]  /*29050*/  ISETP.GT.U32.AND P1, PT, R7, R3, PT ;  /* 0x000000030700720c */ /* 0x000fda0003f24070 */
[----:B------:R-:W-:Y:S02]  /*29060*/  @!P1 IMAD.IADD R3, R3, 0x1, -R7 ;  /* 0x0000000103039824 */ /* 0x000fe400078e0a07 */
        /* <DEDUP_REMOVED lines=11> */
[----:B----4-:R-:W-:Y:S02]  /*29120*/  IMAD.IADD R10, R0, 0x1, R10 ;  /* 0x00000001000a7824 */ /* 0x010fe400078e020a */
[----:B-1----:R-:W-:-:S05]  /*29130*/  IMAD R0, R3, 0x10000, R2 ;  /* 0x0001000003007824 */ /* 0x002fca00078e0202 */
[----:B------:R0:W-:Y:S04]  /*29140*/  STL [R1+0x8], R0 ;  /* 0x0000080001007387 */ /* 0x0001e80000100800 */
[----:B------:R0:W-:Y:S04]  /*29150*/  STL [R1+0xc], R10 ;  /* 0x00000c0a01007387 */ /* 0x0001e80000100800 */
[----:B------:R0:W-:Y:S01]  /*29160*/  STL [R1+0x4], R4 ;  /* 0x0000040401007387 */ /* 0x0001e20000100800 */
[----:B------:R-:W-:Y:S05]  /*29170*/  BRA `(.L_x_797) ;  /* 0x0000000000287947 */ /* 0x000fea0003800000 */
.L_x_791:
[----:B------:R-:W-:Y:S01]  /*29180*/  UMOV UR4, URZ ;  /* 0x0000003f00047c82 */ /* 0x000fe20008000000 */
[----:B------:R-:W-:Y:S01]  /*29190*/  ULDC UR6, c[0x0][0xc3c] ;  /* 0x00030f0000067ab9 */ /* 0x000fe20000000800 */
[----:B------:R-:W-:Y:S01]  /*291a0*/  UMOV UR5, URZ ;  /* 0x0000003f00057c82 */ /* 0x000fe20008000000 */
[----:B------:R-:W-:Y:S01]  /*291b0*/  IMAD.U32 R3, RZ, RZ, UR4 ;  /* 0x00000004ff037e24 */ /* 0x000fe2000f8e00ff */
[----:B------:R1:W-:Y:S01]  /*291c0*/  STL [R1], R5 ;  /* 0x0000000501007387 */ /* 0x0003e20000100800 */
[----:B------:R-:W-:Y:S02]  /*291d0*/  IMAD.U32 R0, RZ, RZ, UR6 ;  /* 0x00000006ff007e24 */ /* 0x000fe4000f8e00ff */
[----:B------:R-:W-:Y:S01]  /*291e0*/  IMAD.U32 R2, RZ, RZ, UR5 ;  /* 0x00000005ff027e24 */ /* 0x000fe2000f8e00ff */
[----:B------:R1:W-:Y:S04]  /*291f0*/  STL [R1+0x4], R3 ;  /* 0x0000040301007387 */ /* 0x0003e80000100800 */
[----:B------:R1:W-:Y:S04]  /*29200*/  STL [R1+0xc], R0 ;  /* 0x00000c0001007387 */ /* 0x0003e80000100800 */
[----:B------:R1:W-:Y:S02]  /*29210*/  STL [R1+0x8], R2 ;  /* 0x0000080201007387 */ /* 0x0003e40000100800 */
.L_x_797:
[----:B-1----:R-:W2:Y:S04]  /*29220*/  LDL R2, [R1+0xc] ;  /* 0x00000c0001027983 */ /* 0x002ea80000100800 */
[----:B------:R-:W3:Y:S04]  /*29230*/  LDL R3, [R1+0x8] ;  /* 0x0000080001037983 */ /* 0x000ee80000100800 */
[----:B------:R-:W4:Y:S04]  /*29240*/  LDL R5, [R1+0x4] ;  /* 0x0000040001057983 */ /* 0x000f280000100800 */
[----:B0-----:R-:W4:Y:S01]  /*29250*/  LDL R4, [R1] ;  /* 0x0000000001047983 */ /* 0x001f220000100800 */
[----:B------:R-:W0:Y:S01]  /*29260*/  S2R R0, SR_TID.X ;  /* 0x0000000000007919 */ /* 0x000e220000002100 */
[----:B------:R-:W-:Y:S05]  /*29270*/  WARPSYNC.ALL ;  /* 0x0000000000007948 */ /* 0x000fea0003800000 */
[----:B0-----:R-:W-:Y:S01]  /*29280*/  LOP3.LUT R0, R0, 0x1f, RZ, 0xc0, !PT ;  /* 0x0000001f00007812 */ /* 0x001fe200078ec0ff */
[----:B------:R-:W-:Y:S03]  /*29290*/  BAR.SYNC.DEFER_BLOCKING 0x4, 0x180 ;  /* 0x0106000000007b1d */ /* 0x000fe60000010000 */
[----:B------:R-:W-:-:S13]  /*292a0*/  ISETP.NE.AND P0, PT, R0, RZ, PT ;  /* 0x000000ff0000720c */ /* 0x000fda0003f05270 */
[----:B------:R-:W0:Y:S01]  /*292b0*/  @!P0 S2R R0, SR_CgaCtaId ;  /* 0x0000000000008919 */ /* 0x000e220000008800 */
[----:B--2---:R-:W-:Y:S01]  /*292c0*/  IMAD.MOV.U32 R7, RZ, RZ, R2 ;  /* 0x000000ffff077224 */ /* 0x004fe200078e0002 */
[----:B------:R-:W-:Y:S01]  /*292d0*/  @!P0 MOV R2, 0x400 ;  /* 0x0000040000028802 */ /* 0x000fe20000000f00 */
[----:B---3--:R-:W-:-:S03]  /*292e0*/  IMAD.MOV.U32 R6, RZ, RZ, R3 ;  /* 0x000000ffff067224 */ /* 0x008fc600078e0003 */
[----:B0-----:R-:W-:-:S05]  /*292f0*/  @!P0 LEA R18, R0, R2, 0x18 ;  /* 0x0000000200128211 */ /* 0x001fca00078ec0ff */
[----:B----4-:R1:W-:Y:S01]  /*29300*/  @!P0 STS.128 [R18+0x368d0], R4 ;  /* 0x0368d00412008388 */ /* 0x0103e20000000c00 */
[----:B------:R-:W-:Y:S06]  /*29310*/  BAR.ARV 0x5, 0x180 ;  /* 0x0146000000007b1d */ /* 0x000fec0000002000 */
.L_x_788:
[----:B------:R-:W2:Y:S01]  /*29320*/  LDL R0, [R1+0xc] ;  /* 0x00000c0001007983 */ /* 0x000ea20000100800 */
[----:B------:R-:W-:Y:S02]  /*29330*/  ULDC UR4, c[0x0][0xc3c] ;  /* 0x00030f0000047ab9 */ /* 0x000fe40000000800 */
[----:B--2---:R-:W-:-:S13]  /*29340*/  ISETP.GE.AND P0, PT, R0, UR4, PT ;  /* 0x0000000400007c0c */ /* 0x004fda000bf06270 */
[----:B------:R-:W-:Y:S05]  /*29350*/  @!P0 BRA `(.L_x_798) ;  /* 0xffffff8c00208947 */ /* 0x000fea000383ffff */
[----:B------:R-:W-:Y:S05]  /*29360*/  BSYNC B8 ;  /* 0x0000000000087941 */ /* 0x000fea0003800000 */
.L_x_650:
[----:B--2---:R-:W2:Y:S01]  /*29370*/  LDL.LU R0, [R1+0x64] ;  /* 0x0000640001007983 */ /* 0x004ea20000300800 */
[----:B------:R-:W-:Y:S01]  /*29380*/  BSSY B0, `(.L_x_799) ;  /* 0x000000b000007945 */ /* 0x000fe20003800000 */
[----:B01----:R-:W0:Y:S01]  /*29390*/  S2R R5, SR_CgaCtaId ;  /* 0x0000000000057919 */ /* 0x003e220000008800 */
[----:B--2---:R-:W-:-:S05]  /*293a0*/  VIADD R0, R0, 0x1 ;  /* 0x0000000100007836 */ /* 0x004fca0000000000 */
        /* <DEDUP_REMOVED lines=8> */
.L_x_895:
[----:B------:R-:W-:Y:S05]  /*29430*/  BSYNC B0 ;  /* 0x0000000000007941 */ /* 0x000fea0003800000 */
.L_x_799:
[----:B------:R-:W-:-:S03]  /*29440*/  UMOV UR4, 0xffffffff ;  /* 0xffffffff00047882 */ /* 0x000fc60000000000 */
[----:B------:R-:W-:Y:S05]  /*29450*/  BRA.DIV UR4, `(.L_x_801) ;  /* 0x0000002604f07947 */ /* 0x000fea000b800000 */
[----:B------:R-:W1:Y:S02]  /*29460*/  S2R R2, SR_TID.X ;  /* 0x0000000000027919 */ /* 0x000e640000002100 */
[----:B-1----:R-:W-:-:S04]  /*29470*/  SHF.R.U32.HI R2, RZ, 0x5, R2 ;  /* 0x00000005ff027819 */ /* 0x002fc80000011602 */
[----:B------:R-:W-:-:S05]  /*29480*/  LOP3.LUT R2, R2, 0x3, RZ, 0xc0, !PT ;  /* 0x0000000302027812 */ /* 0x000fca00078ec0ff */
[----:B------:R1:W2:Y:S02]  /*29490*/  SHFL.IDX PT, R14, R2, RZ, 0x1f ;  /* 0x00001fff020e7589 */ /* 0x0002a400000e0000 */
.L_x_898:
[----:B--2---:R-:W-:-:S13]  /*294a0*/  ISETP.NE.AND P0, PT, R14, RZ, PT ;  /* 0x000000ff0e00720c */ /* 0x004fda0003f05270 */
[----:B------:R-:W-:Y:S05]  /*294b0*/  @P0 BRA `(.L_x_430) ;  /* 0x00000000008c0947 */ /* 0x000fea0003800000 */
[----:B------:R-:W-:-:S03]  /*294c0*/  UMOV UR4, 0xffffffff ;  /* 0xffffffff00047882 */ /* 0x000fc60000000000 */
[----:B------:R-:W-:Y:S05]  /*294d0*/  BRA.DIV UR4, `(.L_x_802) ;  /* 0x0000002a04047947 */ /* 0x000fea000b800000 */
[----:B------:R-:W-:-:S13]  /*294e0*/  ELECT P6, URZ, PT ;  /* 0x00000000003f782f */ /* 0x000fda00038c0000 */
.L_x_901:
[----:B------:R-:W-:Y:S05]  /*294f0*/  @!P6 BRA `(.L_x_430) ;  /* 0x00000000007ce947 */ /* 0x000fea0003800000 */
[----:B-1----:R-:W2:Y:S02]  /*29500*/  LDL.LU R2, [R1+0x68] ;  /* 0x0000680001027983 */ /* 0x002ea40000300800 */
[----:B--2---:R-:W-:-:S04]  /*29510*/  LOP3.LUT R2, R2, 0x2, RZ, 0xfc, !PT ;  /* 0x0000000202027812 */ /* 0x004fc800078efcff */
[----:B------:R-:W-:-:S13]  /*29520*/  ISETP.NE.AND P2, PT, R2, 0x3, PT ;  /* 0x000000030200780c */ /* 0x000fda0003f45270 */
[----:B------:R-:W-:Y:S05]  /*29530*/  @!P2 BRA `(.L_x_803) ;  /* 0x000000000004a947 */ /* 0x000fea0003800000 */
[----:B------:R-:W-:Y:S01]  /*29540*/  BPT.TRAP 0x1 ;  /* 0x000000040000795c */ /* 0x000fe20000300000 */
.L_x_803:
        /* <DEDUP_REMOVED lines=13> */
.L_x_902:
[----:B------:R-:W1:Y:S02]  /*29620*/  SYNCS.PHASECHK.TRANS64.TRYWAIT P0, [R7+URZ], R2 ;  /* 0x00000002070075a7 */ /* 0x000e64000800017f */
[----:B-1----:R-:W-:Y:S05]  /*29630*/  @!P0 BRA `(.L_x_805) ;  /* 0x0000002400e08947 */ /* 0x002fea0003800000 */
.L_x_903:
[----:B------:R-:W-:Y:S05]  /*29640*/  @!P2 BRA `(.L_x_806) ;  /* 0x000000000004a947 */ /* 0x000fea0003800000 */
[----:B------:R-:W-:Y:S01]  /*29650*/  BPT.TRAP 0x1 ;  /* 0x000000040000795c */ /* 0x000fe20000300000 */
.L_x_806:
[----:B------:R-:W-:-:S04]  /*29660*/  VIADD R0, R0, 0x36860 ;  /* 0x0003686000007836 */ /* 0x000fc80000000000 */
[----:B------:R-:W-:-:S04]  /*29670*/  IMAD R4, R19, 0x8, R0 ;  /* 0x0000000813047824 */ /* 0x000fc800078e0200 */
[----:B------:R-:W2:Y:S02]  /*29680*/  SYNCS.PHASECHK.TRANS64.TRYWAIT P0, [R4+URZ], R5 ;  /* 0x00000005040075a7 */ /* 0x000ea4000800017f */
[----:B--2---:R-:W-:Y:S05]  /*29690*/  @!P0 BRA `(.L_x_807) ;  /* 0x0000002400dc8947 */ /* 0x004fea0003800000 */
.L_x_904:
[----:B------:R-:W-:-:S07]  /*296a0*/  IMAD R3, R3, 0x8, R0 ;  /* 0x0000000803037824 */ /* 0x000fce00078e0200 */
.L_x_808:
[----:B---3--:R3:W4:Y:S02]  /*296b0*/  SYNCS.PHASECHK.TRANS64.TRYWAIT P0, [R3+URZ], R2 ;  /* 0x00000002030075a7 */ /* 0x008724000800017f */
[----:B----4-:R-:W-:Y:S05]  /*296c0*/  @!P0 NANOSLEEP.SYNCS 0x989680 ;  /* 0x009896800000895d */ /* 0x010fea0003900000 */
[----:B------:R-:W4:Y:S02]  /*296d0*/  @!P0 SYNCS.PHASECHK.TRANS64 P0, [R3+URZ], R2 ;  /* 0x00000002030085a7 */ /* 0x000f24000800007f */
[----:B----4-:R-:W-:Y:S05]  /*296e0*/  @!P0 BRA `(.L_x_808) ;  /* 0xfffffffc00f08947 */ /* 0x010fea000383ffff */
.L_x_430:
[----:B------:R-:W-:Y:S05]  /*296f0*/  BSYNC B9 ;  /* 0x0000000000097941 */ /* 0x000fea0003800000 */
.L_x_427:
[----:B------:R-:W-:Y:S05]  /*29700*/  EXIT ;  /* 0x000000000000794d */ /* 0x000fea0003800000 */
.L_x_450:
[----:B0-----:R0:W1:Y:S02]  /*29710*/  SYNCS.PHASECHK.TRANS64.TRYWAIT P5, [R98+URZ+0x36890], R99 ;  /* 0x03689063620075a7 */ /* 0x00106400080a017f */
[----:B-1----:R-:W-:Y:S05]  /*29720*/  @!P5 NANOSLEEP.SYNCS 0x989680 ;  /* 0x009896800000d95d */ /* 0x002fea0003900000 */
[----:B------:R-:W1:Y:S02]  /*29730*/  @!P5 SYNCS.PHASECHK.TRANS64 P5, [R98+URZ+0x36890], R99 ;  /* 0x036890636200d5a7 */ /* 0x000e6400080a007f */
[----:B-1----:R-:W-:Y:S05]  /*29740*/  @!P5 BRA `(.L_x_450) ;  /* 0xfffffffc00f0d947 */ /* 0x002fea000383ffff */
[----:B------:R-:W-:Y:S05]  /*29750*/  BRA `(.L_x_809) ;  /* 0xfffffda000887947 */ /* 0x000fea000383ffff */
.L_x_504:
[----:B-1----:R1:W2:Y:S02]  /*29760*/  SYNCS.PHASECHK.TRANS64.TRYWAIT P5, [R98+URZ+0x36890], R99 ;  /* 0x03689063620075a7 */ /* 0x0022a400080a017f */
[----:B--2---:R-:W-:Y:S05]  /*29770*/  @!P5 NANOSLEEP.SYNCS 0x989680 ;  /* 0x009896800000d95d */ /* 0x004fea0003900000 */
[----:B------:R-:W2:Y:S02]  /*29780*/  @!P5 SYNCS.PHASECHK.TRANS64 P5, [R98+URZ+0x36890], R99 ;  /* 0x036890636200d5a7 */ /* 0x000ea400080a007f */
[----:B--2---:R-:W-:Y:S05]  /*29790*/  @!P5 BRA `(.L_x_504) ;  /* 0xfffffffc00f0d947 */ /* 0x004fea000383ffff */
[----:B------:R-:W-:Y:S05]  /*297a0*/  BRA `(.L_x_810) ;  /* 0xfffffdd400e47947 */ /* 0x000fea000383ffff */
.L_x_529:
[----:B-1----:R1:W2:Y:S02]  /*297b0*/  SYNCS.PHASECHK.TRANS64.TRYWAIT P3, [R98+URZ+0x36890], R99 ;  /* 0x03689063620075a7 */ /* 0x0022a4000806017f */
[----:B--2---:R-:W-:Y:S05]  /*297c0*/  @!P3 NANOSLEEP.SYNCS 0x989680 ;  /* 0x009896800000b95d */ /* 0x004fea0003900000 */
[----:B------:R-:W2:Y:S02]  /*297d0*/  @!P3 SYNCS.PHASECHK.TRANS64 P3, [R98+URZ+0x36890], R99 ;  /* 0x036890636200b5a7 */ /* 0x000ea4000806007f */
[----:B--2---:R-:W-:Y:S05]  /*297e0*/  @!P3 BRA `(.L_x_529) ;  /* 0xfffffffc00f0b947 */ /* 0x004fea000383ffff */
[----:B------:R-:W-:Y:S05]  /*297f0*/  BRA `(.L_x_811) ;  /* 0xfffffe0800847947 */ /* 0x000fea000383ffff */
.L_x_535:
[----:B-1----:R1:W2:Y:S02]  /*29800*/  SYNCS.PHASECHK.TRANS64.TRYWAIT P2, [R98+URZ+0x368b0], R99 ;  /* 0x0368b063620075a7 */ /* 0x0022a4000804017f */
[----:B--2---:R-:W-:Y:S05]  /*29810*/  @!P2 NANOSLEEP.SYNCS 0x989680 ;  /* 0x009896800000a95d */ /* 0x004fea0003900000 */
[----:B------:R-:W2:Y:S02]  /*29820*/  @!P2 SYNCS.PHASECHK.TRANS64 P2, [R98+URZ+0x368b0], R99 ;  /* 0x0368b0636200a5a7 */ /* 0x000ea4000804007f */
[----:B--2---:R-:W-:Y:S05]  /*29830*/  @!P2 BRA `(.L_x_535) ;  /* 0xfffffffc00f0a947 */ /* 0x004fea000383ffff */
[----:B------:R-:W-:Y:S05]  /*29840*/  BRA `(.L_x_812) ;  /* 0xfffffe0c00a07947 */ /* 0x000fea000383ffff */
.L_x_555:
[----:B------:R-:W-:Y:S01]  /*29850*/  BSSY B1, `(.L_x_813) ;  /* 0x0000008000017945 */ /* 0x000fe20003800000 */
[----:B------:R-:W-:Y:S02]  /*29860*/  IMAD.MOV.U32 R13, RZ, RZ, R25 ;  /* 0x000000ffff0d7224 */ /* 0x000fe400078e0019 */
[----:B------:R-:W-:Y:S02]  /*29870*/  IMAD.MOV.U32 R12, RZ, RZ, RZ ;  /* 0x000000ffff0c7224 */ /* 0x000fe400078e00ff */
[----:B------:R-:W-:Y:S02]  /*29880*/  IMAD.MOV.U32 R11, RZ, RZ, 0x1c1f ;  /* 0x00001c1fff0b7424 */ /* 0x000fe400078e00ff */
[----:B------:R-:W-:-:S07]  /*29890*/  IMAD.MOV.U32 R15, RZ, RZ, -0x1 ;  /* 0xffffffffff0f7424 */ /* 0x000fce00078e00ff */
[----:B------:R-:W-:Y:S05]  /*298a0*/  WARPSYNC.COLLECTIVE R15, `(.L_x_814) ;  /* 0x000000000f087348 */ /* 0x000fea0003c00000 */
[----:B------:R0:W1:Y:S02]  /*298b0*/  SHFL.IDX P6, R14, R13, R12, R11 ;  /* 0x0000000c0d0e7389 */ /* 0x00006400000c000b */
[----:B01----:R-:W-:Y:S01]  /*298c0*/  ENDCOLLECTIVE ;  /* 0x000000000000791b */ /* 0x003fe20003800000 */
.L_x_814:
[----:B------:R-:W-:Y:S05]  /*298d0*/  BSYNC B1 ;  /* 0x0000000000017941 */ /* 0x000fea0003800000 */
.L_x_813:
[----:B------:R-:W-:Y:S02]  /*298e0*/  IMAD.MOV.U32 R13, RZ, RZ, R24 ;  /* 0x000000ffff0d7224 */ /* 0x000fe400078e0018 */
[----:B------:R-:W-:Y:S02]  /*298f0*/  IMAD.MOV.U32 R12, RZ, RZ, RZ ;  /* 0x000000ffff0c7224 */ /* 0x000fe400078e00ff */
[----:B------:R-:W-:Y:S02]  /*29900*/  IMAD.MOV.U32 R11, RZ, RZ, 0x1c1f ;  /* 0x00001c1fff0b7424 */ /* 0x000fe400078e00ff */
[----:B------:R-:W-:Y:S02]  /*29910*/  IMAD.MOV.U32 R15, RZ, RZ, -0x1 ;  /* 0xffffffffff0f7424 */ /* 0x000fe400078e00ff */
[----:B------:R-:W-:-:S07]  /*29920*/  IMAD.MOV.U32 R3, RZ, RZ, R14 ;  /* 0x000000ffff037224 */ /* 0x000fce00078e000e */
[----:B------:R-:W-:Y:S05]  /*29930*/  WARPSYNC.COLLECTIVE R15, `(.L_x_815) ;  /* 0x000000000f087348 */ /* 0x000fea0003c00000 */
[----:B------:R0:W1:Y:S02]  /*29940*/  SHFL.IDX P6, R14, R13, R12, R11 ;  /* 0x0000000c0d0e7389 */ /* 0x00006400000c000b */
[----:B01----:R-:W-:Y:S01]  /*29950*/  ENDCOLLECTIVE ;  /* 0x000000000000791b */ /* 0x003fe20003800000 */
.L_x_815:
[----:B------:R-:W-:Y:S02]  /*29960*/  IMAD.MOV.U32 R13, RZ, RZ, R27 ;  /* 0x000000ffff0d7224 */ /* 0x000fe400078e001b */
[----:B------:R-:W-:-:S07]  /*29970*/  IMAD.MOV.U32 R0, RZ, RZ, R14 ;  /* 0x000000ffff007224 */ /* 0x000fce00078e000e */
[----:B------:R-:W-:Y:S05]  /*29980*/  WARPSYNC.COLLECTIVE R15, `(.L_x_816) ;  /* 0x000000000f087348 */ /* 0x000fea0003c00000 */
[----:B------:R0:W1:Y:S02]  /*29990*/  SHFL.IDX P6, R14, R13, R12, R11 ;  /* 0x0000000c0d0e7389 */ /* 0x00006400000c000b */
[----:B01----:R-:W-:Y:S01]  /*299a0*/  ENDCOLLECTIVE ;  /* 0x000000000000791b */ /* 0x003fe20003800000 */
.L_x_816:
[----:B------:R-:W-:Y:S02]  /*299b0*/  IMAD.MOV.U32 R13, RZ, RZ, R26 ;  /* 0x000000ffff0d7224 */ /* 0x000fe400078e001a */
[----:B------:R-:W-:-:S07]  /*299c0*/  IMAD.MOV.U32 R5, RZ, RZ, R14 ;  /* 0x000000ffff057224 */ /* 0x000fce00078e000e */
[----:B------:R-:W-:Y:S05]  /*299d0*/  WARPSYNC.COLLECTIVE R15, `(.L_x_817) ;  /* 0x000000000f087348 */ /* 0x000fea0003c00000 */
[----:B------:R0:W1:Y:S02]  /*299e0*/  SHFL.IDX P6, R14, R13, R12, R11 ;  /* 0x0000000c0d0e7389 */ /* 0x00006400000c000b */
[----:B01----:R-:W-:Y:S01]  /*299f0*/  ENDCOLLECTIVE ;  /* 0x000000000000791b */ /* 0x003fe20003800000 */
.L_x_817:
[----:B------:R-:W-:Y:S05]  /*29a00*/  BRA `(.L_x_818) ;  /* 0xfffffe1c00a47947 */ /* 0x000fea000383ffff */
.L_x_559:
[----:B0-----:R0:W1:Y:S02]  /*29a10*/  SYNCS.PHASECHK.TRANS64.TRYWAIT P0, [R2+URZ+0x36800], R5 ;  /* 0x03680005020075a7 */ /* 0x001064000800017f */
[----:B-1----:R-:W-:Y:S05]  /*29a20*/  @!P0 NANOSLEEP.SYNCS 0x989680 ;  /* 0x009896800000895d */ /* 0x002fea0003900000 */
[----:B------:R-:W1:Y:S02]  /*29a30*/  @!P0 SYNCS.PHASECHK.TRANS64 P0, [R2+URZ+0x36800], R5 ;  /* 0x03680005020085a7 */ /* 0x000e64000800007f */
[----:B-1----:R-:W-:Y:S05]  /*29a40*/  @!P0 BRA `(.L_x_559) ;  /* 0xfffffffc00f08947 */ /* 0x002fea000383ffff */
[----:B------:R-:W-:Y:S05]  /*29a50*/  BRA `(.L_x_819) ;  /* 0xfffffe2800647947 */ /* 0x000fea000383ffff */
.L_x_583:
        /* <DEDUP_REMOVED lines=8> */
.L_x_821:
[----:B------:R-:W-:Y:S05]  /*29ae0*/  BSYNC B1 ;  /* 0x0000000000017941 */ /* 0x000fea0003800000 */
.L_x_820:
        /* <DEDUP_REMOVED lines=8> */
.L_x_822:
[----:B------:R-:W-:Y:S02]  /*29b70*/  IMAD.MOV.U32 R21, RZ, RZ, R3 ;  /* 0x000000ffff157224 */ /* 0x000fe400078e0003 */
[----:B------:R-:W-:Y:S02]  /*29b80*/  IMAD.MOV.U32 R13, RZ, RZ, R27 ;  /* 0x000000ffff0d7224 */ /* 0x000fe400078e001b */
[----:B------:R-:W-:-:S07]  /*29b90*/  IMAD.MOV.U32 R0, RZ, RZ, R14 ;  /* 0x000000ffff007224 */ /* 0x000fce00078e000e */
[----:B------:R-:W-:Y:S05]  /*29ba0*/  WARPSYNC.COLLECTIVE R15, `(.L_x_823) ;  /* 0x000000000f087348 */ /* 0x000fea0003c00000 */
[----:B------:R0:W1:Y:S02]  /*29bb0*/  SHFL.IDX P6, R14, R13, R12, R11 ;  /* 0x0000000c0d0e7389 */ /* 0x00006400000c000b */
[----:B01----:R-:W-:Y:S01]  /*29bc0*/  ENDCOLLECTIVE ;  /* 0x000000000000791b */ /* 0x003fe20003800000 */
.L_x_823:
[----:B------:R-:W-:Y:S02]  /*29bd0*/  IMAD.MOV.U32 R20, RZ, RZ, R0 ;  /* 0x000000ffff147224 */ /* 0x000fe400078e0000 */
[----:B------:R-:W-:Y:S02]  /*29be0*/  IMAD.MOV.U32 R13, RZ, RZ, R26 ;  /* 0x000000ffff0d7224 */ /* 0x000fe400078e001a */
[----:B------:R-:W-:-:S07]  /*29bf0*/  IMAD.MOV.U32 R5, RZ, RZ, R14 ;  /* 0x000000ffff057224 */ /* 0x000fce00078e000e */
[----:B------:R-:W-:Y:S05]  /*29c00*/  WARPSYNC.COLLECTIVE R15, `(.L_x_824) ;  /* 0x000000000f087348 */ /* 0x000fea0003c00000 */
[----:B------:R0:W1:Y:S02]  /*29c10*/  SHFL.IDX P6, R14, R13, R12, R11 ;  /* 0x0000000c0d0e7389 */ /* 0x00006400000c000b */
[----:B01----:R-:W-:Y:S01]  /*29c20*/  ENDCOLLECTIVE ;  /* 0x000000000000791b */ /* 0x003fe20003800000 */
.L_x_824:
[----:B------:R-:W-:Y:S05]  /*29c30*/  BRA `(.L_x_825) ;  /* 0xfffffe4800107947 */ /* 0x000fea000383ffff */
.L_x_587:
[----:B0-----:R0:W1:Y:S02]  /*29c40*/  SYNCS.PHASECHK.TRANS64.TRYWAIT P0, [R2+URZ+0x36800], R5 ;  /* 0x03680005020075a7 */ /* 0x001064000800017f */
[----:B-1----:R-:W-:Y:S05]  /*29c50*/  @!P0 NANOSLEEP.SYNCS 0x989680 ;  /* 0x009896800000895d */ /* 0x002fea0003900000 */
[----:B------:R-:W1:Y:S02]  /*29c60*/  @!P0 SYNCS.PHASECHK.TRANS64 P0, [R2+URZ+0x36800], R5 ;  /* 0x03680005020085a7 */ /* 0x000e64000800007f */
[----:B-1----:R-:W-:Y:S05]  /*29c70*/  @!P0 BRA `(.L_x_587) ;  /* 0xfffffffc00f08947 */ /* 0x002fea000383ffff */
[----:B------:R-:W-:Y:S05]  /*29c80*/  BRA `(.L_x_826) ;  /* 0xfffffe5000247947 */ /* 0x000fea000383ffff */
.L_x_601:
[----:B-1----:R1:W2:Y:S02]  /*29c90*/  SYNCS.PHASECHK.TRANS64.TRYWAIT P2, [R0+URZ+0x36830], R3 ;  /* 0x03683003000075a7 */ /* 0x0022a4000804017f */
[----:B--2---:R-:W-:Y:S05]  /*29ca0*/  @!P2 NANOSLEEP.SYNCS 0x989680 ;  /* 0x009896800000a95d */ /* 0x004fea0003900000 */
[----:B------:R-:W2:Y:S02]  /*29cb0*/  @!P2 SYNCS.PHASECHK.TRANS64 P2, [R0+URZ+0x36830], R3 ;  /* 0x036830030000a5a7 */ /* 0x000ea4000804007f */
[----:B--2---:R-:W-:Y:S05]  /*29cc0*/  @!P2 BRA `(.L_x_601) ;  /* 0xfffffffc00f0a947 */ /* 0x004fea000383ffff */
[----:B------:R-:W-:Y:S05]  /*29cd0*/  BRA `(.L_x_600) ;  /* 0xfffffe7400f87947 */ /* 0x000fea000383ffff */
.L_x_608:
[----:B-1----:R1:W2:Y:S02]  /*29ce0*/  SYNCS.PHASECHK.TRANS64.TRYWAIT P2, [R12+URZ+0x36830], R4 ;  /* 0x036830040c0075a7 */ /* 0x0022a4000804017f */
[----:B--2---:R-:W-:Y:S05]  /*29cf0*/  @!P2 NANOSLEEP.SYNCS 0x989680 ;  /* 0x009896800000a95d */ /* 0x004fea0003900000 */
[----:B------:R-:W2:Y:S02]  /*29d00*/  @!P2 SYNCS.PHASECHK.TRANS64 P2, [R12+URZ+0x36830], R4 ;  /* 0x036830040c00a5a7 */ /* 0x000ea4000804007f */
[----:B--2---:R-:W-:Y:S05]  /*29d10*/  @!P2 BRA `(.L_x_608) ;  /* 0xfffffffc00f0a947 */ /* 0x004fea000383ffff */
[----:B------:R-:W-:Y:S05]  /*29d20*/  BRA `(.L_x_607) ;  /* 0xfffffed000907947 */ /* 0x000fea000383ffff */
.L_x_613:
[----:B-1----:R1:W2:Y:S02]  /*29d30*/  SYNCS.PHASECHK.TRANS64.TRYWAIT P2, [R13+URZ+0x36850], R0 ;  /* 0x036850000d0075a7 */ /* 0x0022a4000804017f */
[----:B--2---:R-:W-:Y:S05]  /*29d40*/  @!P2 NANOSLEEP.SYNCS 0x989680 ;  /* 0x009896800000a95d */ /* 0x004fea0003900000 */
[----:B------:R-:W2:Y:S02]  /*29d50*/  @!P2 SYNCS.PHASECHK.TRANS64 P2, [R13+URZ+0x36850], R0 ;  /* 0x036850000d00a5a7 */ /* 0x000ea4000804007f */
[----:B--2---:R-:W-:Y:S05]  /*29d60*/  @!P2 BRA `(.L_x_613) ;  /* 0xfffffffc00f0a947 */ /* 0x004fea000383ffff */
[----:B------:R-:W-:Y:S05]  /*29d70*/  BRA `(.L_x_612) ;  /* 0xffffff08003c7947 */ /* 0x000fea000383ffff */
.L_x_619:
[----:B-1----:R1:W2:Y:S02]  /*29d80*/  SYNCS.PHASECHK.TRANS64.TRYWAIT P0, [R0+URZ+0x36850], R3 ;  /* 0x03685003000075a7 */ /* 0x0022a4000800017f */
[----:B--2---:R-:W-:Y:S05]  /*29d90*/  @!P0 NANOSLEEP.SYNCS 0x989680 ;  /* 0x009896800000895d */ /* 0x004fea0003900000 */
[----:B------:R-:W2:Y:S02]  /*29da0*/  @!P0 SYNCS.PHASECHK.TRANS64 P0, [R0+URZ+0x36850], R3 ;  /* 0x03685003000085a7 */ /* 0x000ea4000800007f */
[----:B--2---:R-:W-:Y:S05]  /*29db0*/  @!P0 BRA `(.L_x_619) ;  /* 0xfffffffc00f08947 */ /* 0x004fea000383ffff */
[----:B------:R-:W-:Y:S05]  /*29dc0*/  BRA `(.L_x_618) ;  /* 0xffffff2800f87947 */ /* 0x000fea000383ffff */
.L_x_658:
[----:B------:R-:W1:Y:S01]  /*29dd0*/  S2R R7, SR_TID.X ;  /* 0x0000000000077919 */ /* 0x000e620000002100 */
[----:B------:R-:W-:Y:S01]  /*29de0*/  BSSY B1, `(.L_x_827) ;  /* 0x000000a000017945 */ /* 0x000fe20003800000 */
[----:B------:R-:W-:Y:S02]  /*29df0*/  IMAD.MOV.U32 R12, RZ, RZ, RZ ;  /* 0x000000ffff0c7224 */ /* 0x000fe400078e00ff */
[----:B0-----:R-:W-:Y:S02]  /*29e00*/  IMAD.MOV.U32 R11, RZ, RZ, 0x1f ;  /* 0x0000001fff0b7424 */ /* 0x001fe400078e00ff */
[----:B------:R-:W-:Y:S01]  /*29e10*/  IMAD.MOV.U32 R15, RZ, RZ, -0x1 ;  /* 0xffffffffff0f7424 */ /* 0x000fe200078e00ff */
[----:B-1----:R-:W-:-:S04]  /*29e20*/  SHF.R.U32.HI R7, RZ, 0x5, R7 ;  /* 0x00000005ff077819 */ /* 0x002fc80000011607 */
[----:B------:R-:W-:-:S05]  /*29e30*/  LOP3.LUT R7, R7, 0x3, RZ, 0xc0, !PT ;  /* 0x0000000307077812 */ /* 0x000fca00078ec0ff */
[----:B------:R-:W-:-:S07]  /*29e40*/  IMAD.MOV.U32 R13, RZ, RZ, R7 ;  /* 0x000000ffff0d7224 */ /* 0x000fce00078e0007 */
[----:B------:R-:W-:Y:S05]  /*29e50*/  WARPSYNC.COLLECTIVE R15, `(.L_x_828) ;  /* 0x000000000f087348 */ /* 0x000fea0003c00000 */
[----:B------:R0:W1:Y:S02]  /*29e60*/  SHFL.IDX P6, R14, R13, R12, R11 ;  /* 0x0000000c0d0e7389 */ /* 0x00006400000c000b */
[----:B01----:R-:W-:Y:S01]  /*29e70*/  ENDCOLLECTIVE ;  /* 0x000000000000791b */ /* 0x003fe20003800000 */
.L_x_828:
[----:B------:R-:W-:Y:S05]  /*29e80*/  BSYNC B1 ;  /* 0x0000000000017941 */ /* 0x000fea0003800000 */
.L_x_827:
[----:B------:R-:W-:Y:S05]  /*29e90*/  BRA `(.L_x_829) ;  /* 0xffffff8800d87947 */ /* 0x000fea000383ffff */
.L_x_660:
[----:B------:R-:W-:Y:S01]  /*29ea0*/  BSSY B1, `(.L_x_830) ;  /* 0x0000006000017945 */ /* 0x000fe20003800000 */
[----:B------:R-:W-:-:S07]  /*29eb0*/  IMAD.MOV.U32 R15, RZ, RZ, -0x1 ;  /* 0xffffffffff0f7424 */ /* 0x000fce00078e00ff */
[----:B01----:R-:W-:Y:S05]  /*29ec0*/  WARPSYNC.COLLECTIVE R15, `(.L_x_831) ;  /* 0x000000000f0c7348 */ /* 0x003fea0003c00000 */
[----:B------:R-:W-:Y:S02]  /*29ed0*/  ELECT P6, UR62, PT ;  /* 0x00000000003e782f */ /* 0x000fe400038c0000 */
[----:B------:R-:W-:Y:S01]  /*29ee0*/  MOV R14, UR62 ;  /* 0x0000003e000e7c02 */ /* 0x000fe20008000f00 */
[----:B01----:R-:W-:Y:S10]  /*29ef0*/  ENDCOLLECTIVE ;  /* 0x000000000000791b */ /* 0x003ff40003800000 */
.L_x_831:
[----:B------:R-:W-:Y:S05]  /*29f00*/  BSYNC B1 ;  /* 0x0000000000017941 */ /* 0x000fea0003800000 */
.L_x_830:
[----:B------:R-:W-:Y:S05]  /*29f10*/  BRA `(.L_x_659) ;  /* 0xffffff8800d07947 */ /* 0x000fea000383ffff */
.L_x_662:
[----:B-1----:R1:W2:Y:S02]  /*29f20*/  SYNCS.PHASECHK.TRANS64.TRYWAIT P0, [R18+URZ+0x36820], R3 ;  /* 0x03682003120075a7 */ /* 0x0022a4000800017f */
[----:B--2---:R-:W-:Y:S05]  /*29f30*/  @!P0 NANOSLEEP.SYNCS 0x989680 ;  /* 0x009896800000895d */ /* 0x004fea0003900000 */
[----:B------:R-:W2:Y:S02]  /*29f40*/  @!P0 SYNCS.PHASECHK.TRANS64 P0, [R18+URZ+0x36820], R3 ;  /* 0x03682003120085a7 */ /* 0x000ea4000800007f */
[----:B--2---:R-:W-:Y:S05]  /*29f50*/  @!P0 BRA `(.L_x_662) ;  /* 0xfffffffc00f08947 */ /* 0x004fea000383ffff */
[----:B------:R-:W-:Y:S05]  /*29f60*/  BRA `(.L_x_832) ;  /* 0xffffff8800e07947 */ /* 0x000fea000383ffff */
.L_x_666:
[----:B--2---:R2:W3:Y:S02]  /*29f70*/  SYNCS.PHASECHK.TRANS64.TRYWAIT P0, [R5+URZ+0x368a0], R9 ;  /* 0x0368a009050075a7 */ /* 0x0044e4000800017f */
[----:B---3--:R-:W-:Y:S05]  /*29f80*/  @!P0 NANOSLEEP.SYNCS 0x989680 ;  /* 0x009896800000895d */ /* 0x008fea0003900000 */
[----:B------:R-:W3:Y:S02]  /*29f90*/  @!P0 SYNCS.PHASECHK.TRANS64 P0, [R5+URZ+0x368a0], R9 ;  /* 0x0368a009050085a7 */ /* 0x000ee4000800007f */
[----:B---3--:R-:W-:Y:S05]  /*29fa0*/  @!P0 BRA `(.L_x_666) ;  /* 0xfffffffc00f08947 */ /* 0x008fea000383ffff */
[----:B------:R-:W-:Y:S05]  /*29fb0*/  BRA `(.L_x_833) ;  /* 0xffffff8c00007947 */ /* 0x000fea000383ffff */
.L_x_673:
[----:B0-----:R0:W1:Y:S02]  /*29fc0*/  SYNCS.PHASECHK.TRANS64.TRYWAIT P0, [R5+URZ+0x368c0], R9 ;  /* 0x0368c009050075a7 */ /* 0x001064000800017f */
[----:B-1----:R-:W-:Y:S05]  /*29fd0*/  @!P0 NANOSLEEP.SYNCS 0x989680 ;  /* 0x009896800000895d */ /* 0x002fea0003900000 */
[----:B------:R-:W1:Y:S02]  /*29fe0*/  @!P0 SYNCS.PHASECHK.TRANS64 P0, [R5+URZ+0x368c0], R9 ;  /* 0x0368c009050085a7 */ /* 0x000e64000800007f */
[----:B-1----:R-:W-:Y:S05]  /*29ff0*/  @!P0 BRA `(.L_x_673) ;  /* 0xfffffffc00f08947 */ /* 0x002fea000383ffff */
[----:B------:R-:W-:Y:S05]  /*2a000*/  BRA `(.L_x_834) ;  /* 0xffffff9000007947 */ /* 0x000fea000383ffff */
.L_x_682:
[----:B-1----:R1:W2:Y:S02]  /*2a010*/  SYNCS.PHASECHK.TRANS64.TRYWAIT P2, [R7+URZ+0x368a0], R6 ;  /* 0x0368a006070075a7 */ /* 0x0022a4000804017f */
[----:B--2---:R-:W-:Y:S05]  /*2a020*/  @!P2 NANOSLEEP.SYNCS 0x989680 ;  /* 0x009896800000a95d */ /* 0x004fea0003900000 */
[----:B------:R-:W2:Y:S02]  /*2a030*/  @!P2 SYNCS.PHASECHK.TRANS64 P2, [R7+URZ+0x368a0], R6 ;  /* 0x0368a0060700a5a7 */ /* 0x000ea4000804007f */
[----:B--2---:R-:W-:Y:S05]  /*2a040*/  @!P2 BRA `(.L_x_682) ;  /* 0xfffffffc00f0a947 */ /* 0x004fea000383ffff */
[----:B------:R-:W-:Y:S05]  /*2a050*/  BRA `(.L_x_835) ;  /* 0xffffff94004c7947 */ /* 0x000fea000383ffff */
.L_x_689:
[----:B0-----:R0:W2:Y:S02]  /*2a060*/  SYNCS.PHASECHK.TRANS64.TRYWAIT P2, [R7+URZ+0x368c0], R6 ;  /* 0x0368c006070075a7 */ /* 0x0010a4000804017f */
[----:B--2---:R-:W-:Y:S05]  /*2a070*/  @!P2 NANOSLEEP.SYNCS 0x989680 ;  /* 0x009896800000a95d */ /* 0x004fea0003900000 */
[----:B------:R-:W2:Y:S02]  /*2a080*/  @!P2 SYNCS.PHASECHK.TRANS64 P2, [R7+URZ+0x368c0], R6 ;  /* 0x0368c0060700a5a7 */ /* 0x000ea4000804007f */
[----:B--2---:R-:W-:Y:S05]  /*2a090*/  @!P2 BRA `(.L_x_689) ;  /* 0xfffffffc00f0a947 */ /* 0x004fea000383ffff */
[----:B------:R-:W-:Y:S05]  /*2a0a0*/  BRA `(.L_x_836) ;  /* 0xffffff9800487947 */ /* 0x000fea000383ffff */
.L_x_706:
        /* <DEDUP_REMOVED lines=11> */
.L_x_838:
[----:B------:R-:W-:Y:S05]  /*2a160*/  BSYNC B0 ;  /* 0x0000000000007941 */ /* 0x000fea0003800000 */
.L_x_837:
[----:B------:R-:W-:Y:S05]  /*2a170*/  BRA `(.L_x_839) ;  /* 0xffffffa400847947 */ /* 0x000fea000383ffff */
.L_x_708:
[----:B------:R-:W-:Y:S01]  /*2a180*/  BSSY B0, `(.L_x_840) ;  /* 0x0000006000007945 */ /* 0x000fe20003800000 */
[----:B------:R-:W-:-:S07]  /*2a190*/  IMAD.MOV.U32 R15, RZ, RZ, -0x1 ;  /* 0xffffffffff0f7424 */ /* 0x000fce00078e00ff */
[----:B01----:R-:W-:Y:S05]  /*2a1a0*/  WARPSYNC.COLLECTIVE R15, `(.L_x_841) ;  /* 0x000000000f0c7348 */ /* 0x003fea0003c00000 */
[----:B------:R-:W-:Y:S02]  /*2a1b0*/  ELECT P6, UR62, PT ;  /* 0x00000000003e782f */ /* 0x000fe400038c0000 */
[----:B------:R-:W-:Y:S01]  /*2a1c0*/  MOV R14, UR62 ;  /* 0x0000003e000e7c02 */ /* 0x000fe20008000f00 */
[----:B01----:R-:W-:Y:S10]  /*2a1d0*/  ENDCOLLECTIVE ;  /* 0x000000000000791b */ /* 0x003ff40003800000 */
.L_x_841:
[----:B------:R-:W-:Y:S05]  /*2a1e0*/  BSYNC B0 ;  /* 0x0000000000007941 */ /* 0x000fea0003800000 */
.L_x_840:
[----:B------:R-:W-:Y:S05]  /*2a1f0*/  BRA `(.L_x_842) ;  /* 0xffffffa400907947 */ /* 0x000fea000383ffff */
.L_x_710:
[----:B-1----:R1:W2:Y:S02]  /*2a200*/  SYNCS.PHASECHK.TRANS64.TRYWAIT P0, [R0+URZ+0x36840], R2 ;  /* 0x03684002000075a7 */ /* 0x0022a4000800017f */
[----:B--2---:R-:W-:Y:S05]  /*2a210*/  @!P0 NANOSLEEP.SYNCS 0x989680 ;  /* 0x009896800000895d */ /* 0x004fea0003900000 */
[----:B------:R-:W2:Y:S02]  /*2a220*/  @!P0 SYNCS.PHASECHK.TRANS64 P0, [R0+URZ+0x36840], R2 ;  /* 0x03684002000085a7 */ /* 0x000ea4000800007f */
[----:B--2---:R-:W-:Y:S05]  /*2a230*/  @!P0 BRA `(.L_x_710) ;  /* 0xfffffffc00f08947 */ /* 0x004fea000383ffff */
[----:B------:R-:W-:Y:S05]  /*2a240*/  BRA `(.L_x_843) ;  /* 0xffffffa400f07947 */ /* 0x000fea000383ffff */
.L_x_714:
[----:B------:R0:W5:Y:S01]  /*2a250*/  LDL.LU R9, [R1+0x5c] ;  /* 0x00005c0001097983 */ /* 0x0001620000300800 */
[----:B------:R-:W-:Y:S02]  /*2a260*/  IMAD.MOV.U32 R13, RZ, RZ, R3 ;  /* 0x000000ffff0d7224 */ /* 0x000fe400078e0003 */
[----:B------:R-:W-:Y:S02]  /*2a270*/  IMAD.MOV.U32 R12, RZ, RZ, RZ ;  /* 0x000000ffff0c7224 */ /* 0x000fe400078e00ff */
[----:B------:R-:W-:Y:S02]  /*2a280*/  IMAD.MOV.U32 R11, RZ, RZ, 0x181f ;  /* 0x0000181fff0b7424 */ /* 0x000fe400078e00ff */
[----:B------:R-:W-:-:S07]  /*2a290*/  IMAD.MOV.U32 R15, RZ, RZ, -0x1 ;  /* 0xffffffffff0f7424 */ /* 0x000fce00078e00ff */
[----:B0----5:R-:W-:Y:S05]  /*2a2a0*/  WARPSYNC.COLLECTIVE R15, `(.L_x_844) ;  /* 0x000000000f087348 */ /* 0x021fea0003c00000 */
[----:B------:R1:W2:Y:S02]  /*2a2b0*/  SHFL.IDX P6, R14, R13, R12, R11 ;  /* 0x0000000c0d0e7389 */ /* 0x0002a400000c000b */
[----:B012--5:R-:W-:Y:S01]  /*2a2c0*/  ENDCOLLECTIVE ;  /* 0x000000000000791b */ /* 0x027fe20003800000 */
.L_x_844:
[----:B------:R-:W-:Y:S02]  /*2a2d0*/  IMAD.MOV.U32 R13, RZ, RZ, R4 ;  /* 0x000000ffff0d7224 */ /* 0x000fe400078e0004 */
[----:B------:R-:W-:-:S07]  /*2a2e0*/  IMAD.MOV.U32 R6, RZ, RZ, R14 ;  /* 0x000000ffff067224 */ /* 0x000fce00078e000e */
[----:B------:R-:W-:Y:S05]  /*2a2f0*/  WARPSYNC.COLLECTIVE R15, `(.L_x_845) ;  /* 0x000000000f087348 */ /* 0x000fea0003c00000 */
[----:B------:R0:W1:Y:S02]  /*2a300*/  SHFL.IDX P6, R14, R13, R12, R11 ;  /* 0x0000000c0d0e7389 */ /* 0x00006400000c000b */
[----:B01----:R-:W-:Y:S01]  /*2a310*/  ENDCOLLECTIVE ;  /* 0x000000000000791b */ /* 0x003fe20003800000 */
.L_x_845:
[----:B------:R-:W-:Y:S02]  /*2a320*/  IMAD.MOV.U32 R13, RZ, RZ, R3 ;  /* 0x000000ffff0d7224 */ /* 0x000fe400078e0003 */
[----:B------:R-:W-:Y:S02]  /*2a330*/  IMAD.MOV.U32 R12, RZ, RZ, 0x1 ;  /* 0x00000001ff0c7424 */ /* 0x000fe400078e00ff */
[----:B------:R-:W-:-:S07]  /*2a340*/  IMAD.MOV.U32 R7, RZ, RZ, R14 ;  /* 0x000000ffff077224 */ /* 0x000fce00078e000e */
[----:B------:R-:W-:Y:S05]  /*2a350*/  WARPSYNC.COLLECTIVE R15, `(.L_x_846) ;  /* 0x000000000f087348 */ /* 0x000fea0003c00000 */
[----:B------:R0:W1:Y:S02]  /*2a360*/  SHFL.IDX P6, R14, R13, R12, R11 ;  /* 0x0000000c0d0e7389 */ /* 0x00006400000c000b */
[----:B01----:R-:W-:Y:S01]  /*2a370*/  ENDCOLLECTIVE ;  /* 0x000000000000791b */ /* 0x003fe20003800000 */
.L_x_846:
[----:B------:R-:W-:Y:S02]  /*2a380*/  IMAD.MOV.U32 R13, RZ, RZ, R4 ;  /* 0x000000ffff0d7224 */ /* 0x000fe400078e0004 */
[----:B------:R-:W-:Y:S02]  /*2a390*/  IMAD R2, R9, R8, RZ ;  /* 0x0000000809027224 */ /* 0x000fe400078e02ff */
[----:B------:R-:W0:Y:S01]  /*2a3a0*/  S2R R9, SR_TID.X ;  /* 0x0000000000097919 */ /* 0x000e220000002100 */
[----:B------:R-:W1:Y:S01]  /*2a3b0*/  S2R R8, SR_TID.X ;  /* 0x0000000000087919 */ /* 0x000e620000002100 */
[----:B0-----:R-:W-:-:S04]  /*2a3c0*/  LOP3.LUT R9, R9, 0x7f, RZ, 0xc0, !PT ;  /* 0x0000007f09097812 */ /* 0x001fc800078ec0ff */
[----:B------:R-:W-:Y:S01]  /*2a3d0*/  SHF.R.U32.HI R9, RZ, 0x3, R9 ;  /* 0x00000003ff097819 */ /* 0x000fe20000011609 */
[----:B-1----:R-:W-:-:S04]  /*2a3e0*/  IMAD.SHL.U32 R8, R8, 0x8, RZ ;  /* 0x0000000808087824 */ /* 0x002fc800078e00ff */
[----:B------:R-:W-:Y:S01]  /*2a3f0*/  IMAD.IADD R0, R9, 0x1, R5 ;  /* 0x0000000109007824 */ /* 0x000fe200078e0205 */
[----:B------:R-:W-:Y:S01]  /*2a400*/  LOP3.LUT R8, R8, 0x38, RZ, 0xc0, !PT ;  /* 0x0000003808087812 */ /* 0x000fe200078ec0ff */
[----:B------:R-:W-:-:S07]  /*2a410*/  IMAD.MOV.U32 R9, RZ, RZ, R14 ;  /* 0x000000ffff097224 */ /* 0x000fce00078e000e */
[----:B------:R-:W-:Y:S05]  /*2a420*/  WARPSYNC.COLLECTIVE R15, `(.L_x_847) ;  /* 0x000000000f087348 */ /* 0x000fea0003c00000 */
[----:B------:R0:W1:Y:S02]  /*2a430*/  SHFL.IDX P6, R14, R13, R12, R11 ;  /* 0x0000000c0d0e7389 */ /* 0x00006400000c000b */
[----:B01----:R-:W-:Y:S01]  /*2a440*/  ENDCOLLECTIVE ;  /* 0x000000000000791b */ /* 0x003fe20003800000 */
.L_x_847:
[C---:B------:R-:W-:Y:S01]  /*2a450*/  ISETP.GE.AND P3, PT, R0.reuse, R2, PT ;  /* 0x000000020000720c */ /* 0x040fe20003f66270 */
[----:B------:R-:W-:-:S12]  /*2a460*/  VIADD R5, R0, 0x10 ;  /* 0x0000001000057836 */ /* 0x000fd80000000000 */
[----:B------:R-:W-:Y:S01]  /*2a470*/  @!P3 LEA R7, P5, R8, R7, 0x1 ;  /* 0x000000070807b211 */ /* 0x000fe200078a08ff */
[----:B------:R-:W-:Y:S02]  /*2a480*/  IMAD.MOV.U32 R13, RZ, RZ, R3 ;  /* 0x000000ffff0d7224 */ /* 0x000fe400078e0003 */
[----:B------:R-:W-:Y:S02]  /*2a490*/  IMAD.MOV.U32 R12, RZ, RZ, 0x2 ;  /* 0x00000002ff0c7424 */ /* 0x000fe400078e00ff */
        /* <DEDUP_REMOVED lines=10> */
[----:B------:R-:W-:Y:S01]  /*2a540*/  ISETP.GE.AND P3, PT, R5, R2, PT ;  /* 0x000000020500720c */ /* 0x000fe20003f66270 */
[----:B------:R-:W-:-:S12]  /*2a550*/  IMAD.MOV.U32 R5, RZ, RZ, R14 ;  /* 0x000000ffff057224 */ /* 0x000fd800078e000e */
[----:B0-----:R-:W-:Y:S05]  /*2a560*/  WARPSYNC.COLLECTIVE R15, `(.L_x_848) ;  /* 0x000000000f087348 */ /* 0x001fea0003c00000 */
[----:B------:R1:W2:Y:S02]  /*2a570*/  SHFL.IDX P6, R14, R13, R12, R11 ;  /* 0x0000000c0d0e7389 */ /* 0x0002a400000c000b */
[----:B012---:R-:W-:Y:S01]  /*2a580*/  ENDCOLLECTIVE ;  /* 0x000000000000791b */ /* 0x007fe20003800000 */
.L_x_848:
[----:B------:R-:W-:Y:S01]  /*2a590*/  @!P3 LEA R8, P5, R8, R5, 0x1 ;  /* 0x000000050808b211 */ /* 0x000fe200078a08ff */
[----:B------:R-:W-:-:S04]  /*2a5a0*/  IMAD.MOV.U32 R13, RZ, RZ, R4 ;  /* 0x000000ffff0d7224 */ /* 0x000fc800078e0004 */
[----:B------:R-:W-:Y:S02]  /*2a5b0*/  @!P3 IMAD.X R5, RZ, RZ, R9, P5 ;  /* 0x000000ffff05b224 */ /* 0x000fe400028e0609 */
[----:B------:R-:W0:Y:S01]  /*2a5c0*/  S2R R9, SR_TID.X ;  /* 0x0000000000097919 */ /* 0x000e220000002100 */
[----:B------:R-:W-:Y:S02]  /*2a5d0*/  @!P3 IMAD.MOV.U32 R6, RZ, RZ, R8 ;  /* 0x000000ffff06b224 */ /* 0x000fe400078e0008 */
[----:B------:R-:W-:Y:S02]  /*2a5e0*/  @!P3 IMAD.MOV.U32 R7, RZ, RZ, R5 ;  /* 0x000000ffff07b224 */ /* 0x000fe400078e0005 */
[----:B------:R-:W-:Y:S02]  /*2a5f0*/  VIADD R5, R0, 0x20 ;  /* 0x0000002000057836 */ /* 0x000fe40000000000 */
[----:B------:R-:W-:Y:S01]  /*2a600*/  IMAD.MOV.U32 R8, RZ, RZ, R14 ;  /* 0x000000ffff087224 */ /* 0x000fe200078e000e */
[----:B------:R-:W-:Y:S01]  /*2a610*/  @!PT LDS RZ, [RZ] ;  /* 0x00000000fffff984 */ /* 0x000fe20000000800 */
[----:B------:R-:W-:Y:S01]  /*2a620*/  @!PT LDS RZ, [RZ] ;  /* 0x00000000fffff984 */ /* 0x000fe20000000800 */
[----:B------:R-:W-:Y:S01]  /*2a630*/  @!PT LDS RZ, [RZ] ;  /* 0x00000000fffff984 */ /* 0x000fe20000000800 */
[----:B------:R1:W-:Y:S06]  /*2a640*/  @!P3 LDGSTS.E.BYPASS.LTC128B.128 [R10+0x15c00], desc[UR60][R6.64], !P2 ;  /* 0x15c00000060abfae */ /* 0x0003ec000d101d7c */
[----:B01----:R-:W-:Y:S05]  /*2a650*/  WARPSYNC.COLLECTIVE R15, `(.L_x_849) ;  /* 0x000000000f087348 */ /* 0x003fea0003c00000 */
[----:B------:R2:W3:Y:S02]  /*2a660*/  SHFL.IDX P6, R14, R13, R12, R11 ;  /* 0x0000000c0d0e7389 */ /* 0x0004e400000c000b */
[----:B0123--:R-:W-:Y:S01]  /*2a670*/  ENDCOLLECTIVE ;  /* 0x000000000000791b */ /* 0x00ffe20003800000 */
.L_x_849:
[----:B------:R-:W-:Y:S01]  /*2a680*/  @!PT LDS RZ, [RZ] ;  /* 0x00000000fffff984 */ /* 0x000fe20000000800 */
[----:B------:R-:W-:Y:S01]  /*2a690*/  @!PT LDS RZ, [RZ] ;  /* 0x00000000fffff984 */ /* 0x000fe20000000800 */
[----:B------:R-:W-:Y:S01]  /*2a6a0*/  @!PT LDS RZ, [RZ] ;  /* 0x00000000fffff984 */ /* 0x000fe20000000800 */
[----:B------:R0:W-:Y:S04]  /*2a6b0*/  @!P3 LDGSTS.E.BYPASS.LTC128B.128 [R10+0x19c00], desc[UR60][R6.64+0x80], !P1 ;  /* 0x19c00080060abfae */ /* 0x0001e8000c901d7c */
[----:B------:R0:W-:Y:S01]  /*2a6c0*/  @!P3 LDGSTS.E.BYPASS.LTC128B.128 [R10+0x1dc00], desc[UR60][R6.64+0x100], !P0 ;  /* 0x1dc00100060abfae */ /* 0x0001e2000c101d7c */
[----:B------:R-:W-:Y:S01]  /*2a6d0*/  ISETP.GE.AND P3, PT, R5, R2, PT ;  /* 0x000000020500720c */ /* 0x000fe20003f66270 */
[----:B------:R-:W-:Y:S02]  /*2a6e0*/  IMAD.MOV.U32 R13, RZ, RZ, R3 ;  /* 0x000000ffff0d7224 */ /* 0x000fe400078e0003 */
[----:B------:R-:W-:Y:S02]  /*2a6f0*/  IMAD.MOV.U32 R12, RZ, RZ, 0x3 ;  /* 0x00000003ff0c7424 */ /* 0x000fe400078e00ff */
[----:B------:R-:W-:-:S02]  /*2a700*/  IMAD.SHL.U32 R9, R9, 0x8, RZ ;  /* 0x0000000809097824 */ /* 0x000fc400078e00ff */
[----:B------:R-:W-:-:S03]  /*2a710*/  IMAD.MOV.U32 R5, RZ, RZ, R14 ;  /* 0x000000ffff057224 */ /* 0x000fc600078e000e */
[----:B------:R-:W-:-:S07]  /*2a720*/  LOP3.LUT R9, R9, 0x38, RZ, 0xc0, !PT ;  /* 0x0000003809097812 */ /* 0x000fce00078ec0ff */
[----:B0-----:R-:W-:Y:S05]  /*2a730*/  WARPSYNC.COLLECTIVE R15, `(.L_x_850) ;  /* 0x000000000f087348 */ /* 0x001fea0003c00000 */
[----:B------:R1:W2:Y:S02]  /*2a740*/  SHFL.IDX P6, R14, R13, R12, R11 ;  /* 0x0000000c0d0e7389 */ /* 0x0002a400000c000b */
[----:B012---:R-:W-:Y:S01]  /*2a750*/  ENDCOLLECTIVE ;  /* 0x000000000000791b */ /* 0x007fe20003800000 */
.L_x_850:
[----:B------:R-:W-:-:S05]  /*2a760*/  @!P3 LEA R5, P4, R9, R5, 0x1 ;  /* 0x000000050905b211 */ /* 0x000fca00078808ff */
[----:B------:R-:W-:-:S04]  /*2a770*/  @!P3 IMAD.X R6, RZ, RZ, R8, P4 ;  /* 0x000000ffff06b224 */ /* 0x000fc800020e0608 */
[----:B------:R-:W-:Y:S02]  /*2a780*/  @!P3 IMAD.MOV.U32 R7, RZ, RZ, R6 ;  /* 0x000000ffff07b224 */ /* 0x000fe400078e0006 */
[----:B------:R-:W-:Y:S02]  /*2a790*/  @!P3 IMAD.MOV.U32 R6, RZ, RZ, R5 ;  /* 0x000000ffff06b224 */ /* 0x000fe400078e0005 */
[----:B------:R-:W-:Y:S02]  /*2a7a0*/  IMAD.MOV.U32 R13, RZ, RZ, R4 ;  /* 0x000000ffff0d7224 */ /* 0x000fe400078e0004 */
[----:B------:R-:W-:Y:S01]  /*2a7b0*/  VIADD R5, R0, 0x30 ;  /* 0x0000003000057836 */ /* 0x000fe20000000000 */
[----:B------:R-:W-:Y:S01]  /*2a7c0*/  @!PT LDS RZ, [RZ] ;  /* 0x00000000fffff984 */ /* 0x000fe20000000800 */
[----:B------:R-:W-:Y:S01]  /*2a7d0*/  @!PT LDS RZ, [RZ] ;  /* 0x00000000fffff984 */ /* 0x000fe20000000800 */
[----:B------:R-:W-:Y:S01]  /*2a7e0*/  @!PT LDS RZ, [RZ] ;  /* 0x00000000fffff984 */ /* 0x000fe20000000800 */
[----:B------:R-:W-:Y:S04]  /*2a7f0*/  @!P3 LDGSTS.E.BYPASS.LTC128B.128 [R10+0x16400], desc[UR60][R6.64], !P2 ;  /* 0x16400000060abfae */ /* 0x000fe8000d101d7c */
[----:B------:R-:W-:Y:S04]  /*2a800*/  @!P3 LDGSTS.E.BYPASS.LTC128B.128 [R10+0x1a400], desc[UR60][R6.64+0x80], !P1 ;  /* 0x1a400080060abfae */ /* 0x000fe8000c901d7c */
[----:B------:R0:W-:Y:S01]  /*2a810*/  @!P3 LDGSTS.E.BYPASS.LTC128B.128 [R10+0x1e400], desc[UR60][R6.64+0x100], !P0 ;  /* 0x1e400100060abfae */ /* 0x0001e2000c101d7c */
[----:B------:R-:W-:Y:S01]  /*2a820*/  ISETP.GE.AND P3, PT, R5, R2, PT ;  /* 0x000000020500720c */ /* 0x000fe20003f66270 */
[----:B0-----:R-:W-:-:S12]  /*2a830*/  IMAD.MOV.U32 R6, RZ, RZ, R14 ;  /* 0x000000ffff067224 */ /* 0x001fd800078e000e */
[----:B------:R-:W-:Y:S05]  /*2a840*/  WARPSYNC.COLLECTIVE R15, `(.L_x_851) ;  /* 0x000000000f087348 */ /* 0x000fea0003c00000 */
[----:B------:R0:W1:Y:S02]  /*2a850*/  SHFL.IDX P6, R14, R13, R12, R11 ;  /* 0x0000000c0d0e7389 */ /* 0x00006400000c000b */
[----:B01----:R-:W-:Y:S01]  /*2a860*/  ENDCOLLECTIVE ;  /* 0x000000000000791b */ /* 0x003fe20003800000 */
.L_x_851:
[----:B------:R-:W-:Y:S02]  /*2a870*/  IMAD.MOV.U32 R13, RZ, RZ, R3 ;  /* 0x000000ffff0d7224 */ /* 0x000fe400078e0003 */
[----:B------:R-:W-:Y:S02]  /*2a880*/  IMAD.MOV.U32 R12, RZ, RZ, 0x4 ;  /* 0x00000004ff0c7424 */ /* 0x000fe400078e00ff */
[----:B------:R-:W-:-:S07]  /*2a890*/  IMAD.MOV.U32 R5, RZ, RZ, R14 ;  /* 0x000000ffff057224 */ /* 0x000fce00078e000e */
[----:B------:R-:W-:Y:S05]  /*2a8a0*/  WARPSYNC.COLLECTIVE R15, `(.L_x_852) ;  /* 0x000000000f087348 */ /* 0x000fea0003c00000 */
[----:B------:R0:W1:Y:S02]  /*2a8b0*/  SHFL.IDX P6, R14, R13, R12, R11 ;  /* 0x0000000c0d0e7389 */ /* 0x00006400000c000b */
[----:B01----:R-:W-:Y:S01]  /*2a8c0*/  ENDCOLLECTIVE ;  /* 0x000000000000791b */ /* 0x003fe20003800000 */
.L_x_852:
        /* <DEDUP_REMOVED lines=17> */
.L_x_853:
[----:B------:R-:W-:Y:S02]  /*2a9e0*/  IMAD.MOV.U32 R13, RZ, RZ, R3 ;  /* 0x000000ffff0d7224 */ /* 0x000fe400078e0003 */
[----:B------:R-:W-:Y:S02]  /*2a9f0*/  IMAD.MOV.U32 R12, RZ, RZ, 0x5 ;  /* 0x00000005ff0c7424 */ /* 0x000fe400078e00ff */
[----:B------:R-:W-:-:S07]  /*2aa00*/  IMAD.MOV.U32 R5, RZ, RZ, R14 ;  /* 0x000000ffff057224 */ /* 0x000fce00078e000e */
[----:B------:R-:W-:Y:S05]  /*2aa10*/  WARPSYNC.COLLECTIVE R15, `(.L_x_854) ;  /* 0x000000000f087348 */ /* 0x000fea0003c00000 */
[----:B------:R0:W1:Y:S02]  /*2aa20*/  SHFL.IDX P6, R14, R13, R12, R11 ;  /* 0x0000000c0d0e7389 */ /* 0x00006400000c000b */
[----:B01----:R-:W-:Y:S01]  /*2aa30*/  ENDCOLLECTIVE ;  /* 0x000000000000791b */ /* 0x003fe20003800000 */
.L_x_854:
        /* <DEDUP_REMOVED lines=17> */
.L_x_855:
[----:B------:R-:W-:Y:S02]  /*2ab50*/  IMAD.MOV.U32 R13, RZ, RZ, R3 ;  /* 0x000000ffff0d7224 */ /* 0x000fe400078e0003 */
[----:B------:R-:W-:Y:S02]  /*2ab60*/  IMAD.MOV.U32 R12, RZ, RZ, 0x6 ;  /* 0x00000006ff0c7424 */ /* 0x000fe400078e00ff */
[----:B------:R-:W-:-:S07]  /*2ab70*/  IMAD.MOV.U32 R5, RZ, RZ, R14 ;  /* 0x000000ffff057224 */ /* 0x000fce00078e000e */
[----:B------:R-:W-:Y:S05]  /*2ab80*/  WARPSYNC.COLLECTIVE R15, `(.L_x_856) ;  /* 0x000000000f087348 */ /* 0x000fea0003c00000 */
[----:B------:R0:W1:Y:S02]  /*2ab90*/  SHFL.IDX P6, R14, R13, R12, R11 ;  /* 0x0000000c0d0e7389 */ /* 0x00006400000c000b */
[----:B01----:R-:W-:Y:S01]  /*2aba0*/  ENDCOLLECTIVE ;  /* 0x000000000000791b */ /* 0x003fe20003800000 */
.L_x_856:
[----:B------:R-:W-:-:S05]  /*2abb0*/  @!P3 LEA R5, P4, R9, R5, 0x1 ;  /* 0x000000050905b211 */ /* 0x000fca00078808ff */
[----:B------:R-:W-:-:S04]  /*2abc0*/  @!P3 IMAD.X R6, RZ, RZ, R6, P4 ;  /* 0x000000ffff06b224 */ /* 0x000fc800020e0606 */
[----:B------:R-:W-:Y:S02]  /*2abd0*/  @!P3 IMAD.MOV.U32 R7, RZ, RZ, R6 ;  /* 0x000000ffff07b224 */ /* 0x000fe400078e0006 */
[----:B------:R-:W-:Y:S02]  /*2abe0*/  @!P3 IMAD.MOV.U32 R6, RZ, RZ, R5 ;  /* 0x000000ffff06b224 */ /* 0x000fe400078e0005 */
[----:B------:R-:W-:-:S03]  /*2abf0*/  IMAD.MOV.U32 R13, RZ, RZ, R4 ;  /* 0x000000ffff0d7224 */ /* 0x000fc600078e0004 */
[----:B------:R-:W-:Y:S01]  /*2ac00*/  @!PT LDS RZ, [RZ] ;  /* 0x00000000fffff984 */ /* 0x000fe20000000800 */
[----:B------:R-:W-:Y:S01]  /*2ac10*/  @!PT LDS RZ, [RZ] ;  /* 0x00000000fffff984 */ /* 0x000fe20000000800 */
[----:B------:R-:W-:Y:S01]  /*2ac20*/  @!PT LDS RZ, [RZ] ;  /* 0x00000000fffff984 */ /* 0x000fe20000000800 */
[----:B------:R-:W-:Y:S04]  /*2ac30*/  @!P3 LDGSTS.E.BYPASS.LTC128B.128 [R10+0x17c00], desc[UR60][R6.64], !P2 ;  /* 0x17c00000060abfae */ /* 0x000fe8000d101d7c */
[----:B------:R-:W-:Y:S04]  /*2ac40*/  @!P3 LDGSTS.E.BYPASS.LTC128B.128 [R10+0x1bc00], desc[UR60][R6.64+0x80], !P1 ;  /* 0x1bc00080060abfae */ /* 0x000fe8000c901d7c */
[----:B------:R0:W-:Y:S02]  /*2ac50*/  @!P3 LDGSTS.E.BYPASS.LTC128B.128 [R10+0x1fc00], desc[UR60][R6.64+0x100], !P0 ;  /* 0x1fc00100060abfae */ /* 0x0001e4000c101d7c */
[----:B0-----:R-:W-:-:S07]  /*2ac60*/  IMAD.MOV.U32 R6, RZ, RZ, R14 ;  /* 0x000000ffff067224 */ /* 0x001fce00078e000e */
[----:B------:R-:W-:Y:S05]  /*2ac70*/  WARPSYNC.COLLECTIVE R15, `(.L_x_857) ;  /* 0x000000000f087348 */ /* 0x000fea0003c00000 */
[----:B------:R0:W1:Y:S02]  /*2ac80*/  SHFL.IDX P6, R14, R13, R12, R11 ;  /* 0x0000000c0d0e7389 */ /* 0x00006400000c000b */
[----:B01----:R-:W-:Y:S01]  /*2ac90*/  ENDCOLLECTIVE ;  /* 0x000000000000791b */ /* 0x003fe20003800000 */
.L_x_857:
[----:B------:R-:W-:-:S05]  /*2aca0*/  VIADD R7, R0, 0x60 ;  /* 0x0000006000077836 */ /* 0x000fca0000000000 */
[----:B------:R-:W-:Y:S01]  /*2acb0*/  ISETP.GE.AND P4, PT, R7, R2, PT ;  /* 0x000000020700720c */ /* 0x000fe20003f86270 */
[----:B------:R-:W-:Y:S02]  /*2acc0*/  IMAD.MOV.U32 R13, RZ, RZ, R3 ;  /* 0x000000ffff0d7224 */ /* 0x000fe400078e0003 */
[----:B------:R-:W-:Y:S02]  /*2acd0*/  IMAD.MOV.U32 R12, RZ, RZ, 0x7 ;  /* 0x00000007ff0c7424 */ /* 0x000fe400078e00ff */
[----:B------:R-:W-:-:S08]  /*2ace0*/  IMAD.MOV.U32 R5, RZ, RZ, R14 ;  /* 0x000000ffff057224 */ /* 0x000fd000078e000e */
[----:B------:R-:W-:Y:S05]  /*2acf0*/  WARPSYNC.COLLECTIVE R15, `(.L_x_858) ;  /* 0x000000000f087348 */ /* 0x000fea0003c00000 */
[----:B------:R0:W1:Y:S02]  /*2ad00*/  SHFL.IDX P6, R14, R13, R12, R11 ;  /* 0x0000000c0d0e7389 */ /* 0x00006400000c000b */
[----:B01----:R-:W-:Y:S01]  /*2ad10*/  ENDCOLLECTIVE ;  /* 0x000000000000791b */ /* 0x003fe20003800000 */
.L_x_858:
[----:B------:R-:W-:-:S05]  /*2ad20*/  @!P4 LEA R5, P3, R9, R5, 0x1 ;  /* 0x000000050905c211 */ /* 0x000fca00078608ff */
[----:B------:R-:W-:-:S04]  /*2ad30*/  @!P4 IMAD.X R6, RZ, RZ, R6, P3 ;  /* 0x000000ffff06c224 */ /* 0x000fc800018e0606 */
[----:B------:R-:W-:Y:S02]  /*2ad40*/  @!P4 IMAD.MOV.U32 R7, RZ, RZ, R6 ;  /* 0x000000ffff07c224 */ /* 0x000fe400078e0006 */
[----:B------:R-:W-:Y:S02]  /*2ad50*/  IMAD.MOV.U32 R13, RZ, RZ, R4 ;  /* 0x000000ffff0d7224 */ /* 0x000fe400078e0004 */
[----:B------:R-:W-:-:S05]  /*2ad60*/  @!P4 IMAD.MOV.U32 R6, RZ, RZ, R5 ;  /* 0x000000ffff06c224 */ /* 0x000fca00078e0005 */
[----:B------:R-:W-:Y:S01]  /*2ad70*/  @!PT LDS RZ, [RZ] ;  /* 0x00000000fffff984 */ /* 0x000fe20000000800 */
[----:B------:R-:W-:Y:S01]  /*2ad80*/  @!PT LDS RZ, [RZ] ;  /* 0x00000000fffff984 */ /* 0x000fe20000000800 */
[----:B------:R-:W-:Y:S01]  /*2ad90*/  @!PT LDS RZ, [RZ] ;  /* 0x00000000fffff984 */ /* 0x000fe20000000800 */
[----:B------:R0:W-:Y:S01]  /*2ada0*/  @!P4 LDGSTS.E.BYPASS.LTC128B.128 [R10+0x18400], desc[UR60][R6.64], !P2 ;  /* 0x18400000060acfae */ /* 0x0001e2000d101d7c */
[----:B------:R-:W-:-:S03]  /*2adb0*/  IMAD.MOV.U32 R5, RZ, RZ, R14 ;  /* 0x000000ffff057224 */ /* 0x000fc600078e000e */
[----:B------:R0:W-:Y:S04]  /*2adc0*/  @!P4 LDGSTS.E.BYPASS.LTC128B.128 [R10+0x1c400], desc[UR60][R6.64+0x80], !P1 ;  /* 0x1c400080060acfae */ /* 0x0001e8000c901d7c */
[----:B0-----:R-:W-:Y:S05]  /*2add0*/  WARPSYNC.COLLECTIVE R15, `(.L_x_859) ;  /* 0x000000000f087348 */ /* 0x001fea0003c00000 */
[----:B------:R1:W2:Y:S02]  /*2ade0*/  SHFL.IDX P6, R14, R13, R12, R11 ;  /* 0x0000000c0d0e7389 */ /* 0x0002a400000c000b */
[----:B012---:R-:W-:Y:S01]  /*2adf0*/  ENDCOLLECTIVE ;  /* 0x000000000000791b */ /* 0x007fe20003800000 */
.L_x_859:
[----:B------:R-:W-:Y:S01]  /*2ae00*/  @!PT LDS RZ, [RZ] ;  /* 0x00000000fffff984 */ /* 0x000fe20000000800 */
[----:B------:R-:W-:Y:S01]  /*2ae10*/  @!PT LDS RZ, [RZ] ;  /* 0x00000000fffff984 */ /* 0x000fe20000000800 */
[----:B------:R-:W-:Y:S01]  /*2ae20*/  @!PT LDS RZ, [RZ] ;  /* 0x00000000fffff984 */ /* 0x000fe20000000800 */
[----:B------:R0:W-:Y:S01]  /*2ae30*/  @!P4 LDGSTS.E.BYPASS.LTC128B.128 [R10+0x20400], desc[UR60][R6.64+0x100], !P0 ;  /* 0x20400100060acfae */ /* 0x0001e2000c101d7c */
[----:B------:R-:W-:Y:S01]  /*2ae40*/  IMAD.MOV.U32 R3, RZ, RZ, R14 ;  /* 0x000000ffff037224 */ /* 0x000fe200078e000e */
[----:B------:R-:W-:Y:S06]  /*2ae50*/  BRA `(.L_x_860) ;  /* 0xffffffa800907947 */ /* 0x000fec000383ffff */
.L_x_719:
[----:B----4-:R4:W0:Y:S02]  /*2ae60*/  SYNCS.PHASECHK.TRANS64.TRYWAIT P0, [R18+URZ+0x36820], R0 ;  /* 0x03682000120075a7 */ /* 0x010824000800017f */
[----:B0-----:R-:W-:Y:S05]  /*2ae70*/  @!P0 NANOSLEEP.SYNCS 0x989680 ;  /* 0x009896800000895d */ /* 0x001fea0003900000 */
[----:B------:R-:W0:Y:S02]  /*2ae80*/  @!P0 SYNCS.PHASECHK.TRANS64 P0, [R18+URZ+0x36820], R0 ;  /* 0x03682000120085a7 */ /* 0x000e24000800007f */
[----:B0-----:R-:W-:Y:S05]  /*2ae90*/  @!P0 BRA `(.L_x_719) ;  /* 0xfffffffc00f08947 */ /* 0x001fea000383ffff */
[----:B------:R-:W-:Y:S05]  /*2aea0*/  BRA `(.L_x_861) ;  /* 0xffffffac00107947 */ /* 0x000fea000383ffff */
.L_x_728:
[----:B-1----:R1:W2:Y:S02]  /*2aeb0*/  SYNCS.PHASECHK.TRANS64.TRYWAIT P0, [R3+URZ+0x36840], R2 ;  /* 0x03684002030075a7 */ /* 0x0022a4000800017f */
[----:B--2---:R-:W-:Y:S05]  /*2aec0*/  @!P0 NANOSLEEP.SYNCS 0x989680 ;  /* 0x009896800000895d */ /* 0x004fea0003900000 */
[----:B------:R-:W2:Y:S02]  /*2aed0*/  @!P0 SYNCS.PHASECHK.TRANS64 P0, [R3+URZ+0x36840], R2 ;  /* 0x03684002030085a7 */ /* 0x000ea4000800007f */
[----:B--2---:R-:W-:Y:S05]  /*2aee0*/  @!P0 BRA `(.L_x_728) ;  /* 0xfffffffc00f08947 */ /* 0x004fea000383ffff */
[----:B------:R-:W-:Y:S05]  /*2aef0*/  BRA `(.L_x_862) ;  /* 0xffffffac00ec7947 */ /* 0x000fea000383ffff */
.L_x_735:
[----:B0-----:R0:W1:Y:S02]  /*2af00*/  SYNCS.PHASECHK.TRANS64.TRYWAIT P0, [R3+URZ+0x60], R2 ;  /* 0x00006002030075a7 */ /* 0x001064000800017f */
[----:B-1----:R-:W-:Y:S05]  /*2af10*/  @!P0 NANOSLEEP.SYNCS 0x989680 ;  /* 0x009896800000895d */ /* 0x002fea0003900000 */
[----:B------:R-:W1:Y:S02]  /*2af20*/  @!P0 SYNCS.PHASECHK.TRANS64 P0, [R3+URZ+0x60], R2 ;  /* 0x00006002030085a7 */ /* 0x000e64000800007f */
[----:B-1----:R-:W-:Y:S05]  /*2af30*/  @!P0 BRA `(.L_x_735) ;  /* 0xfffffffc00f08947 */ /* 0x002fea000383ffff */
[----:B------:R-:W-:Y:S05]  /*2af40*/  BRA `(.L_x_863) ;  /* 0xffffffb400007947 */ /* 0x000fea000383ffff */
.L_x_745:
[----:B-1----:R1:W2:Y:S02]  /*2af50*/  SYNCS.PHASECHK.TRANS64.TRYWAIT P0, [R3+URZ+0x36840], R2 ;  /* 0x03684002030075a7 */ /* 0x0022a4000800017f */
[----:B--2---:R-:W-:Y:S05]  /*2af60*/  @!P0 NANOSLEEP.SYNCS 0x989680 ;  /* 0x009896800000895d */ /* 0x004fea0003900000 */
[----:B------:R-:W2:Y:S02]  /*2af70*/  @!P0 SYNCS.PHASECHK.TRANS64 P0, [R3+URZ+0x36840], R2 ;  /* 0x03684002030085a7 */ /* 0x000ea4000800007f */
[----:B--2---:R-:W-:Y:S05]  /*2af80*/  @!P0 BRA `(.L_x_745) ;  /* 0xfffffffc00f08947 */ /* 0x004fea000383ffff */
[----:B------:R-:W-:Y:S05]  /*2af90*/  BRA `(.L_x_864) ;  /* 0xffffffb800cc7947 */ /* 0x000fea000383ffff */
.L_x_752:
[----:B0-----:R0:W1:Y:S02]  /*2afa0*/  SYNCS.PHASECHK.TRANS64.TRYWAIT P0, [R2+URZ+0x60], R3 ;  /* 0x00006003020075a7 */ /* 0x001064000800017f */
[----:B-1----:R-:W-:Y:S05]  /*2afb0*/  @!P0 NANOSLEEP.SYNCS 0x989680 ;  /* 0x009896800000895d */ /* 0x002fea0003900000 */
[----:B------:R-:W1:Y:S02]  /*2afc0*/  @!P0 SYNCS.PHASECHK.TRANS64 P0, [R2+URZ+0x60], R3 ;  /* 0x00006003020085a7 */ /* 0x000e64000800007f */
[----:B-1----:R-:W-:Y:S05]  /*2afd0*/  @!P0 BRA `(.L_x_752) ;  /* 0xfffffffc00f08947 */ /* 0x002fea000383ffff */
[----:B------:R-:W-:Y:S05]  /*2afe0*/  BRA `(.L_x_865) ;  /* 0xffffffbc00e07947 */ /* 0x000fea000383ffff */
.L_x_762:
[----:B--2---:R2:W3:Y:S02]  /*2aff0*/  SYNCS.PHASECHK.TRANS64.TRYWAIT P0, [R2+URZ+0x36840], R3 ;  /* 0x03684003020075a7 */ /* 0x0044e4000800017f */
[----:B---3--:R-:W-:Y:S05]  /*2b000*/  @!P0 NANOSLEEP.SYNCS 0x989680 ;  /* 0x009896800000895d */ /* 0x008fea0003900000 */
[----:B------:R-:W3:Y:S02]  /*2b010*/  @!P0 SYNCS.PHASECHK.TRANS64 P0, [R2+URZ+0x36840], R3 ;  /* 0x03684003020085a7 */ /* 0x000ee4000800007f */
[----:B---3--:R-:W-:Y:S05]  /*2b020*/  @!P0 BRA `(.L_x_762) ;  /* 0xfffffffc00f08947 */ /* 0x008fea000383ffff */
[----:B------:R-:W-:Y:S05]  /*2b030*/  BRA `(.L_x_866) ;  /* 0xffffffc4007c7947 */ /* 0x000fea000383ffff */
.L_x_769:
[----:B0-----:R0:W1:Y:S02]  /*2b040*/  SYNCS.PHASECHK.TRANS64.TRYWAIT P0, [R2+URZ+0x60], R5 ;  /* 0x00006005020075a7 */ /* 0x001064000800017f */
[----:B-1----:R-:W-:Y:S05]  /*2b050*/  @!P0 NANOSLEEP.SYNCS 0x989680 ;  /* 0x009896800000895d */ /* 0x002fea0003900000 */
[----:B------:R-:W1:Y:S02]  /*2b060*/  @!P0 SYNCS.PHASECHK.TRANS64 P0, [R2+URZ+0x60], R5 ;  /* 0x00006005020085a7 */ /* 0x000e64000800007f */
[----:B-1----:R-:W-:Y:S05]  /*2b070*/  @!P0 BRA `(.L_x_769) ;  /* 0xfffffffc00f08947 */ /* 0x002fea000383ffff */
[----:B------:R-:W-:Y:S05]  /*2b080*/  BRA `(.L_x_867) ;  /* 0xffffffc800907947 */ /* 0x000fea000383ffff */
.L_x_781:
[----:B---3--:R3:W4:Y:S02]  /*2b090*/  SYNCS.PHASECHK.TRANS64.TRYWAIT P0, [R0+URZ+0x36860], R2 ;  /* 0x03686002000075a7 */ /* 0x008724000800017f */
[----:B----4-:R-:W-:Y:S05]  /*2b0a0*/  @!P0 NANOSLEEP.SYNCS 0x989680 ;  /* 0x009896800000895d */ /* 0x010fea0003900000 */
[----:B------:R-:W4:Y:S02]  /*2b0b0*/  @!P0 SYNCS.PHASECHK.TRANS64 P0, [R0+URZ+0x36860], R2 ;  /* 0x03686002000085a7 */ /* 0x000f24000800007f */
[----:B----4-:R-:W-:Y:S05]  /*2b0c0*/  @!P0 BRA `(.L_x_781) ;  /* 0xfffffffc00f08947 */ /* 0x010fea000383ffff */
[----:B------:R-:W-:Y:S05]  /*2b0d0*/  BRA `(.L_x_868) ;  /* 0xffffffd000187947 */ /* 0x000fea000383ffff */
.L_x_789:
[----:B------:R-:W4:Y:S01]  /*2b0e0*/  LDL R0, [R1] ;  /* 0x0000000001007983 */ /* 0x000f220000100800 */
[----:B------:R-:W-:Y:S01]  /*2b0f0*/  BSSY B0, `(.L_x_869) ;  /* 0x0000008000007945 */ /* 0x000fe20003800000 */
[----:B------:R-:W-:Y:S02]  /*2b100*/  IMAD.MOV.U32 R12, RZ, RZ, RZ ;  /* 0x000000ffff0c7224 */ /* 0x000fe400078e00ff */
[----:B0-----:R-:W-:Y:S02]  /*2b110*/  IMAD.MOV.U32 R11, RZ, RZ, 0x1f ;  /* 0x0000001fff0b7424 */ /* 0x001fe400078e00ff */
[----:B------:R-:W-:Y:S02]  /*2b120*/  IMAD.MOV.U32 R15, RZ, RZ, -0x1 ;  /* 0xffffffffff0f7424 */ /* 0x000fe400078e00ff */
[----:B----4-:R-:W-:-:S07]  /*2b130*/  IMAD.MOV.U32 R13, RZ, RZ, R0 ;  /* 0x000000ffff0d7224 */ /* 0x010fce00078e0000 */
[----:B-123--:R-:W-:Y:S05]  /*2b140*/  WARPSYNC.COLLECTIVE R15, `(.L_x_870) ;  /* 0x000000000f087348 */ /* 0x00efea0003c00000 */
[----:B------:R0:W4:Y:S02]  /*2b150*/  SHFL.IDX P6, R14, R13, R12, R11 ;  /* 0x0000000c0d0e7389 */ /* 0x00012400000c000b */
[----:B01234-:R-:W-:Y:S01]  /*2b160*/  ENDCOLLECTIVE ;  /* 0x000000000000791b */ /* 0x01ffe20003800000 */
.L_x_870:
[----:B------:R-:W-:Y:S05]  /*2b170*/  BSYNC B0 ;  /* 0x0000000000007941 */ /* 0x000fea0003800000 */
.L_x_869:
        /* <DEDUP_REMOVED lines=9> */
.L_x_871:
[----:B------:R-:W-:Y:S01]  /*2b210*/  ULDC UR4, c[0x0][0xc3c] ;  /* 0x00030f0000047ab9 */ /* 0x000fe20000000800 */
        /* <DEDUP_REMOVED lines=25> */
.L_x_872:
        /* <DEDUP_REMOVED lines=8> */
.L_x_873:
        /* <DEDUP_REMOVED lines=8> */
.L_x_874:
        /* <DEDUP_REMOVED lines=8> */
.L_x_875:
        /* <DEDUP_REMOVED lines=8> */
.L_x_876:
        /* <DEDUP_REMOVED lines=9> */
.L_x_877:
[----:B------:R-:W-:Y:S01]  /*2b640*/  IMAD.MOV.U32 R9, RZ, RZ, R14 ;  /* 0x000000ffff097224 */ /* 0x000fe200078e000e */
[----:B------:R-:W-:Y:S06]  /*2b650*/  BRA `(.L_x_878) ;  /* 0xffffffd000c87947 */ /* 0x000fec000383ffff */
.L_x_792:
[----:B------:R-:W-:Y:S01]  /*2b660*/  BSSY B0, `(.L_x_879) ;  /* 0x0000008000007945 */ /* 0x000fe20003800000 */
[----:B------:R-:W-:Y:S02]  /*2b670*/  IMAD.MOV.U32 R13, RZ, RZ, R2 ;  /* 0x000000ffff0d7224 */ /* 0x000fe400078e0002 */
[----:B------:R-:W-:Y:S02]  /*2b680*/  IMAD.MOV.U32 R12, RZ, RZ, 0x1 ;  /* 0x00000001ff0c7424 */ /* 0x000fe400078e00ff */
[----:B------:R-:W-:Y:S02]  /*2b690*/  IMAD.MOV.U32 R11, RZ, RZ, RZ ;  /* 0x000000ffff0b7224 */ /* 0x000fe400078e00ff */
[----:B------:R-:W-:-:S07]  /*2b6a0*/  IMAD.MOV.U32 R15, RZ, RZ, -0x1 ;  /* 0xffffffffff0f7424 */ /* 0x000fce00078e00ff */
[----:B0-----:R-:W-:Y:S05]  /*2b6b0*/  WARPSYNC.COLLECTIVE R15, `(.L_x_880) ;  /* 0x000000000f087348 */ /* 0x001fea0003c00000 */
[----:B------:R1:W2:Y:S02]  /*2b6c0*/  SHFL.UP P6, R14, R13, R12, R11 ;  /* 0x0400000c0d0e7389 */ /* 0x0002a400000c000b */
[----:B012---:R-:W-:Y:S01]  /*2b6d0*/  ENDCOLLECTIVE ;  /* 0x000000000000791b */ /* 0x007fe20003800000 */
.L_x_880:
[----:B------:R-:W-:Y:S05]  /*2b6e0*/  BSYNC B0 ;  /* 0x0000000000007941 */ /* 0x000fea0003800000 */
.L_x_879:
        /* <DEDUP_REMOVED lines=10> */
.L_x_881:
        /* <DEDUP_REMOVED lines=8> */
.L_x_882:
        /* <DEDUP_REMOVED lines=8> */
.L_x_883:
        /* <DEDUP_REMOVED lines=8> */
.L_x_884:
        /* <DEDUP_REMOVED lines=9> */
.L_x_885:
[----:B------:R-:W-:Y:S01]  /*2b9a0*/  IMAD.MOV.U32 R9, RZ, RZ, R14 ;  /* 0x000000ffff097224 */ /* 0x000fe200078e000e */
[----:B------:R-:W-:Y:S06]  /*2b9b0*/  BRA `(.L_x_886) ;  /* 0xffffffd0009c7947 */ /* 0x000fec000383ffff */
.L_x_794:
[----:B------:R-:W-:Y:S01]  /*2b9c0*/  BSSY B0, `(.L_x_887) ;  /* 0x0000006000007945 */ /* 0x000fe20003800000 */
[----:B------:R-:W-:Y:S01]  /*2b9d0*/  PLOP3.LUT P6, PT, P6, PT, PT, 0x8, 0x0 ;  /* 0x000000000000781c */ /* 0x000fe200037ce170 */
[----:B------:R-:W-:-:S12]  /*2b9e0*/  IMAD.MOV.U32 R15, RZ, RZ, -0x1 ;  /* 0xffffffffff0f7424 */ /* 0x000fd800078e00ff */
[----:B0-----:R-:W-:Y:S05]  /*2b9f0*/  WARPSYNC.COLLECTIVE R15, `(.L_x_888) ;  /* 0x000000000f087348 */ /* 0x001fea0003c00000 */
[----:B------:R-:W-:Y:S01]  /*2ba00*/  VOTE.ANY R14, PT, P6 ;  /* 0x00000000000e7806 */ /* 0x000fe200030e0100 */
[----:B0-----:R-:W-:Y:S06]  /*2ba10*/  ENDCOLLECTIVE ;  /* 0x000000000000791b */ /* 0x001fec0003800000 */
.L_x_888:
[----:B------:R-:W-:Y:S05]  /*2ba20*/  BSYNC B0 ;  /* 0x0000000000007941 */ /* 0x000fea0003800000 */
.L_x_887:
        /* <DEDUP_REMOVED lines=9> */
.L_x_889:
[----:B------:R-:W-:Y:S02]  /*2bac0*/  IMAD.MOV.U32 R13, RZ, RZ, R6 ;  /* 0x000000ffff0d7224 */ /* 0x000fe400078e0006 */
[----:B------:R-:W-:-:S07]  /*2bad0*/  IMAD.MOV.U32 R4, RZ, RZ, R14 ;  /* 0x000000ffff047224 */ /* 0x000fce00078e000e */
[----:B------:R-:W-:Y:S05]  /*2bae0*/  WARPSYNC.COLLECTIVE R15, `(.L_x_890) ;  /* 0x000000000f087348 */ /* 0x000fea0003c00000 */
[----:B------:R0:W1:Y:S02]  /*2baf0*/  SHFL.IDX P6, R14, R13, R12, R11 ;  /* 0x0000000c0d0e7389 */ /* 0x00006400000c000b */
[----:B01----:R-:W-:Y:S01]  /*2bb00*/  ENDCOLLECTIVE ;  /* 0x000000000000791b */ /* 0x003fe20003800000 */
.L_x_890:
[----:B------:R-:W-:Y:S01]  /*2bb10*/  IMAD.MOV.U32 R6, RZ, RZ, R14 ;  /* 0x000000ffff067224 */ /* 0x000fe200078e000e */
[----:B------:R-:W-:Y:S06]  /*2bb20*/  BRA `(.L_x_891) ;  /* 0xffffffd0007c7947 */ /* 0x000fec000383ffff */
.L_x_796:
[----:B------:R-:W-:Y:S01]  /*2bb30*/  BSSY B0, `(.L_x_892) ;  /* 0x0000007000007945 */ /* 0x000fe20003800000 */
[----:B------:R-:W-:Y:S02]  /*2bb40*/  IMAD.MOV.U32 R13, RZ, RZ, R7 ;  /* 0x000000ffff0d7224 */ /* 0x000fe400078e0007 */
[----:B------:R-:W-:Y:S02]  /*2bb50*/  IMAD.MOV.U32 R11, RZ, RZ, 0x1f ;  /* 0x0000001fff0b7424 */ /* 0x000fe400078e00ff */
[----:B------:R-:W-:-:S07]  /*2bb60*/  IMAD.MOV.U32 R15, RZ, RZ, -0x1 ;  /* 0xffffffffff0f7424 */ /* 0x000fce00078e00ff */
[----:B0123--:R-:W-:Y:S05]  /*2bb70*/  WARPSYNC.COLLECTIVE R15, `(.L_x_893) ;  /* 0x000000000f087348 */ /* 0x00ffea0003c00000 */
[----:B------:R4:W0:Y:S02]  /*2bb80*/  SHFL.IDX P6, R14, R13, R12, R11 ;  /* 0x0000000c0d0e7389 */ /* 0x00082400000c000b */
[----:B01234-:R-:W-:Y:S01]  /*2bb90*/  ENDCOLLECTIVE ;  /* 0x000000000000791b */ /* 0x01ffe20003800000 */
.L_x_893:
[----:B------:R-:W-:Y:S05]  /*2bba0*/  BSYNC B0 ;  /* 0x0000000000007941 */ /* 0x000fea0003800000 */
.L_x_892:
[----:B------:R-:W-:Y:S01]  /*2bbb0*/  IMAD.MOV.U32 R7, RZ, RZ, R14 ;  /* 0x000000ffff077224 */ /* 0x000fe200078e000e */
[----:B------:R-:W-:Y:S06]  /*2bbc0*/  BRA `(.L_x_894) ;  /* 0xffffffd0006c7947 */ /* 0x000fec000383ffff */
.L_x_800:
[----:B0-----:R0:W1:Y:S02]  /*2bbd0*/  SYNCS.PHASECHK.TRANS64.TRYWAIT P0, [R0+URZ+0x36820], R3 ;  /* 0x03682003000075a7 */ /* 0x001064000800017f */
[----:B-1----:R-:W-:Y:S05]  /*2bbe0*/  @!P0 NANOSLEEP.SYNCS 0x989680 ;  /* 0x009896800000895d */ /* 0x002fea0003900000 */
[----:B------:R-:W1:Y:S02]  /*2bbf0*/  @!P0 SYNCS.PHASECHK.TRANS64 P0, [R0+URZ+0x36820], R3 ;  /* 0x03682003000085a7 */ /* 0x000e64000800007f */
[----:B-1----:R-:W-:Y:S05]  /*2bc00*/  @!P0 BRA `(.L_x_800) ;  /* 0xfffffffc00f08947 */ /* 0x002fea000383ffff */
[----:B------:R-:W-:Y:S05]  /*2bc10*/  BRA `(.L_x_895) ;  /* 0xffffffd800047947 */ /* 0x000fea000383ffff */
.L_x_801:
        /* <DEDUP_REMOVED lines=11> */
.L_x_897:
[----:B------:R-:W-:Y:S05]  /*2bcd0*/  BSYNC B0 ;  /* 0x0000000000007941 */ /* 0x000fea0003800000 */
.L_x_896:
[----:B------:R-:W-:Y:S05]  /*2bce0*/  BRA `(.L_x_898) ;  /* 0xffffffd400ec7947 */ /* 0x000fea000383ffff */
.L_x_802:
[----:B------:R-:W-:Y:S01]  /*2bcf0*/  BSSY B0, `(.L_x_899) ;  /* 0x0000006000007945 */ /* 0x000fe20003800000 */
[----:B------:R-:W-:-:S07]  /*2bd00*/  IMAD.MOV.U32 R15, RZ, RZ, -0x1 ;  /* 0xffffffffff0f7424 */ /* 0x000fce00078e00ff */
[----:B01----:R-:W-:Y:S05]  /*2bd10*/  WARPSYNC.COLLECTIVE R15, `(.L_x_900) ;  /* 0x000000000f0c7348 */ /* 0x003fea0003c00000 */
[----:B------:R-:W-:Y:S02]  /*2bd20*/  ELECT P6, UR62, PT ;  /* 0x00000000003e782f */ /* 0x000fe400038c0000 */
[----:B------:R-:W-:Y:S01]  /*2bd30*/  MOV R14, UR62 ;  /* 0x0000003e000e7c02 */ /* 0x000fe20008000f00 */
[----:B01----:R-:W-:Y:S10]  /*2bd40*/  ENDCOLLECTIVE ;  /* 0x000000000000791b */ /* 0x003ff40003800000 */
.L_x_900:
[----:B------:R-:W-:Y:S05]  /*2bd50*/  BSYNC B0 ;  /* 0x0000000000007941 */ /* 0x000fea0003800000 */
.L_x_899:
[----:B------:R-:W-:Y:S05]  /*2bd60*/  BRA `(.L_x_901) ;  /* 0xffffffd400e07947 */ /* 0x000fea000383ffff */
.L_x_804:
[----:B0-----:R0:W1:Y:S02]  /*2bd70*/  SYNCS.PHASECHK.TRANS64.TRYWAIT P0, [R6+URZ], R5 ;  /* 0x00000005060075a7 */ /* 0x001064000800017f */
[----:B-1----:R-:W-:Y:S05]  /*2bd80*/  @!P0 NANOSLEEP.SYNCS 0x989680 ;  /* 0x009896800000895d */ /* 0x002fea0003900000 */
[----:B------:R-:W1:Y:S02]  /*2bd90*/  @!P0 SYNCS.PHASECHK.TRANS64 P0, [R6+URZ], R5 ;  /* 0x00000005060085a7 */ /* 0x000e64000800007f */
[----:B-1----:R-:W-:Y:S05]  /*2bda0*/  @!P0 BRA `(.L_x_804) ;  /* 0xfffffffc00f08947 */ /* 0x002fea000383ffff */
[----:B------:R-:W-:Y:S05]  /*2bdb0*/  BRA `(.L_x_902) ;  /* 0xffffffd800187947 */ /* 0x000fea000383ffff */
.L_x_805:
[----:B-1----:R1:W2:Y:S02]  /*2bdc0*/  SYNCS.PHASECHK.TRANS64.TRYWAIT P0, [R7+URZ], R2 ;  /* 0x00000002070075a7 */ /* 0x0022a4000800017f */
[----:B--2---:R-:W-:Y:S05]  /*2bdd0*/  @!P0 NANOSLEEP.SYNCS 0x989680 ;  /* 0x009896800000895d */ /* 0x004fea0003900000 */
[----:B------:R-:W2:Y:S02]  /*2bde0*/  @!P0 SYNCS.PHASECHK.TRANS64 P0, [R7+URZ], R2 ;  /* 0x00000002070085a7 */ /* 0x000ea4000800007f */
[----:B--2---:R-:W-:Y:S05]  /*2bdf0*/  @!P0 BRA `(.L_x_805) ;  /* 0xfffffffc00f08947 */ /* 0x004fea000383ffff */
[----:B------:R-:W-:Y:S05]  /*2be00*/  BRA `(.L_x_903) ;  /* 0xffffffd8000c7947 */ /* 0x000fea000383ffff */
.L_x_807:
[----:B--2---:R2:W3:Y:S02]  /*2be10*/  SYNCS.PHASECHK.TRANS64.TRYWAIT P0, [R4+URZ], R5 ;  /* 0x00000005040075a7 */ /* 0x0044e4000800017f */
[----:B---3--:R-:W-:Y:S05]  /*2be20*/  @!P0 NANOSLEEP.SYNCS 0x989680 ;  /* 0x009896800000895d */ /* 0x008fea0003900000 */
[----:B------:R-:W3:Y:S02]  /*2be30*/  @!P0 SYNCS.PHASECHK.TRANS64 P0, [R4+URZ], R5 ;  /* 0x00000005040085a7 */ /* 0x000ee4000800007f */
[----:B---3--:R-:W-:Y:S05]  /*2be40*/  @!P0 BRA `(.L_x_807) ;  /* 0xfffffffc00f08947 */ /* 0x008fea000383ffff */
[----:B------:R-:W-:Y:S05]  /*2be50*/  BRA `(.L_x_904) ;  /* 0xffffffd800107947 */ /* 0x000fea000383ffff */
.L_x_905:
        /* <DEDUP_REMOVED lines=10> */
.L_x_3018:


//--------------------- .text._ZN7cutlass13device_kernelIN5flash11enable_sm90INS1_16FlashAttnFwdSm90INS1_25CollectiveMainloopFwdSm90ILi2EN4cute5tupleIJNS5_1CILi1EEES8_S8_EEENS6_IJNS7_ILi128EEENS7_ILi96EEENS7_ILi192EEEEEELi192ENS_10bfloat16_tEfNS_4arch4Sm90ELb0ELb1ELb1ELb0ELb0ELb0ELb0ELb1ELb1ELb1ELb1ELb0EEENS1_21CollectiveEpilogueFwdINS6_IJSA_SC_SB_EEES9_SE_SG_Li256ELb0ELb1ELb1ELb0EEENS1_19SingleTileSchedulerILb0ELb1ELb1ELi128EEEEEEEEEvNT_6ParamsE --------------------------
	.section	.text._ZN7cutlass13device_kernelIN5flash11enable_sm90INS1_16FlashAttnFwdSm90INS1_25CollectiveMainloopFwdSm90ILi2EN4cute5tupleIJNS5_1CILi1EEES8_S8_EEENS6_IJNS7_ILi128EEENS7_ILi96EEENS7_ILi192EEEEEELi192ENS_10bfloat16_tEfNS_4arch4Sm90ELb0ELb1ELb1ELb0ELb0ELb0ELb0ELb1ELb1ELb1ELb1ELb0EEENS1_21CollectiveEpilogueFwdINS6_IJSA_SC_SB_EEES9_SE_SG_Li256ELb0ELb1ELb1ELb0EEENS1_19SingleTileSchedulerILb0ELb1ELb1ELi128EEEEEEEEEvNT_6ParamsE,"ax",@progbits
	.align	128
.text._ZN7cutlass13device_kernelIN5flash11enable_sm90INS1_16FlashAttnFwdSm90INS1_25CollectiveMainloopFwdSm90ILi2EN4cute5tupleIJNS5_1CILi1EEES8_S8_EEENS6_IJNS7_ILi128EEENS7_ILi96EEENS7_ILi192EEEEEELi192ENS_10bfloat16_tEfNS_4arch4Sm90ELb0ELb1ELb1ELb0ELb0ELb0ELb0ELb1ELb1ELb1ELb1ELb0EEENS1_21CollectiveEpilogueFwdINS6_IJSA_SC_SB_EEES9_SE_SG_Li256ELb0ELb1ELb1ELb0EEENS1_19SingleTileSchedulerILb0ELb1ELb1ELi128EEEEEEEEEvNT_6ParamsE:
        .type           _ZN7cutlass13device_kernelIN5flash11enable_sm90INS1_16FlashAttnFwdSm90INS1_25CollectiveMainloopFwdSm90ILi2EN4cute5tupleIJNS5_1CILi1EEES8_S8_EEENS6_IJNS7_ILi128EEENS7_ILi96EEENS7_ILi192EEEEEELi192ENS_10bfloat16_tEfNS_4arch4Sm90ELb0ELb1ELb1ELb0ELb0ELb0ELb0ELb1ELb1ELb1ELb1ELb0EEENS1_21CollectiveEpilogueFwdINS6_IJSA_SC_SB_EEES9_SE_SG_Li256ELb0ELb1ELb1ELb0EEENS1_19SingleTileSchedulerILb0ELb1ELb1ELi128EEEEEEEEEvNT_6ParamsE,@function
        .size           _ZN7cutlass13device_kernelIN5flash11enable_sm90INS1_16FlashAttnFwdSm90INS1_25CollectiveMainloopFwdSm90ILi2EN4cute5tupleIJNS5_1CILi1EEES8_S8_EEENS6_IJNS7_ILi128EEENS7_ILi96EEENS7_ILi192EEEEEELi192ENS_10bfloat16_tEfNS_4arch4Sm90ELb0ELb1ELb1ELb0ELb0ELb0ELb0ELb1ELb1ELb1ELb1ELb0EEENS1_21CollectiveEpilogueFwdINS6_IJSA_SC_SB_EEES9_SE_SG_Li256ELb0ELb1ELb1ELb0EEENS1_19SingleTileSchedulerILb0ELb1ELb1ELi128EEEEEEEEEvNT_6ParamsE,(.L_x_3019 - _ZN7cutlass13device_kernelIN5flash11enable_sm90INS1_16FlashAttnFwdSm90INS1_25CollectiveMainloopFwdSm90ILi2EN4cute5tupleIJNS5_1CILi1EEES8_S8_EEENS6_IJNS7_ILi128EEENS7_ILi96EEENS7_ILi192EEEEEELi192ENS_10bfloat16_tEfNS_4arch4Sm90ELb0ELb1ELb1ELb0ELb0ELb0ELb0ELb1ELb1ELb1ELb1ELb0EEENS1_21CollectiveEpilogueFwdINS6_IJSA_SC_SB_EEES9_SE_SG_Li256ELb0ELb1ELb1ELb0EEENS1_19SingleTileSchedulerILb0ELb1ELb1ELi128EEEEEEEEEvNT_6ParamsE)
        .other          _ZN7cutlass13device_kernelIN5flash11enable_sm90INS1_16FlashAttnFwdSm90INS1_25CollectiveMainloopFwdSm90ILi2EN4cute5tupleIJNS5_1CILi1EEES8_S8_EEENS6_IJNS7_ILi128EEENS7_ILi96EEENS7_ILi192EEEEEELi192ENS_10bfloat16_tEfNS_4arch4Sm90ELb0ELb1ELb1ELb0ELb0ELb0ELb0ELb1ELb1ELb1ELb1ELb0EEENS1_21CollectiveEpilogueFwdINS6_IJSA_SC_SB_EEES9_SE_SG_Li256ELb0ELb1ELb1ELb0EEENS1_19SingleTileSchedulerILb0ELb1ELb1ELi128EEEEEEEEEvNT_6ParamsE,@"STO_CUDA_ENTRY STV_DEFAULT"
_ZN7cutlass13device_kernelIN5flash11enable_sm90INS1_16FlashAttnFwdSm90INS1_25CollectiveMainloopFwdSm90ILi2EN4cute5tupleIJNS5_1CILi1EEES8_S8_EEENS6_IJNS7_ILi128EEENS7_ILi96EEENS7_ILi192EEEEEELi192ENS_10bfloat16_tEfNS_4arch4Sm90ELb0ELb1ELb1ELb0ELb0ELb0ELb0ELb1ELb1ELb1ELb1ELb0EEENS1_21CollectiveEpilogueFwdINS6_IJSA_SC_SB_EEES9_SE_SG_Li256ELb0ELb1ELb1ELb0EEENS1_19SingleTileSchedulerILb0ELb1ELb1ELi128EEEEEEEEEvNT_6ParamsE:
        /* <DEDUP_REMOVED lines=18> */
.L_x_907:
[----:B------:R-:W-:Y:S05]  /*0120*/  BSYNC B0 ;  /* 0x0000000000007941 */ /* 0x000fea0003800000 */
.L_x_906:
        /* <DEDUP_REMOVED lines=41> */
.L_x_908:
        /* <DEDUP_REMOVED lines=22> */
.L_x_909:
        /* <DEDUP_REMOVED lines=18> */
.L_x_910:
        /* <DEDUP_REMOVED lines=22> */
.L_x_911:
        /* <DEDUP_REMOVED lines=22> */
.L_x_912:
        /* <DEDUP_REMOVED lines=9> */
.L_x_915:
        /* <DEDUP_REMOVED lines=19> */
[----:B0-----:R-:W0:Y:S01]  /*0ac0*/  LDC.64 R2, c[0x0][0x418] ;  /* 0x00010600ff027b82 */ /* 0x001e220000000a00 */
[----:B------:R-:W-:Y:S01]  /*0ad0*/  ULDC UR4, c[0x0][0x448] ;  /* 0x0001120000047ab9 */ /* 0x000fe20000000800 */
[----:B------:R-:W1:Y:S01]  /*0ae0*/  S2R R0, SR_TID.X ;  /* 0x0000000000007919 */ /* 0x000e620000002100 */
[----:B------:R-:W-:-:S03]  /*0af0*/  UISETP.NE.AND UP0, UPT, UR4, 0x1, UPT ;  /* 0x000000010400788c */ /* 0x000fc6000bf05270 */
[----:B------:R-:W-:Y:S02]  /*0b00*/  ULDC.64 UR4, c[0x0][0x9e0] ;  /* 0x0002780000047ab9 */ /* 0x000fe40000000a00 */
[----:B------:R-:W2:Y:S01]  /*0b10*/  LDC R22, c[0x0][0x288] ;  /* 0x0000a200ff167b82 */ /* 0x000ea20000000800 */
[----:B------:R-:W-:-:S05]  /*0b20*/  UISETP.GE.AND UP1, UPT, UR5, 0x1, UPT ;  /* 0x000000010500788c */ /* 0x000fca000bf26270 */
[----:B------:R-:W-:Y:S01]  /*0b30*/  @UP0 ULDC UR9, c[0x0][0x44c] ;  /* 0x0001130000090ab9 */ /* 0x000fe20000000800 */
[----:B------:R-:W-:Y:S01]  /*0b40*/  @UP0 ULDC UR11, c[0x0][0x450] ;  /* 0x00011400000b0ab9 */ /* 0x000fe20000000800 */
[----:B------:R-:W3:Y:S01]  /*0b50*/  LDC R16, c[0x0][0x424] ;  /* 0x00010900ff107b82 */ /* 0x000ee20000000800 */
[----:B------:R-:W-:-:S07]  /*0b60*/  PLOP3.LUT P1, PT, PT, PT, UP1, 0x80, 0x0 ;  /* 0x000000000000781c */ /* 0x000fce0003f2f018 */
[----:B------:R-:W4:Y:S01]  /*0b70*/  LDC R5, c[0x0][0x2f0] ;  /* 0x0000bc00ff057b82 */ /* 0x000f220000000800 */
[----:B0-----:R-:W-:-:S04]  /*0b80*/  ISETP.NE.U32.AND P0, PT, R2, RZ, PT ;  /* 0x000000ff0200720c */ /* 0x001fc80003f05070 */
[----:B------:R-:W-:-:S03]  /*0b90*/  ISETP.NE.AND.EX P0, PT, R3, RZ, PT, P0 ;  /* 0x000000ff0300720c */ /* 0x000fc60003f05300 */
[----:B------:R-:W0:Y:S01]  /*0ba0*/  S2UR UR38, SR_CTAID.X ;  /* 0x00000000002679c3 */ /* 0x000e220000002500 */
[----:B--2---:R-:W-:Y:S01]  /*0bb0*/  IADD3 R3, -R22, 0x1, RZ ;  /* 0x0000000116037810 */ /* 0x004fe20007ffe1ff */
[----:B-1----:R-:W-:Y:S01]  /*0bc0*/  VIADD R120, R0, 0xffffff80 ;  /* 0xffffff8000787836 */ /* 0x002fe20000000000 */
[----:B---3--:R-:W-:-:S05]  /*0bd0*/  SEL R16, R16, 0x1, P0 ;  /* 0x0000000110107807 */ /* 0x008fca0000000000 */
[CC--:B----4-:R-:W-:Y:S02]  /*0be0*/  IMAD R3, R16.reuse, R5.reuse, R3 ;  /* 0x0000000510037224 */ /* 0x0d0fe400078e0203 */
[----:B------:R-:W-:-:S03]  /*0bf0*/  IMAD R18, R16, R5, RZ ;  /* 0x0000000510127224 */ /* 0x000fc600078e02ff */
[----:B------:R-:W-:Y:S01]  /*0c00*/  R2UR UR10, R3 ;  /* 0x00000000030a72ca */ /* 0x000fe200000e0000 */
[----:B0-----:R-:W-:-:S04]  /*0c10*/  USHF.L.U32 UR38, UR38, 0x7, URZ ;  /* 0x0000000726267899 */ /* 0x001fc8000800063f */
[----:B------:R-:W-:Y:S02]  /*0c20*/  @UP0 UIADD3 UR8, UR38, 0x7f, URZ ;  /* 0x0000007f26080890 */ /* 0x000fe4000fffe03f */
[----:B------:R-:W-:Y:S02]  /*0c30*/  UIADD3 UR7, UR38, 0x7f, URZ ;  /* 0x0000007f26077890 */ /* 0x000fe4000fffe03f */
[----:B------:R-:W-:-:S04]  /*0c40*/  UIMAD.WIDE.U32 UR8, UR8, UR9, URZ ;  /* 0x00000009080872a5 */ /* 0x000fc8000f8e003f */
[----:B------:R-:W-:-:S04]  /*0c50*/  @UP0 USHF.R.U32.HI UR7, URZ, UR11, UR9 ;  /* 0x0000000b3f070299 */ /* 0x000fc80008011609 */
[----:B------:R-:W-:-:S04]  /*0c60*/  UIADD3 UR7, UR10, UR7, URZ ;  /* 0x000000070a077290 */ /* 0x000fc8000fffe03f */
[----:B------:R-:W-:-:S06]  /*0c70*/  UIADD3 UR4, UR7, UR4, URZ ;  /* 0x0000000407047290 */ /* 0x000fcc000fffe03f */
[----:B------:R-:W-:Y:S01]  /*0c80*/  IMAD.U32 R0, RZ, RZ, UR4 ;  /* 0x00000004ff007e24 */ /* 0x000fe2000f8e00ff */
[----:B------:R-:W-:Y:S06]  /*0c90*/  @!P1 BRA `(.L_x_917) ;  /* 0x0000000000409947 */ /* 0x000fec0003800000 */
[----:B------:R-:W-:Y:S01]  /*0ca0*/  ISETP.LT.AND P0, PT, RZ, UR7, PT ;  /* 0x00000007ff007c0c */ /* 0x000fe2000bf01270 */
[----:B------:R-:W-:-:S12]  /*0cb0*/  UIADD3 UR4, UR7, -0x1, URZ ;  /* 0xffffffff07047890 */ /* 0x000fd8000fffe03f */
[----:B------:R-:W-:Y:S05]  /*0cc0*/  @P0 BRA `(.L_x_918) ;  /* 0x00000000001c0947 */ /* 0x000fea0003800000 */
[----:B------:R-:W-:Y:S02]  /*0cd0*/  UISETP.NE.AND UP1, UPT, UR5, 0x1, UPT ;  /* 0x000000010500788c */ /* 0x000fe4000bf25270 */
[----:B------:R-:W-:-:S09]  /*0ce0*/  UIADD3 UR4, -UR7, URZ, URZ ;  /* 0x0000003f07047290 */ /* 0x000fd2000fffe13f */
[----:B------:R-:W-:Y:S02]  /*0cf0*/  @UP1 ULDC.64 UR10, c[0x0][0x9e8] ;  /* 0x00027a00000a1ab9 */ /* 0x000fe40000000a00 */
[----:B------:R-:W-:-:S04]  /*0d00*/  UIMAD.WIDE.U32 UR8, UR4, UR10, URZ ;  /* 0x0000000a040872a5 */ /* 0x000fc8000f8e003f */
[----:B------:R-:W-:-:S04]  /*0d10*/  @UP1 USHF.R.U32.HI UR4, URZ, UR11, UR9 ;  /* 0x0000000b3f041299 */ /* 0x000fc80008011609 */
[----:B------:R-:W-:Y:S01]  /*0d20*/  ULOP3.LUT UR4, URZ, UR4, URZ, 0x33, !UPT ;  /* 0x000000043f047292 */ /* 0x000fe2000f8e333f */
[----:B------:R-:W-:Y:S11]  /*0d30*/  BRA `(.L_x_919) ;  /* 0x0000000000107947 */ /* 0x000ff60003800000 */
.L_x_918:
[----:B------:R-:W-:-:S11]  /*0d40*/  UISETP.NE.AND UP1, UPT, UR5, 0x1, UPT ;  /* 0x000000010500788c */ /* 0x000fd6000bf25270 */
[----:B------:R-:W-:Y:S02]  /*0d50*/  @UP1 ULDC.64 UR10, c[0x0][0x9e8] ;  /* 0x00027a00000a1ab9 */ /* 0x000fe40000000a00 */
[----:B------:R-:W-:-:S04]  /*0d60*/  UIMAD.WIDE.U32 UR8, UR4, UR10, URZ ;  /* 0x0000000a040872a5 */ /* 0x000fc8000f8e003f */
[----:B------:R-:W-:-:S12]  /*0d70*/  @UP1 USHF.R.U32.HI UR4, URZ, UR11, UR9 ;  /* 0x0000000b3f041299 */ /* 0x000fd80008011609 */
.L_x_919:
[----:B------:R-:W-:-:S06]  /*0d80*/  UIMAD UR4, UR4, UR5, UR5 ;  /* 0x00000005040472a4 */ /* 0x000fcc000f8e0205 */
[----:B------:R-:W-:-:S07]  /*0d90*/  VIMNMX R0, R0, UR4, PT ;  /* 0x0000000400007c48 */ /* 0x000fce000bfe0100 */
.L_x_917:
[-C--:B------:R-:W-:Y:S01]  /*0da0*/  IMAD R22, R16, R5.reuse, -R22 ;  /* 0x0000000510167224 */ /* 0x080fe200078e0a16 */
[----:B------:R-:W-:Y:S01]  /*0db0*/  @UP0 ULDC UR8, c[0x0][0x44c] ;  /* 0x0001130000080ab9 */ /* 0x000fe20000000800 */
[----:B------:R-:W-:Y:S01]  /*0dc0*/  VIADD R2, R0, 0x5f ;  /* 0x0000005f00027836 */ /* 0x000fe20000000000 */
[----:B------:R-:W-:Y:S01]  /*0dd0*/  UIMAD.WIDE.U32 UR8, UR38, UR8, URZ ;  /* 0x00000008260872a5 */ /* 0x000fe2000f8e003f */
[----:B------:R-:W-:Y:S01]  /*0de0*/  IMAD R0, R16, R5, 0x5f ;  /* 0x0000005f10007424 */ /* 0x000fe200078e0205 */
[----:B------:R-:W-:Y:S01]  /*0df0*/  R2UR UR7, R22 ;  /* 0x00000000160772ca */ /* 0x000fe200000e0000 */
[----:B------:R-:W-:Y:S01]  /*0e00*/  @UP0 ULDC UR10, c[0x0][0x450] ;  /* 0x00011400000a0ab9 */ /* 0x000fe20000000800 */
[----:B------:R-:W-:Y:S01]  /*0e10*/  IMAD.HI R2, R2, 0x2aaaaaab, RZ ;  /* 0x2aaaaaab02027827 */ /* 0x000fe200078e02ff */
[----:B------:R-:W-:Y:S01]  /*0e20*/  UMOV UR4, UR38 ;  /* 0x0000002600047c82 */ /* 0x000fe20008000000 */
[----:B------:R-:W-:Y:S02]  /*0e30*/  @UP0 USHF.R.U32.HI UR4, URZ, UR10, UR9 ;  /* 0x0000000a3f040299 */ /* 0x000fe40008011609 */
[----:B------:R-:W-:Y:S01]  /*0e40*/  IMAD.HI R0, R0, 0x2aaaaaab, RZ ;  /* 0x2aaaaaab00007827 */ /* 0x000fe200078e02ff */
[----:B------:R-:W-:-:S04]  /*0e50*/  SHF.R.U32.HI R5, RZ, 0x1f, R2 ;  /* 0x0000001fff057819 */ /* 0x000fc80000011602 */
[----:B------:R-:W-:Y:S02]  /*0e60*/  SHF.R.U32.HI R3, RZ, 0x1f, R0 ;  /* 0x0000001fff037819 */ /* 0x000fe40000011600 */
[----:B------:R-:W-:Y:S01]  /*0e70*/  UIADD3 UR4, UR7, UR4, URZ ;  /* 0x0000000407047290 */ /* 0x000fe2000fffe03f */
[----:B------:R-:W-:Y:S02]  /*0e80*/  LEA.HI.SX32 R2, R2, R5, 0x1c ;  /* 0x0000000502027211 */ /* 0x000fe400078fe2ff */
[----:B------:R-:W-:Y:S01]  /*0e90*/  ULDC UR7, c[0x0][0x9dc] ;  /* 0x0002770000077ab9 */ /* 0x000fe20000000800 */
[----:B------:R-:W-:Y:S01]  /*0ea0*/  LEA.HI.SX32 R3, R0, R3, 0x1c ;  /* 0x0000000300037211 */ /* 0x000fe200078fe2ff */
[----:B------:R-:W-:-:S03]  /*0eb0*/  UIADD3 UR7, UR4, -UR7, URZ ;  /* 0x8000000704077290 */ /* 0x000fc6000fffe03f */
[----:B------:R-:W-:Y:S01]  /*0ec0*/  VIMNMX R23, R3, R2, PT ;  /* 0x0000000203177248 */ /* 0x000fe20003fe0100 */
[----:B------:R-:W-:Y:S08]  /*0ed0*/  @!P1 BRA `(.L_x_920) ;  /* 0x0000000000449947 */ /* 0x000ff00003800000 */
[----:B------:R-:W-:-:S06]  /*0ee0*/  UISETP.GT.AND UP0, UPT, UR4, -0x1, UPT ;  /* 0xffffffff0400788c */ /* 0x000fcc000bf04270 */
[----:B------:R-:W-:-:S13]  /*0ef0*/  PLOP3.LUT P0, PT, PT, PT, UP0, 0x80, 0x0 ;  /* 0x000000000000781c */ /* 0x000fda0003f0f008 */
[----:B------:R-:W-:Y:S05]  /*0f00*/  @P0 BRA `(.L_x_921) ;  /* 0x00000000001c0947 */ /* 0x000fea0003800000 */
[----:B------:R-:W-:Y:S02]  /*0f10*/  UISETP.NE.AND UP0, UPT, UR5, 0x1, UPT ;  /* 0x000000010500788c */ /* 0x000fe4000bf05270 */
[----:B------:R-:W-:-:S09]  /*0f20*/  ULOP3.LUT UR4, URZ, UR4, URZ, 0x33, !UPT ;  /* 0x000000043f047292 */ /* 0x000fd2000f8e333f */
[----:B------:R-:W-:Y:S02]  /*0f30*/  @UP0 ULDC.64 UR10, c[0x0][0x9e8] ;  /* 0x00027a00000a0ab9 */ /* 0x000fe40000000a00 */
[----:B------:R-:W-:-:S04]  /*0f40*/  UIMAD.WIDE.U32 UR8, UR4, UR10, URZ ;  /* 0x0000000a040872a5 */ /* 0x000fc8000f8e003f */
[----:B------:R-:W-:-:S04]  /*0f50*/  @UP0 USHF.R.U32.HI UR4, URZ, UR11, UR9 ;  /* 0x0000000b3f040299 */ /* 0x000fc80008011609 */
[----:B------:R-:W-:Y:S01]  /*0f60*/  ULOP3.LUT UR4, URZ, UR4, URZ, 0x33, !UPT ;  /* 0x000000043f047292 */ /* 0x000fe2000f8e333f */
[----:B------:R-:W-:Y:S11]  /*0f70*/  BRA `(.L_x_922) ;  /* 0x0000000000107947 */ /* 0x000ff60003800000 */
.L_x_921:
[----:B------:R-:W-:-:S11]  /*0f80*/  UISETP.NE.AND UP0, UPT, UR5, 0x1, UPT ;  /* 0x000000010500788c */ /* 0x000fd6000bf05270 */
[----:B------:R-:W-:Y:S02]  /*0f90*/  @UP0 ULDC.64 UR10, c[0x0][0x9e8] ;  /* 0x00027a00000a0ab9 */ /* 0x000fe40000000a00 */
[----:B------:R-:W-:-:S04]  /*0fa0*/  UIMAD.WIDE.U32 UR8, UR4, UR10, URZ ;  /* 0x0000000a040872a5 */ /* 0x000fc8000f8e003f */
[----:B------:R-:W-:-:S12]  /*0fb0*/  @UP0 USHF.R.U32.HI UR4, URZ, UR11, UR9 ;  /* 0x0000000b3f040299 */ /* 0x000fd80008011609 */
.L_x_922:
[----:B------:R-:W-:-:S04]  /*0fc0*/  UIMAD UR4, UR4, UR5, URZ ;  /* 0x00000005040472a4 */ /* 0x000fc8000f8e023f */
[----:B------:R-:W-:-:S04]  /*0fd0*/  UISETP.LT.AND UP0, UPT, UR7, UR4, UPT ;  /* 0x000000040700728c */ /* 0x000fc8000bf01270 */
[----:B------:R-:W-:-:S12]  /*0fe0*/  USEL UR7, UR7, UR4, !UP0 ;  /* 0x0000000407077287 */ /* 0x000fd8000c000000 */
.L_x_920:
[----:B------:R-:W-:Y:S02]  /*0ff0*/  UIMAD.WIDE UR4, UR7, 0x2aaaaaab, URZ ;  /* 0x2aaaaaab070478a5 */ /* 0x000fe4000f8e023f */
[----:B------:R-:W-:Y:S02]  /*1000*/  USHF.R.U32.HI UR11, URZ, 0x10, UR6 ;  /* 0x000000103f0b7899 */ /* 0x000fe40008011606 */
[----:B------:R-:W-:Y:S02]  /*1010*/  USHF.R.U32.HI UR4, URZ, 0x1f, UR5 ;  /* 0x0000001f3f047899 */ /* 0x000fe40008011605 */
[----:B------:R-:W-:Y:S02]  /*1020*/  ULOP3.LUT UR7, UR6, 0xffff, URZ, 0xc0, !UPT ;  /* 0x0000ffff06077892 */ /* 0x000fe4000f8ec03f */
[----:B------:R-:W-:-:S04]  /*1030*/  ULEA.HI.SX32 UR4, UR5, UR4, 0x1c ;  /* 0x0000000405047291 */ /* 0x000fc8000f8fe23f */
[----:B------:R-:W-:-:S04]  /*1040*/  UISETP.LT.AND UP0, UPT, URZ, UR4, UPT ;  /* 0x000000043f00728c */ /* 0x000fc8000bf01270 */
[----:B------:R-:W-:Y:S02]  /*1050*/  USEL UR10, URZ, UR4, !UP0 ;  /* 0x000000043f0a7287 */ /* 0x000fe4000c000000 */
[----:B------:R-:W-:Y:S01]  /*1060*/  UISETP.NE.AND UP0, UPT, UR11, URZ, UPT ;  /* 0x0000003f0b00728c */ /* 0x000fe2000bf05270 */
[----:B------:R-:W-:-:S03]  /*1070*/  UMOV UR4, URZ ;  /* 0x0000003f00047c82 */ /* 0x000fc60008000000 */
[----:B------:R-:W-:-:S07]  /*1080*/  ISETP.GT.AND P0, PT, R23, UR10, PT ;  /* 0x0000000a17007c0c */ /* 0x000fce000bf04270 */
[----:B------:R-:W-:-:S06]  /*1090*/  @!UP0 ULDC UR11, c[0x0][0x9f0] ;  /* 0x00027c00000b8ab9 */ /* 0x000fcc0000000800 */
[----:B------:R-:W-:Y:S05]  /*10a0*/  @!P0 BRA `(.L_x_923) ;  /* 0x00000000008c8947 */ /* 0x000fea0003800000 */
[----:B------:R-:W-:Y:S01]  /*10b0*/  IMAD.U32 R4, RZ, RZ, UR11 ;  /* 0x0000000bff047e24 */ /* 0x000fe2000f8e00ff */
[----:B------:R-:W-:-:S04]  /*10c0*/  UMOV UR4, URZ ;  /* 0x0000003f00047c82 */ /* 0x000fc80008000000 */
[----:B------:R-:W-:-:S04]  /*10d0*/  IABS R0, R4 ;  /* 0x0000000400007213 */ /* 0x000fc80000000000 */
[----:B------:R-:W-:Y:S02]  /*10e0*/  R2UR UR12, R0 ;  /* 0x00000000000c72ca */ /* 0x000fe400000e0000 */
[----:B------:R-:W-:Y:S02]  /*10f0*/  IADD3 R0, R4, -0x1, R23 ;  /* 0xffffffff04007810 */ /* 0x000fe40007ffe017 */
[----:B------:R-:W-:Y:S02]  /*1100*/  IABS R4, R4 ;  /* 0x0000000400047213 */ /* 0x000fe40000000000 */
[----:B------:R-:W-:-:S03]  /*1110*/  R2UR UR6, R0 ;  /* 0x00000000000672ca */ /* 0x000fc600000e0000 */
[----:B------:R-:W-:-:S04]  /*1120*/  IMAD.MOV R4, RZ, RZ, -R4 ;  /* 0x000000ffff047224 */ /* 0x000fc800078e0a04 */
[----:B------:R-:W0:Y:S06]  /*1130*/  I2F.RP R2, UR12 ;  /* 0x0000000c00027d06 */ /* 0x000e2c0008209400 */
[----:B------:R-:W-:-:S06]  /*1140*/  UIADD3 UR6, -UR10, UR6, URZ ;  /* 0x000000060a067290 */ /* 0x000fcc000fffe13f */
[----:B------:R-:W-:Y:S01]  /*1150*/  IMAD.U32 R0, RZ, RZ, UR6 ;  /* 0x00000006ff007e24 */ /* 0x000fe2000f8e00ff */
[----:B------:R-:W-:Y:S01]  /*1160*/  ULOP3.LUT UR6, UR6, UR11, URZ, 0x3c, !UPT ;  /* 0x0000000b06067292 */ /* 0x000fe2000f8e3c3f */
[----:B0-----:R-:W0:Y:S03]  /*1170*/  MUFU.RCP R2, R2 ;  /* 0x0000000200027308 */ /* 0x001e260000001000 */
[----:B------:R-:W-:-:S04]  /*1180*/  IABS R0, R0 ;  /* 0x0000000000007213 */ /* 0x000fc80000000000 */
[----:B------:R-:W-:Y:S01]  /*1190*/  R2UR UR9, R0 ;  /* 0x00000000000972ca */ /* 0x000fe200000e0000 */
[----:B------:R-:W-:Y:S02]  /*11a0*/  IMAD.MOV.U32 R0, RZ, RZ, R4 ;  /* 0x000000ffff007224 */ /* 0x000fe400078e0004 */
[----:B0-----:R-:W-:-:S06]  /*11b0*/  VIADD R3, R2, 0xffffffe ;  /* 0x0ffffffe02037836 */ /* 0x001fcc0000000000 */
        /* <DEDUP_REMOVED lines=18> */
.L_x_923:
[----:B------:R-:W-:Y:S02]  /*12e0*/  UIMAD UR5, UR7, UR4, UR10 ;  /* 0x00000004070572a4 */ /* 0x000fe4000f8e020a */
[----:B------:R-:W-:Y:S01]  /*12f0*/  IMAD.U32 R2, RZ, RZ, UR4 ;  /* 0x00000004ff027e24 */ /* 0x000fe2000f8e00ff */
[----:B------:R-:W-:Y:S01]  /*1300*/  PLOP3.LUT P0, PT, PT, PT, PT, 0x80, 0x0 ;  /* 0x000000000000781c */ /* 0x000fe20003f0f070 */
[----:B------:R-:W-:Y:S01]  /*1310*/  IMAD.MOV.U32 R0, RZ, RZ, RZ ;  /* 0x000000ffff007224 */ /* 0x000fe200078e00ff */
[----:B------:R-:W-:Y:S02]  /*1320*/  CS2R R118, SRZ ;  /* 0x0000000000767805 */ /* 0x000fe4000001ff00 */
[----:B------:R-:W-:Y:S02]  /*1330*/  CS2R R116, SRZ ;  /* 0x0000000000747805 */ /* 0x000fe4000001ff00 */
[----:B------:R-:W-:Y:S01]  /*1340*/  VIADDMNMX R23, R2, UR5, R23, PT ;  /* 0x0000000502177c46 */ /* 0x000fe2000b800117 */
[----:B------:R-:W-:Y:S01]  /*1350*/  IMAD.U32 R17, RZ, RZ, UR5 ;  /* 0x00000005ff117e24 */ /* 0x000fe2000f8e00ff */
[----:B------:R-:W-:Y:S01]  /*1360*/  CS2R R114, SRZ ;  /* 0x0000000000727805 */ /* 0x000fe2000001ff00 */
[----:B------:R-:W-:Y:S01]  /*1370*/  IMAD.MOV.U32 R2, RZ, RZ, RZ ;  /* 0x000000ffff027224 */ /* 0x000fe200078e00ff */
[----:B------:R-:W-:-:S02]  /*1380*/  ISETP.GT.AND P1, PT, R23, UR5, PT ;  /* 0x0000000517007c0c */ /* 0x000fc4000bf24270 */
        /* <DEDUP_REMOVED lines=50> */
[----:B------:R-:W-:-:S05]  /*16b0*/  SHF.R.S32.HI R74, RZ, 0x7, R72 ;  /* 0x00000007ff4a7819 */ /* 0x000fca0000011448 */
[----:B------:R-:W1:Y:S01]  /*16c0*/  SHFL.IDX PT, R0, R74, RZ, 0x1f ;  /* 0x00001fff4a007589 */ /* 0x000e6200000e0000 */
[----:B0-----:R-:W-:-:S04]  /*16d0*/  ULEA UR58, UR6, UR58, 0x18 ;  /* 0x0000003a063a7291 */ /* 0x001fc8000f8ec03f */
[----:B------:R-:W-:-:S04]  /*16e0*/  UIADD3 UR6, UR58, 0x12400, URZ ;  /* 0x000124003a067890 */ /* 0x000fc8000fffe03f */
        /* <DEDUP_REMOVED lines=26> */
.L_x_925:
[----:B------:R-:W-:-:S04]  /*1890*/  SHF.L.U32 R0, RZ, 0x1f, RZ ;  /* 0x0000001fff007819 */ /* 0x000fc800000006ff */
[----:B------:R-:W0:Y:S02]  /*18a0*/  SYNCS.PHASECHK.TRANS64.TRYWAIT P0, [UR58+0x30800], R0 ;  /* 0x03080000ff0075a7 */ /* 0x000e24000800017a */
[----:B0-----:R-:W-:Y:S05]  /*18b0*/  @!P0 BRA `(.L_x_926) ;  /* 0x0000013c00888947 */ /* 0x001fea0003800000 */
.L_x_1093:
[----:B------:R-:W2:Y:S02]  /*18c0*/  LDL R2, [R1+0x8] ;  /* 0x0000080001027983 */ /* 0x000ea40000100800 */
[----:B--2---:R-:W-:-:S13]  /*18d0*/  R2UR UR4, R2 ;  /* 0x00000000020472ca */ /* 0x004fda00000e0000 */
[----:B------:R-:W-:-:S06]  /*18e0*/  ULOP3.LUT UR4, UR4, 0x1, URZ, 0xfc, !UPT ;  /* 0x0000000104047892 */ /* 0x000fcc000f8efc3f */
[----:B------:R-:W-:-:S05]  /*18f0*/  IMAD.U32 R2, RZ, RZ, UR4 ;  /* 0x00000004ff027e24 */ /* 0x000fca000f8e00ff */
[----:B------:R-:W-:-:S13]  /*1900*/  ISETP.NE.AND P0, PT, R2, 0x3, PT ;  /* 0x000000030200780c */ /* 0x000fda0003f05270 */
[----:B------:R-:W-:Y:S05]  /*1910*/  @!P0 BRA `(.L_x_927) ;  /* 0x0000000000048947 */ /* 0x000fea0003800000 */
[----:B------:R-:W-:Y:S01]  /*1920*/  BPT.TRAP 0x1 ;  /* 0x000000040000795c */ /* 0x000fe20000300000 */
.L_x_927:
[----:B------:R1:W2:Y:S01]  /*1930*/  SYNCS.PHASECHK.TRANS64.TRYWAIT P2, [UR58+0x30830], R0 ;  /* 0x03083000ff0075a7 */ /* 0x0002a2000804017a */
[----:B------:R-:W-:Y:S05]  /*1940*/  @!P0 BRA `(.L_x_928) ;  /* 0x0000000000048947 */ /* 0x000fea0003800000 */
[----:B------:R-:W-:Y:S01]  /*1950*/  BPT.TRAP 0x1 ;  /* 0x000000040000795c */ /* 0x000fe20000300000 */
.L_x_928:
[----:B------:R-:W3:Y:S01]  /*1960*/  S2R R2, SR_TID.X ;  /* 0x0000000000027919 */ /* 0x000ee20000002100 */
[----:B------:R-:W-:-:S05]  /*1970*/  IMAD.U32 R6, RZ, RZ, UR36 ;  /* 0x00000024ff067e24 */ /* 0x000fca000f8e00ff */
[----:B------:R-:W-:Y:S02]  /*1980*/  LOP3.LUT R6, R6, 0x10000, RZ, 0xfc, !PT ;  /* 0x0001000006067812 */ /* 0x000fe400078efcff */
[----:B---3--:R-:W-:-:S04]  /*1990*/  LOP3.LUT R2, R2, 0x7f, RZ, 0xc0, !PT ;  /* 0x0000007f02027812 */ /* 0x008fc800078ec0ff */
[----:B------:R-:W-:Y:S01]  /*19a0*/  ISETP.NE.AND P1, PT, R2, RZ, PT ;  /* 0x000000ff0200720c */ /* 0x000fe20003f25270 */
[----:B--2---:R-:W-:-:S12]  /*19b0*/  @P2 BRA `(.L_x_929) ;  /* 0x0000000000082947 */ /* 0x004fd80003800000 */
[----:B------:R-:W2:Y:S02]  /*19c0*/  SYNCS.PHASECHK.TRANS64.TRYWAIT P2, [UR58+0x30830], R0 ;  /* 0x03083000ff0075a7 */ /* 0x000ea4000804017a */
[----:B--2---:R-:W-:Y:S05]  /*19d0*/  @!P2 BRA `(.L_x_930) ;  /* 0x0000013c0058a947 */ /* 0x004fea0003800000 */
.L_x_929:
[----:B------:R-:W-:Y:S05]  /*19e0*/  WARPSYNC.ALL ;  /* 0x0000000000007948 */ /* 0x000fea0003800000 */
[----:B------:R-:W-:Y:S01]  /*19f0*/  IMAD.MOV.U32 R7, RZ, RZ, 0x40000040 ;  /* 0x40000040ff077424 */ /* 0x000fe200078e00ff */
[----:B------:R-:W-:Y:S01]  /*1a00*/  UIADD3 UR4, UR58, 0x1e400, URZ ;  /* 0x0001e4003a047890 */ /* 0x000fe2000fffe03f */
[----:B------:R-:W-:Y:S01]  /*1a10*/  R2UR UR8, R6 ;  /* 0x00000000060872ca */ /* 0x000fe200000e0000 */
[----:B------:R-:W-:Y:S02]  /*1a20*/  WARPGROUP.ARRIVE ;  /* 0x00000000000079c5 */ /* 0x000fe40000000000 */
[----:B------:R-:W-:Y:S01]  /*1a30*/  R2UR UR9, R7 ;  /* 0x00000000070972ca */ /* 0x000fe200000e0000 */
[----:B------:R-:W-:Y:S01]  /*1a40*/  USHF.R.U32.HI UR4, URZ, 0x4, UR4 ;  /* 0x000000043f047899 */ /* 0x000fe20008011604 */
[----:B------:R-:W-:Y:S01]  /*1a50*/  LOP3.LUT R9, R72, 0xffffff80, RZ, 0xc0, !PT ;  /* 0xffffff8048097812 */ /* 0x000fe200078ec0ff */
[----:B------:R-:W-:Y:S01]  /*1a60*/  UMOV UR11, 0x40000040 ;  /* 0x40000040000b7882 */ /* 0x000fe20000000000 */
[----:B------:R-:W-:Y:S01]  /*1a70*/  UMOV UR7, 0x40000040 ;  /* 0x4000004000077882 */ /* 0x000fe20000000000 */
[----:B------:R-:W-:Y:S01]  /*1a80*/  ULOP3.LUT UR4, UR4, 0x3fff, URZ, 0xc0, !UPT ;  /* 0x00003fff04047892 */ /* 0x000fe2000f8ec03f */
[----:B------:R-:W-:Y:S01]  /*1a90*/  LEA.HI R73, R73, R120, RZ, 0x2 ;  /* 0x0000007849497211 */ /* 0x000fe200078f10ff */
[----:B------:R-:W-:Y:S01]  /*1aa0*/  UMOV UR13, 0x40000040 ;  /* 0x40000040000d7882 */ /* 0x000fe20000000000 */
[----:B------:R-:W-:Y:S01]  /*1ab0*/  UMOV UR15, 0x40000040 ;  /* 0x40000040000f7882 */ /* 0x000fe20000000000 */
[----:B------:R-:W-:Y:S01]  /*1ac0*/  ULOP3.LUT UR60, UR4, 0x10000, URZ, 0xfc, !UPT ;  /* 0x00010000043c7892 */ /* 0x000fe2000f8efc3f */
[----:B------:R-:W-:Y:S01]  /*1ad0*/  IMAD.IADD R10, R120, 0x1, -R9 ;  /* 0x00000001780a7824 */ /* 0x000fe200078e0a09 */
[----:B------:R-:W-:Y:S01]  /*1ae0*/  UMOV UR17, 0x40000040 ;  /* 0x4000004000117882 */ /* 0x000fe20000000000 */
[----:B------:R-:W-:Y:S01]  /*1af0*/  UMOV UR19, 0x40000040 ;  /* 0x4000004000137882 */ /* 0x000fe20000000000 */
[----:B------:R-:W-:Y:S01]  /*1b00*/  UIADD3 UR6, UR60, 0x2, URZ ;  /* 0x000000023c067890 */ /* 0x000fe2000fffe03f */
[----:B------:R-:W-:Y:S01]  /*1b10*/  LOP3.LUT R73, R73, 0xfffffffc, RZ, 0xc0, !PT ;  /* 0xfffffffc49497812 */ /* 0x000fe200078ec0ff */
[----:B------:R-:W-:Y:S01]  /*1b20*/  UIADD3 UR14, UR60, 0x4, URZ ;  /* 0x000000043c0e7890 */ /* 0x000fe2000fffe03f */
[----:B------:R-:W-:Y:S01]  /*1b30*/  SHF.R.S32.HI R9, RZ, 0x1f, R10 ;  /* 0x0000001fff097819 */ /* 0x000fe2000001140a */
[----:B------:R-:W-:Y:S01]  /*1b40*/  UMOV UR10, UR60 ;  /* 0x0000003c000a7c82 */ /* 0x000fe20008000000 */
[----:B------:R-:W-:Y:S01]  /*1b50*/  UIADD3 UR18, UR60, 0x6, URZ ;  /* 0x000000063c127890 */ /* 0x000fe2000fffe03f */
[----:B------:R-:W-:Y:S01]  /*1b60*/  HGMMA.64x96x16.F32.BF16 R24, gdesc[UR8], RZ, !UPT, gsb0 ;  /* 0x01600000081879f0 */ /* 0x000fe2000c0018ff */
[----:B------:R-:W-:Y:S01]  /*1b70*/  R2UR UR10, R6 ;  /* 0x00000000060a72ca */ /* 0x000fe200000e0000 */
[----:B------:R-:W-:Y:S01]  /*1b80*/  UMOV UR9, 0x40000040 ;  /* 0x4000004000097882 */ /* 0x000fe20000000000 */
[----:B------:R-:W-:Y:S01]  /*1b90*/  UIADD3 UR22, UR60, 0x300, URZ ;  /* 0x000003003c167890 */ /* 0x000fe2000fffe03f */
[CC--:B------:R-:W-:Y:S01]  /*1ba0*/  LEA.HI R11, R9.reuse, R10.reuse, RZ, 0x2 ;  /* 0x0000000a090b7211 */ /* 0x0c0fe200078f10ff */
[----:B------:R-:W-:Y:S01]  /*1bb0*/  UMOV UR5, UR9 ;  /* 0x0000000900057c82 */ /* 0x000fe20008000000 */
[----:B------:R-:W-:Y:S01]  /*1bc0*/  UMOV UR21, 0x40000040 ;  /* 0x4000004000157882 */ /* 0x000fe20000000000 */
[----:B------:R-:W-:Y:S01]  /*1bd0*/  UMOV UR23, 0x40000040 ;  /* 0x4000004000177882 */ /* 0x000fe20000000000 */
[----:B------:R-:W-:Y:S01]  /*1be0*/  UIADD3 UR26, UR60, 0x302, URZ ;  /* 0x000003023c1a7890 */ /* 0x000fe2000fffe03f */
[----:B------:R-:W-:Y:S01]  /*1bf0*/  LEA.HI R13, R9, R10, RZ, 0x5 ;  /* 0x0000000a090d7211 */ /* 0x000fe200078f28ff */
[----:B------:R-:W-:Y:S01]  /*1c00*/  UMOV UR25, 0x40000040 ;  /* 0x4000004000197882 */ /* 0x000fe20000000000 */
[----:B------:R-:W-:Y:S01]  /*1c10*/  UMOV UR27, 0x40000040 ;  /* 0x40000040001b7882 */ /* 0x000fe20000000000 */
[----:B------:R-:W-:Y:S01]  /*1c20*/  UIADD3 UR30, UR60, 0x304, URZ ;  /* 0x000003043c1e7890 */ /* 0x000fe2000fffe03f */
[--C-:B------:R-:W-:Y:S01]  /*1c30*/  SHF.R.S32.HI R9, RZ, 0x2, R11.reuse ;  /* 0x00000002ff097819 */ /* 0x100fe2000001140b */
[----:B------:R-:W-:Y:S01]  /*1c40*/  UIADD3 UR8, UR10, 0x2, URZ ;  /* 0x000000020a087890 */ /* 0x000fe2000fffe03f */
[----:B------:R-:W-:Y:S01]  /*1c50*/  SHF.R.S32.HI R20, RZ, 0x1f, R11 ;  /* 0x0000001fff147819 */ /* 0x000fe2000001140b */
[----:B------:R-:W-:Y:S01]  /*1c60*/  UIADD3 UR12, UR10, 0x4, URZ ;  /* 0x000000040a0c7890 */ /* 0x000fe2000fffe03f */
[----:B------:R-:W-:Y:S01]  /*1c70*/  IMAD.IADD R73, R120, 0x1, -R73 ;  /* 0x0000000178497824 */ /* 0x000fe200078e0a49 */
[----:B------:R-:W-:Y:S01]  /*1c80*/  UIADD3 UR16, UR10, 0x6, URZ ;  /* 0x000000060a107890 */ /* 0x000fe2000fffe03f */
[----:B------:R-:W-:Y:S01]  /*1c90*/  SHF.R.S32.HI R13, RZ, 0x5, R13 ;  /* 0x00000005ff0d7819 */ /* 0x000fe2000001140d */
[----:B------:R-:W-:Y:S01]  /*1ca0*/  UIADD3 UR20, UR10, 0x400, URZ ;  /* 0x000004000a147890 */ /* 0x000fe2000fffe03f */
[----:B------:R-:W-:Y:S01]  /*1cb0*/  LEA.HI R20, R20, R9, RZ, 0x3 ;  /* 0x0000000914147211 */ /* 0x000fe200078f18ff */
[----:B------:R-:W-:Y:S01]  /*1cc0*/  UMOV UR4, UR8 ;  /* 0x0000000800047c82 */ /* 0x000fe20008000000 */
[----:B------:R-:W-:Y:S01]  /*1cd0*/  UIADD3 UR24, UR10, 0x402, URZ ;  /* 0x000004020a187890 */ /* 0x000fe2000fffe03f */
[----:B------:R-:W-:Y:S01]  /*1ce0*/  LEA.HI R15, R74, R74, RZ, 0x1 ;  /* 0x0000004a4a0f7211 */ /* 0x000fe200078f08ff */
[----:B------:R-:W-:Y:S01]  /*1cf0*/  UIADD3 UR28, UR10, 0x404, URZ ;  /* 0x000004040a1c7890 */ /* 0x000fe2000fffe03f */
[----:B------:R-:W-:Y:S01]  /*1d00*/  LEA R13, R13, UR38, 0x4 ;  /* 0x000000260d0d7c11 */ /* 0x000fe2000f8e20ff */
[----:B------:R-:W-:Y:S01]  /*1d10*/  UMOV UR29, 0x40000040 ;  /* 0x40000040001d7882 */ /* 0x000fe20000000000 */
[----:B------:R-:W-:Y:S01]  /*1d20*/  UMOV UR31, 0x40000040 ;  /* 0x40000040001f7882 */ /* 0x000fe20000000000 */
[----:B------:R-:W-:Y:S01]  /*1d30*/  UIADD3 UR32, UR10, 0x406, URZ ;  /* 0x000004060a207890 */ /* 0x000fe2000fffe03f */
[----:B------:R-:W-:Y:S01]  /*1d40*/  LOP3.LUT R20, R20, 0xfffffff8, RZ, 0xc0, !PT ;  /* 0xfffffff814147812 */ /* 0x000fe200078ec0ff */
[----:B------:R-:W-:Y:S01]  /*1d50*/  UIADD3 UR34, UR60, 0x306, URZ ;  /* 0x000003063c227890 */ /* 0x000fe2000fffe03f */
[----:B------:R-:W-:Y:S01]  /*1d60*/  LOP3.LUT R15, R15, 0x3fffffe, RZ, 0xc0, !PT ;  /* 0x03fffffe0f0f7812 */ /* 0x000fe200078ec0ff */
[----:B------:R-:W-:Y:S01]  /*1d70*/  UMOV UR33, 0x40000040 ;  /* 0x4000004000217882 */ /* 0x000fe20000000000 */
[----:B------:R-:W-:Y:S01]  /*1d80*/  UMOV UR35, 0x40000040 ;  /* 0x4000004000237882 */ /* 0x000fe20000000000 */
[----:B------:R-:W-:Y:S01]  /*1d90*/  UIADD3 UR36, UR10, 0x800, URZ ;  /* 0x000008000a247890 */ /* 0x000fe2000fffe03f */
[----:B------:R-:W-:Y:S01]  /*1da0*/  LEA.HI R21, R73, R73, RZ, 0x1 ;  /* 0x0000004949157211 */ /* 0x000fe200078f08ff */
[----:B------:R-:W-:Y:S01]  /*1db0*/  UMOV UR37, 0x40000040 ;  /* 0x4000004000257882 */ /* 0x000fe20000000000 */
[----:B------:R-:W-:Y:S01]  /*1dc0*/  UIADD3 UR40, UR10, 0x802, URZ ;  /* 0x000008020a287890 */ /* 0x000fe2000fffe03f */
[----:B------:R-:W-:Y:S01]  /*1dd0*/  IMAD.IADD R15, R74, 0x1, -R15 ;  /* 0x000000014a0f7824 */ /* 0x000fe200078e0a0f */
[----:B------:R-:W-:Y:S01]  /*1de0*/  UMOV UR41, 0x40000040 ;  /* 0x4000004000297882 */ /* 0x000fe20000000000 */
[----:B------:R-:W-:Y:S01]  /*1df0*/  UIADD3 UR44, UR10, 0x804, URZ ;  /* 0x000008040a2c7890 */ /* 0x000fe2000fffe03f */
[----:B------:R-:W-:Y:S01]  /*1e00*/  UMOV UR45, 0x40000040 ;  /* 0x40000040002d7882 */ /* 0x000fe20000000000 */
[----:B------:R-:W-:Y:S01]  /*1e10*/  UIADD3 UR48, UR10, 0x806, URZ ;  /* 0x000008060a307890 */ /* 0x000fe2000fffe03f */
[----:B------:R-:W-:-:S02]  /*1e20*/  UMOV UR49, 0x40000040 ;  /* 0x4000004000317882 */ /* 0x000fc40000000000 */
[----:B------:R-:W-:Y:S01]  /*1e30*/  ULDC UR10, c[0x0][0x288] ;  /* 0x0000a200000a7ab9 */ /* 0x000fe20000000800 */
[----:B------:R-:W-:Y:S02]  /*1e40*/  WARPGROUP.DEPBAR.LE gsb0, 0x0 ;  /* 0x00008000000079c5 */ /* 0x000fe40000010000 */
[----:B------:R-:W-:-:S06]  /*1e50*/  WARPGROUP.ARRIVE ;  /* 0x00000000000079c5 */ /* 0x000fcc0000000000 */
[----:B------:R-:W-:Y:S01]  /*1e60*/  HGMMA.64x96x16.F32.BF16 R24, gdesc[UR4], R24, gsb0 ;  /* 0x01600000041879f0 */ /* 0x000fe20008001818 */
[----:B------:R-:W-:Y:S01]  /*1e70*/  UIADD3 UR6, UR60, 0x600, URZ ;  /* 0x000006003c067890 */ /* 0x000fe2000fffe03f */
[----:B------:R-:W-:Y:S01]  /*1e80*/  UMOV UR4, UR36 ;  /* 0x0000002400047c82 */ /* 0x000fe20008000000 */
[----:B------:R-:W-:Y:S01]  /*1e90*/  UMOV UR5, UR37 ;  /* 0x0000002500057c82 */ /* 0x000fe20008000000 */
[----:B------:R-:W-:Y:S01]  /*1ea0*/  UMOV UR7, 0x40000040 ;  /* 0x4000004000077882 */ /* 0x000fe20000000000 */
[----:B------:R-:W-:Y:S02]  /*1eb0*/  WARPGROUP.DEPBAR.LE gsb0, 0x0 ;  /* 0x00008000000079c5 */ /* 0x000fe40000010000 */
[----:B------:R-:W-:-:S06]  /*1ec0*/  WARPGROUP.ARRIVE ;  /* 0x00000000000079c5 */ /* 0x000fcc0000000000 */
[----:B------:R-:W-:Y:S03]  /*1ed0*/  HGMMA.64x96x16.F32.BF16 R24, gdesc[UR12], R24, gsb0 ;  /* 0x016000000c1879f0 */ /* 0x000fe60008001818 */
        /* <DEDUP_REMOVED lines=39> */
[----:B------:R-:W-:Y:S01]  /*2150*/  ULDC UR5, c[0x0][0x448] ;  /* 0x0001120000057ab9 */ /* 0x000fe20000000800 */
[----:B------:R-:W-:Y:S01]  /*2160*/  ULDC UR4, c[0x0][0x9d8] ;  /* 0x0002760000047ab9 */ /* 0x000fe20000000800 */
[----:B------:R-:W-:Y:S01]  /*2170*/  UISETP.NE.AND UP0, UPT, UR5, 0x1, UPT ;  /* 0x000000010500788c */ /* 0x000fe2000bf05270 */
[----:B------:R-:W-:Y:S02]  /*2180*/  ULDC UR6, c[0x0][0x9dc] ;  /* 0x0002770000067ab9 */ /* 0x000fe40000000800 */
[----:B------:R-:W-:-:S03]  /*2190*/  ULOP3.LUT UR39, URZ, UR6, URZ, 0x33, !UPT ;  /* 0x000000063f277292 */ /* 0x000fc6000f8e333f */
[----:B------:R-:W-:Y:S02]  /*21a0*/  PLOP3.LUT P2, PT, PT, PT, UP0, 0x80, 0x0 ;  /* 0x000000000000781c */ /* 0x000fe40003f4f008 */
[----:B------:R-:W-:-:S03]  /*21b0*/  PLOP3.LUT P3, PT, PT, PT, UP0, 0x80, 0x0 ;  /* 0x000000000000781c */ /* 0x000fc60003f6f008 */
[----:B------:R-:W-:Y:S01]  /*21c0*/  @UP0 ULDC UR5, c[0x0][0x44c] ;  /* 0x0001130000050ab9 */ /* 0x000fe20000000800 */
[----:B------:R-:W-:Y:S02]  /*21d0*/  WARPGROUP.DEPBAR.LE gsb0, 0x0 ;  /* 0x00008000000079c5 */ /* 0x000fe40000010000 */
[----:B------:R-:W-:Y:S01]  /*21e0*/  FMUL.FTZ R4, R24, UR4 ;  /* 0x0000000418047c20 */ /* 0x000fe20008410000 */
[----:B------:R-:W-:Y:S01]  /*21f0*/  IADD3 R24, R13, R9, -R20 ;  /* 0x000000090d187210 */ /* 0x000fe20007ffe814 */
[----:B------:R-:W-:Y:S01]  /*2200*/  FMUL.FTZ R2, R63, UR4 ;  /* 0x000000043f027c20 */ /* 0x000fe20008410000 */
[----:B------:R-:W-:Y:S01]  /*2210*/  LOP3.LUT R20, R21, 0x1ffffffe, RZ, 0xc0, !PT ;  /* 0x1ffffffe15147812 */ /* 0x000fe200078ec0ff */
[----:B------:R-:W-:Y:S02]  /*2220*/  IMAD.U32 R21, RZ, RZ, UR58 ;  /* 0x0000003aff157e24 */ /* 0x000fe4000f8e00ff */
[----:B------:R-:W-:Y:S01]  /*2230*/  FMUL.FTZ R25, R25, UR4 ;  /* 0x0000000419197c20 */ /* 0x000fe20008410000 */
[----:B------:R-:W-:-:S02]  /*2240*/  IMAD R24, R15, 0x40, R24 ;  /* 0x000000400f187824 */ /* 0x000fc400078e0218 */
[----:B01----:R-:W-:Y:S01]  /*2250*/  FMUL.FTZ R0, R26, UR4 ;  /* 0x000000041a007c20 */ /* 0x003fe20008410000 */
[----:B------:R-:W-:Y:S02]  /*2260*/  IMAD.IADD R9, R73, 0x1, -R20 ;  /* 0x0000000149097824 */ /* 0x000fe400078e0a14 */
[----:B------:R-:W-:Y:S01]  /*2270*/  FMUL.FTZ R3, R27, UR4 ;  /* 0x000000041b037c20 */ /* 0x000fe20008410000 */
[----:B------:R-:W-:Y:S01]  /*2280*/  FMUL.FTZ R28, R28, UR4 ;  /* 0x000000041c1c7c20 */ /* 0x000fe20008410000 */
[----:B------:R-:W-:Y:S01]  /*2290*/  FMUL.FTZ R29, R29, UR4 ;  /* 0x000000041d1d7c20 */ /* 0x000fe20008410000 */
[----:B------:R-:W-:Y:S02]  /*22a0*/  IMAD R9, R9, 0x8, R24 ;  /* 0x0000000809097824 */ /* 0x000fe400078e0218 */
[----:B------:R-:W-:Y:S01]  /*22b0*/  FMUL.FTZ R5, R30, UR4 ;  /* 0x000000041e057c20 */ /* 0x000fe20008410000 */
[----:B------:R-:W-:Y:S01]  /*22c0*/  FMUL.FTZ R8, R31, UR4 ;  /* 0x000000041f087c20 */ /* 0x000fe20008410000 */
[----:B------:R-:W-:Y:S01]  /*22d0*/  FMUL.FTZ R32, R32, UR4 ;  /* 0x0000000420207c20 */ /* 0x000fe20008410000 */
[----:B------:R-:W-:Y:S01]  /*22e0*/  @P2 IMAD.HI.U32 R15, R9, UR5, RZ ;  /* 0x00000005090f2c27 */ /* 0x000fe2000f8e00ff */
[----:B------:R-:W-:-:S03]  /*22f0*/  @UP0 ULDC UR5, c[0x0][0x450] ;  /* 0x0001140000050ab9 */ /* 0x000fc60000000800 */
[----:B------:R-:W-:Y:S01]  /*2300*/  FMUL.FTZ R33, R33, UR4 ;  /* 0x0000000421217c20 */ /* 0x000fe20008410000 */
[----:B------:R-:W-:Y:S01]  /*2310*/  FMUL.FTZ R12, R34, UR4 ;  /* 0x00000004220c7c20 */ /* 0x000fe20008410000 */
[----:B------:R-:W-:Y:S01]  /*2320*/  IMAD.MOV.U32 R20, RZ, RZ, R9 ;  /* 0x000000ffff147224 */ /* 0x000fe200078e0009 */
[----:B------:R-:W-:Y:S01]  /*2330*/  @P3 SHF.R.U32.HI R20, RZ, UR5, R15 ;  /* 0x00000005ff143c19 */ /* 0x000fe2000801160f */
[----:B------:R-:W-:Y:S01]  /*2340*/  FMUL.FTZ R14, R35, UR4 ;  /* 0x00000004230e7c20 */ /* 0x000fe20008410000 */
        /* <DEDUP_REMOVED lines=32> */
[----:B------:R-:W-:Y:S01]  /*2550*/  LOP3.LUT R15, R11, 0x7ffffffc, RZ, 0xc0, !PT ;  /* 0x7ffffffc0b0f7812 */ /* 0x000fe200078ec0ff */
[----:B------:R-:W-:Y:S01]  /*2560*/  FMUL.FTZ R69, R69, UR4 ;  /* 0x0000000445457c20 */ /* 0x000fe20008410000 */
[----:B------:R-:W0:Y:S01]  /*2570*/  SHFL.IDX PT, R63, R20, RZ, 0x1c1f ;  /* 0x001c1fff143f7589 */ /* 0x000e2200000e0000 */
[----:B------:R-:W-:Y:S01]  /*2580*/  FMUL.FTZ R70, R70, UR4 ;  /* 0x0000000446467c20 */ /* 0x000fe20008410000 */
[----:B------:R-:W-:Y:S01]  /*2590*/  FMUL.FTZ R71, R71, UR4 ;  /* 0x0000000447477c20 */ /* 0x000fe20008410000 */
[----:B------:R-:W-:Y:S01]  /*25a0*/  @!P1 VIADD R11, R21, 0x30840 ;  /* 0x00030840150b9836 */ /* 0x000fe20000000000 */
[----:B------:R-:W-:Y:S01]  /*25b0*/  ULDC.64 UR4, c[0x0][0x9e0] ;  /* 0x0002780000047ab9 */ /* 0x000fe20000000a00 */
[----:B------:R-:W-:Y:S01]  /*25c0*/  IMAD.MOV.U32 R24, RZ, RZ, -0x60 ;  /* 0xffffffa0ff187424 */ /* 0x000fe200078e00ff */
[----:B------:R-:W-:Y:S01]  /*25d0*/  UISETP.GE.AND UP1, UPT, UR5, 0x1, UPT ;  /* 0x000000010500788c */ /* 0x000fe2000bf26270 */
[----:B------:R-:W-:Y:S01]  /*25e0*/  IMAD.IADD R10, R10, 0x1, -R15 ;  /* 0x000000010a0a7824 */ /* 0x000fe200078e0a0f */
[----:B------:R-:W-:Y:S01]  /*25f0*/  @!P1 PRMT R11, RZ, 0x654, R11 ;  /* 0x00000654ff0b9816 */ /* 0x000fe2000000000b */
[----:B------:R-:W-:Y:S01]  /*2600*/  IMAD R21, R23, R24, 0x61 ;  /* 0x0000006117157424 */ /* 0x000fe200078e0218 */
[----:B------:R1:W2:Y:S02]  /*2610*/  MUFU.TANH R75, R25 ;  /* 0x00000019004b7308 */ /* 0x0002a40000002400 */
[----:B------:R-:W-:Y:S01]  /*2620*/  PLOP3.LUT P2, PT, PT, PT, UP1, 0x40, 0x0 ;  /* 0x000000000000781c */ /* 0x000fe20003f4e818 */
[----:B------:R3:W-:Y:S05]  /*2630*/  @!P1 SYNCS.ARRIVE.TRANS64.RED.A1T0 RZ, [R11+URZ], RZ ;  /* 0x000000ff0bff99a7 */ /* 0x0007ea000810043f */
[----:B------:R-:W4:Y:S01]  /*2640*/  MUFU.TANH R4, R4 ;  /* 0x0000000400047308 */ /* 0x000f220000002400 */
[----:B-1----:R-:W-:-:S02]  /*2650*/  IMAD R25, R10, -0x2, R21 ;  /* 0xfffffffe0a197824 */ /* 0x002fc400078e0215 */
[----:B---3--:R-:W-:-:S03]  /*2660*/  IMAD R11, R23, -0x60, R18 ;  /* 0xffffffa0170b7824 */ /* 0x008fc600078e0212 */
[----:B------:R-:W-:Y:S01]  /*2670*/  IADD3 R24, R25, -UR10, R18 ;  /* 0x8000000a19187c10 */ /* 0x000fe2000fffe012 */
[----:B------:R-:W-:Y:S01]  /*2680*/  VIADD R15, R11, 0x60 ;  /* 0x000000600b0f7836 */ /* 0x000fe20000000000 */
[----:B------:R-:W1:Y:S01]  /*2690*/  MUFU.TANH R0, R0 ;  /* 0x0000000000007308 */ /* 0x000e620000002400 */
[----:B------:R-:W-:Y:S02]  /*26a0*/  IMAD.U32 R11, RZ, RZ, UR39 ;  /* 0x00000027ff0b7e24 */ /* 0x000fe4000f8e00ff */
[----:B------:R-:W-:Y:S02]  /*26b0*/  IMAD R26, R10, -0x2, R15 ;  /* 0xfffffffe0a1a7824 */ /* 0x000fe400078e020f */
[C---:B------:R-:W-:Y:S02]  /*26c0*/  VIADD R27, R24.reuse, UR4 ;  /* 0x00000004181b7c36 */ /* 0x040fe40008000000 */
[----:B------:R-:W-:Y:S01]  /*26d0*/  VIADD R31, R24, UR39 ;  /* 0x00000027181f7c36 */ /* 0x000fe20008000000 */
[----:B------:R-:W3:Y:S01]  /*26e0*/  MUFU.TANH R3, R3 ;  /* 0x0000000300037308 */ /* 0x000ee20000002400 */
[----:B------:R-:W-:Y:S01]  /*26f0*/  VIADD R25, R25, 0xffffffff ;  /* 0xffffffff19197836 */ /* 0x000fe20000000000 */
[----:B0-----:R-:W-:-:S06]  /*2700*/  VIADDMNMX R15, R63, R27, R26, PT ;  /* 0x0000001b3f0f7246 */ /* 0x001fcc000380011a */
[----:B------:R-:W0:Y:S08]  /*2710*/  MUFU.TANH R28, R28 ;  /* 0x0000001c001c7308 */ /* 0x000e300000002400 */
        /* <DEDUP_REMOVED lines=42> */
[----:B------:R5:W0:Y:S02]  /*29c0*/  MUFU.TANH R35, R39 ;  /* 0x0000002700237308 */ /* 0x000a240000002400 */
[----:B-----5:R-:W-:-:S02]  /*29d0*/  VIADD R39, R21, 0xffffffff ;  /* 0xffffffff15277836 */ /* 0x020fc40000000000 */
[----:B------:R-:W-:Y:S01]  /*29e0*/  IMAD.IADD R21, R31, 0x1, R63 ;  /* 0x000000011f157824 */ /* 0x000fe200078e023f */
[----:B-1234-:R-:W-:Y:S06]  /*29f0*/  @P2 BRA `(.L_x_931) ;  /* 0x0000000000542947 */ /* 0x01efec0003800000 */
[----:B------:R-:W-:Y:S01]  /*2a00*/  IADD3 R24, R18, -UR10, R63 ;  /* 0x8000000a12187c10 */ /* 0x000fe2000fffe03f */
[----:B------:R-:W-:Y:S03]  /*2a10*/  BSSY B0, `(.L_x_932) ;  /* 0x0000010000007945 */ /* 0x000fe60003800000 */
[----:B------:R-:W-:-:S13]  /*2a20*/  ISETP.GT.AND P2, PT, R24, -0x1, PT ;  /* 0xffffffff1800780c */ /* 0x000fda0003f44270 */
[----:B------:R-:W-:Y:S05]  /*2a30*/  @P2 BRA `(.L_x_933) ;  /* 0x0000000000202947 */ /* 0x000fea0003800000 */
[----:B------:R-:W-:Y:S01]  /*2a40*/  UISETP.NE.AND UP2, UPT, UR5, 0x1, UPT ;  /* 0x000000010500788c */ /* 0x000fe2000bf45270 */
[----:B------:R-:W-:-:S05]  /*2a50*/  LOP3.LUT R24, RZ, R24, RZ, 0x33, !PT ;  /* 0x00000018ff187212 */ /* 0x000fca00078e33ff */
[----:B------:R-:W-:-:S05]  /*2a60*/  PLOP3.LUT P2, PT, PT, PT, UP2, 0x80, 0x0 ;  /* 0x000000000000781c */ /* 0x000fca0003f4f028 */
[----:B------:R-:W-:-:S08]  /*2a70*/  @UP2 ULDC.64 UR6, c[0x0][0x9e8] ;  /* 0x00027a0000062ab9 */ /* 0x000fd00000000a00 */
[----:B------:R-:W-:-:S05]  /*2a80*/  @P2 IMAD.HI.U32 R63, R24, UR6, RZ ;  /* 0x00000006183f2c27 */ /* 0x000fca000f8e00ff */
[----:B------:R-:W-:-:S04]  /*2a90*/  @P2 SHF.R.U32.HI R24, RZ, UR7, R63 ;  /* 0x00000007ff182c19 */ /* 0x000fc8000801163f */
[----:B------:R-:W-:Y:S01]  /*2aa0*/  LOP3.LUT R24, RZ, R24, RZ, 0x33, !PT ;  /* 0x00000018ff187212 */ /* 0x000fe200078e33ff */
[----:B------:R-:W-:Y:S06]  /*2ab0*/  BRA `(.L_x_934) ;  /* 0x0000000000147947 */ /* 0x000fec0003800000 */
.L_x_933:
[----:B------:R-:W-:-:S06]  /*2ac0*/  UISETP.NE.AND UP2, UPT, UR5, 0x1, UPT ;  /* 0x000000010500788c */ /* 0x000fcc000bf45270 */
[----:B------:R-:W-:-:S05]  /*2ad0*/  PLOP3.LUT P2, PT, PT, PT, UP2, 0x80, 0x0 ;  /* 0x000000000000781c */ /* 0x000fca0003f4f028 */
[----:B------:R-:W-:-:S08]  /*2ae0*/  @UP2 ULDC.64 UR6, c[0x0][0x9e8] ;  /* 0x00027a0000062ab9 */ /* 0x000fd00000000a00 */
[----:B------:R-:W-:-:S05]  /*2af0*/  @P2 IMAD.HI.U32 R63, R24, UR6, RZ ;  /* 0x00000006183f2c27 */ /* 0x000fca000f8e00ff */
[----:B------:R-:W-:-:S07]  /*2b00*/  @P2 SHF.R.U32.HI R24, RZ, UR7, R63 ;  /* 0x00000007ff182c19 */ /* 0x000fce000801163f */
.L_x_934:
[----:B------:R-:W-:Y:S05]  /*2b10*/  BSYNC B0 ;  /* 0x0000000000007941 */ /* 0x000fea0003800000 */
.L_x_932:
[----:B------:R-:W-:-:S05]  /*2b20*/  IMAD R24, R24, UR5, R25 ;  /* 0x0000000518187c24 */ /* 0x000fca000f8e0219 */
[----:B------:R-:W-:Y:S02]  /*2b30*/  VIMNMX R21, R21, R24, !PT ;  /* 0x0000001815157248 */ /* 0x000fe40007fe0100 */
[----:B------:R-:W-:-:S07]  /*2b40*/  VIADDMNMX R15, R24, UR5, R15, PT ;  /* 0x00000005180f7c46 */ /* 0x000fce000b80010f */
.L_x_931:
[C---:B------:R-:W-:Y:S02]  /*2b50*/  ISETP.GE.AND P2, PT, R39.reuse, 0x2, PT ;  /* 0x000000022700780c */ /* 0x040fe40003f46270 */
[----:B------:R-:W-:Y:S02]  /*2b60*/  ISETP.GE.AND P6, PT, R39, 0xa, PT ;  /* 0x0000000a2700780c */ /* 0x000fe40003fc6270 */
[----:B------:R-:W-:Y:S02]  /*2b70*/  ISETP.GT.AND P4, PT, R21, 0x1, !P2 ;  /* 0x000000011500780c */ /* 0x000fe40005784270 */
[----:B------:R-:W-:Y:S02]  /*2b80*/  ISETP.GE.AND P3, PT, R39, 0x9, PT ;  /* 0x000000092700780c */ /* 0x000fe40003f66270 */
[----:B------:R-:W-:Y:S02]  /*2b90*/  ISETP.LT.OR P4, PT, R15, 0x2, P4 ;  /* 0x000000020f00780c */ /* 0x000fe40002781670 */
[----:B------:R-:W-:-:S02]  /*2ba0*/  P2R R63, PR, RZ, 0x40 ;  /* 0x00000040ff3f7803 */ /* 0x000fc40000000000 */
[----:B------:R-:W-:Y:S02]  /*2bb0*/  FSEL R66, R75, -INF , !P4 ;  /* 0xff8000004b427808 */ /* 0x000fe40006000000 */
[C---:B------:R-:W-:Y:S02]  /*2bc0*/  ISETP.GT.AND P4, PT, R21.reuse, 0x9, !P6 ;  /* 0x000000091500780c */ /* 0x040fe40007784270 */
[----:B------:R-:W-:Y:S02]  /*2bd0*/  ISETP.GT.AND P5, PT, R21, 0x8, !P3 ;  /* 0x000000081500780c */ /* 0x000fe40005fa4270 */
[----:B------:R-:W-:Y:S02]  /*2be0*/  ISETP.LT.OR P4, PT, R15, 0xa, P4 ;  /* 0x0000000a0f00780c */ /* 0x000fe40002781670 */
[----:B------:R-:W-:Y:S02]  /*2bf0*/  ISETP.GE.AND P6, PT, R39, 0x11, PT ;  /* 0x000000112700780c */ /* 0x000fe40003fc6270 */
[----:B0-----:R-:W-:-:S02]  /*2c00*/  FSEL R72, R29, -INF , !P4 ;  /* 0xff8000001d487808 */ /* 0x001fc40006000000 */
[----:B------:R-:W-:Y:S02]  /*2c10*/  ISETP.LT.OR P5, PT, R15, 0x9, P5 ;  /* 0x000000090f00780c */ /* 0x000fe40002fa1670 */
[----:B------:R-:W-:Y:S02]  /*2c20*/  ISETP.GT.AND P4, PT, R21, 0x10, !P6 ;  /* 0x000000101500780c */ /* 0x000fe40007784270 */
[----:B------:R-:W-:Y:S02]  /*2c30*/  FSEL R28, R28, -INF , !P5 ;  /* 0xff8000001c1c7808 */ /* 0x000fe40006800000 */
[----:B------:R-:W-:Y:S02]  /*2c40*/  ISETP.LT.OR P4, PT, R15, 0x11, P4 ;  /* 0x000000110f00780c */ /* 0x000fe40002781670 */
[----:B------:R-:W-:Y:S02]  /*2c50*/  ISETP.GE.AND P5, PT, R39, 0x12, PT ;  /* 0x000000122700780c */ /* 0x000fe40003fa6270 */
[----:B------:R-:W-:-:S02]  /*2c60*/  FSEL R32, R32, -INF , !P4 ;  /* 0xff80000020207808 */ /* 0x000fc40006000000 */
[----:B------:R-:W-:Y:S02]  /*2c70*/  ISETP.GT.AND P4, PT, R21, 0x11, !P5 ;  /* 0x000000111500780c */ /* 0x000fe40006f84270 */
[----:B------:R-:W-:Y:S02]  /*2c80*/  P2R R67, PR, RZ, 0x20 ;  /* 0x00000020ff437803 */ /* 0x000fe40000000000 */
[----:B------:R-:W-:Y:S02]  /*2c90*/  ISETP.LT.OR P4, PT, R15, 0x12, P4 ;  /* 0x000000120f00780c */ /* 0x000fe40002781670 */
[----:B------:R-:W-:Y:S02]  /*2ca0*/  ISETP.GE.AND P5, PT, R39, 0x19, PT ;  /* 0x000000192700780c */ /* 0x000fe40003fa6270 */
[----:B------:R-:W-:Y:S02]  /*2cb0*/  FSEL R74, R33, -INF , !P4 ;  /* 0xff800000214a7808 */ /* 0x000fe40006000000 */
[----:B------:R-:W-:-:S02]  /*2cc0*/  ISETP.GT.AND P4, PT, R21, 0x18, !P5 ;  /* 0x000000181500780c */ /* 0x000fc40006f84270 */
[----:B------:R-:W-:Y:S02]  /*2cd0*/  P2R R33, PR, RZ, 0x20 ;  /* 0x00000020ff217803 */ /* 0x000fe40000000000 */
[----:B------:R-:W-:Y:S02]  /*2ce0*/  ISETP.LT.OR P4, PT, R15, 0x19, P4 ;  /* 0x000000190f00780c */ /* 0x000fe40002781670 */
[----:B------:R-:W-:Y:S02]  /*2cf0*/  ISETP.GE.AND P5, PT, R39, 0x1a, PT ;  /* 0x0000001a2700780c */ /* 0x000fe40003fa6270 */
[----:B------:R-:W-:Y:S02]  /*2d00*/  FSEL R36, R36, -INF , !P4 ;  /* 0xff80000024247808 */ /* 0x000fe40006000000 */
[----:B------:R-:W-:Y:S02]  /*2d10*/  ISETP.GT.AND P4, PT, R21, 0x19, !P5 ;  /* 0x000000191500780c */ /* 0x000fe40006f84270 */
[----:B------:R-:W-:-:S02]  /*2d20*/  P2R R71, PR, RZ, 0x20 ;  /* 0x00000020ff477803 */ /* 0x000fc40000000000 */
[----:B------:R-:W-:Y:S02]  /*2d30*/  ISETP.LT.OR P4, PT, R15, 0x1a, P4 ;  /* 0x0000001a0f00780c */ /* 0x000fe40002781670 */
[----:B------:R-:W-:Y:S02]  /*2d40*/  ISETP.GE.AND P5, PT, R39, 0x21, PT ;  /* 0x000000212700780c */ /* 0x000fe40003fa6270 */
[----:B------:R-:W-:Y:S02]  /*2d50*/  FSEL R76, R37, -INF , !P4 ;  /* 0xff800000254c7808 */ /* 0x000fe40006000000 */
[----:B------:R-:W-:Y:S02]  /*2d60*/  ISETP.GT.AND P4, PT, R21, 0x20, !P5 ;  /* 0x000000201500780c */ /* 0x000fe40006f84270 */
[----:B------:R-:W-:Y:S02]  /*2d70*/  P2R R73, PR, RZ, 0x20 ;  /* 0x00000020ff497803 */ /* 0x000fe40000000000 */
[----:B------:R-:W-:-:S02]  /*2d80*/  ISETP.LT.OR P4, PT, R15, 0x21, P4 ;  /* 0x000000210f00780c */ /* 0x000fc40002781670 */
[----:B------:R-:W-:Y:S02]  /*2d90*/  ISETP.GE.AND P5, PT, R39, 0x22, PT ;  /* 0x000000222700780c */ /* 0x000fe40003fa6270 */
[----:B------:R-:W-:Y:S02]  /*2da0*/  FSEL R40, R40, -INF , !P4 ;  /* 0xff80000028287808 */ /* 0x000fe40006000000 */
[----:B------:R-:W-:Y:S02]  /*2db0*/  ISETP.GT.AND P4, PT, R21, 0x21, !P5 ;  /* 0x000000211500780c */ /* 0x000fe40006f84270 */
[----:B------:R-:W-:Y:S02]  /*2dc0*/  P2R R75, PR, RZ, 0x20 ;  /* 0x00000020ff4b7803 */ /* 0x000fe40000000000 */
[----:B------:R-:W-:Y:S02]  /*2dd0*/  ISETP.LT.OR P4, PT, R15, 0x22, P4 ;  /* 0x000000220f00780c */ /* 0x000fe40002781670 */
[----:B------:R-:W-:-:S02]  /*2de0*/  ISETP.GE.AND P5, PT, R39, 0x29, PT ;  /* 0x000000292700780c */ /* 0x000fc40003fa6270 */
[----:B------:R-:W-:Y:S02]  /*2df0*/  FSEL R78, R41, -INF , !P4 ;  /* 0xff800000294e7808 */ /* 0x000fe40006000000 */
[----:B------:R-:W-:Y:S02]  /*2e00*/  ISETP.GT.AND P4, PT, R21, 0x28, !P5 ;  /* 0x000000281500780c */ /* 0x000fe40006f84270 */
[----:B------:R-:W-:Y:S02]  /*2e10*/  P2R R41, PR, RZ, 0x20 ;  /* 0x00000020ff297803 */ /* 0x000fe40000000000 */
        /* <DEDUP_REMOVED lines=51> */
[----:B------:R-:W-:Y:S02]  /*3150*/  P2R R29, PR, RZ, 0x40 ;  /* 0x00000040ff1d7803 */ /* 0x000fe40000000000 */
[----:B------:R-:W-:Y:S02]  /*3160*/  FSEL R64, R64, -INF , !P4 ;  /* 0xff80000040407808 */ /* 0x000fe40006000000 */
[----:B------:R-:W-:-:S04]  /*3170*/  ISETP.GE.AND P4, PT, R39, 0x52, PT ;  /* 0x000000522700780c */ /* 0x000fc80003f86270 */
[----:B------:R-:W-:-:S04]  /*3180*/  ISETP.GT.AND P5, PT, R21, 0x51, !P4 ;  /* 0x000000511500780c */ /* 0x000fc800067a4270 */
[----:B------:R-:W-:-:S04]  /*3190*/  ISETP.LT.OR P5, PT, R15, 0x52, P5 ;  /* 0x000000520f00780c */ /* 0x000fc80002fa1670 */
[----:B------:R-:W-:Y:S02]  /*31a0*/  FSEL R90, R65, -INF , !P5 ;  /* 0xff800000415a7808 */ /* 0x000fe40006800000 */
[----:B------:R-:W-:-:S04]  /*31b0*/  ISETP.GE.AND P5, PT, R39, 0x59, PT ;  /* 0x000000592700780c */ /* 0x000fc80003fa6270 */
[----:B------:R-:W-:-:S04]  /*31c0*/  ISETP.GT.AND P6, PT, R21, 0x58, !P5 ;  /* 0x000000581500780c */ /* 0x000fc80006fc4270 */
[----:B------:R-:W-:-:S04]  /*31d0*/  ISETP.LT.OR P6, PT, R15, 0x59, P6 ;  /* 0x000000590f00780c */ /* 0x000fc800037c1670 */
[----:B------:R-:W-:Y:S02]  /*31e0*/  FSEL R68, R68, -INF , !P6 ;  /* 0xff80000044447808 */ /* 0x000fe40007000000 */
[----:B------:R-:W-:-:S04]  /*31f0*/  ISETP.GE.AND P6, PT, R39, 0x1, PT ;  /* 0x000000012700780c */ /* 0x000fc80003fc6270 */
[----:B------:R-:W-:Y:S02]  /*3200*/  P2R R37, PR, RZ, 0x40 ;  /* 0x00000040ff257803 */ /* 0x000fe40000000000 */
[----:B------:R-:W-:-:S04]  /*3210*/  ISETP.GT.AND P6, PT, R21, RZ, !P6 ;  /* 0x000000ff1500720c */ /* 0x000fc800077c4270 */
[----:B------:R-:W-:-:S04]  /*3220*/  ISETP.LT.OR P6, PT, R15, 0x1, P6 ;  /* 0x000000010f00780c */ /* 0x000fc800037c1670 */
[----:B------:R-:W-:Y:S02]  /*3230*/  FSEL R24, R4, -INF , !P6 ;  /* 0xff80000004187808 */ /* 0x000fe40007000000 */
[----:B------:R-:W-:Y:S01]  /*3240*/  ISETP.GE.AND P6, PT, R39, 0x5a, PT ;  /* 0x0000005a2700780c */ /* 0x000fe20003fc6270 */
[----:B------:R-:W0:Y:S03]  /*3250*/  SHFL.IDX PT, R4, R20, 0x1, 0x1c1f ;  /* 0x003c1f0014047f89 */ /* 0x000e2600000e0000 */
[----:B------:R-:W-:Y:S02]  /*3260*/  P2R R65, PR, RZ, 0x40 ;  /* 0x00000040ff417803 */ /* 0x000fe40000000000 */
[----:B------:R-:W-:-:S04]  /*3270*/  ISETP.GT.AND P6, PT, R21, 0x59, !P6 ;  /* 0x000000591500780c */ /* 0x000fc800077c4270 */
[----:B------:R-:W-:-:S04]  /*3280*/  ISETP.LT.OR P6, PT, R15, 0x5a, P6 ;  /* 0x0000005a0f00780c */ /* 0x000fc800037c1670 */
[----:B------:R-:W-:Y:S02]  /*3290*/  FSEL R92, R69, -INF , !P6 ;  /* 0xff800000455c7808 */ /* 0x000fe40007000000 */
[----:B------:R-:W-:Y:S02]  /*32a0*/  PLOP3.LUT P6, PT, PT, PT, UP1, 0x40, 0x0 ;  /* 0x000000000000781c */ /* 0x000fe40003fce818 */
[----:B0-----:R-:W-:Y:S01]  /*32b0*/  VIADDMNMX R15, R4, R27, R26, PT ;  /* 0x0000001b040f7246 */ /* 0x001fe2000380011a */
[----:B------:R-:W-:-:S10]  /*32c0*/  IMAD.IADD R21, R31, 0x1, R4 ;  /* 0x000000011f157824 */ /* 0x000fd400078e0204 */
[----:B------:R-:W-:Y:S05]  /*32d0*/  @P6 BRA `(.L_x_935) ;  /* 0x00000000005c6947 */ /* 0x000fea0003800000 */
        /* <DEDUP_REMOVED lines=8> */
[----:B------:R-:W-:Y:S01]  /*3360*/  @P6 IMAD.HI.U32 R20, R4, UR6, RZ ;  /* 0x0000000604146c27 */ /* 0x000fe2000f8e00ff */
[----:B------:R-:W-:-:S13]  /*3370*/  PLOP3.LUT P6, PT, PT, PT, UP2, 0x80, 0x0 ;  /* 0x000000000000781c */ /* 0x000fda0003fcf028 */
[----:B------:R-:W-:-:S04]  /*3380*/  @P6 SHF.R.U32.HI R4, RZ, UR7, R20 ;  /* 0x00000007ff046c19 */ /* 0x000fc80008011614 */
[----:B------:R-:W-:Y:S01]  /*3390*/  LOP3.LUT R4, RZ, R4, RZ, 0x33, !PT ;  /* 0x00000004ff047212 */ /* 0x000fe200078e33ff */
[----:B------:R-:W-:Y:S06]  /*33a0*/  BRA `(.L_x_938) ;  /* 0x0000000000187947 */ /* 0x000fec0003800000 */
.L_x_937:
[----:B------:R-:W-:-:S06]  /*33b0*/  UISETP.NE.AND UP2, UPT, UR5, 0x1, UPT ;  /* 0x000000010500788c */ /* 0x000fcc000bf45270 */
[----:B------:R-:W-:-:S05]  /*33c0*/  PLOP3.LUT P6, PT, PT, PT, UP2, 0x80, 0x0 ;  /* 0x000000000000781c */ /* 0x000fca0003fcf028 */
[----:B------:R-:W-:-:S08]  /*33d0*/  @UP2 ULDC.64 UR6, c[0x0][0x9e8] ;  /* 0x00027a0000062ab9 */ /* 0x000fd00000000a00 */
[----:B------:R-:W-:Y:S01]  /*33e0*/  @P6 IMAD.HI.U32 R20, R4, UR6, RZ ;  /* 0x0000000604146c27 */ /* 0x000fe2000f8e00ff */
[----:B------:R-:W-:-:S13]  /*33f0*/  PLOP3.LUT P6, PT, PT, PT, UP2, 0x80, 0x0 ;  /* 0x000000000000781c */ /* 0x000fda0003fcf028 */
[----:B------:R-:W-:-:S07]  /*3400*/  @P6 SHF.R.U32.HI R4, RZ, UR7, R20 ;  /* 0x00000007ff046c19 */ /* 0x000fce0008011614 */
.L_x_938:
[----:B------:R-:W-:Y:S05]  /*3410*/  BSYNC B0 ;  /* 0x0000000000007941 */ /* 0x000fea0003800000 */
.L_x_936:
[----:B------:R-:W-:-:S05]  /*3420*/  IMAD R4, R4, UR5, R25 ;  /* 0x0000000504047c24 */ /* 0x000fca000f8e0219 */
[----:B------:R-:W-:Y:S02]  /*3430*/  VIMNMX R21, R21, R4, !PT ;  /* 0x0000000415157248 */ /* 0x000fe40007fe0100 */
[----:B------:R-:W-:-:S07]  /*3440*/  VIADDMNMX R15, R4, UR5, R15, PT ;  /* 0x00000005040f7c46 */ /* 0x000fce000b80010f */
.L_x_935:
[C---:B------:R-:W-:Y:S01]  /*3450*/  ISETP.GT.AND P2, PT, R21.reuse, 0x1, !P2 ;  /* 0x000000011500780c */ /* 0x040fe20005744270 */
[----:B------:R-:W-:Y:S01]  /*3460*/  ULDC UR6, c[0x0][0x988] ;  /* 0x0002620000067ab9 */ /* 0x000fe20000000800 */
[----:B------:R-:W-:Y:S01]  /*3470*/  ISETP.GT.AND P3, PT, R21, 0x8, !P3 ;  /* 0x000000081500780c */ /* 0x000fe20005f64270 */
[----:B------:R-:W-:Y:S01]  /*3480*/  @UP0 ULDC UR14, c[0x0][0x450] ;  /* 0x00011400000e0ab9 */ /* 0x000fe20000000800 */
[C---:B------:R-:W-:Y:S02]  /*3490*/  ISETP.LT.OR P2, PT, R15.reuse, 0x2, P2 ;  /* 0x000000020f00780c */ /* 0x040fe40001741670 */
[----:B------:R-:W-:Y:S02]  /*34a0*/  ISETP.LT.OR P3, PT, R15, 0x9, P3 ;  /* 0x000000090f00780c */ /* 0x000fe40001f61670 */
[----:B------:R-:W-:Y:S02]  /*34b0*/  FSEL R20, R3, -INF , !P2 ;  /* 0xff80000003147808 */ /* 0x000fe40005000000 */
[----:B------:R-:W-:-:S02]  /*34c0*/  ISETP.NE.AND P2, PT, R63, RZ, PT ;  /* 0x000000ff3f00720c */ /* 0x000fc40003f45270 */
[----:B------:R-:W-:Y:S02]  /*34d0*/  FSEL R25, R5, -INF , !P3 ;  /* 0xff80000005197808 */ /* 0x000fe40005800000 */
[----:B------:R-:W-:Y:S02]  /*34e0*/  ISETP.GT.AND P2, PT, R21, 0x9, !P2 ;  /* 0x000000091500780c */ /* 0x000fe40005744270 */
[----:B------:R-:W-:Y:S02]  /*34f0*/  ISETP.NE.AND P3, PT, R33, RZ, PT ;  /* 0x000000ff2100720c */ /* 0x000fe40003f65270 */
[----:B------:R-:W-:Y:S02]  /*3500*/  ISETP.LT.OR P2, PT, R15, 0xa, P2 ;  /* 0x0000000a0f00780c */ /* 0x000fe40001741670 */
[----:B------:R-:W-:Y:S02]  /*3510*/  ISETP.NE.AND P6, PT, R71, RZ, PT ;  /* 0x000000ff4700720c */ /* 0x000fe40003fc5270 */
[----:B------:R-:W-:-:S02]  /*3520*/  FSEL R27, R8, -INF , !P2 ;  /* 0xff800000081b7808 */ /* 0x000fc40005000000 */
[----:B------:R-:W-:Y:S02]  /*3530*/  ISETP.NE.AND P2, PT, R29, RZ, PT ;  /* 0x000000ff1d00720c */ /* 0x000fe40003f45270 */
[C---:B------:R-:W-:Y:S02]  /*3540*/  ISETP.GT.AND P4, PT, R21.reuse, 0x51, !P4 ;  /* 0x000000511500780c */ /* 0x040fe40006784270 */
[C---:B------:R-:W-:Y:S02]  /*3550*/  ISETP.GT.AND P2, PT, R21.reuse, 0x10, !P2 ;  /* 0x000000101500780c */ /* 0x040fe40005744270 */
[----:B------:R-:W-:Y:S02]  /*3560*/  ISETP.GT.AND P5, PT, R21, 0x58, !P5 ;  /* 0x000000581500780c */ /* 0x000fe40006fa4270 */
[C---:B------:R-:W-:Y:S02]  /*3570*/  ISETP.LT.OR P2, PT, R15.reuse, 0x11, P2 ;  /* 0x000000110f00780c */ /* 0x040fe40001741670 */
[----:B------:R-:W-:-:S02]  /*3580*/  ISETP.LT.OR P4, PT, R15, 0x52, P4 ;  /* 0x000000520f00780c */ /* 0x000fc40002781670 */
[----:B------:R-:W-:Y:S01]  /*3590*/  FSEL R29, R12, -INF , !P2 ;  /* 0xff8000000c1d7808 */ /* 0x000fe20005000000 */
[----:B------:R-:W-:Y:S01]  /*35a0*/  IMAD.U32 R12, RZ, RZ, UR6 ;  /* 0x00000006ff0c7e24 */ /* 0x000fe2000f8e00ff */
[----:B------:R-:W-:Y:S01]  /*35b0*/  ISETP.NE.AND P2, PT, R67, RZ, PT ;  /* 0x000000ff4300720c */ /* 0x000fe20003f45270 */
[----:B------:R-:W-:Y:S01]  /*35c0*/  @UP0 ULDC UR6, c[0x0][0x44c] ;  /* 0x0001130000060ab9 */ /* 0x000fe20000000800 */
[----:B------:R-:W-:Y:S01]  /*35d0*/  ISETP.LT.OR P5, PT, R15, 0x59, P5 ;  /* 0x000000590f00780c */ /* 0x000fe20002fa1670 */
[----:B------:R-:W-:Y:S01]  /*35e0*/  UIMAD.WIDE.U32 UR6, UR38, UR6, URZ ;  /* 0x00000006260672a5 */ /* 0x000fe2000f8e003f */
[----:B------:R-:W-:Y:S02]  /*35f0*/  ISETP.GT.AND P2, PT, R21, 0x11, !P2 ;  /* 0x000000111500780c */ /* 0x000fe40005744270 */
[----:B------:R-:W-:Y:S01]  /*3600*/  R2UR UR11, R22 ;  /* 0x00000000160b72ca */ /* 0x000fe200000e0000 */
[----:B------:R-:W-:Y:S01]  /*3610*/  @UP0 USHF.R.U32.HI UR38, URZ, UR14, UR7 ;  /* 0x0000000e3f260299 */ /* 0x000fe20008011607 */
[----:B------:R-:W-:-:S04]  /*3620*/  ISETP.LT.OR P2, PT, R15, 0x12, P2 ;  /* 0x000000120f00780c */ /* 0x000fc80001741670 */
[----:B------:R-:W-:Y:S02]  /*3630*/  FSEL R31, R14, -INF , !P2 ;  /* 0xff8000000e1f7808 */ /* 0x000fe40005000000 */
[----:B------:R-:W-:Y:S02]  /*3640*/  ISETP.GT.AND P2, PT, R21, 0x18, !P3 ;  /* 0x000000181500780c */ /* 0x000fe40005f44270 */
[----:B------:R-:W-:Y:S02]  /*3650*/  ISETP.NE.AND P3, PT, R83, RZ, PT ;  /* 0x000000ff5300720c */ /* 0x000fe40003f65270 */
[----:B------:R-:W-:Y:S01]  /*3660*/  ISETP.LT.OR P2, PT, R15, 0x19, P2 ;  /* 0x000000190f00780c */ /* 0x000fe20001741670 */
[----:B------:R-:W-:-:S03]  /*3670*/  UIADD3 UR38, UR11, UR38, URZ ;  /* 0x000000260b267290 */ /* 0x000fc6000fffe03f */
[----:B------:R-:W-:Y:S01]  /*3680*/  FSEL R33, R38, -INF , !P2 ;  /* 0xff80000026217808 */ /* 0x000fe20005000000 */
[----:B------:R-:W-:Y:S01]  /*3690*/  UIADD3 UR4, UR38, UR4, URZ ;  /* 0x0000000426047290 */ /* 0x000fe2000fffe03f */
[----:B------:R-:W-:Y:S02]  /*36a0*/  ISETP.GT.AND P2, PT, R21, 0x19, !P6 ;  /* 0x000000191500780c */ /* 0x000fe40007744270 */
[----:B------:R-:W-:Y:S02]  /*36b0*/  ISETP.NE.AND P6, PT, R37, RZ, PT ;  /* 0x000000ff2500720c */ /* 0x000fe40003fc5270 */
[----:B------:R-:W-:-:S04]  /*36c0*/  ISETP.LT.OR P2, PT, R15, 0x1a, P2 ;  /* 0x0000001a0f00780c */ /* 0x000fc80001741670 */
[----:B------:R-:W-:Y:S02]  /*36d0*/  FSEL R35, R35, -INF , !P2 ;  /* 0xff80000023237808 */ /* 0x000fe40005000000 */
[----:B------:R-:W-:-:S04]  /*36e0*/  ISETP.NE.AND P2, PT, R73, RZ, PT ;  /* 0x000000ff4900720c */ /* 0x000fc80003f45270 */
[----:B------:R-:W-:-:S04]  /*36f0*/  ISETP.GT.AND P2, PT, R21, 0x20, !P2 ;  /* 0x000000201500780c */ /* 0x000fc80005744270 */
        /* <DEDUP_REMOVED lines=34> */
[----:B------:R-:W-:Y:S02]  /*3920*/  ISETP.GT.AND P2, PT, R21, 0x41, !P3 ;  /* 0x000000411500780c */ /* 0x000fe40005f44270 */
[----:B------:R-:W-:Y:S02]  /*3930*/  ISETP.NE.AND P3, PT, R61, RZ, PT ;  /* 0x000000ff3d00720c */ /* 0x000fe40003f65270 */
[----:B------:R-:W-:Y:S02]  /*3940*/  ISETP.LT.OR P2, PT, R15, 0x42, P2 ;  /* 0x000000420f00780c */ /* 0x000fe40001741670 */
[----:B------:R-:W-:Y:S02]  /*3950*/  ISETP.GT.AND P3, PT, R21, 0x50, !P3 ;  /* 0x000000501500780c */ /* 0x000fe40005f64270 */
[----:B------:R-:W-:-:S02]  /*3960*/  FSEL R55, R59, -INF , !P2 ;  /* 0xff8000003b377808 */ /* 0x000fc40005000000 */
[----:B------:R-:W-:Y:S02]  /*3970*/  ISETP.GT.AND P2, PT, R21, RZ, !P6 ;  /* 0x000000ff1500720c */ /* 0x000fe40007744270 */
[----:B------:R-:W-:Y:S02]  /*3980*/  ISETP.NE.AND P6, PT, R57, RZ, PT ;  /* 0x000000ff3900720c */ /* 0x000fe40003fc5270 */
[C---:B------:R-:W-:Y:S02]  /*3990*/  ISETP.LT.OR P2, PT, R15.reuse, 0x1, P2 ;  /* 0x000000010f00780c */ /* 0x040fe40001741670 */
[----:B------:R-:W-:Y:S02]  /*39a0*/  ISETP.LT.OR P3, PT, R15, 0x51, P3 ;  /* 0x000000510f00780c */ /* 0x000fe40001f61670 */
[----:B------:R-:W-:Y:S02]  /*39b0*/  FSEL R5, R0, -INF , !P2 ;  /* 0xff80000000057808 */ /* 0x000fe40005000000 */
[----:B------:R-:W-:-:S02]  /*39c0*/  FMNMX.FTZ R0, R24, R66, !PT ;  /* 0x0000004218007209 */ /* 0x000fc40007810000 */
[----:B------:R-:W-:Y:S02]  /*39d0*/  FSEL R13, R13, -INF , !P3 ;  /* 0xff8000000d0d7808 */ /* 0x000fe40005800000 */
[----:B------:R-:W-:Y:S02]  /*39e0*/  FMNMX.FTZ R0, R28, R0, !PT ;  /* 0x000000001c007209 */ /* 0x000fe40007810000 */
[----:B------:R-:W-:Y:S02]  /*39f0*/  FSEL R59, R30, -INF , !P4 ;  /* 0xff8000001e3b7808 */ /* 0x000fe40006000000 */
[----:B------:R-:W-:-:S04]  /*3a00*/  FMNMX.FTZ R0, R72, R0, !PT ;  /* 0x0000000048007209 */ /* 0x000fc80007810000 */
        /* <DEDUP_REMOVED lines=19> */
[----:B------:R-:W-:-:S05]  /*3b40*/  FMNMX.FTZ R0, R92, R0, !PT ;  /* 0x000000005c007209 */ /* 0x000fca0007810000 */
[----:B------:R-:W0:Y:S02]  /*3b50*/  SHFL.BFLY PT, R3, R0, 0x2, 0x1f ;  /* 0x0c401f0000037f89 */ /* 0x000e2400000e0000 */
[----:B0-----:R-:W-:Y:S02]  /*3b60*/  FMNMX.FTZ R3, R0, R3, !PT ;  /* 0x0000000300037209 */ /* 0x001fe40007810000 */
[----:B------:R-:W-:-:S03]  /*3b70*/  FMNMX.FTZ R0, R5, R20, !PT ;  /* 0x0000001405007209 */ /* 0x000fc60007810000 */
[----:B------:R-:W0:Y:S01]  /*3b80*/  SHFL.BFLY PT, R4, R3, 0x1, 0x1f ;  /* 0x0c201f0003047f89 */ /* 0x000e2200000e0000 */
[----:B------:R-:W-:-:S04]  /*3b90*/  FMNMX.FTZ R0, R25, R0, !PT ;  /* 0x0000000019007209 */ /* 0x000fc80007810000 */
[----:B------:R-:W-:-:S04]  /*3ba0*/  FMNMX.FTZ R0, R27, R0, !PT ;  /* 0x000000001b007209 */ /* 0x000fc80007810000 */
[----:B------:R-:W-:-:S04]  /*3bb0*/  FMNMX.FTZ R0, R29, R0, !PT ;  /* 0x000000001d007209 */ /* 0x000fc80007810000 */
[----:B------:R-:W-:-:S04]  /*3bc0*/  FMNMX.FTZ R0, R31, R0, !PT ;  /* 0x000000001f007209 */ /* 0x000fc80007810000 */
[----:B------:R-:W-:-:S04]  /*3bd0*/  FMNMX.FTZ R0, R33, R0, !PT ;  /* 0x0000000021007209 */ /* 0x000fc80007810000 */
[----:B------:R-:W-:Y:S02]  /*3be0*/  FMNMX.FTZ R0, R35, R0, !PT ;  /* 0x0000000023007209 */ /* 0x000fe40007810000 */
[----:B0-----:R-:W-:Y:S02]  /*3bf0*/  FMNMX.FTZ R4, R3, R4, !PT ;  /* 0x0000000403047209 */ /* 0x001fe40007810000 */
[----:B------:R-:W-:Y:S02]  /*3c00*/  FMNMX.FTZ R0, R37, R0, !PT ;  /* 0x0000000025007209 */ /* 0x000fe40007810000 */
[C---:B------:R-:W-:Y:S01]  /*3c10*/  FSETP.NEU.FTZ.AND P2, PT, R4.reuse, -INF , PT ;  /* 0xff8000000400780b */ /* 0x040fe20003f5d000 */
[----:B------:R-:W-:Y:S01]  /*3c20*/  FMUL.FTZ R8, R4, R12 ;  /* 0x0000000c04087220 */ /* 0x000fe20000410000 */
[----:B------:R-:W-:-:S04]  /*3c30*/  FMNMX.FTZ R0, R39, R0, !PT ;  /* 0x0000000027007209 */ /* 0x000fc80007810000 */
[----:B------:R-:W-:Y:S02]  /*3c40*/  FMNMX.FTZ R0, R41, R0, !PT ;  /* 0x0000000029007209 */ /* 0x000fe40007810000 */
[----:B------:R-:W-:Y:S02]  /*3c50*/  FSEL R63, R8, RZ, P2 ;  /* 0x000000ff083f7208 */ /* 0x000fe40001000000 */
[----:B------:R-:W-:Y:S02]  /*3c60*/  FMNMX.FTZ R0, R43, R0, !PT ;  /* 0x000000002b007209 */ /* 0x000fe40007810000 */
[----:B------:R-:W-:Y:S01]  /*3c70*/  ISETP.GT.AND P2, PT, R21, 0x48, !P6 ;  /* 0x000000481500780c */ /* 0x000fe20007744270 */
[--C-:B------:R-:W-:Y:S01]  /*3c80*/  FFMA.FTZ R3, R24, R12, -R63.reuse ;  /* 0x0000000c18037223 */ /* 0x100fe2000001083f */
[----:B------:R-:W-:Y:S01]  /*3c90*/  FMNMX.FTZ R0, R45, R0, !PT ;  /* 0x000000002d007209 */ /* 0x000fe20007810000 */
[--C-:B------:R-:W-:Y:S01]  /*3ca0*/  FFMA.FTZ R8, R66, R12, -R63.reuse ;  /* 0x0000000c42087223 */ /* 0x100fe2000001083f */
[----:B------:R-:W-:Y:S01]  /*3cb0*/  ISETP.LT.OR P2, PT, R15, 0x49, P2 ;  /* 0x000000490f00780c */ /* 0x000fe20001741670 */
[----:B------:R0:W-:Y:S01]  /*3cc0*/  MUFU.EX2 R188, R3 ;  /* 0x0000000300bc7308 */ /* 0x0001e20000000800 */
[----:B------:R-:W-:Y:S01]  /*3cd0*/  FMNMX.FTZ R0, R47, R0, !PT ;  /* 0x000000002f007209 */ /* 0x000fe20007810000 */
[-CC-:B------:R-:W-:Y:S01]  /*3ce0*/  FFMA.FTZ R14, R28, R12.reuse, -R63.reuse ;  /* 0x0000000c1c0e7223 */ /* 0x180fe2000001083f */
[----:B------:R-:W-:Y:S01]  /*3cf0*/  FSEL R57, R62, -INF , !P2 ;  /* 0xff8000003e397808 */ /* 0x000fe20005000000 */
[--C-:B------:R-:W-:Y:S01]  /*3d00*/  FFMA.FTZ R24, R72, R12, -R63.reuse ;  /* 0x0000000c48187223 */ /* 0x100fe2000001083f */
[----:B------:R-:W-:Y:S01]  /*3d10*/  FMNMX.FTZ R0, R49, R0, !PT ;  /* 0x0000000031007209 */ /* 0x000fe20007810000 */
[--C-:B------:R-:W-:Y:S01]  /*3d20*/  FFMA.FTZ R26, R36, R12, -R63.reuse ;  /* 0x0000000c241a7223 */ /* 0x100fe2000001083f */
[----:B------:R-:W-:Y:S01]  /*3d30*/  ISETP.NE.AND P2, PT, R85, RZ, PT ;  /* 0x000000ff5500720c */ /* 0x000fe20003f45270 */
[----:B------:R-:W-:Y:S01]  /*3d40*/  MUFU.EX2 R14, R14 ;  /* 0x0000000e000e7308 */ /* 0x000fe20000000800 */
[----:B------:R-:W-:Y:S01]  /*3d50*/  FMNMX.FTZ R0, R51, R0, !PT ;  /* 0x0000000033007209 */ /* 0x000fe20007810000 */
[-CC-:B0-----:R-:W-:Y:S01]  /*3d60*/  FFMA.FTZ R3, R32, R12.reuse, -R63.reuse ;  /* 0x0000000c20037223 */ /* 0x181fe2000001083f */
[----:B------:R-:W-:Y:S01]  /*3d70*/  ISETP.GT.AND P2, PT, R21, 0x49, !P2 ;  /* 0x000000491500780c */ /* 0x000fe20005744270 */
[--C-:B------:R-:W-:Y:S01]  /*3d80*/  FFMA.FTZ R36, R90, R12, -R63.reuse ;  /* 0x0000000c5a247223 */ /* 0x100fe2000001083f */
[----:B------:R-:W-:Y:S01]  /*3d90*/  FMNMX.FTZ R0, R53, R0, !PT ;  /* 0x0000000035007209 */ /* 0x000fe20007810000 */
[-CC-:B------:R-:W-:Y:S01]  /*3da0*/  FFMA.FTZ R28, R48, R12.reuse, -R63.reuse ;  /* 0x0000000c301c7223 */ /* 0x180fe2000001083f */
[----:B------:R-:W-:Y:S01]  /*3db0*/  ISETP.NE.AND P6, PT, R65, RZ, PT ;  /* 0x000000ff4100720c */ /* 0x000fe20003fc5270 */
[----:B------:R0:W-:Y:S01]  /*3dc0*/  MUFU.EX2 R184, R3 ;  /* 0x0000000300b87308 */ /* 0x0001e20000000800 */
[----:B------:R-:W-:Y:S01]  /*3dd0*/  ISETP.LT.OR P2, PT, R15, 0x4a, P2 ;  /* 0x0000004a0f00780c */ /* 0x000fe20001741670 */
[--C-:B------:R-:W-:Y:S01]  /*3de0*/  FFMA.FTZ R30, R52, R12, -R63.reuse ;  /* 0x0000000c341e7223 */ /* 0x100fe2000001083f */
[----:B------:R-:W-:Y:S01]  /*3df0*/  FMNMX.FTZ R0, R55, R0, !PT ;  /* 0x0000000037007209 */ /* 0x000fe20007810000 */
[----:B------:R-:W-:Y:S01]  /*3e00*/  FFMA.FTZ R32, R84, R12, -R63 ;  /* 0x0000000c54207223 */ /* 0x000fe2000001083f */
[----:B------:R-:W-:-:S02]  /*3e10*/  ISETP.GT.AND P6, PT, R21, 0x59, !P6 ;  /* 0x000000591500780c */ /* 0x000fc400077c4270 */
[----:B------:R-:W-:Y:S01]  /*3e20*/  FSEL R21, R2, -INF , !P2 ;  /* 0xff80000002157808 */ /* 0x000fe20005000000 */
[--C-:B------:R-:W-:Y:S01]  /*3e30*/  FFMA.FTZ R2, R40, R12, -R63.reuse ;  /* 0x0000000c28027223 */ /* 0x100fe2000001083f */
[----:B------:R-:W-:Y:S01]  /*3e40*/  FMNMX.FTZ R0, R57, R0, !PT ;  /* 0x0000000039007209 */ /* 0x000fe20007810000 */
[----:B0-----:R-:W-:Y:S01]  /*3e50*/  FFMA.FTZ R3, R76, R12, -R63 ;  /* 0x0000000c4c037223 */ /* 0x001fe2000001083f */
[----:B------:R-:W-:Y:S01]  /*3e60*/  ISETP.LT.OR P6, PT, R15, 0x5a, P6 ;  /* 0x0000005a0f00780c */ /* 0x000fe200037c1670 */
[----:B------:R0:W-:Y:S01]  /*3e70*/  MUFU.EX2 R180, R2 ;  /* 0x0000000200b47308 */ /* 0x0001e20000000800 */
[----:B------:R-:W-:Y:S02]  /*3e80*/  FMNMX.FTZ R0, R21, R0, !PT ;  /* 0x0000000015007209 */ /* 0x000fe40007810000 */
[----:B------:R-:W-:Y:S02]  /*3e90*/  FSEL R15, R70, -INF , !P5 ;  /* 0xff800000460f7808 */ /* 0x000fe40006800000 */
[----:B------:R-:W-:-:S02]  /*3ea0*/  FMNMX.FTZ R0, R13, R0, !PT ;  /* 0x000000000d007209 */ /* 0x000fc40007810000 */
[----:B------:R-:W-:Y:S01]  /*3eb0*/  FSEL R61, R34, -INF , !P6 ;  /* 0xff800000223d7808 */ /* 0x000fe20007000000 */
[----:B------:R1:W-:Y:S01]  /*3ec0*/  MUFU.EX2 R71, R3 ;  /* 0x0000000300477308 */ /* 0x0003e20000000800 */
[----:B------:R-:W-:Y:S01]  /*3ed0*/  FMNMX.FTZ R0, R59, R0, !PT ;  /* 0x000000003b007209 */ /* 0x000fe20007810000 */
[-CC-:B0-----:R-:W-:Y:S01]  /*3ee0*/  FFMA.FTZ R2, R44, R12.reuse, -R63.reuse ;  /* 0x0000000c2c027223 */ /* 0x181fe2000001083f */
[----:B------:R-:W-:Y:S02]  /*3ef0*/  FFMA.FTZ R34, R56, R12, -R63 ;  /* 0x0000000c38227223 */ /* 0x000fe4000001083f */
[----:B------:R-:W-:-:S03]  /*3f00*/  FMNMX.FTZ R0, R15, R0, !PT ;  /* 0x000000000f007209 */ /* 0x000fc60007810000 */
[----:B------:R-:W-:Y:S01]  /*3f10*/  MUFU.EX2 R182, R2 ;  /* 0x0000000200b67308 */ /* 0x000fe20000000800 */
[----:B------:R-:W-:-:S05]  /*3f20*/  FMNMX.FTZ R0, R61, R0, !PT ;  /* 0x000000003d007209 */ /* 0x000fca0007810000 */
[----:B-1----:R-:W0:Y:S02]  /*3f30*/  SHFL.BFLY PT, R3, R0, 0x2, 0x1f ;  /* 0x0c401f0000037f89 */ /* 0x002e2400000e0000 */
[----:B------:R1:W-:Y:S08]  /*3f40*/  MUFU.EX2 R65, R8 ;  /* 0x0000000800417308 */ /* 0x0003f00000000800 */
[----:B------:R2:W3:Y:S01]  /*3f50*/  MUFU.EX2 R67, R24 ;  /* 0x0000001800437308 */ /* 0x0004e20000000800 */
[----:B-1----:R-:W-:-:S07]  /*3f60*/  FFMA.FTZ R8, R74, R12, -R63 ;  /* 0x0000000c4a087223 */ /* 0x002fce000001083f */
[----:B------:R1:W4:Y:S01]  /*3f70*/  MUFU.EX2 R69, R8 ;  /* 0x0000000800457308 */ /* 0x0003220000000800 */
[-CC-:B--2---:R-:W-:Y:S01]  /*3f80*/  FFMA.FTZ R24, R80, R12.reuse, -R63.reuse ;  /* 0x0000000c50187223 */ /* 0x184fe2000001083f */
[----:B0-----:R-:W-:Y:S01]  /*3f90*/  FMNMX.FTZ R2, R0, R3, !PT ;  /* 0x0000000300027209 */ /* 0x001fe20007810000 */
[----:B------:R-:W-:-:S05]  /*3fa0*/  FFMA.FTZ R0, R86, R12, -R63 ;  /* 0x0000000c56007223 */ /* 0x000fca000001083f */
[----:B------:R0:W-:Y:S01]  /*3fb0*/  MUFU.EX2 R75, R24 ;  /* 0x00000018004b7308 */ /* 0x0001e20000000800 */
[--C-:B-1----:R-:W-:Y:S01]  /*3fc0*/  FFMA.FTZ R8, R78, R12, -R63.reuse ;  /* 0x0000000c4e087223 */ /* 0x102fe2000001083f */
[----:B---3--:R-:W-:Y:S01]  /*3fd0*/  F2FP.BF16.F32.PACK_AB R190, R67, R14 ;  /* 0x0000000e43be723e */ /* 0x008fe200000010ff */
[----:B------:R-:W1:Y:S05]  /*3fe0*/  SHFL.BFLY PT, R3, R2, 0x1, 0x1f ;  /* 0x0c201f0002037f89 */ /* 0x000e6a00000e0000 */
[----:B------:R2:W-:Y:S01]  /*3ff0*/  MUFU.EX2 R81, R0 ;  /* 0x0000000000517308 */ /* 0x0005e20000000800 */
[----:B0-----:R-:W-:-:S07]  /*4000*/  FFMA.FTZ R24, R88, R12, -R63 ;  /* 0x0000000c58187223 */ /* 0x001fce000001083f */
[----:B------:R-:W-:Y:S08]  /*4010*/  MUFU.EX2 R83, R24 ;  /* 0x0000001800537308 */ /* 0x000ff00000000800 */
[----:B------:R-:W0:Y:S01]  /*4020*/  MUFU.EX2 R26, R26 ;  /* 0x0000001a001a7308 */ /* 0x000e220000000800 */
[----:B-1----:R-:W-:Y:S01]  /*4030*/  FMNMX.FTZ R3, R2, R3, !PT ;  /* 0x0000000302037209 */ /* 0x002fe20007810000 */
[----:B------:R-:W-:-:S03]  /*4040*/  FFMA.FTZ R2, R68, R12, -R63 ;  /* 0x0000000c44027223 */ /* 0x000fc6000001083f */
[C---:B------:R-:W-:Y:S01]  /*4050*/  FSETP.NEU.FTZ.AND P2, PT, R3.reuse, -INF , PT ;  /* 0xff8000000300780b */ /* 0x040fe20003f5d000 */
[----:B--2---:R-:W-:Y:S02]  /*4060*/  FMUL.FTZ R0, R3, R12 ;  /* 0x0000000c03007220 */ /* 0x004fe40000410000 */
[----:B------:R1:W-:Y:S03]  /*4070*/  MUFU.EX2 R73, R8 ;  /* 0x0000000800497308 */ /* 0x0003e60000000800 */
[----:B------:R-:W-:Y:S02]  /*4080*/  FSEL R0, R0, RZ, P2 ;  /* 0x000000ff00007208 */ /* 0x000fe40001000000 */
[----:B------:R-:W-:-:S03]  /*4090*/  PLOP3.LUT P2, PT, PT, PT, UP1, 0x40, 0x0 ;  /* 0x000000000000781c */ /* 0x000fc60003f4e818 */
        /* <DEDUP_REMOVED lines=8> */
[----:B------:R2:W-:Y:S01]  /*4120*/  MUFU.EX2 R24, R27 ;  /* 0x0000001b00187308 */ /* 0x0005e20000000800 */
[-C--:B-1----:R-:W-:Y:S01]  /*4130*/  FFMA.FTZ R8, R82, R12.reuse, -R63 ;  /* 0x0000000c52087223 */ /* 0x082fe2000001083f */
[-CC-:B------:R-:W-:Y:S01]  /*4140*/  FFMA.FTZ R35, R35, R12.reuse, -R0.reuse ;  /* 0x0000000c23237223 */ /* 0x180fe20000010800 */
[-CC-:B------:R-:W-:Y:S01]  /*4150*/  FFMA.FTZ R37, R37, R12.reuse, -R0.reuse ;  /* 0x0000000c25257223 */ /* 0x180fe20000010800 */
[-CC-:B------:R-:W-:Y:S01]  /*4160*/  FFMA.FTZ R39, R39, R12.reuse, -R0.reuse ;  /* 0x0000000c27277223 */ /* 0x180fe20000010800 */
[-CC-:B------:R-:W-:Y:S01]  /*4170*/  FFMA.FTZ R41, R41, R12.reuse, -R0.reuse ;  /* 0x0000000c29297223 */ /* 0x180fe20000010800 */
[-CC-:B------:R-:W-:Y:S01]  /*4180*/  FFMA.FTZ R43, R43, R12.reuse, -R0.reuse ;  /* 0x0000000c2b2b7223 */ /* 0x180fe20000010800 */
[-CC-:B------:R-:W-:Y:S01]  /*4190*/  FFMA.FTZ R45, R45, R12.reuse, -R0.reuse ;  /* 0x0000000c2d2d7223 */ /* 0x180fe20000010800 */
[----:B------:R-:W-:Y:S01]  /*41a0*/  MUFU.EX2 R5, R5 ;  /* 0x0000000500057308 */ /* 0x000fe20000000800 */
[----:B--2---:R-:W-:Y:S01]  /*41b0*/  FADD.FTZ R27, R188, R65 ;  /* 0x00000041bc1b7221 */ /* 0x004fe20000010000 */
[-CC-:B------:R-:W-:Y:S01]  /*41c0*/  FFMA.FTZ R47, R47, R12.reuse, -R0.reuse ;  /* 0x0000000c2f2f7223 */ /* 0x180fe20000010800 */
[-CC-:B------:R-:W-:Y:S01]  /*41d0*/  FFMA.FTZ R49, R49, R12.reuse, -R0.reuse ;  /* 0x0000000c31317223 */ /* 0x180fe20000010800 */
[-CC-:B------:R-:W-:Y:S01]  /*41e0*/  FFMA.FTZ R51, R51, R12.reuse, -R0.reuse ;  /* 0x0000000c33337223 */ /* 0x180fe20000010800 */
[----:B------:R-:W-:Y:S01]  /*41f0*/  FADD.FTZ R44, R14, R27 ;  /* 0x0000001b0e2c7221 */ /* 0x000fe20000010000 */
[-CC-:B------:R-:W-:Y:S01]  /*4200*/  FFMA.FTZ R53, R53, R12.reuse, -R0.reuse ;  /* 0x0000000c35357223 */ /* 0x180fe20000010800 */
[-C--:B------:R-:W-:Y:S01]  /*4210*/  FFMA.FTZ R55, R55, R12.reuse, -R0 ;  /* 0x0000000c37377223 */ /* 0x080fe20000010800 */
[----:B------:R-:W1:Y:S01]  /*4220*/  MUFU.EX2 R20, R20 ;  /* 0x0000001400147308 */ /* 0x000e620000000800 */
[----:B------:R-:W-:Y:S01]  /*4230*/  FADD.FTZ R27, R67, R44 ;  /* 0x0000002c431b7221 */ /* 0x000fe20000010000 */
[-CC-:B------:R-:W-:Y:S01]  /*4240*/  FFMA.FTZ R57, R57, R12.reuse, -R0.reuse ;  /* 0x0000000c39397223 */ /* 0x180fe20000010800 */
[-CC-:B------:R-:W-:Y:S01]  /*4250*/  FFMA.FTZ R21, R21, R12.reuse, -R0.reuse ;  /* 0x0000000c15157223 */ /* 0x180fe20000010800 */
[-CC-:B------:R-:W-:Y:S01]  /*4260*/  FFMA.FTZ R13, R13, R12.reuse, -R0.reuse ;  /* 0x0000000c0d0d7223 */ /* 0x180fe20000010800 */
[----:B------:R-:W-:Y:S01]  /*4270*/  FADD.FTZ R44, R184, R27 ;  /* 0x0000001bb82c7221 */ /* 0x000fe20000010000 */
[-CC-:B------:R-:W-:Y:S01]  /*4280*/  FFMA.FTZ R59, R59, R12.reuse, -R0.reuse ;  /* 0x0000000c3b3b7223 */ /* 0x180fe20000010800 */
[-C--:B------:R-:W-:Y:S01]  /*4290*/  FFMA.FTZ R15, R15, R12.reuse, -R0 ;  /* 0x0000000c0f0f7223 */ /* 0x080fe20000010800 */
[----:B------:R-:W2:Y:S01]  /*42a0*/  MUFU.EX2 R25, R25 ;  /* 0x0000001900197308 */ /* 0x000ea20000000800 */
[----:B----4-:R-:W-:Y:S01]  /*42b0*/  FADD.FTZ R27, R69, R44 ;  /* 0x0000002c451b7221 */ /* 0x010fe20000010000 */
[----:B------:R-:W-:Y:S01]  /*42c0*/  FFMA.FTZ R61, R61, R12, -R0 ;  /* 0x0000000c3d3d7223 */ /* 0x000fe20000010800 */
[----:B0-----:R-:W-:-:S02]  /*42d0*/  F2FP.BF16.F32.PACK_AB R186, R71, R26 ;  /* 0x0000001a47ba723e */ /* 0x001fc400000010ff */
[----:B------:R-:W-:Y:S01]  /*42e0*/  FADD.FTZ R46, R26, R27 ;  /* 0x0000001b1a2e7221 */ /* 0x000fe20000010000 */
[----:B------:R-:W-:Y:S02]  /*42f0*/  F2FP.BF16.F32.PACK_AB R188, R65, R188 ;  /* 0x000000bc41bc723e */ /* 0x000fe400000010ff */
[----:B------:R-:W0:Y:S01]  /*4300*/  MUFU.EX2 R29, R29 ;  /* 0x0000001d001d7308 */ /* 0x000e220000000800 */
[----:B------:R-:W-:Y:S01]  /*4310*/  FADD.FTZ R27, R71, R46 ;  /* 0x0000002e471b7221 */ /* 0x000fe20000010000 */
[----:B-1----:R-:W-:Y:S01]  /*4320*/  FADD.FTZ R46, R5, R20 ;  /* 0x00000014052e7221 */ /* 0x002fe20000010000 */
[----:B------:R-:W-:Y:S02]  /*4330*/  F2FP.BF16.F32.PACK_AB R189, R20, R5 ;  /* 0x0000000514bd723e */ /* 0x000fe400000010ff */
[----:B------:R-:W-:Y:S01]  /*4340*/  FADD.FTZ R48, R180, R27 ;  /* 0x0000001bb4307221 */ /* 0x000fe20000010000 */
[----:B------:R-:W-:Y:S02]  /*4350*/  F2FP.BF16.F32.PACK_AB R184, R69, R184 ;  /* 0x000000b845b8723e */ /* 0x000fe400000010ff */
[----:B------:R1:W3:Y:S01]  /*4360*/  MUFU.EX2 R36, R31 ;  /* 0x0000001f00247308 */ /* 0x0002e20000000800 */
[----:B--2---:R-:W-:Y:S01]  /*4370*/  FADD.FTZ R27, R25, R46 ;  /* 0x0000002e191b7221 */ /* 0x004fe20000010000 */
[----:B------:R-:W-:-:S02]  /*4380*/  F2FP.BF16.F32.PACK_AB R180, R73, R180 ;  /* 0x000000b449b4723e */ /* 0x000fc400000010ff */
[C---:B------:R-:W-:Y:S01]  /*4390*/  F2FP.BF16.F32.PACK_AB R191, R24.reuse, R25 ;  /* 0x0000001918bf723e */ /* 0x040fe200000010ff */
[----:B------:R-:W-:-:S03]  /*43a0*/  FADD.FTZ R46, R24, R27 ;  /* 0x0000001b182e7221 */ /* 0x000fc60000010000 */
[----:B------:R-:W2:Y:S01]  /*43b0*/  MUFU.EX2 R28, R28 ;  /* 0x0000001c001c7308 */ /* 0x000ea20000000800 */
[----:B-1----:R-:W-:Y:S01]  /*43c0*/  FADD.FTZ R31, R73, R48 ;  /* 0x00000030491f7221 */ /* 0x002fe20000010000 */
[----:B0-----:R-:W-:-:S03]  /*43d0*/  FADD.FTZ R27, R29, R46 ;  /* 0x0000002e1d1b7221 */ /* 0x001fc60000010000 */
[----:B------:R-:W-:Y:S01]  /*43e0*/  FADD.FTZ R48, R182, R31 ;  /* 0x0000001fb6307221 */ /* 0x000fe20000010000 */
[C---:B------:R-:W-:Y:S02]  /*43f0*/  F2FP.BF16.F32.PACK_AB R182, R75.reuse, R182 ;  /* 0x000000b64bb6723e */ /* 0x040fe400000010ff */
[----:B------:R-:W0:Y:S01]  /*4400*/  MUFU.EX2 R33, R33 ;  /* 0x0000002100217308 */ /* 0x000e220000000800 */
[----:B------:R-:W-:Y:S01]  /*4410*/  FADD.FTZ R31, R75, R48 ;  /* 0x000000304b1f7221 */ /* 0x000fe20000010000 */
[C---:B---3--:R-:W-:Y:S01]  /*4420*/  FADD.FTZ R46, R36.reuse, R27 ;  /* 0x0000001b242e7221 */ /* 0x048fe20000010000 */
[----:B------:R-:W-:-:S05]  /*4430*/  F2FP.BF16.F32.PACK_AB R185, R36, R29 ;  /* 0x0000001d24b9723e */ /* 0x000fca00000010ff */
[----:B------:R1:W3:Y:S01]  /*4440*/  MUFU.EX2 R77, R8 ;  /* 0x00000008004d7308 */ /* 0x0002e20000000800 */
[----:B--2---:R-:W-:-:S07]  /*4450*/  FADD.FTZ R48, R28, R31 ;  /* 0x0000001f1c307221 */ /* 0x004fce0000010000 */
[----:B------:R-:W2:Y:S01]  /*4460*/  MUFU.EX2 R38, R35 ;  /* 0x0000002300267308 */ /* 0x000ea20000000800 */
[----:B-1----:R-:W-:Y:S01]  /*4470*/  FFMA.FTZ R8, R60, R12, -R63 ;  /* 0x0000000c3c087223 */ /* 0x002fe2000001083f */
[----:B0-----:R-:W-:-:S06]  /*4480*/  FADD.FTZ R27, R33, R46 ;  /* 0x0000002e211b7221 */ /* 0x001fcc0000010000 */
[----:B------:R-:W0:Y:S01]  /*4490*/  MUFU.EX2 R30, R30 ;  /* 0x0000001e001e7308 */ /* 0x000e220000000800 */
[C---:B---3--:R-:W-:Y:S01]  /*44a0*/  FADD.FTZ R31, R77.reuse, R48 ;  /* 0x000000304d1f7221 */ /* 0x048fe20000010000 */
[----:B------:R-:W-:-:S06]  /*44b0*/  F2FP.BF16.F32.PACK_AB R176, R77, R28 ;  /* 0x0000001c4db0723e */ /* 0x000fcc00000010ff */
[----:B------:R-:W1:Y:S01]  /*44c0*/  MUFU.EX2 R37, R37 ;  /* 0x0000002500257308 */ /* 0x000e620000000800 */
[C---:B--2---:R-:W-:Y:S01]  /*44d0*/  FADD.FTZ R48, R38.reuse, R27 ;  /* 0x0000001b26307221 */ /* 0x044fe20000010000 */
[----:B------:R-:W-:-:S06]  /*44e0*/  F2FP.BF16.F32.PACK_AB R187, R38, R33 ;  /* 0x0000002126bb723e */ /* 0x000fcc00000010ff */
[----:B------:R2:W3:Y:S01]  /*44f0*/  MUFU.EX2 R79, R32 ;  /* 0x00000020004f7308 */ /* 0x0004e20000000800 */
[----:B0-----:R-:W-:-:S07]  /*4500*/  FADD.FTZ R50, R30, R31 ;  /* 0x0000001f1e327221 */ /* 0x001fce0000010000 */
[----:B------:R-:W0:Y:S01]  /*4510*/  MUFU.EX2 R40, R39 ;  /* 0x0000002700287308 */ /* 0x000e220000000800 */
[-CC-:B--2---:R-:W-:Y:S01]  /*4520*/  FFMA.FTZ R32, R64, R12.reuse, -R63.reuse ;  /* 0x0000000c40207223 */ /* 0x184fe2000001083f */
[----:B-1----:R-:W-:Y:S01]  /*4530*/  FADD.FTZ R27, R37, R48 ;  /* 0x00000030251b7221 */ /* 0x002fe20000010000 */
[----:B------:R-:W-:-:S05]  /*4540*/  FFMA.FTZ R63, R92, R12, -R63 ;  /* 0x0000000c5c3f7223 */ /* 0x000fca000001083f */
[----:B------:R-:W1:Y:S01]  /*4550*/  MUFU.EX2 R34, R34 ;  /* 0x0000002200227308 */ /* 0x000e620000000800 */
[C---:B---3--:R-:W-:Y:S01]  /*4560*/  FADD.FTZ R31, R79.reuse, R50 ;  /* 0x000000324f1f7221 */ /* 0x048fe20000010000 */
[----:B------:R-:W-:-:S06]  /*4570*/  F2FP.BF16.F32.PACK_AB R178, R79, R30 ;  /* 0x0000001e4fb2723e */ /* 0x000fcc00000010ff */
[----:B------:R-:W2:Y:S01]  /*4580*/  MUFU.EX2 R41, R41 ;  /* 0x0000002900297308 */ /* 0x000ea20000000800 */
[C---:B0-----:R-:W-:Y:S01]  /*4590*/  FADD.FTZ R0, R40.reuse, R27 ;  /* 0x0000001b28007221 */ /* 0x041fe20000010000 */
[----:B------:R-:W-:-:S06]  /*45a0*/  F2FP.BF16.F32.PACK_AB R181, R40, R37 ;  /* 0x0000002528b5723e */ /* 0x000fcc00000010ff */
[----:B------:R-:W0:Y:S01]  /*45b0*/  MUFU.EX2 R42, R43 ;  /* 0x0000002b002a7308 */ /* 0x000e220000000800 */
[----:B-1----:R-:W-:Y:S01]  /*45c0*/  FADD.FTZ R48, R34, R31 ;  /* 0x0000001f22307221 */ /* 0x002fe20000010000 */
[----:B------:R-:W-:-:S03]  /*45d0*/  F2FP.BF16.F32.PACK_AB R172, R81, R34 ;  /* 0x0000002251ac723e */ /* 0x000fc600000010ff */
[----:B------:R-:W-:-:S03]  /*45e0*/  FADD.FTZ R31, R81, R48 ;  /* 0x00000030511f7221 */ /* 0x000fc60000010000 */
[----:B------:R-:W1:Y:S01]  /*45f0*/  MUFU.EX2 R8, R8 ;  /* 0x0000000800087308 */ /* 0x000e620000000800 */
[----:B--2---:R-:W-:-:S07]  /*4600*/  FADD.FTZ R27, R41, R0 ;  /* 0x00000000291b7221 */ /* 0x004fce0000010000 */
        /* <DEDUP_REMOVED lines=9> */
[----:B------:R-:W-:Y:S01]  /*46a0*/  MUFU.EX2 R49, R49 ;  /* 0x0000003100317308 */ /* 0x000fe20000000800 */
[C---:B0-----:R-:W-:Y:S01]  /*46b0*/  FADD.FTZ R14, R44.reuse, R27 ;  /* 0x0000001b2c0e7221 */ /* 0x041fe20000010000 */
[----:B------:R-:W-:-:S06]  /*46c0*/  F2FP.BF16.F32.PACK_AB R177, R44, R45 ;  /* 0x0000002d2cb1723e */ /* 0x000fcc00000010ff */
[----:B------:R-:W0:Y:S01]  /*46d0*/  MUFU.EX2 R22, R51 ;  /* 0x0000003300167308 */ /* 0x000e220000000800 */
[----:B-1----:R-:W-:Y:S01]  /*46e0*/  FADD.FTZ R26, R32, R31 ;  /* 0x0000001f201a7221 */ /* 0x002fe20000010000 */
[----:B------:R-:W-:-:S03]  /*46f0*/  F2FP.BF16.F32.PACK_AB R168, R85, R32 ;  /* 0x0000002055a8723e */ /* 0x000fc600000010ff */
[----:B------:R-:W-:-:S03]  /*4700*/  FADD.FTZ R27, R85, R26 ;  /* 0x0000001a551b7221 */ /* 0x000fc60000010000 */
[----:B------:R-:W-:Y:S08]  /*4710*/  MUFU.EX2 R53, R53 ;  /* 0x0000003500357308 */ /* 0x000ff00000000800 */
[----:B------:R-:W1:Y:S01]  /*4720*/  MUFU.EX2 R2, R2 ;  /* 0x0000000200027308 */ /* 0x000e620000000800 */
[----:B0-----:R-:W-:-:S07]  /*4730*/  F2FP.BF16.F32.PACK_AB R179, R22, R49 ;  /* 0x0000003116b3723e */ /* 0x001fce00000010ff */
[----:B------:R-:W0:Y:S08]  /*4740*/  MUFU.EX2 R63, R63 ;  /* 0x0000003f003f7308 */ /* 0x000e300000000800 */
[----:B------:R-:W2:Y:S01]  /*4750*/  MUFU.EX2 R46, R55 ;  /* 0x00000037002e7308 */ /* 0x000ea20000000800 */
[----:B-1----:R-:W-:-:S07]  /*4760*/  FADD.FTZ R8, R2, R27 ;  /* 0x0000001b02087221 */ /* 0x002fce0000010000 */
[----:B------:R-:W-:Y:S01]  /*4770*/  MUFU.EX2 R57, R57 ;  /* 0x0000003900397308 */ /* 0x000fe20000000800 */
[C---:B0-----:R-:W-:Y:S01]  /*4780*/  F2FP.BF16.F32.PACK_AB R170, R63.reuse, R2 ;  /* 0x000000023faa723e */ /* 0x041fe200000010ff */
[----:B------:R-:W-:-:S06]  /*4790*/  FADD.FTZ R8, R63, R8 ;  /* 0x000000083f087221 */ /* 0x000fcc0000010000 */
[----:B------:R0:W1:Y:S01]  /*47a0*/  MUFU.EX2 R0, R21 ;  /* 0x0000001500007308 */ /* 0x0000620000000800 */
[----:B--2---:R-:W-:-:S07]  /*47b0*/  F2FP.BF16.F32.PACK_AB R173, R46, R53 ;  /* 0x000000352ead723e */ /* 0x004fce00000010ff */
[----:B------:R-:W2:Y:S01]  /*47c0*/  MUFU.EX2 R13, R13 ;  /* 0x0000000d000d7308 */ /* 0x000ea20000000800 */
[----:B0-----:R-:W-:-:S04]  /*47d0*/  FADD.FTZ R21, R49, R14 ;  /* 0x0000000e31157221 */ /* 0x001fc80000010000 */
[----:B------:R-:W-:-:S03]  /*47e0*/  FADD.FTZ R26, R22, R21 ;  /* 0x00000015161a7221 */ /* 0x000fc60000010000 */
[----:B------:R-:W0:Y:S01]  /*47f0*/  MUFU.EX2 R14, R59 ;  /* 0x0000003b000e7308 */ /* 0x000e220000000800 */
[----:B------:R-:W-:Y:S01]  /*4800*/  FADD.FTZ R21, R53, R26 ;  /* 0x0000001a35157221 */ /* 0x000fe20000010000 */
[----:B-1----:R-:W-:-:S03]  /*4810*/  F2FP.BF16.F32.PACK_AB R175, R0, R57 ;  /* 0x0000003900af723e */ /* 0x002fc600000010ff */
[----:B------:R-:W-:-:S03]  /*4820*/  FADD.FTZ R2, R46, R21 ;  /* 0x000000152e027221 */ /* 0x000fc60000010000 */
[----:B------:R-:W1:Y:S01]  /*4830*/  MUFU.EX2 R15, R15 ;  /* 0x0000000f000f7308 */ /* 0x000e620000000800 */
[----:B------:R-:W-:-:S04]  /*4840*/  FADD.FTZ R5, R57, R2 ;  /* 0x0000000239057221 */ /* 0x000fc80000010000 */
[----:B------:R-:W-:-:S03]  /*4850*/  FADD.FTZ R20, R0, R5 ;  /* 0x0000000500147221 */ /* 0x000fc60000010000 */
[----:B------:R-:W3:Y:S01]  /*4860*/  MUFU.EX2 R2, R61 ;  /* 0x0000003d00027308 */ /* 0x000ee20000000800 */
[----:B--2---:R-:W-:Y:S01]  /*4870*/  FADD.FTZ R5, R13, R20 ;  /* 0x000000140d057221 */ /* 0x004fe20000010000 */
[C---:B0-----:R-:W-:Y:S01]  /*4880*/  F2FP.BF16.F32.PACK_AB R169, R14.reuse, R13 ;  /* 0x0000000d0ea9723e */ /* 0x041fe200000010ff */
[----:B------:R-:W-:Y:S02]  /*4890*/  VIADD R13, R23, 0xfffffffe ;  /* 0xfffffffe170d7836 */ /* 0x000fe40000000000 */
[----:B------:R-:W-:-:S04]  /*48a0*/  FADD.FTZ R20, R14, R5 ;  /* 0x000000050e147221 */ /* 0x000fc80000010000 */
[----:B-1----:R-:W-:-:S04]  /*48b0*/  FADD.FTZ R5, R15, R20 ;  /* 0x000000140f057221 */ /* 0x002fc80000010000 */
[C---:B---3--:R-:W-:Y:S01]  /*48c0*/  FADD.FTZ R5, R2.reuse, R5 ;  /* 0x0000000502057221 */ /* 0x048fe20000010000 */
[----:B------:R-:W-:Y:S01]  /*48d0*/  F2FP.BF16.F32.PACK_AB R171, R2, R15 ;  /* 0x0000000f02ab723e */ /* 0x000fe200000010ff */
[----:B------:R-:W-:Y:S06]  /*48e0*/  @P2 BRA `(.L_x_939) ;  /* 0x0000000000442947 */ /* 0x000fec0003800000 */
        /* <DEDUP_REMOVED lines=10> */
.L_x_940:
[----:B------:R-:W-:-:S11]  /*4990*/  UISETP.NE.AND UP2, UPT, UR5, 0x1, UPT ;  /* 0x000000010500788c */ /* 0x000fd6000bf45270 */
[----:B------:R-:W-:Y:S02]  /*49a0*/  @UP2 ULDC.64 UR14, c[0x0][0x9e8] ;  /* 0x00027a00000e2ab9 */ /* 0x000fe40000000a00 */
[----:B------:R-:W-:-:S04]  /*49b0*/  UIMAD.WIDE.U32 UR6, UR11, UR14, URZ ;  /* 0x0000000e0b0672a5 */ /* 0x000fc8000f8e003f */
[----:B------:R-:W-:-:S12]  /*49c0*/  @UP2 USHF.R.U32.HI UR11, URZ, UR15, UR7 ;  /* 0x0000000f3f0b2299 */ /* 0x000fd80008011607 */
.L_x_941:
[----:B------:R-:W-:-:S04]  /*49d0*/  UIMAD UR5, UR11, UR5, UR5 ;  /* 0x000000050b0572a4 */ /* 0x000fc8000f8e0205 */
[----:B------:R-:W-:-:S04]  /*49e0*/  UISETP.LT.AND UP2, UPT, UR4, UR5, UPT ;  /* 0x000000050400728c */ /* 0x000fc8000bf41270 */
[----:B------:R-:W-:-:S12]  /*49f0*/  USEL UR4, UR4, UR5, UP2 ;  /* 0x0000000504047287 */ /* 0x000fd80009000000 */
.L_x_939:
[----:B------:R-:W-:Y:S01]  /*4a00*/  R2UR UR6, R17 ;  /* 0x00000000110672ca */ /* 0x000fe200000e0000 */
[----:B------:R-:W-:Y:S01]  /*4a10*/  UIMAD.WIDE UR4, UR4, 0x2aaaaaab, URZ ;  /* 0x2aaaaaab040478a5 */ /* 0x000fe2000f8e023f */
[----:B------:R-:W-:Y:S01]  /*4a20*/  IMAD.MOV.U32 R2, RZ, RZ, 0x3f800000 ;  /* 0x3f800000ff027424 */ /* 0x000fe200078e00ff */
[----:B------:R-:W-:Y:S01]  /*4a30*/  UMOV UR7, URZ ;  /* 0x0000003f00077c82 */ /* 0x000fe20008000000 */
[----:B------:R-:W-:Y:S01]  /*4a40*/  IMAD.MOV.U32 R0, RZ, RZ, 0x3f800000 ;  /* 0x3f800000ff007424 */ /* 0x000fe200078e00ff */
[----:B------:R-:W-:Y:S01]  /*4a50*/  USHF.R.U32.HI UR4, URZ, 0x1f, UR5 ;  /* 0x0000001f3f047899 */ /* 0x000fe20008011605 */
[----:B------:R-:W-:Y:S02]  /*4a60*/  CS2R R118, SRZ ;  /* 0x0000000000767805 */ /* 0x000fe4000001ff00 */
[----:B------:R-:W-:Y:S02]  /*4a70*/  CS2R R116, SRZ ;  /* 0x0000000000747805 */ /* 0x000fe4000001ff00 */
[----:B------:R-:W-:Y:S01]  /*4a80*/  CS2R R114, SRZ ;  /* 0x0000000000727805 */ /* 0x000fe2000001ff00 */
[----:B------:R-:W-:Y:S01]  /*4a90*/  ULEA.HI.SX32 UR4, UR5, UR4, 0x1c ;  /* 0x0000000405047291 */ /* 0x000fe2000f8fe23f */
[----:B------:R-:W-:-:S02]  /*4aa0*/  CS2R R112, SRZ ;  /* 0x0000000000707805 */ /* 0x000fc4000001ff00 */
[----:B------:R-:W-:Y:S02]  /*4ab0*/  CS2R R110, SRZ ;  /* 0x00000000006e7805 */ /* 0x000fe4000001ff00 */
[----:B------:R-:W-:Y:S01]  /*4ac0*/  CS2R R108, SRZ ;  /* 0x00000000006c7805 */ /* 0x000fe2000001ff00 */
[----:B------:R-:W-:Y:S01]  /*4ad0*/  UISETP.LT.AND UP2, UPT, UR6, UR4, UPT ;  /* 0x000000040600728c */ /* 0x000fe2000bf41270 */
[----:B------:R-:W-:Y:S02]  /*4ae0*/  CS2R R106, SRZ ;  /* 0x00000000006a7805 */ /* 0x000fe4000001ff00 */
[----:B------:R-:W-:Y:S02]  /*4af0*/  CS2R R104, SRZ ;  /* 0x0000000000687805 */ /* 0x000fe4000001ff00 */
[----:B------:R-:W-:Y:S01]  /*4b00*/  CS2R R102, SRZ ;  /* 0x0000000000667805 */ /* 0x000fe2000001ff00 */
[----:B------:R-:W-:Y:S01]  /*4b10*/  USEL UR57, UR6, UR4, !UP2 ;  /* 0x0000000406397287 */ /* 0x000fe2000d000000 */
[----:B------:R-:W-:-:S02]  /*4b20*/  CS2R R100, SRZ ;  /* 0x0000000000647805 */ /* 0x000fc4000001ff00 */
[----:B------:R-:W-:Y:S01]  /*4b30*/  CS2R R98, SRZ ;  /* 0x0000000000627805 */ /* 0x000fe2000001ff00 */
[----:B------:R-:W-:Y:S01]  /*4b40*/  UMOV UR4, URZ ;  /* 0x0000003f00047c82 */ /* 0x000fe20008000000 */
[----:B------:R-:W-:Y:S02]  /*4b50*/  CS2R R96, SRZ ;  /* 0x0000000000607805 */ /* 0x000fe4000001ff00 */
[----:B------:R-:W-:Y:S02]  /*4b60*/  CS2R R94, SRZ ;  /* 0x00000000005e7805 */ /* 0x000fe4000001ff00 */
[----:B------:R-:W-:Y:S02]  /*4b70*/  ISETP.GE.AND P2, PT, R13, UR57, PT ;  /* 0x000000390d007c0c */ /* 0x000fe4000bf46270 */
        /* <DEDUP_REMOVED lines=36> */
[----:B------:R-:W-:Y:S01]  /*4dc0*/  IMAD.MOV.U32 R2, RZ, RZ, 0x3f800000 ;  /* 0x3f800000ff027424 */ /* 0x000fe200078e00ff */
[----:B------:R-:W-:Y:S01]  /*4dd0*/  UMOV UR6, URZ ;  /* 0x0000003f00067c82 */ /* 0x000fe20008000000 */
[----:B------:R-:W-:Y:S01]  /*4de0*/  IMAD.MOV.U32 R119, RZ, RZ, RZ ;  /* 0x000000ffff777224 */ /* 0x000fe200078e00ff */
[----:B------:R-:W-:Y:S01]  /*4df0*/  UMOV UR5, URZ ;  /* 0x0000003f00057c82 */ /* 0x000fe20008000000 */
[----:B------:R-:W-:Y:S01]  /*4e00*/  ULDC UR56, c[0x0][0x9e4] ;  /* 0x0002790000387ab9 */ /* 0x000fe20000000800 */
[----:B------:R-:W-:-:S05]  /*4e10*/  ULDC UR59, c[0x0][0x9d8] ;  /* 0x00027600003b7ab9 */ /* 0x000fca0000000800 */
.L_x_959:
[----:B------:R-:W-:-:S04]  /*4e20*/  UIADD3 UR4, UR5, 0x1, URZ ;  /* 0x0000000105047890 */ /* 0x000fc8000fffe03f */
[----:B------:R-:W-:-:S04]  /*4e30*/  UISETP.NE.AND UP2, UPT, UR4, 0x2, UPT ;  /* 0x000000020400788c */ /* 0x000fc8000bf45270 */
[----:B------:R-:W-:Y:S02]  /*4e40*/  USEL UR7, URZ, 0x1, UP2 ;  /* 0x000000013f077887 */ /* 0x000fe40009000000 */
[----:B------:R-:W-:Y:S02]  /*4e50*/  USEL UR4, UR4, URZ, UP2 ;  /* 0x0000003f04047287 */ /* 0x000fe40009000000 */
[----:B------:R-:W-:Y:S01]  /*4e60*/  ULOP3.LUT UR7, UR6, UR7, URZ, 0x3c, !UPT ;  /* 0x0000000706077292 */ /* 0x000fe2000f8e3c3f */
[----:B------:R-:W-:Y:S11]  /*4e70*/  @!P0 BRA `(.L_x_943) ;  /* 0x0000000000048947 */ /* 0x000ff60003800000 */
[----:B------:R-:W-:Y:S01]  /*4e80*/  BPT.TRAP 0x1 ;  /* 0x000000040000795c */ /* 0x000fe20000300000 */
.L_x_943:
[----:B------:R-:W-:Y:S01]  /*4e90*/  ULEA UR61, UR4, UR58, 0x3 ;  /* 0x0000003a043d7291 */ /* 0x000fe2000f8e183f */
[----:B------:R-:W-:-:S05]  /*4ea0*/  IMAD.U32 R12, RZ, RZ, UR7 ;  /* 0x00000007ff0c7e24 */ /* 0x000fca000f8e00ff */
[----:B------:R-:W-:-:S04]  /*4eb0*/  SHF.L.U32 R12, R12, 0x1f, RZ ;  /* 0x0000001f0c0c7819 */ /* 0x000fc800000006ff */
[----:B------:R0:W1:Y:S01]  /*4ec0*/  SYNCS.PHASECHK.TRANS64.TRYWAIT P2, [UR61+0x30830], R12 ;  /* 0x0308300cff0075a7 */ /* 0x000062000804017d */
[----:B------:R-:W-:Y:S05]  /*4ed0*/  @!P0 BRA `(.L_x_944) ;  /* 0x0000000000048947 */ /* 0x000fea0003800000 */
[----:B------:R-:W-:Y:S01]  /*4ee0*/  BPT.TRAP 0x1 ;  /* 0x000000040000795c */ /* 0x000fe20000300000 */
.L_x_944:
[----:B-1----:R-:W-:Y:S05]  /*4ef0*/  @P2 BRA `(.L_x_945) ;  /* 0x0000000000082947 */ /* 0x002fea0003800000 */
[----:B------:R-:W1:Y:S02]  /*4f00*/  SYNCS.PHASECHK.TRANS64.TRYWAIT P2, [UR61+0x30830], R12 ;  /* 0x0308300cff0075a7 */ /* 0x000e64000804017d */
[----:B-1----:R-:W-:Y:S05]  /*4f10*/  @!P2 BRA `(.L_x_946) ;  /* 0x000001080020a947 */ /* 0x002fea0003800000 */
.L_x_945:
[----:B------:R-:W-:Y:S01]  /*4f20*/  R2UR UR52, R6 ;  /* 0x00000000063472ca */ /* 0x000fe200000e0000 */
[----:B------:R-:W-:Y:S01]  /*4f30*/  UIMAD UR50, UR4, 0x900, UR60 ;  /* 0x00000900043278a4 */ /* 0x000fe2000f8e023c */
[----:B------:R-:W-:Y:S01]  /*4f40*/  R2UR UR53, R7 ;  /* 0x00000000073572ca */ /* 0x000fe200000e0000 */
[----:B------:R-:W-:Y:S01]  /*4f50*/  WARPGROUP.ARRIVE ;  /* 0x00000000000079c5 */ /* 0x000fe20000000000 */
[----:B------:R-:W-:Y:S01]  /*4f60*/  UMOV UR55, 0x40000040 ;  /* 0x4000004000377882 */ /* 0x000fe20000000000 */
[----:B------:R-:W-:Y:S01]  /*4f70*/  UIADD3 UR10, UR50, 0x2, URZ ;  /* 0x00000002320a7890 */ /* 0x000fe2000fffe03f */
[-C--:B------:R-:W-:Y:S01]  /*4f80*/  FMUL.FTZ R24, R24, R0.reuse ;  /* 0x0000000018187220 */ /* 0x080fe20000410000 */
[----:B------:R-:W-:Y:S01]  /*4f90*/  UMOV UR11, 0x40000040 ;  /* 0x40000040000b7882 */ /* 0x000fe20000000000 */
[----:B------:R-:W-:Y:S01]  /*4fa0*/  UMOV UR54, UR50 ;  /* 0x0000003200367c82 */ /* 0x000fe20008000000 */
[----:B------:R-:W-:Y:S01]  /*4fb0*/  UIADD3 UR14, UR50, 0x4, URZ ;  /* 0x00000004320e7890 */ /* 0x000fe2000fffe03f */
[-C--:B------:R-:W-:Y:S01]  /*4fc0*/  FMUL.FTZ R25, R25, R0.reuse ;  /* 0x0000000019197220 */ /* 0x080fe20000410000 */
[----:B------:R-:W-:Y:S01]  /*4fd0*/  UMOV UR15, 0x40000040 ;  /* 0x40000040000f7882 */ /* 0x000fe20000000000 */
[----:B------:R-:W-:Y:S01]  /*4fe0*/  UIADD3 UR18, UR50, 0x6, URZ ;  /* 0x0000000632127890 */ /* 0x000fe2000fffe03f */
[-C--:B------:R-:W-:Y:S01]  /*4ff0*/  FMUL.FTZ R28, R28, R0.reuse ;  /* 0x000000001c1c7220 */ /* 0x080fe20000410000 */
[----:B------:R-:W-:Y:S01]  /*5000*/  UMOV UR19, 0x40000040 ;  /* 0x4000004000137882 */ /* 0x000fe20000000000 */
[----:B------:R-:W-:Y:S01]  /*5010*/  HGMMA.64x96x16.F32.BF16 R120, gdesc[UR52], RZ, !UPT, gsb0 ;  /* 0x01600000347879f0 */ /* 0x000fe2000c0018ff */
        /* <DEDUP_REMOVED lines=108> */
[----:B------:R-:W-:Y:S01]  /*56e0*/  HGMMA.64x96x16.F32.BF16 R120, gdesc[UR8], R120, gsb0 ;  /* 0x01600000087879f0 */ /* 0x000fe20008001878 */
[-C--:B------:R-:W-:Y:S01]  /*56f0*/  FMUL.FTZ R115, R115, R2.reuse ;  /* 0x0000000273737220 */ /* 0x080fe20000410000 */
[-C--:B------:R-:W-:Y:S01]  /*5700*/  FMUL.FTZ R118, R118, R2.reuse ;  /* 0x0000000276767220 */ /* 0x080fe20000410000 */
[----:B------:R-:W-:Y:S01]  /*5710*/  FMUL.FTZ R119, R119, R2 ;  /* 0x0000000277777220 */ /* 0x000fe20000410000 */
[----:B------:R-:W-:-:S02]  /*5720*/  WARPGROUP.DEPBAR.LE gsb0, 0x0 ;  /* 0x00008000000079c5 */ /* 0x000fc40000010000 */
        /* <DEDUP_REMOVED lines=30> */
[----:B------:R-:W-:Y:S05]  /*5910*/  @!P0 BRA `(.L_x_947) ;  /* 0x0000000000048947 */ /* 0x000fea0003800000 */
[----:B------:R-:W-:Y:S01]  /*5920*/  BPT.TRAP 0x1 ;  /* 0x000000040000795c */ /* 0x000fe20000300000 */
.L_x_947:
[----:B------:R-:W-:Y:S01]  /*5930*/  ULEA UR14, UR5, UR58, 0x3 ;  /* 0x0000003a050e7291 */ /* 0x000fe2000f8e183f */
[----:B------:R-:W-:-:S05]  /*5940*/  IMAD.U32 R0, RZ, RZ, UR6 ;  /* 0x00000006ff007e24 */ /* 0x000fca000f8e00ff */
[----:B------:R-:W-:-:S04]  /*5950*/  SHF.L.U32 R0, R0, 0x1f, RZ ;  /* 0x0000001f00007819 */ /* 0x000fc800000006ff */
[----:B------:R2:W3:Y:S01]  /*5960*/  SYNCS.PHASECHK.TRANS64.TRYWAIT P2, [UR14+0x30850], R0 ;  /* 0x03085000ff0075a7 */ /* 0x0004e2000804014e */
[----:B------:R-:W-:Y:S05]  /*5970*/  @!P0 BRA `(.L_x_948) ;  /* 0x0000000000048947 */ /* 0x000fea0003800000 */
[----:B------:R-:W-:Y:S01]  /*5980*/  BPT.TRAP 0x1 ;  /* 0x000000040000795c */ /* 0x000fe20000300000 */
.L_x_948:
[----:B---3--:R-:W-:Y:S05]  /*5990*/  @P2 BRA `(.L_x_949) ;  /* 0x0000000000082947 */ /* 0x008fea0003800000 */
[----:B------:R-:W3:Y:S02]  /*59a0*/  SYNCS.PHASECHK.TRANS64.TRYWAIT P2, [UR14+0x30850], R0 ;  /* 0x03085000ff0075a7 */ /* 0x000ee4000804014e */
[----:B---3--:R-:W-:Y:S05]  /*59b0*/  @!P2 BRA `(.L_x_950) ;  /* 0x000000fc0090a947 */ /* 0x008fea0003800000 */
.L_x_949:
[----:B------:R-:W-:Y:S01]  /*59c0*/  UIADD3 UR6, UR58, 0x400, URZ ;  /* 0x000004003a067890 */ /* 0x000fe2000fffe03f */
[----:B------:R-:W-:Y:S01]  /*59d0*/  WARPGROUP.ARRIVE ;  /* 0x00000000000079c5 */ /* 0x000fe20000000000 */
[----:B------:R-:W-:Y:S01]  /*59e0*/  UMOV UR11, 0x40000040 ;  /* 0x40000040000b7882 */ /* 0x000fe20000000000 */
[----:B------:R-:W-:Y:S01]  /*59f0*/  PLOP3.LUT P2, PT, PT, PT, UP0, 0x80, 0x0 ;  /* 0x000000000000781c */ /* 0x000fe20003f4f008 */
[----:B------:R-:W-:Y:S01]  /*5a00*/  USHF.R.U32.HI UR6, URZ, 0x4, UR6 ;  /* 0x000000043f067899 */ /* 0x000fe20008011606 */
[----:B------:R-:W-:Y:S01]  /*5a10*/  PLOP3.LUT P3, PT, PT, PT, UP0, 0x80, 0x0 ;  /* 0x000000000000781c */ /* 0x000fe20003f6f008 */
[----:B------:R-:W-:Y:S01]  /*5a20*/  FMUL.FTZ R2, R123, UR59 ;  /* 0x0000003b7b027c20 */ /* 0x000fe20008410000 */
[----:B------:R-:W-:Y:S01]  /*5a30*/  FMUL.FTZ R123, R142, UR59 ;  /* 0x0000003b8e7b7c20 */ /* 0x000fe20008410000 */
[----:B------:R-:W-:Y:S01]  /*5a40*/  ULOP3.LUT UR6, UR6, 0x3fff, URZ, 0xc0, !UPT ;  /* 0x00003fff06067892 */ /* 0x000fe2000f8ec03f */
[----:B01----:R-:W-:Y:S01]  /*5a50*/  FMUL.FTZ R12, R120, UR59 ;  /* 0x0000003b780c7c20 */ /* 0x003fe20008410000 */
[----:B------:R-:W-:Y:S01]  /*5a60*/  FMUL.FTZ R120, R121, UR59 ;  /* 0x0000003b79787c20 */ /* 0x000fe20008410000 */
[----:B------:R-:W-:Y:S01]  /*5a70*/  FMUL.FTZ R121, R138, UR59 ;  /* 0x0000003b8a797c20 */ /* 0x000fe20008410000 */
[----:B------:R-:W-:Y:S01]  /*5a80*/  ULOP3.LUT UR6, UR6, 0x3000000, URZ, 0xfc, !UPT ;  /* 0x0300000006067892 */ /* 0x000fe2000f8efc3f */
[----:B------:R-:W-:Y:S01]  /*5a90*/  FMUL.FTZ R138, R154, UR59 ;  /* 0x0000003b9a8a7c20 */ /* 0x000fe20008410000 */
[----:B------:R-:W-:-:S02]  /*5aa0*/  IMAD.MOV.U32 R154, RZ, RZ, R9 ;  /* 0x000000ffff9a7224 */ /* 0x000fc400078e0009 */
[----:B------:R-:W-:Y:S01]  /*5ab0*/  FMUL.FTZ R15, R127, UR59 ;  /* 0x0000003b7f0f7c20 */ /* 0x000fe20008410000 */
[----:B------:R-:W-:Y:S01]  /*5ac0*/  UIMAD UR5, UR5, 0x900, UR6 ;  /* 0x00000900050578a4 */ /* 0x000fe2000f8e0206 */
[----:B------:R-:W-:Y:S01]  /*5ad0*/  FMUL.FTZ R20, R130, UR59 ;  /* 0x0000003b82147c20 */ /* 0x000fe20008410000 */
[----:B--2---:R-:W-:Y:S01]  /*5ae0*/  FMUL.FTZ R0, R122, UR59 ;  /* 0x0000003b7a007c20 */ /* 0x004fe20008410000 */
[----:B------:R-:W-:Y:S01]  /*5af0*/  FMUL.FTZ R21, R131, UR59 ;  /* 0x0000003b83157c20 */ /* 0x000fe20008410000 */
[----:B------:R-:W-:Y:S01]  /*5b00*/  FMUL.FTZ R130, R132, UR59 ;  /* 0x0000003b84827c20 */ /* 0x000fe20008410000 */
[----:B------:R-:W-:Y:S01]  /*5b10*/  FMUL.FTZ R127, R147, UR59 ;  /* 0x0000003b937f7c20 */ /* 0x000fe20008410000 */
[----:B------:R-:W-:Y:S01]  /*5b20*/  FMUL.FTZ R131, R133, UR59 ;  /* 0x0000003b85837c20 */ /* 0x000fe20008410000 */
[----:B------:R-:W-:Y:S01]  /*5b30*/  UMOV UR10, UR5 ;  /* 0x00000005000a7c82 */ /* 0x000fe20008000000 */
[----:B------:R-:W-:Y:S01]  /*5b40*/  FMUL.FTZ R22, R134, UR59 ;  /* 0x0000003b86167c20 */ /* 0x000fe20008410000 */
[----:B------:R-:W-:Y:S01]  /*5b50*/  HGMMA.64x192x16.F32.BF16 R24, R188, gdesc[UR8].tnspB, R24, gsb0 ;  /* 0x42e00008bc187df0 */ /* 0x000fe20008001818 */
[----:B------:R-:W-:Y:S01]  /*5b60*/  UIADD3 UR10, UR5, 0x80, URZ ;  /* 0x00000080050a7890 */ /* 0x000fe2000fffe03f */
[----:B------:R-:W-:Y:S01]  /*5b70*/  FMUL.FTZ R23, R135, UR59 ;  /* 0x0000003b87177c20 */ /* 0x000fe20008410000 */
[----:B------:R-:W-:Y:S01]  /*5b80*/  UMOV UR11, 0x40000040 ;  /* 0x40000040000b7882 */ /* 0x000fe20000000000 */
        /* <DEDUP_REMOVED lines=22> */
[----:B------:R-:W-:Y:S01]  /*5cf0*/  R2UR UR15, R11 ;  /* 0x000000000b0f72ca */ /* 0x000fe200000e0000 */
[----:B------:R-:W-:Y:S01]  /*5d00*/  FMUL.FTZ R161, R161, UR59 ;  /* 0x0000003ba1a17c20 */ /* 0x000fe20008410000 */
[----:B------:R-:W-:Y:S01]  /*5d10*/  FMUL.FTZ R165, R165, UR59 ;  /* 0x0000003ba5a57c20 */ /* 0x000fe20008410000 */
[----:B------:R-:W-:Y:S01]  /*5d20*/  ULDC UR19, c[0x0][0x2f0] ;  /* 0x0000bc0000137ab9 */ /* 0x000fe20000000800 */
[----:B------:R-:W0:Y:S01]  /*5d30*/  MUFU.TANH R12, R12 ;  /* 0x0000000c000c7308 */ /* 0x000e220000002400 */
[----:B------:R-:W-:Y:S01]  /*5d40*/  ULDC UR18, c[0x0][0x288] ;  /* 0x0000a20000127ab9 */ /* 0x000fe20000000800 */
[----:B------:R-:W-:-:S06]  /*5d50*/  FMUL.FTZ R166, R166, UR59 ;  /* 0x0000003ba6a67c20 */ /* 0x000fcc0008410000 */
[----:B------:R-:W1:Y:S08]  /*5d60*/  MUFU.TANH R120, R120 ;  /* 0x0000007800787308 */ /* 0x000e700000002400 */
[----:B------:R-:W2:Y:S08]  /*5d70*/  MUFU.TANH R0, R0 ;  /* 0x0000000000007308 */ /* 0x000eb00000002400 */
[----:B------:R-:W3:Y:S08]  /*5d80*/  MUFU.TANH R2, R2 ;  /* 0x0000000200027308 */ /* 0x000ef00000002400 */
[----:B------:R-:W4:Y:S08]  /*5d90*/  MUFU.TANH R125, R125 ;  /* 0x0000007d007d7308 */ /* 0x000f300000002400 */
        /* <DEDUP_REMOVED lines=16> */
[----:B------:R-:W0:Y:S01]  /*5ea0*/  MUFU.TANH R123, R123 ;  /* 0x0000007b007b7308 */ /* 0x000e220000002400 */
[----:B------:R-:W-:-:S02]  /*5eb0*/  WARPGROUP.DEPBAR.LE gsb0, 0x0 ;  /* 0x00008000000079c5 */ /* 0x000fc40000010000 */
[----:B------:R-:W-:-:S05]  /*5ec0*/  WARPGROUP.ARRIVE ;  /* 0x00000000000079c5 */ /* 0x000fca0000000000 */
[----:B------:R-:W0:Y:S01]  /*5ed0*/  MUFU.TANH R126, R126 ;  /* 0x0000007e007e7308 */ /* 0x000e220000002400 */
[----:B------:R-:W-:Y:S01]  /*5ee0*/  HGMMA.64x192x16.F32.BF16 R24, R184, gdesc[UR8].tnspB, R24, gsb0 ;  /* 0x42e00008b8187df0 */ /* 0x000fe20008001818 */
[----:B------:R-:W-:Y:S01]  /*5ef0*/  UIADD3 UR10, UR5, 0x100, URZ ;  /* 0x00000100050a7890 */ /* 0x000fe2000fffe03f */
[----:B------:R-:W-:-:S05]  /*5f00*/  UMOV UR11, 0x40000040 ;  /* 0x40000040000b7882 */ /* 0x000fca0000000000 */
        /* <DEDUP_REMOVED lines=26> */
[----:B------:R-:W-:Y:S01]  /*60b0*/  WARPGROUP.ARRIVE ;  /* 0x00000000000079c5 */ /* 0x000fe20000000000 */
[----:B------:R-:W-:-:S04]  /*60c0*/  IMAD R176, R13, -0x60, RZ ;  /* 0xffffffa00db07824 */ /* 0x000fc800078e02ff */
[----:B------:R-:W-:-:S10]  /*60d0*/  VIADD R147, R176, 0x1 ;  /* 0x00000001b0937836 */ /* 0x000fd40000000000 */
[----:B------:R-:W-:Y:S01]  /*60e0*/  HGMMA.64x192x16.F32.BF16 R24, R172, gdesc[UR8].tnspB, R24, gsb0 ;  /* 0x42e00008ac187df0 */ /* 0x000fe20008001818 */
[----:B------:R-:W-:Y:S01]  /*60f0*/  UIADD3 UR10, UR5, 0x280, URZ ;  /* 0x00000280050a7890 */ /* 0x000fe2000fffe03f */
[----:B------:R-:W-:Y:S02]  /*6100*/  UMOV UR11, 0x40000040 ;  /* 0x40000040000b7882 */ /* 0x000fe40000000000 */
[----:B------:R-:W-:Y:S01]  /*6110*/  @UP0 ULDC UR5, c[0x0][0x44c] ;  /* 0x0001130000050ab9 */ /* 0x000fe20000000800 */
[----:B------:R-:W-:Y:S02]  /*6120*/  IMAD R147, R10, -0x2, R147 ;  /* 0xfffffffe0a937824 */ /* 0x000fe400078e0293 */
[----:B------:R-:W-:Y:S01]  /*6130*/  @P2 IMAD.HI.U32 R142, R9, UR5, RZ ;  /* 0x00000005098e2c27 */ /* 0x000fe2000f8e00ff */
[----:B------:R-:W-:Y:S01]  /*6140*/  @UP0 ULDC UR5, c[0x0][0x450] ;  /* 0x0001140000050ab9 */ /* 0x000fe20000000800 */
[----:B------:R-:W-:Y:S02]  /*6150*/  PLOP3.LUT P2, PT, PT, PT, UP1, 0x40, 0x0 ;  /* 0x000000000000781c */ /* 0x000fe40003f4e818 */
[----:B------:R-:W-:Y:S01]  /*6160*/  IMAD R146, R16, UR19, R147 ;  /* 0x0000001310927c24 */ /* 0x000fe2000f8e0293 */
[----:B------:R-:W-:Y:S01]  /*6170*/  @P3 SHF.R.U32.HI R154, RZ, UR5, R142 ;  /* 0x00000005ff9a3c19 */ /* 0x000fe2000801168e */
[----:B------:R-:W-:-:S04]  /*6180*/  IMAD.U32 R142, RZ, RZ, UR61 ;  /* 0x0000003dff8e7e24 */ /* 0x000fc8000f8e00ff */
[----:B------:R-:W-:Y:S01]  /*6190*/  @!P1 VIADD R142, R142, 0x30840 ;  /* 0x000308408e8e9836 */ /* 0x000fe20000000000 */
[----:B------:R-:W-:Y:S02]  /*61a0*/  WARPGROUP.DEPBAR.LE gsb0, 0x0 ;  /* 0x00008000000079c5 */ /* 0x000fe40000010000 */
[----:B------:R-:W-:Y:S01]  /*61b0*/  WARPGROUP.ARRIVE ;  /* 0x00000000000079c5 */ /* 0x000fe20000000000 */
[----:B------:R-:W-:Y:S01]  /*61c0*/  FMUL.FTZ R175, R145, UR59 ;  /* 0x0000003b91af7c20 */ /* 0x000fe20008410000 */
[----:B------:R-:W-:Y:S01]  /*61d0*/  @!P1 PRMT R145, RZ, 0x654, R142 ;  /* 0x00000654ff919816 */ /* 0x000fe2000000008e */
[----:B------:R-:W-:Y:S01]  /*61e0*/  FMUL.FTZ R172, R124, UR59 ;  /* 0x0000003b7cac7c20 */ /* 0x000fe20008410000 */
[----:B------:R-:W-:Y:S01]  /*61f0*/  FMUL.FTZ R124, R143, UR59 ;  /* 0x0000003b8f7c7c20 */ /* 0x000fe20008410000 */
[----:B------:R-:W-:Y:S01]  /*6200*/  FMUL.FTZ R174, R144, UR59 ;  /* 0x0000003b90ae7c20 */ /* 0x000fe20008410000 */
[----:B------:R-:W-:Y:S01]  /*6210*/  HGMMA.64x192x16.F32.BF16 R24, R168, gdesc[UR8].tnspB, R24, gsb0 ;  /* 0x42e00008a8187df0 */ /* 0x000fe20008001818 */
[----:B------:R-:W-:Y:S01]  /*6220*/  FMUL.FTZ R143, R158, UR59 ;  /* 0x0000003b9e8f7c20 */ /* 0x000fe20008410000 */
[----:B------:R-:W-:Y:S01]  /*6230*/  FMUL.FTZ R144, R159, UR59 ;  /* 0x0000003b9f907c20 */ /* 0x000fe20008410000 */
[----:B------:R-:W0:Y:S01]  /*6240*/  MUFU.TANH R172, R172 ;  /* 0x000000ac00ac7308 */ /* 0x000e220000002400 */
[----:B------:R-:W-:Y:S01]  /*6250*/  UMOV UR10, UR18 ;  /* 0x00000012000a7c82 */ /* 0x000fe20008000000 */
[----:B------:R-:W-:Y:S01]  /*6260*/  ULDC UR18, c[0x0][0x9e0] ;  /* 0x0002780000127ab9 */ /* 0x000fe20000000800 */
[----:B------:R-:W-:-:S04]  /*6270*/  VIADD R146, R146, -UR10 ;  /* 0x8000000a92927c36 */ /* 0x000fc80008000000 */
[C---:B------:R-:W-:Y:S01]  /*6280*/  VIADD R177, R146.reuse, UR18 ;  /* 0x0000001292b17c36 */ /* 0x040fe20008000000 */
[----:B------:R-:W0:Y:S01]  /*6290*/  MUFU.TANH R124, R124 ;  /* 0x0000007c007c7308 */ /* 0x000e220000002400 */
[----:B------:R-:W-:-:S07]  /*62a0*/  VIADD R178, R146, UR15 ;  /* 0x0000000f92b27c36 */ /* 0x000fce0008000000 */
[----:B------:R-:W0:Y:S08]  /*62b0*/  MUFU.TANH R174, R174 ;  /* 0x000000ae00ae7308 */ /* 0x000e300000002400 */
[----:B------:R-:W0:Y:S08]  /*62c0*/  MUFU.TANH R175, R175 ;  /* 0x000000af00af7308 */ /* 0x000e300000002400 */
[----:B------:R-:W0:Y:S08]  /*62d0*/  MUFU.TANH R143, R143 ;  /* 0x0000008f008f7308 */ /* 0x000e300000002400 */
[----:B------:R-:W0:Y:S08]  /*62e0*/  MUFU.TANH R144, R144 ;  /* 0x0000009000907308 */ /* 0x000e300000002400 */
[----:B------:R5:W0:Y:S02]  /*62f0*/  MUFU.TANH R142, R166 ;  /* 0x000000a6008e7308 */ /* 0x000a240000002400 */
[----:B-----5:R-:W-:Y:S01]  /*6300*/  VIADD R166, R147, 0xffffffff ;  /* 0xffffffff93a67836 */ /* 0x020fe20000000000 */
[----:B------:R-:W-:-:S02]  /*6310*/  WARPGROUP.DEPBAR.LE gsb0, 0x0 ;  /* 0x00008000000079c5 */ /* 0x000fc40000010000 */
[----:B------:R-:W-:Y:S01]  /*6320*/  FMUL.FTZ R168, R149, UR59 ;  /* 0x0000003b95a87c20 */ /* 0x000fe20008410000 */
[----:B------:R5:W-:Y:S01]  /*6330*/  @!P1 SYNCS.ARRIVE.TRANS64.RED.A1T0 RZ, [R145+URZ], RZ ;  /* 0x000000ff91ff99a7 */ /* 0x000be2000810043f */
[----:B------:R-:W1:Y:S01]  /*6340*/  SHFL.IDX PT, R149, R154, RZ, 0x1c1f ;  /* 0x001c1fff9a957589 */ /* 0x000e6200000e0000 */
[----:B------:R0:W0:Y:S01]  /*6350*/  MUFU.TANH R170, R161 ;  /* 0x000000a100aa7308 */ /* 0x0000220000002400 */
[----:B-----5:R-:W-:-:S07]  /*6360*/  FMUL.FTZ R145, R167, UR59 ;  /* 0x0000003ba7917c20 */ /* 0x020fce0008410000 */
[----:B------:R-:W0:Y:S08]  /*6370*/  MUFU.TANH R168, R168 ;  /* 0x000000a800a87308 */ /* 0x000e300000002400 */
[----:B------:R-:W0:Y:S01]  /*6380*/  MUFU.TANH R145, R145 ;  /* 0x0000009100917308 */ /* 0x000e220000002400 */
[--C-:B-1----:R-:W-:Y:S02]  /*6390*/  IMAD.IADD R156, R177, 0x1, R149.reuse ;  /* 0x00000001b19c7824 */ /* 0x102fe400078e0295 */
[----:B------:R-:W-:Y:S01]  /*63a0*/  IMAD.IADD R158, R178, 0x1, R149 ;  /* 0x00000001b29e7824 */ /* 0x000fe200078e0295 */
[----:B--234-:R-:W-:Y:S06]  /*63b0*/  @P2 BRA `(.L_x_951) ;  /* 0x00000000005c2947 */ /* 0x01cfec0003800000 */
[----:B------:R-:W-:Y:S01]  /*63c0*/  ULDC UR5, c[0x0][0x2f0] ;  /* 0x0000bc0000057ab9 */ /* 0x000fe20000000800 */
[----:B------:R-:W-:Y:S01]  /*63d0*/  BSSY B0, `(.L_x_952) ;  /* 0x0000012000007945 */ /* 0x000fe20003800000 */
[----:B------:R-:W-:-:S04]  /*63e0*/  IMAD R146, R16, UR5, R149 ;  /* 0x0000000510927c24 */ /* 0x000fc8000f8e0295 */
[----:B------:R-:W-:-:S05]  /*63f0*/  VIADD R149, R146, -UR10 ;  /* 0x8000000a92957c36 */ /* 0x000fca0008000000 */
[----:B------:R-:W-:-:S13]  /*6400*/  ISETP.GT.AND P2, PT, R149, -0x1, PT ;  /* 0xffffffff9500780c */ /* 0x000fda0003f44270 */
[----:B------:R-:W-:Y:S05]  /*6410*/  @P2 BRA `(.L_x_953) ;  /* 0x0000000000202947 */ /* 0x000fea0003800000 */
[----:B------:R-:W-:Y:S01]  /*6420*/  IMAD.U32 R153, RZ, RZ, UR56 ;  /* 0x00000038ff997e24 */ /* 0x000fe2000f8e00ff */
[----:B------:R-:W-:-:S04]  /*6430*/  LOP3.LUT R149, RZ, R149, RZ, 0x33, !PT ;  /* 0x00000095ff957212 */ /* 0x000fc800078e33ff */
[----:B------:R-:W-:-:S13]  /*6440*/  ISETP.NE.AND P2, PT, R153, 0x1, PT ;  /* 0x000000019900780c */ /* 0x000fda0003f45270 */
[----:B------:R-:W1:Y:S02]  /*6450*/  @P2 LDC.64 R146, c[0x0][0x9e8] ;  /* 0x00027a00ff922b82 */ /* 0x000e640000000a00 */
[----:B-1----:R-:W-:-:S05]  /*6460*/  @P2 IMAD.HI.U32 R146, R149, R146, RZ ;  /* 0x0000009295922227 */ /* 0x002fca00078e00ff */
[----:B------:R-:W-:-:S04]  /*6470*/  @P2 SHF.R.U32.HI R149, RZ, R147, R146 ;  /* 0x00000093ff952219 */ /* 0x000fc80000011692 */
[----:B------:R-:W-:Y:S01]  /*6480*/  LOP3.LUT R149, RZ, R149, RZ, 0x33, !PT ;  /* 0x00000095ff957212 */ /* 0x000fe200078e33ff */
[----:B------:R-:W-:Y:S06]  /*6490*/  BRA `(.L_x_954) ;  /* 0x0000000000147947 */ /* 0x000fec0003800000 */
.L_x_953:
[----:B------:R-:W-:-:S05]  /*64a0*/  IMAD.U32 R153, RZ, RZ, UR56 ;  /* 0x00000038ff997e24 */ /* 0x000fca000f8e00ff */
[----:B------:R-:W-:-:S13]  /*64b0*/  ISETP.NE.AND P2, PT, R153, 0x1, PT ;  /* 0x000000019900780c */ /* 0x000fda0003f45270 */
[----:B------:R-:W1:Y:S02]  /*64c0*/  @P2 LDC.64 R146, c[0x0][0x9e8] ;  /* 0x00027a00ff922b82 */ /* 0x000e640000000a00 */
[----:B-1----:R-:W-:-:S05]  /*64d0*/  @P2 IMAD.HI.U32 R146, R149, R146, RZ ;  /* 0x0000009295922227 */ /* 0x002fca00078e00ff */
[----:B------:R-:W-:-:S07]  /*64e0*/  @P2 SHF.R.U32.HI R149, RZ, R147, R146 ;  /* 0x00000093ff952219 */ /* 0x000fce0000011692 */
.L_x_954:
[----:B------:R-:W-:Y:S05]  /*64f0*/  BSYNC B0 ;  /* 0x0000000000007941 */ /* 0x000fea0003800000 */
.L_x_952:
[----:B------:R-:W-:-:S05]  /*6500*/  IMAD R149, R149, R153, R166 ;  /* 0x0000009995957224 */ /* 0x000fca00078e02a6 */
[----:B------:R-:W-:Y:S02]  /*6510*/  VIADDMNMX R156, R149, R153, R156, PT ;  /* 0x00000099959c7246 */ /* 0x000fe4000380019c */
[----:B------:R-:W-:-:S07]  /*6520*/  VIMNMX R158, R158, R149, !PT ;  /* 0x000000959e9e7248 */ /* 0x000fce0007fe0100 */
.L_x_951:
        /* <DEDUP_REMOVED lines=11> */
[----:B------:R-:W-:-:S02]  /*65e0*/  FSEL R199, R125, -INF , !P4 ;  /* 0xff8000007dc77808 */ /* 0x000fc40006000000 */
[----:B------:R-:W-:Y:S02]  /*65f0*/  ISETP.LT.OR P5, PT, R156, 0x9, P5 ;  /* 0x000000099c00780c */ /* 0x000fe40002fa1670 */
[----:B------:R-:W-:Y:S02]  /*6600*/  ISETP.GT.AND P4, PT, R158, 0x10, !P6 ;  /* 0x000000109e00780c */ /* 0x000fe40007784270 */
[----:B0-----:R-:W-:Y:S02]  /*6610*/  FSEL R201, R172, -INF , !P5 ;  /* 0xff800000acc97808 */ /* 0x001fe40006800000 */
        /* <DEDUP_REMOVED lines=48> */
[----:B------:R-:W-:Y:S01]  /*6920*/  ISETP.GT.AND P4, PT, R158, 0x38, !P5 ;  /* 0x000000389e00780c */ /* 0x000fe20006f84270 */
[----:B------:R-:W0:Y:S01]  /*6930*/  SHFL.IDX PT, R175, R154, 0x1, 0x1c1f ;  /* 0x003c1f009aaf7f89 */ /* 0x000e2200000e0000 */
        /* <DEDUP_REMOVED lines=11> */
[----:B------:R-:W-:Y:S01]  /*69f0*/  ISETP.LT.OR P4, PT, R156, 0x41, P4 ;  /* 0x000000419c00780c */ /* 0x000fe20002781670 */
[--C-:B0-----:R-:W-:Y:S01]  /*6a00*/  IMAD.IADD R120, R177, 0x1, R175.reuse ;  /* 0x00000001b1787824 */ /* 0x101fe200078e02af */
[----:B------:R-:W-:Y:S01]  /*6a10*/  ISETP.GE.AND P5, PT, R176, 0x42, PT ;  /* 0x00000042b000780c */ /* 0x000fe20003fa6270 */
[----:B------:R-:W-:Y:S01]  /*6a20*/  IMAD.IADD R128, R178, 0x1, R175 ;  /* 0x00000001b2807824 */ /* 0x000fe200078e02af */
        /* <DEDUP_REMOVED lines=34> */
[----:B------:R-:W-:-:S04]  /*6c50*/  ISETP.GE.AND P6, PT, R176, 0x5a, PT ;  /* 0x0000005ab000780c */ /* 0x000fc80003fc6270 */
[----:B------:R-:W-:Y:S02]  /*6c60*/  P2R R134, PR, RZ, 0x40 ;  /* 0x00000040ff867803 */ /* 0x000fe40000000000 */
[----:B------:R-:W-:-:S04]  /*6c70*/  ISETP.GT.AND P6, PT, R158, 0x59, !P6 ;  /* 0x000000599e00780c */ /* 0x000fc800077c4270 */
[----:B------:R-:W-:-:S04]  /*6c80*/  ISETP.LT.OR P6, PT, R156, 0x5a, P6 ;  /* 0x0000005a9c00780c */ /* 0x000fc800037c1670 */
[----:B------:R-:W-:Y:S02]  /*6c90*/  FSEL R131, R162, -INF , !P6 ;  /* 0xff800000a2837808 */ /* 0x000fe40007000000 */
[----:B------:R-:W-:-:S13]  /*6ca0*/  PLOP3.LUT P6, PT, PT, PT, UP1, 0x40, 0x0 ;  /* 0x000000000000781c */ /* 0x000fda0003fce818 */
[----:B------:R-:W-:Y:S05]  /*6cb0*/  @P6 BRA `(.L_x_955) ;  /* 0x00000000005c6947 */ /* 0x000fea0003800000 */
        /* <DEDUP_REMOVED lines=9> */
[----:B------:R-:W0:Y:S02]  /*6d50*/  @P6 LDC.64 R174, c[0x0][0x9e8] ;  /* 0x00027a00ffae6b82 */ /* 0x000e240000000a00 */
[----:B0-----:R-:W-:-:S05]  /*6d60*/  @P6 IMAD.HI.U32 R174, R177, R174, RZ ;  /* 0x000000aeb1ae6227 */ /* 0x001fca00078e00ff */
[----:B------:R-:W-:-:S04]  /*6d70*/  @P6 SHF.R.U32.HI R177, RZ, R175, R174 ;  /* 0x000000afffb16219 */ /* 0x000fc800000116ae */
[----:B------:R-:W-:Y:S01]  /*6d80*/  LOP3.LUT R177, RZ, R177, RZ, 0x33, !PT ;  /* 0x000000b1ffb17212 */ /* 0x000fe200078e33ff */
[----:B------:R-:W-:Y:S06]  /*6d90*/  BRA `(.L_x_958) ;  /* 0x0000000000147947 */ /* 0x000fec0003800000 */
.L_x_957:
[----:B------:R-:W-:-:S05]  /*6da0*/  IMAD.U32 R12, RZ, RZ, UR56 ;  /* 0x00000038ff0c7e24 */ /* 0x000fca000f8e00ff */
[----:B------:R-:W-:-:S13]  /*6db0*/  ISETP.NE.AND P6, PT, R12, 0x1, PT ;  /* 0x000000010c00780c */ /* 0x000fda0003fc5270 */
[----:B------:R-:W0:Y:S02]  /*6dc0*/  @P6 LDC.64 R174, c[0x0][0x9e8] ;  /* 0x00027a00ffae6b82 */ /* 0x000e240000000a00 */
[----:B0-----:R-:W-:-:S05]  /*6dd0*/  @P6 IMAD.HI.U32 R174, R177, R174, RZ ;  /* 0x000000aeb1ae6227 */ /* 0x001fca00078e00ff */
[----:B------:R-:W-:-:S07]  /*6de0*/  @P6 SHF.R.U32.HI R177, RZ, R175, R174 ;  /* 0x000000afffb16219 */ /* 0x000fce00000116ae */
.L_x_958:
[----:B------:R-:W-:Y:S05]  /*6df0*/  BSYNC B0 ;  /* 0x0000000000007941 */ /* 0x000fea0003800000 */
.L_x_956:
[----:B------:R-:W-:-:S05]  /*6e00*/  IMAD R177, R177, R12, R166 ;  /* 0x0000000cb1b17224 */ /* 0x000fca00078e02a6 */
[----:B------:R-:W-:Y:S02]  /*6e10*/  VIADDMNMX R120, R177, R12, R120, PT ;  /* 0x0000000cb1787246 */ /* 0x000fe40003800178 */
[----:B------:R-:W-:-:S07]  /*6e20*/  VIMNMX R128, R128, R177, !PT ;  /* 0x000000b180807248 */ /* 0x000fce0007fe0100 */
.L_x_955:
[C---:B------:R-:W-:Y:S01]  /*6e30*/  ISETP.GT.AND P2, PT, R128.reuse, 0x1, !P2 ;  /* 0x000000018000780c */ /* 0x040fe20005744270 */
[----:B------:R-:W0:Y:S01]  /*6e40*/  LDC R12, c[0x0][0x988] ;  /* 0x00026200ff0c7b82 */ /* 0x000e220000000800 */
[----:B------:R-:W-:Y:S01]  /*6e50*/  ISETP.GT.AND P3, PT, R128, 0x8, !P3 ;  /* 0x000000088000780c */ /* 0x000fe20005f64270 */
[----:B------:R-:W-:Y:S01]  /*6e60*/  UMOV UR6, UR7 ;  /* 0x0000000700067c82 */ /* 0x000fe20008000000 */
[C---:B------:R-:W-:Y:S01]  /*6e70*/  ISETP.LT.OR P2, PT, R120.reuse, 0x2, P2 ;  /* 0x000000027800780c */ /* 0x040fe20001741670 */
[----:B------:R-:W-:Y:S01]  /*6e80*/  UMOV UR5, UR4 ;  /* 0x0000000400057c82 */ /* 0x000fe20008000000 */
        /* <DEDUP_REMOVED lines=10> */
[----:B------:R-:W-:Y:S02]  /*6f30*/  FMNMX.FTZ R2, R205, R4, !PT ;  /* 0x00000004cd027209 */ /* 0x000fe40007810000 */
[----:B------:R-:W-:Y:S02]  /*6f40*/  ISETP.GT.AND P2, PT, R128, 0x10, !P2 ;  /* 0x000000108000780c */ /* 0x000fe40005744270 */
[----:B------:R-:W-:Y:S02]  /*6f50*/  FMNMX.FTZ R2, R203, R2, !PT ;  /* 0x00000002cb027209 */ /* 0x000fe40007810000 */
[----:B------:R-:W-:Y:S02]  /*6f60*/  ISETP.LT.OR P2, PT, R120, 0x11, P2 ;  /* 0x000000117800780c */ /* 0x000fe40001741670 */
[----:B------:R-:W-:-:S02]  /*6f70*/  FMNMX.FTZ R2, R201, R2, !PT ;  /* 0x00000002c9027209 */ /* 0x000fc40007810000 */
[----:B------:R-:W-:Y:S02]  /*6f80*/  FSEL R179, R20, -INF , !P2 ;  /* 0xff80000014b37808 */ /* 0x000fe40005000000 */
[----:B------:R-:W-:Y:S02]  /*6f90*/  ISETP.NE.AND P2, PT, R180, RZ, PT ;  /* 0x000000ffb400720c */ /* 0x000fe40003f45270 */
[----:B------:R-:W-:Y:S02]  /*6fa0*/  FMNMX.FTZ R2, R199, R2, !PT ;  /* 0x00000002c7027209 */ /* 0x000fe40007810000 */
[----:B------:R-:W-:Y:S02]  /*6fb0*/  ISETP.GT.AND P2, PT, R128, 0x11, !P2 ;  /* 0x000000118000780c */ /* 0x000fe40005744270 */
[----:B------:R-:W-:Y:S02]  /*6fc0*/  FMNMX.FTZ R2, R195, R2, !PT ;  /* 0x00000002c3027209 */ /* 0x000fe40007810000 */
[----:B------:R-:W-:-:S02]  /*6fd0*/  ISETP.LT.OR P2, PT, R120, 0x12, P2 ;  /* 0x000000127800780c */ /* 0x000fc40001741670 */
[----:B------:R-:W-:Y:S02]  /*6fe0*/  FMNMX.FTZ R2, R169, R2, !PT ;  /* 0x00000002a9027209 */ /* 0x000fe40007810000 */
[----:B------:R-:W-:Y:S02]  /*6ff0*/  FSEL R189, R21, -INF , !P2 ;  /* 0xff80000015bd7808 */ /* 0x000fe40005000000 */
[----:B------:R-:W-:Y:S02]  /*7000*/  ISETP.NE.AND P2, PT, R181, RZ, PT ;  /* 0x000000ffb500720c */ /* 0x000fe40003f45270 */
[----:B------:R-:W-:Y:S02]  /*7010*/  FMNMX.FTZ R2, R173, R2, !PT ;  /* 0x00000002ad027209 */ /* 0x000fe40007810000 */
[----:B------:R-:W-:Y:S02]  /*7020*/  ISETP.GT.AND P2, PT, R128, 0x18, !P2 ;  /* 0x000000188000780c */ /* 0x000fe40005744270 */
[----:B------:R-:W-:-:S02]  /*7030*/  FMNMX.FTZ R2, R167, R2, !PT ;  /* 0x00000002a7027209 */ /* 0x000fc40007810000 */
[----:B------:R-:W-:Y:S02]  /*7040*/  ISETP.LT.OR P2, PT, R120, 0x19, P2 ;  /* 0x000000197800780c */ /* 0x000fe40001741670 */
[----:B------:R-:W-:Y:S02]  /*7050*/  FMNMX.FTZ R2, R171, R2, !PT ;  /* 0x00000002ab027209 */ /* 0x000fe40007810000 */
[----:B------:R-:W-:Y:S02]  /*7060*/  FSEL R177, R22, -INF , !P2 ;  /* 0xff80000016b17808 */ /* 0x000fe40005000000 */
[----:B------:R-:W-:Y:S02]  /*7070*/  ISETP.GT.AND P2, PT, R128, 0x19, !P3 ;  /* 0x000000198000780c */ /* 0x000fe40005f44270 */
[----:B------:R-:W-:Y:S02]  /*7080*/  ISETP.NE.AND P3, PT, R185, RZ, PT ;  /* 0x000000ffb900720c */ /* 0x000fe40003f65270 */
[----:B------:R-:W-:-:S02]  /*7090*/  ISETP.LT.OR P2, PT, R120, 0x1a, P2 ;  /* 0x0000001a7800780c */ /* 0x000fc40001741670 */
[----:B------:R-:W-:Y:S02]  /*70a0*/  FMNMX.FTZ R2, R165, R2, !PT ;  /* 0x00000002a5027209 */ /* 0x000fe40007810000 */
[----:B------:R-:W-:Y:S02]  /*70b0*/  FSEL R187, R23, -INF , !P2 ;  /* 0xff80000017bb7808 */ /* 0x000fe40005000000 */
        /* <DEDUP_REMOVED lines=19> */
[----:B------:R-:W-:Y:S02]  /*71f0*/  ISETP.NE.AND P2, PT, R186, RZ, PT ;  /* 0x000000ffba00720c */ /* 0x000fe40003f45270 */
[----:B------:R-:W-:Y:S02]  /*7200*/  FMNMX.FTZ R2, R141, R2, !PT ;  /* 0x000000028d027209 */ /* 0x000fe40007810000 */
[----:B------:R-:W-:-:S02]  /*7210*/  ISETP.GT.AND P2, PT, R128, 0x29, !P2 ;  /* 0x000000298000780c */ /* 0x000fc40005744270 */
[----:B------:R-:W-:Y:S02]  /*7220*/  FMNMX.FTZ R2, R155, R2, !PT ;  /* 0x000000029b027209 */ /* 0x000fe40007810000 */
[----:B------:R-:W-:Y:S02]  /*7230*/  ISETP.LT.OR P2, PT, R120, 0x2a, P2 ;  /* 0x0000002a7800780c */ /* 0x000fe40001741670 */
[----:B------:R-:W-:Y:S02]  /*7240*/  FMNMX.FTZ R2, R135, R2, !PT ;  /* 0x0000000287027209 */ /* 0x000fe40007810000 */
[----:B------:R-:W-:Y:S02]  /*7250*/  FSEL R183, R124, -INF , !P2 ;  /* 0xff8000007cb77808 */ /* 0x000fe40005000000 */
[----:B------:R-:W-:Y:S02]  /*7260*/  ISETP.NE.AND P2, PT, R188, RZ, PT ;  /* 0x000000ffbc00720c */ /* 0x000fe40003f45270 */
[----:B------:R-:W-:-:S02]  /*7270*/  FMNMX.FTZ R2, R129, R2, !PT ;  /* 0x0000000281027209 */ /* 0x000fc40007810000 */
[----:B------:R-:W-:Y:S02]  /*7280*/  ISETP.GT.AND P2, PT, R128, 0x30, !P2 ;  /* 0x000000308000780c */ /* 0x000fe40005744270 */
[----:B------:R-:W-:Y:S02]  /*7290*/  FMNMX.FTZ R2, R125, R2, !PT ;  /* 0x000000027d027209 */ /* 0x000fe40007810000 */
[----:B------:R-:W-:Y:S02]  /*72a0*/  ISETP.LT.OR P2, PT, R120, 0x31, P2 ;  /* 0x000000317800780c */ /* 0x000fe40001741670 */
[----:B------:R-:W-:Y:S02]  /*72b0*/  FMNMX.FTZ R14, R131, R2, !PT ;  /* 0x00000002830e7209 */ /* 0x000fe40007810000 */
[----:B------:R-:W-:Y:S02]  /*72c0*/  FSEL R23, R126, -INF , !P2 ;  /* 0xff8000007e177808 */ /* 0x000fe40005000000 */
[----:B------:R-:W-:Y:S01]  /*72d0*/  ISETP.NE.AND P2, PT, R190, RZ, PT ;  /* 0x000000ffbe00720c */ /* 0x000fe20003f45270 */
[----:B------:R-:W1:Y:S01]  /*72e0*/  SHFL.BFLY PT, R15, R14, 0x2, 0x1f ;  /* 0x0c401f000e0f7f89 */ /* 0x000e6200000e0000 */
[----:B------:R-:W-:-:S02]  /*72f0*/  ISETP.NE.AND P6, PT, R152, RZ, PT ;  /* 0x000000ff9800720c */ /* 0x000fc40003fc5270 */
[C---:B------:R-:W-:Y:S02]  /*7300*/  ISETP.GT.AND P2, PT, R128.reuse, 0x31, !P2 ;  /* 0x000000318000780c */ /* 0x040fe40005744270 */
[----:B------:R-:W-:Y:S02]  /*7310*/  ISETP.GT.AND P4, PT, R128, 0x51, !P4 ;  /* 0x000000518000780c */ /* 0x000fe40006784270 */
[----:B------:R-:W-:Y:S02]  /*7320*/  ISETP.LT.OR P2, PT, R120, 0x32, P2 ;  /* 0x000000327800780c */ /* 0x000fe40001741670 */
[----:B------:R-:W-:Y:S02]  /*7330*/  ISETP.GT.AND P5, PT, R128, 0x58, !P5 ;  /* 0x000000588000780c */ /* 0x000fe40006fa4270 */
[----:B------:R-:W-:Y:S02]  /*7340*/  FSEL R127, R127, -INF , !P2 ;  /* 0xff8000007f7f7808 */ /* 0x000fe40005000000 */
[----:B------:R-:W-:-:S02]  /*7350*/  ISETP.NE.AND P2, PT, R192, RZ, PT ;  /* 0x000000ffc000720c */ /* 0x000fc40003f45270 */
[----:B------:R-:W-:Y:S02]  /*7360*/  ISETP.LT.OR P4, PT, R120, 0x52, P4 ;  /* 0x000000527800780c */ /* 0x000fe40002781670 */
[----:B------:R-:W-:Y:S02]  /*7370*/  ISETP.GT.AND P2, PT, R128, 0x38, !P2 ;  /* 0x000000388000780c */ /* 0x000fe40005744270 */
[C---:B------:R-:W-:Y:S02]  /*7380*/  ISETP.LT.OR P5, PT, R120.reuse, 0x59, P5 ;  /* 0x000000597800780c */ /* 0x040fe40002fa1670 */
[----:B------:R-:W-:Y:S02]  /*7390*/  ISETP.LT.OR P2, PT, R120, 0x39, P2 ;  /* 0x000000397800780c */ /* 0x000fe40001741670 */
[----:B-1----:R-:W-:Y:S02]  /*73a0*/  FMNMX.FTZ R20, R14, R15, !PT ;  /* 0x0000000f0e147209 */ /* 0x002fe40007810000 */
[----:B------:R-:W-:-:S02]  /*73b0*/  FSEL R21, R132, -INF , !P2 ;  /* 0xff80000084157808 */ /* 0x000fc40005000000 */
[----:B------:R-:W-:Y:S01]  /*73c0*/  ISETP.NE.AND P2, PT, R148, RZ, PT ;  /* 0x000000ff9400720c */ /* 0x000fe20003f45270 */
[----:B------:R-:W1:Y:S03]  /*73d0*/  SHFL.BFLY PT, R15, R20, 0x1, 0x1f ;  /* 0x0c201f00140f7f89 */ /* 0x000e6600000e0000 */
[----:B------:R-:W-:-:S04]  /*73e0*/  ISETP.GT.AND P2, PT, R128, 0x39, !P2 ;  /* 0x000000398000780c */ /* 0x000fc80005744270 */
[----:B------:R-:W-:-:S04]  /*73f0*/  ISETP.LT.OR P2, PT, R120, 0x3a, P2 ;  /* 0x0000003a7800780c */ /* 0x000fc80001741670 */
[----:B------:R-:W-:Y:S02]  /*7400*/  FSEL R133, R133, -INF , !P2 ;  /* 0xff80000085857808 */ /* 0x000fe40005000000 */
[----:B------:R-:W-:-:S04]  /*7410*/  ISETP.NE.AND P2, PT, R168, RZ, PT ;  /* 0x000000ffa800720c */ /* 0x000fc80003f45270 */
[----:B------:R-:W-:-:S04]  /*7420*/  ISETP.GT.AND P2, PT, R128, 0x40, !P2 ;  /* 0x000000408000780c */ /* 0x000fc80005744270 */
[----:B------:R-:W-:Y:S02]  /*7430*/  ISETP.LT.OR P2, PT, R120, 0x41, P2 ;  /* 0x000000417800780c */ /* 0x000fe40001741670 */
[----:B-1----:R-:W-:Y:S02]  /*7440*/  FMNMX.FTZ R15, R20, R15, !PT ;  /* 0x0000000f140f7209 */ /* 0x002fe40007810000 */
        /* <DEDUP_REMOVED lines=10> */
[----:B------:R-:W-:Y:S02]  /*74f0*/  ISETP.GT.AND P2, PT, R128, 0x49, !P6 ;  /* 0x000000498000780c */ /* 0x000fe40007744270 */
[----:B------:R-:W-:Y:S02]  /*7500*/  ISETP.NE.AND P6, PT, R140, RZ, PT ;  /* 0x000000ff8c00720c */ /* 0x000fe40003fc5270 */
[C---:B------:R-:W-:Y:S02]  /*7510*/  ISETP.LT.OR P2, PT, R120.reuse, 0x4a, P2 ;  /* 0x0000004a7800780c */ /* 0x040fe40001741670 */
[----:B------:R-:W-:Y:S02]  /*7520*/  ISETP.LT.OR P3, PT, R120, 0x51, P3 ;  /* 0x000000517800780c */ /* 0x000fe40001f61670 */
[----:B------:R-:W-:Y:S02]  /*7530*/  FSEL R197, R144, -INF , !P2 ;  /* 0xff80000090c57808 */ /* 0x000fe40005000000 */
[----:B------:R-:W-:-:S02]  /*7540*/  ISETP.GT.AND P2, PT, R128, RZ, !P6 ;  /* 0x000000ff8000720c */ /* 0x000fc40007744270 */
[----:B------:R-:W-:Y:S02]  /*7550*/  ISETP.NE.AND P6, PT, R134, RZ, PT ;  /* 0x000000ff8600720c */ /* 0x000fe40003fc5270 */
[----:B------:R-:W-:Y:S02]  /*7560*/  ISETP.LT.OR P2, PT, R120, 0x1, P2 ;  /* 0x000000017800780c */ /* 0x000fe40001741670 */
[----:B------:R-:W-:Y:S02]  /*7570*/  ISETP.GT.AND P6, PT, R128, 0x59, !P6 ;  /* 0x000000598000780c */ /* 0x000fe400077c4270 */
[----:B------:R-:W-:Y:S01]  /*7580*/  FSEL R2, R0, -INF , !P2 ;  /* 0xff80000000027808 */ /* 0x000fe20005000000 */
[C---:B0-----:R-:W-:Y:S01]  /*7590*/  FMUL.FTZ R0, R15.reuse, R12 ;  /* 0x0000000c0f007220 */ /* 0x041fe20000410000 */
[----:B------:R-:W-:Y:S02]  /*75a0*/  FSETP.NEU.FTZ.AND P2, PT, R15, -INF , PT ;  /* 0xff8000000f00780b */ /* 0x000fe40003f5d000 */
[----:B------:R-:W-:-:S02]  /*75b0*/  FMNMX.FTZ R14, R2, R3, !PT ;  /* 0x00000003020e7209 */ /* 0x000fc40007810000 */
[----:B------:R-:W-:Y:S02]  /*75c0*/  FSEL R0, R0, RZ, P2 ;  /* 0x000000ff00007208 */ /* 0x000fe40001000000 */
[----:B------:R-:W-:Y:S02]  /*75d0*/  FMNMX.FTZ R14, R193, R14, !PT ;  /* 0x0000000ec10e7209 */ /* 0x000fe40007810000 */
[----:B------:R-:W-:Y:S01]  /*75e0*/  ISETP.LT.OR P6, PT, R120, 0x5a, P6 ;  /* 0x0000005a7800780c */ /* 0x000fe200037c1670 */
[--C-:B------:R-:W-:Y:S01]  /*75f0*/  FFMA.FTZ R180, R171, R12, -R0.reuse ;  /* 0x0000000cabb47223 */ /* 0x100fe20000010800 */
[----:B------:R-:W-:Y:S01]  /*7600*/  FMNMX.FTZ R14, R175, R14, !PT ;  /* 0x0000000eaf0e7209 */ /* 0x000fe20007810000 */
[-CC-:B------:R-:W-:Y:S01]  /*7610*/  FFMA.FTZ R20, R165, R12.reuse, -R0.reuse ;  /* 0x0000000ca5147223 */ /* 0x180fe20000010800 */
[----:B------:R-:W-:Y:S01]  /*7620*/  FSEL R171, R136, -INF , !P3 ;  /* 0xff80000088ab7808 */ /* 0x000fe20005800000 */
        /* <DEDUP_REMOVED lines=15> */
[----:B------:R-:W-:Y:S01]  /*7720*/  FSEL R135, R15, RZ, P2 ;  /* 0x000000ff0f877208 */ /* 0x000fe20001000000 */
[--C-:B------:R-:W-:Y:S01]  /*7730*/  FFMA.FTZ R174, R141, R12, -R0.reuse ;  /* 0x0000000c8dae7223 */ /* 0x100fe20000010800 */
[----:B------:R-:W-:Y:S01]  /*7740*/  FMNMX.FTZ R14, R187, R14, !PT ;  /* 0x0000000ebb0e7209 */ /* 0x000fe20007810000 */
[-CC-:B------:R-:W-:Y:S01]  /*7750*/  FFMA.FTZ R205, R205, R12.reuse, -R0.reuse ;  /* 0x0000000ccdcd7223 */ /* 0x180fe20000010800 */
[----:B------:R-:W-:Y:S01]  /*7760*/  FFMA.FTZ R188, R203, R12, -R0 ;  /* 0x0000000ccbbc7223 */ /* 0x000fe20000010800 */
[----:B------:R-:W-:Y:S01]  /*7770*/  FADD.FTZ R135, -R135, R4 ;  /* 0x0000000487877221 */ /* 0x000fe20000010100 */
[----:B------:R-:W-:Y:S01]  /*7780*/  FMNMX.FTZ R14, R121, R14, !PT ;  /* 0x0000000e790e7209 */ /* 0x000fe20007810000 */
[-CC-:B------:R-:W-:Y:S01]  /*7790*/  FFMA.FTZ R190, R201, R12.reuse, -R0.reuse ;  /* 0x0000000cc9be7223 */ /* 0x180fe20000010800 */
[-CC-:B------:R-:W-:Y:S01]  /*77a0*/  FFMA.FTZ R199, R199, R12.reuse, -R0.reuse ;  /* 0x0000000cc7c77223 */ /* 0x180fe20000010800 */
[--C-:B------:R-:W-:Y:S01]  /*77b0*/  FFMA.FTZ R184, R195, R12, -R0.reuse ;  /* 0x0000000cc3b87223 */ /* 0x100fe20000010800 */
        /* <DEDUP_REMOVED lines=10> */
[-C--:B------:R-:W-:Y:S01]  /*7860*/  FFMA.FTZ R131, R131, R12.reuse, -R0 ;  /* 0x0000000c83837223 */ /* 0x080fe20000010800 */
[----:B------:R-:W-:Y:S01]  /*7870*/  FMUL.FTZ R0, R135, R12 ;  /* 0x0000000c87007220 */ /* 0x000fe20000410000 */
[----:B------:R-:W-:Y:S01]  /*7880*/  FMNMX.FTZ R14, R23, R14, !PT ;  /* 0x0000000e170e7209 */ /* 0x000fe20007810000 */
[----:B------:R-:W-:Y:S03]  /*7890*/  MUFU.EX2 R205, R205 ;  /* 0x000000cd00cd7308 */ /* 0x000fe60000000800 */
[----:B------:R-:W-:-:S04]  /*78a0*/  FMNMX.FTZ R14, R127, R14, !PT ;  /* 0x0000000e7f0e7209 */ /* 0x000fc80007810000 */
[----:B------:R-:W-:Y:S01]  /*78b0*/  FMNMX.FTZ R14, R21, R14, !PT ;  /* 0x0000000e150e7209 */ /* 0x000fe20007810000 */
[----:B------:R-:W0:Y:S03]  /*78c0*/  MUFU.EX2 R0, R0 ;  /* 0x0000000000007308 */ /* 0x000e260000000800 */
[----:B------:R-:W-:-:S04]  /*78d0*/  FMNMX.FTZ R14, R133, R14, !PT ;  /* 0x0000000e850e7209 */ /* 0x000fc80007810000 */
[----:B------:R-:W-:Y:S01]  /*78e0*/  FMNMX.FTZ R14, R181, R14, !PT ;  /* 0x0000000eb50e7209 */ /* 0x000fe20007810000 */
[----:B------:R-:W1:Y:S03]  /*78f0*/  MUFU.EX2 R188, R188 ;  /* 0x000000bc00bc7308 */ /* 0x000e660000000800 */
[----:B------:R-:W-:-:S04]  /*7900*/  FMNMX.FTZ R14, R139, R14, !PT ;  /* 0x0000000e8b0e7209 */ /* 0x000fc80007810000 */
[----:B------:R-:W-:Y:S01]  /*7910*/  FMNMX.FTZ R14, R143, R14, !PT ;  /* 0x0000000e8f0e7209 */ /* 0x000fe20007810000 */
[----:B------:R-:W2:Y:S03]  /*7920*/  MUFU.EX2 R190, R190 ;  /* 0x000000be00be7308 */ /* 0x000ea60000000800 */
[----:B------:R-:W-:-:S04]  /*7930*/  FMNMX.FTZ R14, R197, R14, !PT ;  /* 0x0000000ec50e7209 */ /* 0x000fc80007810000 */
[----:B------:R-:W-:Y:S01]  /*7940*/  FMNMX.FTZ R14, R171, R14, !PT ;  /* 0x0000000eab0e7209 */ /* 0x000fe20007810000 */
[----:B------:R-:W3:Y:S03]  /*7950*/  MUFU.EX2 R199, R199 ;  /* 0x000000c700c77308 */ /* 0x000ee60000000800 */
[----:B------:R-:W-:-:S04]  /*7960*/  FMNMX.FTZ R14, R165, R14, !PT ;  /* 0x0000000ea50e7209 */ /* 0x000fc80007810000 */
[----:B------:R-:W-:Y:S01]  /*7970*/  FMNMX.FTZ R14, R173, R14, !PT ;  /* 0x0000000ead0e7209 */ /* 0x000fe20007810000 */
[----:B------:R-:W4:Y:S03]  /*7980*/  MUFU.EX2 R184, R184 ;  /* 0x000000b800b87308 */ /* 0x000f260000000800 */
[----:B------:R-:W-:-:S05]  /*7990*/  FMNMX.FTZ R14, R163, R14, !PT ;  /* 0x0000000ea30e7209 */ /* 0x000fca0007810000 */
[----:B------:R-:W5:Y:S01]  /*79a0*/  SHFL.BFLY PT, R157, R14, 0x2, 0x1f ;  /* 0x0c401f000e9d7f89 */ /* 0x000f6200000e0000 */
[----:B------:R-:W4:Y:S08]  /*79b0*/  MUFU.EX2 R169, R169 ;  /* 0x000000a900a97308 */ /* 0x000f300000000800 */
[----:B------:R-:W4:Y:S08]  /*79c0*/  MUFU.EX2 R186, R186 ;  /* 0x000000ba00ba7308 */ /* 0x000f300000000800 */
[----:B------:R2:W-:Y:S01]  /*79d0*/  MUFU.EX2 R137, R20 ;  /* 0x0000001400897308 */ /* 0x0005e20000000800 */
[----:B-----5:R-:W-:-:S07]  /*79e0*/  FMNMX.FTZ R157, R14, R157, !PT ;  /* 0x0000009d0e9d7209 */ /* 0x020fce0007810000 */
[----:B------:R-:W-:Y:S01]  /*79f0*/  MUFU.EX2 R167, R167 ;  /* 0x000000a700a77308 */ /* 0x000fe20000000800 */
[----:B------:R-:W5:Y:S07]  /*7a00*/  SHFL.BFLY PT, R14, R157, 0x1, 0x1f ;  /* 0x0c201f009d0e7f89 */ /* 0x000f6e00000e0000 */
[----:B------:R-:W-:Y:S08]  /*7a10*/  MUFU.EX2 R180, R180 ;  /* 0x000000b400b47308 */ /* 0x000ff00000000800 */
[----:B------:R-:W-:Y:S08]  /*7a20*/  MUFU.EX2 R182, R182 ;  /* 0x000000b600b67308 */ /* 0x000ff00000000800 */
[----:B------:R-:W-:Y:S01]  /*7a30*/  MUFU.EX2 R145, R145 ;  /* 0x0000009100917308 */ /* 0x000fe20000000800 */
[----:B-----5:R-:W-:-:S04]  /*7a40*/  FMNMX.FTZ R125, R157, R14, !PT ;  /* 0x0000000e9d7d7209 */ /* 0x020fc80007810000 */
[C---:B------:R-:W-:Y:S01]  /*7a50*/  FSETP.NEU.FTZ.AND P2, PT, R125.reuse, -INF , PT ;  /* 0xff8000007d00780b */ /* 0x040fe20003f5d000 */
[----:B------:R-:W-:Y:S02]  /*7a60*/  FMUL.FTZ R124, R125, R12 ;  /* 0x0000000c7d7c7220 */ /* 0x000fe40000410000 */
[----:B------:R-:W-:Y:S03]  /*7a70*/  MUFU.EX2 R176, R176 ;  /* 0x000000b000b07308 */ /* 0x000fe60000000800 */
[----:B------:R-:W-:-:S05]  /*7a80*/  FSEL R124, R124, RZ, P2 ;  /* 0x000000ff7c7c7208 */ /* 0x000fca0001000000 */
[----:B------:R-:W-:Y:S01]  /*7a90*/  MUFU.EX2 R149, R149 ;  /* 0x0000009500957308 */ /* 0x000fe20000000800 */
[-CC-:B------:R-:W-:Y:S01]  /*7aa0*/  FFMA.FTZ R135, R2, R12.reuse, -R124.reuse ;  /* 0x0000000c02877223 */ /* 0x180fe2000001087c */
[----:B------:R-:W-:Y:S01]  /*7ab0*/  FSEL R2, R125, RZ, P2 ;  /* 0x000000ff7d027208 */ /* 0x000fe20001000000 */
[-CC-:B------:R-:W-:Y:S01]  /*7ac0*/  FFMA.FTZ R4, R193, R12.reuse, -R124.reuse ;  /* 0x0000000cc1047223 */ /* 0x180fe2000001087c */
[--C-:B------:R-:W-:Y:S01]  /*7ad0*/  FFMA.FTZ R122, R123, R12, -R124.reuse ;  /* 0x0000000c7b7a7223 */ /* 0x100fe2000001087c */
[----:B0-----:R-:W-:Y:S01]  /*7ae0*/  FFMA.FTZ R123, R0, R8, R205 ;  /* 0x00000008007b7223 */ /* 0x001fe200000100cd */
[-CC-:B------:R-:W-:Y:S01]  /*7af0*/  FFMA.FTZ R14, R175, R12.reuse, -R124.reuse ;  /* 0x0000000caf0e7223 */ /* 0x180fe2000001087c */
[----:B------:R-:W-:Y:S01]  /*7b00*/  FADD.FTZ R3, -R2, R3 ;  /* 0x0000000302037221 */ /* 0x000fe20000010100 */
[----:B------:R-:W-:Y:S01]  /*7b10*/  MUFU.EX2 R135, R135 ;  /* 0x0000008700877308 */ /* 0x000fe20000000800 */
[----:B-1----:R-:W-:Y:S01]  /*7b20*/  FADD.FTZ R123, R188, R123 ;  /* 0x0000007bbc7b7221 */ /* 0x002fe20000010000 */
[-CC-:B------:R-:W-:Y:S01]  /*7b30*/  FFMA.FTZ R191, R191, R12.reuse, -R124.reuse ;  /* 0x0000000cbfbf7223 */ /* 0x180fe2000001087c */
[-C--:B------:R-:W-:Y:S01]  /*7b40*/  FMUL.FTZ R3, R3, R12.reuse ;  /* 0x0000000c03037220 */ /* 0x080fe20000410000 */
[-CC-:B--2---:R-:W-:Y:S01]  /*7b50*/  FFMA.FTZ R20, R179, R12.reuse, -R124.reuse ;  /* 0x0000000cb3147223 */ /* 0x184fe2000001087c */
[----:B------:R-:W-:Y:S01]  /*7b60*/  FADD.FTZ R8, R190, R123 ;  /* 0x0000007bbe087221 */ /* 0x000fe20000010000 */
[-CC-:B------:R-:W-:Y:S01]  /*7b70*/  FFMA.FTZ R22, R177, R12.reuse, -R124.reuse ;  /* 0x0000000cb1167223 */ /* 0x180fe2000001087c */
[-C--:B------:R-:W-:Y:S01]  /*7b80*/  FFMA.FTZ R177, R23, R12.reuse, -R124 ;  /* 0x0000000c17b17223 */ /* 0x080fe2000001087c */
[----:B------:R0:W1:Y:S01]  /*7b90*/  MUFU.EX2 R2, R3 ;  /* 0x0000000300027308 */ /* 0x0000620000000800 */
[----:B---3--:R-:W-:Y:S01]  /*7ba0*/  FADD.FTZ R23, R199, R8 ;  /* 0x00000008c7177221 */ /* 0x008fe20000010000 */
[-CC-:B------:R-:W-:Y:S01]  /*7bb0*/  FFMA.FTZ R151, R189, R12.reuse, -R124.reuse ;  /* 0x0000000cbd977223 */ /* 0x180fe2000001087c */
[-CC-:B------:R-:W-:Y:S01]  /*7bc0*/  FFMA.FTZ R187, R187, R12.reuse, -R124.reuse ;  /* 0x0000000cbbbb7223 */ /* 0x180fe2000001087c */
[-CC-:B------:R-:W-:Y:S01]  /*7bd0*/  FFMA.FTZ R120, R121, R12.reuse, -R124.reuse ;  /* 0x0000000c79787223 */ /* 0x180fe2000001087c */
[----:B----4-:R-:W-:Y:S01]  /*7be0*/  FADD.FTZ R8, R184, R23 ;  /* 0x00000017b8087221 */ /* 0x010fe20000010000 */
[-CC-:B------:R-:W-:Y:S01]  /*7bf0*/  FFMA.FTZ R121, R185, R12.reuse, -R124.reuse ;  /* 0x0000000cb9797223 */ /* 0x180fe2000001087c */
[-C--:B------:R-:W-:Y:S01]  /*7c00*/  FFMA.FTZ R183, R183, R12.reuse, -R124 ;  /* 0x0000000cb7b77223 */ /* 0x080fe2000001087c */
[----:B------:R-:W2:Y:S01]  /*7c10*/  MUFU.EX2 R4, R4 ;  /* 0x0000000400047308 */ /* 0x000ea20000000800 */
[----:B0-----:R-:W-:Y:S01]  /*7c20*/  FADD.FTZ R3, R169, R8 ;  /* 0x00000008a9037221 */ /* 0x001fe20000010000 */
[-CC-:B------:R-:W-:Y:S01]  /*7c30*/  FFMA.FTZ R126, R127, R12.reuse, -R124.reuse ;  /* 0x0000000c7f7e7223 */ /* 0x180fe2000001087c */
[-CC-:B------:R-:W-:Y:S01]  /*7c40*/  FFMA.FTZ R179, R21, R12.reuse, -R124.reuse ;  /* 0x0000000c15b37223 */ /* 0x180fe2000001087c */
[-CC-:B------:R-:W-:Y:S01]  /*7c50*/  FFMA.FTZ R133, R133, R12.reuse, -R124.reuse ;  /* 0x0000000c85857223 */ /* 0x180fe2000001087c */
[----:B------:R-:W-:Y:S01]  /*7c60*/  FADD.FTZ R128, R186, R3 ;  /* 0x00000003ba807221 */ /* 0x000fe20000010000 */
[-CC-:B------:R-:W-:Y:S01]  /*7c70*/  FFMA.FTZ R181, R181, R12.reuse, -R124.reuse ;  /* 0x0000000cb5b57223 */ /* 0x180fe2000001087c */
[-CC-:B------:R-:W-:Y:S01]  /*7c80*/  FFMA.FTZ R139, R139, R12.reuse, -R124.reuse ;  /* 0x0000000c8b8b7223 */ /* 0x180fe2000001087c */
[----:B------:R-:W0:Y:S01]  /*7c90*/  MUFU.EX2 R14, R14 ;  /* 0x0000000e000e7308 */ /* 0x000e220000000800 */
[----:B-1----:R-:W-:Y:S01]  /*7ca0*/  FFMA.FTZ R5, R2, R5, R135 ;  /* 0x0000000502057223 */ /* 0x002fe20000010087 */
[-CC-:B------:R-:W-:Y:S01]  /*7cb0*/  FFMA.FTZ R143, R143, R12.reuse, -R124.reuse ;  /* 0x0000000c8f8f7223 */ /* 0x180fe2000001087c */
[-CC-:B------:R-:W-:Y:S01]  /*7cc0*/  FFMA.FTZ R197, R197, R12.reuse, -R124.reuse ;  /* 0x0000000cc5c57223 */ /* 0x180fe2000001087c */
[-CC-:B------:R-:W-:Y:S01]  /*7cd0*/  FFMA.FTZ R171, R171, R12.reuse, -R124.reuse ;  /* 0x0000000cabab7223 */ /* 0x180fe2000001087c */
[-CC-:B------:R-:W-:Y:S01]  /*7ce0*/  FFMA.FTZ R165, R165, R12.reuse, -R124.reuse ;  /* 0x0000000ca5a57223 */ /* 0x180fe2000001087c */
[-CC-:B------:R-:W-:Y:S01]  /*7cf0*/  FFMA.FTZ R173, R173, R12.reuse, -R124.reuse ;  /* 0x0000000cadad7223 */ /* 0x180fe2000001087c */
[----:B------:R-:W-:Y:S01]  /*7d00*/  FFMA.FTZ R124, R163, R12, -R124 ;  /* 0x0000000ca37c7223 */ /* 0x000fe2000001087c */
[----:B------:R-:W1:Y:S01]  /*7d10*/  MUFU.EX2 R191, R191 ;  /* 0x000000bf00bf7308 */ /* 0x000e620000000800 */
[C---:B--2---:R-:W-:Y:S01]  /*7d20*/  FADD.FTZ R5, R4.reuse, R5 ;  /* 0x0000000504057221 */ /* 0x044fe20000010000 */
[----:B------:R-:W-:Y:S01]  /*7d30*/  IMAD.U32 R21, RZ, RZ, UR14 ;  /* 0x0000000eff157e24 */ /* 0x000fe2000f8e00ff */
[C---:B------:R-:W-:Y:S01]  /*7d40*/  ISETP.GT.AND P2, PT, R13.reuse, UR57, PT ;  /* 0x000000390d007c0c */ /* 0x040fe2000bf44270 */
[----:B------:R-:W-:Y:S01]  /*7d50*/  VIADD R13, R13, 0xffffffff ;  /* 0xffffffff0d0d7836 */ /* 0x000fe20000000000 */
[----:B------:R-:W-:Y:S01]  /*7d60*/  F2FP.BF16.F32.PACK_AB R184, R169, R184 ;  /* 0x000000b8a9b8723e */ /* 0x000fe200000010ff */
[----:B------:R-:W-:Y:S01]  /*7d70*/  @!P1 VIADD R21, R21, 0x30860 ;  /* 0x0003086015159836 */ /* 0x000fe20000000000 */
[----:B------:R-:W-:Y:S01]  /*7d80*/  F2FP.BF16.F32.PACK_AB R189, R4, R135 ;  /* 0x0000008704bd723e */ /* 0x000fe200000010ff */
[----:B------:R-:W2:Y:S01]  /*7d90*/  MUFU.EX2 R20, R20 ;  /* 0x0000001400147308 */ /* 0x000ea20000000800 */
[----:B0-----:R-:W-:Y:S01]  /*7da0*/  FADD.FTZ R8, R14, R5 ;  /* 0x000000050e087221 */ /* 0x001fe20000010000 */
[----:B------:R-:W-:Y:S01]  /*7db0*/  FADD.FTZ R5, R167, R128 ;  /* 0x00000080a7057221 */ /* 0x000fe20000010000 */
[----:B------:R-:W-:Y:S01]  /*7dc0*/  @!P1 PRMT R21, RZ, 0x654, R21 ;  /* 0x00000654ff159816 */ /* 0x000fe20000000015 */
[----:B------:R-:W-:Y:S01]  /*7dd0*/  IMAD.MOV.U32 R4, RZ, RZ, R15 ;  /* 0x000000ffff047224 */ /* 0x000fe200078e000f */
[----:B------:R-:W-:Y:S01]  /*7de0*/  F2FP.BF16.F32.PACK_AB R188, R188, R205 ;  /* 0x000000cdbcbc723e */ /* 0x000fe200000010ff */
[----:B------:R-:W-:Y:S01]  /*7df0*/  FADD.FTZ R128, R180, R5 ;  /* 0x00000005b4807221 */ /* 0x000fe20000010000 */
[----:B------:R0:W-:Y:S01]  /*7e00*/  @!P1 SYNCS.ARRIVE.TRANS64.RED.A1T0 RZ, [R21+URZ], RZ ;  /* 0x000000ff15ff99a7 */ /* 0x0001e2000810043f */
[----:B------:R-:W3:Y:S01]  /*7e10*/  MUFU.EX2 R151, R151 ;  /* 0x0000009700977308 */ /* 0x000ee20000000800 */
[----:B-1----:R-:W-:Y:S01]  /*7e20*/  FADD.FTZ R3, R191, R8 ;  /* 0x00000008bf037221 */ /* 0x002fe20000010000 */
[----:B------:R-:W-:Y:S01]  /*7e30*/  FADD.FTZ R5, R137, R128 ;  /* 0x0000008089057221 */ /* 0x000fe20000010000 */
[----:B------:R-:W-:-:S02]  /*7e40*/  F2FP.BF16.F32.PACK_AB R190, R199, R190 ;  /* 0x000000bec7be723e */ /* 0x000fc400000010ff */
[----:B------:R-:W-:Y:S01]  /*7e50*/  F2FP.BF16.F32.PACK_AB R186, R167, R186 ;  /* 0x000000baa7ba723e */ /* 0x000fe200000010ff */
[----:B------:R-:W-:Y:S01]  /*7e60*/  FADD.FTZ R128, R182, R5 ;  /* 0x00000005b6807221 */ /* 0x000fe20000010000 */
[----:B------:R-:W-:Y:S01]  /*7e70*/  F2FP.BF16.F32.PACK_AB R180, R137, R180 ;  /* 0x000000b489b4723e */ /* 0x000fe200000010ff */
[----:B------:R-:W1:Y:S01]  /*7e80*/  MUFU.EX2 R22, R22 ;  /* 0x0000001600167308 */ /* 0x000e620000000800 */
[----:B--2---:R-:W-:Y:S01]  /*7e90*/  FADD.FTZ R8, R20, R3 ;  /* 0x0000000314087221 */ /* 0x004fe20000010000 */
[C---:B------:R-:W-:Y:S01]  /*7ea0*/  FADD.FTZ R5, R145.reuse, R128 ;  /* 0x0000008091057221 */ /* 0x040fe20000010000 */
[----:B------:R-:W-:Y:S02]  /*7eb0*/  F2FP.BF16.F32.PACK_AB R182, R145, R182 ;  /* 0x000000b691b6723e */ /* 0x000fe400000010ff */
[----:B------:R-:W-:Y:S01]  /*7ec0*/  F2FP.BF16.F32.PACK_AB R191, R191, R14 ;  /* 0x0000000ebfbf723e */ /* 0x000fe200000010ff */
[----:B------:R-:W-:Y:S01]  /*7ed0*/  FADD.FTZ R128, R176, R5 ;  /* 0x00000005b0807221 */ /* 0x000fe20000010000 */
[----:B------:R-:W-:Y:S01]  /*7ee0*/  F2FP.BF16.F32.PACK_AB R176, R149, R176 ;  /* 0x000000b095b0723e */ /* 0x000fe200000010ff */
[----:B------:R-:W2:Y:S01]  /*7ef0*/  MUFU.EX2 R187, R187 ;  /* 0x000000bb00bb7308 */ /* 0x000ea20000000800 */
[----:B---3--:R-:W-:Y:S01]  /*7f00*/  FADD.FTZ R3, R151, R8 ;  /* 0x0000000897037221 */ /* 0x008fe20000010000 */
[----:B------:R-:W-:Y:S01]  /*7f10*/  FADD.FTZ R5, R149, R128 ;  /* 0x0000008095057221 */ /* 0x000fe20000010000 */
[----:B------:R-:W-:-:S05]  /*7f20*/  F2FP.BF16.F32.PACK_AB R185, R151, R20 ;  /* 0x0000001497b9723e */ /* 0x000fca00000010ff */
[----:B------:R-:W3:Y:S01]  /*7f30*/  MUFU.EX2 R120, R120 ;  /* 0x0000007800787308 */ /* 0x000ee20000000800 */
[----:B-1----:R-:W-:-:S07]  /*7f40*/  FADD.FTZ R8, R22, R3 ;  /* 0x0000000316087221 */ /* 0x002fce0000010000 */
[----:B------:R-:W1:Y:S01]  /*7f50*/  MUFU.EX2 R121, R121 ;  /* 0x0000007900797308 */ /* 0x000e620000000800 */
[C---:B--2---:R-:W-:Y:S01]  /*7f60*/  FADD.FTZ R3, R187.reuse, R8 ;  /* 0x00000008bb037221 */ /* 0x044fe20000010000 */
[----:B------:R-:W-:-:S06]  /*7f70*/  F2FP.BF16.F32.PACK_AB R187, R187, R22 ;  /* 0x00000016bbbb723e */ /* 0x000fcc00000010ff */
[----:B------:R-:W2:Y:S01]  /*7f80*/  MUFU.EX2 R178, R178 ;  /* 0x000000b200b27308 */ /* 0x000ea20000000800 */
[----:B---3--:R-:W-:-:S07]  /*7f90*/  FADD.FTZ R8, R120, R3 ;  /* 0x0000000378087221 */ /* 0x008fce0000010000 */
[----:B------:R-:W3:Y:S01]  /*7fa0*/  MUFU.EX2 R122, R122 ;  /* 0x0000007a007a7308 */ /* 0x000ee20000000800 */
[----:B-1----:R-:W-:-:S07]  /*7fb0*/  FADD.FTZ R3, R121, R8 ;  /* 0x0000000879037221 */ /* 0x002fce0000010000 */
[----:B------:R-:W1:Y:S01]  /*7fc0*/  MUFU.EX2 R153, R153 ;  /* 0x0000009900997308 */ /* 0x000e620000000800 */
[----:B--2---:R-:W-:-:S07]  /*7fd0*/  FADD.FTZ R128, R178, R5 ;  /* 0x00000005b2807221 */ /* 0x004fce0000010000 */
[----:B------:R-:W2:Y:S01]  /*7fe0*/  MUFU.EX2 R183, R183 ;  /* 0x000000b700b77308 */ /* 0x000ea20000000800 */
[----:B---3--:R-:W-:-:S07]  /*7ff0*/  FADD.FTZ R8, R122, R3 ;  /* 0x000000037a087221 */ /* 0x008fce0000010000 */
[----:B------:R-:W3:Y:S01]  /*8000*/  MUFU.EX2 R172, R172 ;  /* 0x000000ac00ac7308 */ /* 0x000ee20000000800 */
[C---:B-1----:R-:W-:Y:S01]  /*8010*/  FADD.FTZ R3, R153.reuse, R128 ;  /* 0x0000008099037221 */ /* 0x042fe20000010000 */
[----:B------:R-:W-:-:S06]  /*8020*/  F2FP.BF16.F32.PACK_AB R178, R153, R178 ;  /* 0x000000b299b2723e */ /* 0x000fcc00000010ff */
        /* <DEDUP_REMOVED lines=8> */
[C---:B--2---:R-:W-:Y:S01]  /*80b0*/  FADD.FTZ R5, R147.reuse, R128 ;  /* 0x0000008093057221 */ /* 0x044fe20000010000 */
[----:B------:R-:W-:-:S06]  /*80c0*/  F2FP.BF16.F32.PACK_AB R172, R147, R172 ;  /* 0x000000ac93ac723e */ /* 0x000fcc00000010ff */
[----:B------:R-:W2:Y:S01]  /*80d0*/  MUFU.EX2 R179, R179 ;  /* 0x000000b300b37308 */ /* 0x000ea20000000800 */
[C---:B---3--:R-:W-:Y:S01]  /*80e0*/  FADD.FTZ R8, R126.reuse, R3 ;  /* 0x000000037e087221 */ /* 0x048fe20000010000 */
[----:B------:R-:W-:-:S06]  /*80f0*/  F2FP.BF16.F32.PACK_AB R177, R126, R177 ;  /* 0x000000b17eb1723e */ /* 0x000fcc00000010ff */
[----:B------:R-:W3:Y:S01]  /*8100*/  MUFU.EX2 R141, R141 ;  /* 0x0000008d008d7308 */ /* 0x000ee20000000800 */
[----:B-1----:R-:W-:-:S07]  /*8110*/  FADD.FTZ R128, R174, R5 ;  /* 0x00000005ae807221 */ /* 0x002fce0000010000 */
[----:B------:R-:W1:Y:S01]  /*8120*/  MUFU.EX2 R133, R133 ;  /* 0x0000008500857308 */ /* 0x000e620000000800 */
[----:B--2---:R-:W-:-:S07]  /*8130*/  FADD.FTZ R8, R179, R8 ;  /* 0x00000008b3087221 */ /* 0x004fce0000010000 */
[----:B------:R-:W2:Y:S01]  /*8140*/  MUFU.EX2 R168, R168 ;  /* 0x000000a800a87308 */ /* 0x000ea20000000800 */
[C---:B---3--:R-:W-:Y:S01]  /*8150*/  FADD.FTZ R3, R141.reuse, R128 ;  /* 0x000000808d037221 */ /* 0x048fe20000010000 */
[----:B------:R-:W-:-:S06]  /*8160*/  F2FP.BF16.F32.PACK_AB R174, R141, R174 ;  /* 0x000000ae8dae723e */ /* 0x000fcc00000010ff */
[----:B------:R3:W4:Y:S01]  /*8170*/  MUFU.EX2 R23, R181 ;  /* 0x000000b500177308 */ /* 0x0007220000000800 */
[C---:B-1----:R-:W-:Y:S01]  /*8180*/  FADD.FTZ R8, R133.reuse, R8 ;  /* 0x0000000885087221 */ /* 0x042fe20000010000 */
[----:B------:R-:W-:-:S06]  /*8190*/  F2FP.BF16.F32.PACK_AB R179, R133, R179 ;  /* 0x000000b385b3723e */ /* 0x000fcc00000010ff */
[----:B------:R-:W1:Y:S01]  /*81a0*/  MUFU.EX2 R129, R129 ;  /* 0x0000008100817308 */ /* 0x000e620000000800 */
[----:B--2---:R-:W-:Y:S01]  /*81b0*/  FADD.FTZ R128, R168, R3 ;  /* 0x00000003a8807221 */ /* 0x004fe20000010000 */
[----:B---3--:R-:W-:-:S06]  /*81c0*/  F2FP.BF16.F32.PACK_AB R181, R121, R120 ;  /* 0x0000007879b5723e */ /* 0x008fcc00000010ff */
[----:B------:R-:W2:Y:S01]  /*81d0*/  MUFU.EX2 R139, R139 ;  /* 0x0000008b008b7308 */ /* 0x000ea20000000800 */
[----:B----4-:R-:W-:-:S07]  /*81e0*/  FADD.FTZ R8, R23, R8 ;  /* 0x0000000817087221 */ /* 0x010fce0000010000 */
[----:B------:R-:W3:Y:S01]  /*81f0*/  MUFU.EX2 R170, R170 ;  /* 0x000000aa00aa7308 */ /* 0x000ee20000000800 */
[C---:B-1----:R-:W-:Y:S01]  /*8200*/  FADD.FTZ R3, R129.reuse, R128 ;  /* 0x0000008081037221 */ /* 0x042fe20000010000 */
[----:B------:R-:W-:-:S06]  /*8210*/  F2FP.BF16.F32.PACK_AB R168, R129, R168 ;  /* 0x000000a881a8723e */ /* 0x000fcc00000010ff */
[----:B------:R-:W1:Y:S01]  /*8220*/  MUFU.EX2 R143, R143 ;  /* 0x0000008f008f7308 */ /* 0x000e620000000800 */
[----:B--2---:R-:W-:-:S07]  /*8230*/  FADD.FTZ R8, R139, R8 ;  /* 0x000000088b087221 */ /* 0x004fce0000010000 */
[----:B------:R-:W2:Y:S01]  /*8240*/  MUFU.EX2 R130, R197 ;  /* 0x000000c500827308 */ /* 0x000ea20000000800 */
[----:B---3--:R-:W-:-:S07]  /*8250*/  FADD.FTZ R128, R170, R3 ;  /* 0x00000003aa807221 */ /* 0x008fce0000010000 */
[----:B------:R-:W3:Y:S01]  /*8260*/  MUFU.EX2 R132, R171 ;  /* 0x000000ab00847308 */ /* 0x000ee20000000800 */
[----:B-1----:R-:W-:-:S07]  /*8270*/  FADD.FTZ R3, R143, R8 ;  /* 0x000000088f037221 */ /* 0x002fce0000010000 */
[----:B------:R-:W1:Y:S01]  /*8280*/  MUFU.EX2 R165, R165 ;  /* 0x000000a500a57308 */ /* 0x000e620000000800 */
[C---:B--2---:R-:W-:Y:S01]  /*8290*/  FADD.FTZ R3, R130.reuse, R3 ;  /* 0x0000000382037221 */ /* 0x044fe20000010000 */
[----:B------:R-:W-:-:S06]  /*82a0*/  F2FP.BF16.F32.PACK_AB R175, R130, R143 ;  /* 0x0000008f82af723e */ /* 0x000fcc00000010ff */
[----:B------:R2:W4:Y:S01]  /*82b0*/  MUFU.EX2 R134, R173 ;  /* 0x000000ad00867308 */ /* 0x0005220000000800 */
[----:B---3--:R-:W-:-:S07]  /*82c0*/  FADD.FTZ R3, R132, R3 ;  /* 0x0000000384037221 */ /* 0x008fce0000010000 */
[----:B------:R-:W3:Y:S01]  /*82d0*/  MUFU.EX2 R124, R124 ;  /* 0x0000007c007c7308 */ /* 0x000ee20000000800 */
[----:B-1----:R-:W-:Y:S01]  /*82e0*/  FADD.FTZ R3, R165, R3 ;  /* 0x00000003a5037221 */ /* 0x002fe20000010000 */
[----:B--2---:R-:W-:Y:S02]  /*82f0*/  F2FP.BF16.F32.PACK_AB R173, R139, R23 ;  /* 0x000000178bad723e */ /* 0x004fe400000010ff */
[----:B------:R-:W-:-:S04]  /*8300*/  F2FP.BF16.F32.PACK_AB R169, R165, R132 ;  /* 0x00000084a5a9723e */ /* 0x000fc800000010ff */
[----:B------:R-:W1:Y:S01]  /*8310*/  MUFU.EX2 R131, R131 ;  /* 0x0000008300837308 */ /* 0x000e620000000800 */
[----:B----4-:R-:W-:-:S04]  /*8320*/  FADD.FTZ R3, R134, R3 ;  /* 0x0000000386037221 */ /* 0x010fc80000010000 */
[C---:B---3--:R-:W-:Y:S01]  /*8330*/  FADD.FTZ R5, R124.reuse, R3 ;  /* 0x000000037c057221 */ /* 0x048fe20000010000 */
[----:B------:R-:W-:Y:S01]  /*8340*/  F2FP.BF16.F32.PACK_AB R171, R124, R134 ;  /* 0x000000867cab723e */ /* 0x000fe200000010ff */
[----:B------:R-:W-:Y:S02]  /*8350*/  IMAD.MOV.U32 R3, RZ, RZ, R125 ;  /* 0x000000ffff037224 */ /* 0x000fe400078e007d */
[C---:B-1----:R-:W-:Y:S01]  /*8360*/  FADD.FTZ R8, R131.reuse, R128 ;  /* 0x0000008083087221 */ /* 0x042fe20000010000 */
[----:B------:R-:W-:Y:S01]  /*8370*/  F2FP.BF16.F32.PACK_AB R170, R131, R170 ;  /* 0x000000aa83aa723e */ /* 0x000fe200000010ff */
[----:B0-----:R-:W-:Y:S06]  /*8380*/  @P2 BRA `(.L_x_959) ;  /* 0xffffffc800a42947 */ /* 0x001fec000383ffff */
[----:B------:R-:W-:Y:S02]  /*8390*/  IMAD.MOV.U32 R3, RZ, RZ, R125 ;  /* 0x000000ffff037224 */ /* 0x000fe400078e007d */
[----:B------:R-:W-:-:S07]  /*83a0*/  IMAD.MOV.U32 R4, RZ, RZ, R15 ;  /* 0x000000ffff047224 */ /* 0x000fce00078e000f */
.L_x_942:
[----:B------:R-:W0:Y:S01]  /*83b0*/  LDC R15, c[0x0][0x2f0] ;  /* 0x0000bc00ff0f7b82 */ /* 0x000e220000000800 */
[----:B------:R-:W-:Y:S01]  /*83c0*/  UIADD3 UR10, -UR10, 0x1, URZ ;  /* 0x000000010a0a7890 */ /* 0x000fe2000fffe13f */
[----:B------:R-:W-:Y:S01]  /*83d0*/  ULDC UR6, c[0x0][0x448] ;  /* 0x0001120000067ab9 */ /* 0x000fe20000000800 */
[----:B------:R-:W-:Y:S01]  /*83e0*/  ULDC UR14, c[0x0][0x9e4] ;  /* 0x00027900000e7ab9 */ /* 0x000fe20000000800 */
[----:B------:R-:W-:Y:S02]  /*83f0*/  UISETP.NE.AND UP0, UPT, UR6, 0x1, UPT ;  /* 0x000000010600788c */ /* 0x000fe4000bf05270 */
[----:B------:R-:W-:Y:S02]  /*8400*/  UISETP.GE.AND UP1, UPT, UR14, 0x1, UPT ;  /* 0x000000010e00788c */ /* 0x000fe4000bf26270 */
[----:B------:R-:W1:Y:S04]  /*8410*/  S2UR UR5, SR_CTAID.X ;  /* 0x00000000000579c3 */ /* 0x000e680000002500 */
[----:B------:R-:W-:-:S03]  /*8420*/  PLOP3.LUT P2, PT, PT, PT, UP1, 0x40, 0x0 ;  /* 0x000000000000781c */ /* 0x000fc60003f4e818 */
[----:B------:R-:W-:Y:S01]  /*8430*/  @UP0 ULDC UR15, c[0x0][0x450] ;  /* 0x00011400000f0ab9 */ /* 0x000fe20000000800 */
[----:B0-----:R-:W-:Y:S01]  /*8440*/  IMAD R15, R16, R15, UR10 ;  /* 0x0000000a100f7e24 */ /* 0x001fe2000f8e020f */
[----:B------:R-:W-:-:S04]  /*8450*/  @UP0 ULDC UR10, c[0x0][0x44c] ;  /* 0x00011300000a0ab9 */ /* 0x000fc80000000800 */
[----:B------:R-:W-:Y:S01]  /*8460*/  R2UR UR6, R15 ;  /* 0x000000000f0672ca */ /* 0x000fe200000e0000 */
[----:B-1----:R-:W-:-:S04]  /*8470*/  ULEA UR5, UR5, 0x7f, 0x7 ;  /* 0x0000007f05057891 */ /* 0x002fc8000f8e383f */
[----:B------:R-:W-:-:S04]  /*8480*/  UIMAD.WIDE.U32 UR10, UR5, UR10, URZ ;  /* 0x0000000a050a72a5 */ /* 0x000fc8000f8e003f */
[----:B------:R-:W-:-:S04]  /*8490*/  @UP0 USHF.R.U32.HI UR5, URZ, UR15, UR11 ;  /* 0x0000000f3f050299 */ /* 0x000fc8000801160b */
[----:B------:R-:W-:-:S03]  /*84a0*/  UIADD3 UR5, UR6, UR5, URZ ;  /* 0x0000000506057290 */ /* 0x000fc6000fffe03f */
[----:B------:R-:W-:Y:S02]  /*84b0*/  ULDC UR6, c[0x0][0x9dc] ;  /* 0x0002770000067ab9 */ /* 0x000fe40000000800 */
[----:B------:R-:W-:Y:S01]  /*84c0*/  UIADD3 UR6, UR5, -UR6, URZ ;  /* 0x8000000605067290 */ /* 0x000fe2000fffe03f */
[----:B------:R-:W-:Y:S11]  /*84d0*/  @P2 BRA `(.L_x_960) ;  /* 0x0000000000442947 */ /* 0x000ff60003800000 */
        /* <DEDUP_REMOVED lines=10> */
.L_x_961:
[----:B------:R-:W-:-:S11]  /*8580*/  UISETP.NE.AND UP2, UPT, UR14, 0x1, UPT ;  /* 0x000000010e00788c */ /* 0x000fd6000bf45270 */
[----:B------:R-:W-:Y:S02]  /*8590*/  @UP2 ULDC.64 UR18, c[0x0][0x9e8] ;  /* 0x00027a0000122ab9 */ /* 0x000fe40000000a00 */
[----:B------:R-:W-:-:S04]  /*85a0*/  UIMAD.WIDE.U32 UR10, UR5, UR18, URZ ;  /* 0x00000012050a72a5 */ /* 0x000fc8000f8e003f */
[----:B------:R-:W-:-:S12]  /*85b0*/  @UP2 USHF.R.U32.HI UR5, URZ, UR19, UR11 ;  /* 0x000000133f052299 */ /* 0x000fd8000801160b */
.L_x_962:
[----:B------:R-:W-:-:S04]  /*85c0*/  UIMAD UR5, UR5, UR14, URZ ;  /* 0x0000000e050572a4 */ /* 0x000fc8000f8e023f */
[----:B------:R-:W-:-:S04]  /*85d0*/  UISETP.LT.AND UP2, UPT, UR6, UR5, UPT ;  /* 0x000000050600728c */ /* 0x000fc8000bf41270 */
[----:B------:R-:W-:-:S12]  /*85e0*/  USEL UR6, UR6, UR5, !UP2 ;  /* 0x0000000506067287 */ /* 0x000fd8000d000000 */
.L_x_960:
[----:B------:R-:W-:Y:S01]  /*85f0*/  UIADD3 UR10, UR6, 0x5f, URZ ;  /* 0x0000005f060a7890 */ /* 0x000fe2000fffe03f */
[----:B------:R-:W-:-:S03]  /*8600*/  R2UR UR14, R17 ;  /* 0x00000000110e72ca */ /* 0x000fc600000e0000 */
[----:B------:R-:W-:-:S04]  /*8610*/  UIMAD.WIDE UR10, UR10, 0x2aaaaaab, URZ ;  /* 0x2aaaaaab0a0a78a5 */ /* 0x000fc8000f8e023f */
[----:B------:R-:W-:-:S04]  /*8620*/  USHF.R.U32.HI UR5, URZ, 0x1f, UR11 ;  /* 0x0000001f3f057899 */ /* 0x000fc8000801160b */
[----:B------:R-:W-:-:S04]  /*8630*/  ULEA.HI.SX32 UR5, UR11, UR5, 0x1c ;  /* 0x000000050b057291 */ /* 0x000fc8000f8fe23f */
[----:B------:R-:W-:-:S04]  /*8640*/  UISETP.LT.AND UP2, UPT, UR14, UR5, UPT ;  /* 0x000000050e00728c */ /* 0x000fc8000bf41270 */
[----:B------:R-:W-:-:S06]  /*8650*/  USEL UR61, UR14, UR5, !UP2 ;  /* 0x000000050e3d7287 */ /* 0x000fcc000d000000 */
[----:B------:R-:W-:-:S13]  /*8660*/  ISETP.GE.AND P2, PT, R13, UR61, PT ;  /* 0x0000003d0d007c0c */ /* 0x000fda000bf46270 */
[----:B------:R-:W-:Y:S05]  /*8670*/  @!P2 BRA `(.L_x_963) ;  /* 0x0000002000eca947 */ /* 0x000fea0003800000 */
[----:B------:R-:W-:Y:S01]  /*8680*/  IMAD.MOV.U32 R14, RZ, RZ, R3 ;  /* 0x000000ffff0e7224 */ /* 0x000fe200078e0003 */
[----:B------:R-:W-:Y:S01]  /*8690*/  UMOV UR59, UR7 ;  /* 0x00000007003b7c82 */ /* 0x000fe20008000000 */
[----:B------:R-:W-:Y:S01]  /*86a0*/  IMAD.MOV.U32 R193, RZ, RZ, R4 ;  /* 0x000000ffffc17224 */ /* 0x000fe200078e0004 */
[----:B------:R-:W-:Y:S01]  /*86b0*/  UMOV UR56, UR4 ;  /* 0x0000000400387c82 */ /* 0x000fe20008000000 */
[----:B------:R-:W-:-:S05]  /*86c0*/  ULDC UR5, c[0x0][0x9d8] ;  /* 0x0002760000057ab9 */ /* 0x000fca0000000800 */
.L_x_972:
[----:B------:R-:W-:-:S04]  /*86d0*/  UIADD3 UR4, UR56, 0x1, URZ ;  /* 0x0000000138047890 */ /* 0x000fc8000fffe03f */
[----:B------:R-:W-:-:S04]  /*86e0*/  UISETP.NE.AND UP2, UPT, UR4, 0x2, UPT ;  /* 0x000000020400788c */ /* 0x000fc8000bf45270 */
[----:B------:R-:W-:Y:S02]  /*86f0*/  USEL UR7, URZ, 0x1, UP2 ;  /* 0x000000013f077887 */ /* 0x000fe40009000000 */
[----:B------:R-:W-:Y:S02]  /*8700*/  USEL UR4, UR4, URZ, UP2 ;  /* 0x0000003f04047287 */ /* 0x000fe40009000000 */
[----:B------:R-:W-:Y:S01]  /*8710*/  ULOP3.LUT UR7, UR59, UR7, URZ, 0x3c, !UPT ;  /* 0x000000073b077292 */ /* 0x000fe2000f8e3c3f */
[----:B------:R-:W-:Y:S11]  /*8720*/  @!P0 BRA `(.L_x_964) ;  /* 0x0000000000048947 */ /* 0x000ff60003800000 */
[----:B------:R-:W-:Y:S01]  /*8730*/  BPT.TRAP 0x1 ;  /* 0x000000040000795c */ /* 0x000fe20000300000 */
.L_x_964:
[----:B------:R-:W-:Y:S01]  /*8740*/  ULEA UR57, UR4, UR58, 0x3 ;  /* 0x0000003a04397291 */ /* 0x000fe2000f8e183f */
[----:B------:R-:W-:-:S05]  /*8750*/  IMAD.U32 R3, RZ, RZ, UR7 ;  /* 0x00000007ff037e24 */ /* 0x000fca000f8e00ff */
[----:B------:R-:W-:-:S04]  /*8760*/  SHF.L.U32 R3, R3, 0x1f, RZ ;  /* 0x0000001f03037819 */ /* 0x000fc800000006ff */
[----:B------:R0:W1:Y:S01]  /*8770*/  SYNCS.PHASECHK.TRANS64.TRYWAIT P2, [UR57+0x30830], R3 ;  /* 0x03083003ff0075a7 */ /* 0x0000620008040179 */
[----:B------:R-:W-:Y:S05]  /*8780*/  @!P0 BRA `(.L_x_965) ;  /* 0x0000000000048947 */ /* 0x000fea0003800000 */
[----:B------:R-:W-:Y:S01]  /*8790*/  BPT.TRAP 0x1 ;  /* 0x000000040000795c */ /* 0x000fe20000300000 */
.L_x_965:
[----:B-1----:R-:W-:Y:S05]  /*87a0*/  @P2 BRA `(.L_x_966) ;  /* 0x0000000000082947 */ /* 0x002fea0003800000 */
[----:B------:R-:W1:Y:S02]  /*87b0*/  SYNCS.PHASECHK.TRANS64.TRYWAIT P2, [UR57+0x30830], R3 ;  /* 0x03083003ff0075a7 */ /* 0x000e640008040179 */
[----:B-1----:R-:W-:Y:S05]  /*87c0*/  @!P2 BRA `(.L_x_967) ;  /* 0x000000d00024a947 */ /* 0x002fea0003800000 */
.L_x_966:
        /* <DEDUP_REMOVED lines=161> */
.L_x_968:
[----:B------:R-:W-:Y:S01]  /*91e0*/  ULEA UR14, UR56, UR58, 0x3 ;  /* 0x0000003a380e7291 */ /* 0x000fe2000f8e183f */
[----:B------:R-:W-:-:S05]  /*91f0*/  IMAD.U32 R0, RZ, RZ, UR59 ;  /* 0x0000003bff007e24 */ /* 0x000fca000f8e00ff */
[----:B------:R-:W-:-:S04]  /*9200*/  SHF.L.U32 R0, R0, 0x1f, RZ ;  /* 0x0000001f00007819 */ /* 0x000fc800000006ff */
[----:B------:R2:W3:Y:S01]  /*9210*/  SYNCS.PHASECHK.TRANS64.TRYWAIT P2, [UR14+0x30850], R0 ;  /* 0x03085000ff0075a7 */ /* 0x0004e2000804014e */
[----:B------:R-:W-:Y:S05]  /*9220*/  @!P0 BRA `(.L_x_969) ;  /* 0x0000000000048947 */ /* 0x000fea0003800000 */
[----:B------:R-:W-:Y:S01]  /*9230*/  BPT.TRAP 0x1 ;  /* 0x000000040000795c */ /* 0x000fe20000300000 */
.L_x_969:
[----:B---3--:R-:W-:Y:S05]  /*9240*/  @P2 BRA `(.L_x_970) ;  /* 0x0000000000082947 */ /* 0x008fea0003800000 */
[----:B------:R-:W3:Y:S02]  /*9250*/  SYNCS.PHASECHK.TRANS64.TRYWAIT P2, [UR14+0x30850], R0 ;  /* 0x03085000ff0075a7 */ /* 0x000ee4000804014e */
[----:B---3--:R-:W-:Y:S05]  /*9260*/  @!P2 BRA `(.L_x_971) ;  /* 0x000000c40094a947 */ /* 0x008fea0003800000 */
.L_x_970:
[----:B------:R-:W-:Y:S01]  /*9270*/  UIADD3 UR6, UR58, 0x400, URZ ;  /* 0x000004003a067890 */ /* 0x000fe2000fffe03f */
[----:B------:R-:W-:Y:S01]  /*9280*/  WARPGROUP.ARRIVE ;  /* 0x00000000000079c5 */ /* 0x000fe20000000000 */
[----:B------:R-:W-:Y:S01]  /*9290*/  UMOV UR11, 0x40000040 ;  /* 0x40000040000b7882 */ /* 0x000fe20000000000 */
[----:B------:R-:W-:Y:S01]  /*92a0*/  FMUL.FTZ R2, R120, UR5 ;  /* 0x0000000578027c20 */ /* 0x000fe20008410000 */
[----:B------:R-:W-:Y:S01]  /*92b0*/  USHF.R.U32.HI UR6, URZ, 0x4, UR6 ;  /* 0x000000043f067899 */ /* 0x000fe20008011606 */
[----:B01----:R-:W-:Y:S01]  /*92c0*/  FMUL.FTZ R3, R121, UR5 ;  /* 0x0000000579037c20 */ /* 0x003fe20008410000 */
[----:B------:R-:W-:Y:S01]  /*92d0*/  FMUL.FTZ R195, R132, UR5 ;  /* 0x0000000584c37c20 */ /* 0x000fe20008410000 */
[----:B------:R-:W-:Y:S01]  /*92e0*/  FMUL.FTZ R197, R133, UR5 ;  /* 0x0000000585c57c20 */ /* 0x000fe20008410000 */
[----:B------:R-:W-:Y:S01]  /*92f0*/  ULOP3.LUT UR6, UR6, 0x3fff, URZ, 0xc0, !UPT ;  /* 0x00003fff06067892 */ /* 0x000fe2000f8ec03f */
[----:B------:R-:W2:Y:S01]  /*9300*/  MUFU.TANH R2, R2 ;  /* 0x0000000200027308 */ /* 0x000ea20000002400 */
[----:B------:R-:W-:Y:S01]  /*9310*/  FMUL.FTZ R199, R136, UR5 ;  /* 0x0000000588c77c20 */ /* 0x000fe20008410000 */
[----:B------:R-:W-:Y:S01]  /*9320*/  FMUL.FTZ R137, R137, UR5 ;  /* 0x0000000589897c20 */ /* 0x000fe20008410000 */
[----:B------:R-:W-:Y:S01]  /*9330*/  ULOP3.LUT UR6, UR6, 0x3000000, URZ, 0xfc, !UPT ;  /* 0x0300000006067892 */ /* 0x000fe2000f8efc3f */
[----:B------:R-:W-:Y:S01]  /*9340*/  FMUL.FTZ R133, R139, UR5 ;  /* 0x000000058b857c20 */ /* 0x000fe20008410000 */
[----:B------:R-:W-:Y:S01]  /*9350*/  FMUL.FTZ R139, R140, UR5 ;  /* 0x000000058c8b7c20 */ /* 0x000fe20008410000 */
[----:B------:R-:W-:Y:S01]  /*9360*/  FMUL.FTZ R141, R141, UR5 ;  /* 0x000000058d8d7c20 */ /* 0x000fe20008410000 */
[----:B------:R-:W-:Y:S01]  /*9370*/  UIMAD UR6, UR56, 0x900, UR6 ;  /* 0x00000900380678a4 */ /* 0x000fe2000f8e0206 */
[----:B------:R-:W0:Y:S01]  /*9380*/  MUFU.TANH R3, R3 ;  /* 0x0000000300037308 */ /* 0x000e220000002400 */
[----:B------:R-:W-:Y:S01]  /*9390*/  FMUL.FTZ R201, R144, UR5 ;  /* 0x0000000590c97c20 */ /* 0x000fe20008410000 */
        /* <DEDUP_REMOVED lines=8> */
[----:B--2---:R-:W-:Y:S01]  /*9420*/  FMNMX.FTZ R0, R2, R193, !PT ;  /* 0x000000c102007209 */ /* 0x004fe20007810000 */
[----:B------:R-:W-:Y:S01]  /*9430*/  UMOV UR11, 0x40000040 ;  /* 0x40000040000b7882 */ /* 0x000fe20000000000 */
[----:B------:R-:W-:Y:S01]  /*9440*/  MUFU.TANH R195, R195 ;  /* 0x000000c300c37308 */ /* 0x000fe20000002400 */
[----:B------:R-:W-:Y:S01]  /*9450*/  FMUL.FTZ R23, R126, UR5 ;  /* 0x000000057e177c20 */ /* 0x000fe20008410000 */
[----:B------:R-:W-:Y:S01]  /*9460*/  FMUL.FTZ R203, R156, UR5 ;  /* 0x000000059ccb7c20 */ /* 0x000fe20008410000 */
[----:B------:R-:W-:Y:S01]  /*9470*/  FMUL.FTZ R121, R127, UR5 ;  /* 0x000000057f797c20 */ /* 0x000fe20008410000 */
[----:B------:R-:W-:Y:S01]  /*9480*/  FMUL.FTZ R157, R157, UR5 ;  /* 0x000000059d9d7c20 */ /* 0x000fe20008410000 */
[----:B0-----:R-:W-:Y:S01]  /*9490*/  FMNMX.FTZ R0, R3, R0, !PT ;  /* 0x0000000003007209 */ /* 0x001fe20007810000 */
        /* <DEDUP_REMOVED lines=17> */
[----:B------:R-:W0:Y:S01]  /*95b0*/  LDC R12, c[0x0][0x988] ;  /* 0x00026200ff0c7b82 */ /* 0x000e220000000800 */
[----:B------:R-:W-:Y:S01]  /*95c0*/  MUFU.TANH R137, R137 ;  /* 0x0000008900897308 */ /* 0x000fe20000002400 */
[----:B------:R-:W-:Y:S01]  /*95d0*/  FMUL.FTZ R167, R167, UR5 ;  /* 0x00000005a7a77c20 */ /* 0x000fe20008410000 */
[C---:B------:R-:W-:Y:S01]  /*95e0*/  ISETP.GT.AND P2, PT, R13.reuse, UR61, PT ;  /* 0x0000003d0d007c0c */ /* 0x040fe2000bf44270 */
[----:B------:R-:W-:Y:S01]  /*95f0*/  UMOV UR59, UR7 ;  /* 0x00000007003b7c82 */ /* 0x000fe20008000000 */
[----:B------:R-:W-:Y:S01]  /*9600*/  UMOV UR56, UR4 ;  /* 0x0000000400387c82 */ /* 0x000fe20008000000 */
[----:B------:R-:W-:-:S03]  /*9610*/  VIADD R13, R13, 0xffffffff ;  /* 0xffffffff0d0d7836 */ /* 0x000fc60000000000 */
[----:B------:R-:W-:Y:S08]  /*9620*/  MUFU.TANH R139, R139 ;  /* 0x0000008b008b7308 */ /* 0x000ff00000002400 */
[----:B------:R-:W-:Y:S08]  /*9630*/  MUFU.TANH R141, R141 ;  /* 0x0000008d008d7308 */ /* 0x000ff00000002400 */
[----:B------:R-:W-:Y:S08]  /*9640*/  MUFU.TANH R201, R201 ;  /* 0x000000c900c97308 */ /* 0x000ff00000002400 */
[----:B------:R-:W-:Y:S08]  /*9650*/  MUFU.TANH R145, R145 ;  /* 0x0000009100917308 */ /* 0x000ff00000002400 */
[----:B------:R-:W-:Y:S08]  /*9660*/  MUFU.TANH R149, R149 ;  /* 0x0000009500957308 */ /* 0x000ff00000002400 */
[----:B------:R-:W1:Y:S08]  /*9670*/  MUFU.TANH R15, R15 ;  /* 0x0000000f000f7308 */ /* 0x000e700000002400 */
[----:B------:R-:W2:Y:S08]  /*9680*/  MUFU.TANH R21, R21 ;  /* 0x0000001500157308 */ /* 0x000eb00000002400 */
[----:B------:R-:W-:Y:S01]  /*9690*/  MUFU.TANH R153, R153 ;  /* 0x0000009900997308 */ /* 0x000fe20000002400 */
[----:B-1----:R-:W-:-:S07]  /*96a0*/  FMNMX.FTZ R22, R15, R14, !PT ;  /* 0x0000000e0f167209 */ /* 0x002fce0007810000 */
[----:B------:R-:W1:Y:S01]  /*96b0*/  MUFU.TANH R23, R23 ;  /* 0x0000001700177308 */ /* 0x000e620000002400 */
[----:B--2---:R-:W-:-:S07]  /*96c0*/  FMNMX.FTZ R22, R21, R22, !PT ;  /* 0x0000001615167209 */ /* 0x004fce0007810000 */
[----:B------:R-:W-:Y:S08]  /*96d0*/  MUFU.TANH R203, R203 ;  /* 0x000000cb00cb7308 */ /* 0x000ff00000002400 */
[----:B------:R-:W2:Y:S01]  /*96e0*/  MUFU.TANH R121, R121 ;  /* 0x0000007900797308 */ /* 0x000ea20000002400 */
[----:B-1----:R-:W-:-:S07]  /*96f0*/  FMNMX.FTZ R22, R23, R22, !PT ;  /* 0x0000001617167209 */ /* 0x002fce0007810000 */
[----:B------:R-:W-:Y:S08]  /*9700*/  MUFU.TANH R157, R157 ;  /* 0x0000009d009d7308 */ /* 0x000ff00000002400 */
[----:B------:R-:W1:Y:S01]  /*9710*/  MUFU.TANH R123, R123 ;  /* 0x0000007b007b7308 */ /* 0x000e620000002400 */
[----:B--2---:R-:W-:-:S07]  /*9720*/  FMNMX.FTZ R22, R121, R22, !PT ;  /* 0x0000001679167209 */ /* 0x004fce0007810000 */
[----:B------:R-:W-:Y:S08]  /*9730*/  MUFU.TANH R205, R205 ;  /* 0x000000cd00cd7308 */ /* 0x000ff00000002400 */
[----:B------:R-:W-:Y:S01]  /*9740*/  MUFU.TANH R161, R161 ;  /* 0x000000a100a17308 */ /* 0x000fe20000002400 */
[----:B-1----:R-:W-:-:S07]  /*9750*/  FMNMX.FTZ R22, R123, R22, !PT ;  /* 0x000000167b167209 */ /* 0x002fce0007810000 */
        /* <DEDUP_REMOVED lines=36> */
[----:B------:R-:W-:-:S07]  /*99a0*/  UMOV UR11, 0x40000040 ;  /* 0x40000040000b7882 */ /* 0x000fce0000000000 */
[----:B------:R-:W2:Y:S08]  /*99b0*/  MUFU.TANH R187, R187 ;  /* 0x000000bb00bb7308 */ /* 0x000eb00000002400 */
[----:B------:R-:W3:Y:S01]  /*99c0*/  MUFU.TANH R125, R125 ;  /* 0x0000007d007d7308 */ /* 0x000ee20000002400 */
[----:B-1----:R-:W-:-:S07]  /*99d0*/  FMNMX.FTZ R0, R185, R0, !PT ;  /* 0x00000000b9007209 */ /* 0x002fce0007810000 */
[----:B------:R-:W1:Y:S01]  /*99e0*/  MUFU.TANH R131, R131 ;  /* 0x0000008300837308 */ /* 0x000e620000002400 */
        /* <DEDUP_REMOVED lines=9> */
[----:B-1----:R-:W-:Y:S02]  /*9a80*/  FMNMX.FTZ R22, R131, R22, !PT ;  /* 0x0000001683167209 */ /* 0x002fe40007810000 */
        /* <DEDUP_REMOVED lines=17> */
[----:B------:R-:W-:-:S04]  /*9ba0*/  FMUL.FTZ R183, R152, UR5 ;  /* 0x0000000598b77c20 */ /* 0x000fc80008410000 */
[----:B------:R-:W-:Y:S01]  /*9bb0*/  HGMMA.64x192x16.F32.BF16 R24, R176, gdesc[UR8].tnspB, R24, gsb0 ;  /* 0x42e00008b0187df0 */ /* 0x000fe20008001818 */
[----:B------:R-:W-:Y:S01]  /*9bc0*/  UIADD3 UR10, UR6, 0x200, URZ ;  /* 0x00000200060a7890 */ /* 0x000fe2000fffe03f */
[----:B------:R-:W1:Y:S01]  /*9bd0*/  MUFU.TANH R181, R181 ;  /* 0x000000b500b57308 */ /* 0x000e620000002400 */
[----:B------:R-:W-:Y:S01]  /*9be0*/  UMOV UR11, 0x40000040 ;  /* 0x40000040000b7882 */ /* 0x000fe20000000000 */
[----:B------:R-:W-:-:S06]  /*9bf0*/  UIADD3 UR6, UR6, 0x280, URZ ;  /* 0x0000028006067890 */ /* 0x000fcc000fffe03f */
[----:B------:R-:W2:Y:S01]  /*9c00*/  MUFU.TANH R183, R183 ;  /* 0x000000b700b77308 */ /* 0x000ea20000002400 */
[----:B-1----:R-:W-:-:S04]  /*9c10*/  FMNMX.FTZ R0, R181, R0, !PT ;  /* 0x00000000b5007209 */ /* 0x002fc80007810000 */
[----:B------:R-:W-:-:S04]  /*9c20*/  FMNMX.FTZ R0, R149, R0, !PT ;  /* 0x0000000095007209 */ /* 0x000fc80007810000 */
[----:B--2---:R-:W-:-:S04]  /*9c30*/  FMNMX.FTZ R0, R183, R0, !PT ;  /* 0x00000000b7007209 */ /* 0x004fc80007810000 */
[----:B------:R-:W-:-:S04]  /*9c40*/  FMNMX.FTZ R0, R153, R0, !PT ;  /* 0x0000000099007209 */ /* 0x000fc80007810000 */
[----:B------:R-:W-:-:S04]  /*9c50*/  FMNMX.FTZ R0, R203, R0, !PT ;  /* 0x00000000cb007209 */ /* 0x000fc80007810000 */
[----:B------:R-:W-:-:S04]  /*9c60*/  FMNMX.FTZ R0, R157, R0, !PT ;  /* 0x000000009d007209 */ /* 0x000fc80007810000 */
[----:B------:R-:W-:-:S04]  /*9c70*/  FMNMX.FTZ R0, R205, R0, !PT ;  /* 0x00000000cd007209 */ /* 0x000fc80007810000 */
[----:B------:R-:W-:-:S04]  /*9c80*/  FMNMX.FTZ R0, R161, R0, !PT ;  /* 0x00000000a1007209 */ /* 0x000fc80007810000 */
[----:B------:R-:W-:-:S04]  /*9c90*/  FMNMX.FTZ R0, R209, R0, !PT ;  /* 0x00000000d1007209 */ /* 0x000fc80007810000 */
[----:B------:R-:W-:-:S05]  /*9ca0*/  FMNMX.FTZ R0, R165, R0, !PT ;  /* 0x00000000a5007209 */ /* 0x000fca0007810000 */
[----:B------:R-:W1:Y:S02]  /*9cb0*/  SHFL.BFLY PT, R215, R0, 0x2, 0x1f ;  /* 0x0c401f0000d77f89 */ /* 0x000e6400000e0000 */
[----:B-1----:R-:W-:Y:S01]  /*9cc0*/  FMNMX.FTZ R0, R0, R215, !PT ;  /* 0x000000d700007209 */ /* 0x002fe20007810000 */
[----:B------:R-:W-:-:S04]  /*9cd0*/  FMUL.FTZ R215, R166, UR5 ;  /* 0x00000005a6d77c20 */ /* 0x000fc80008410000 */
[----:B------:R-:W1:Y:S02]  /*9ce0*/  SHFL.BFLY PT, R217, R0, 0x1, 0x1f ;  /* 0x0c201f0000d97f89 */ /* 0x000e6400000e0000 */
[----:B------:R-:W-:Y:S01]  /*9cf0*/  MUFU.TANH R215, R215 ;  /* 0x000000d700d77308 */ /* 0x000fe20000002400 */
[----:B-1----:R-:W-:-:S05]  /*9d00*/  FMNMX.FTZ R4, R0, R217, !PT ;  /* 0x000000d900047209 */ /* 0x002fca0007810000 */
[C---:B0-----:R-:W-:Y:S01]  /*9d10*/  FMUL.FTZ R20, R4.reuse, R12 ;  /* 0x0000000c04147220 */ /* 0x041fe20000410000 */
[----:B------:R-:W-:-:S03]  /*9d20*/  FADD.FTZ R193, -R4, R193 ;  /* 0x000000c104c17221 */ /* 0x000fc60000010100 */
[-CC-:B------:R-:W-:Y:S01]  /*9d30*/  FFMA.FTZ R188, R3, R12.reuse, -R20.reuse ;  /* 0x0000000c03bc7223 */ /* 0x180fe20000010814 */
[-C--:B------:R-:W-:Y:S01]  /*9d40*/  FMUL.FTZ R0, R193, R12.reuse ;  /* 0x0000000cc1007220 */ /* 0x080fe20000410000 */
[-CC-:B------:R-:W-:Y:S01]  /*9d50*/  FFMA.FTZ R193, R2, R12.reuse, -R20.reuse ;  /* 0x0000000c02c17223 */ /* 0x180fe20000010814 */
        /* <DEDUP_REMOVED lines=16> */
[----:B------:R-:W-:Y:S01]  /*9e60*/  FFMA.FTZ R161, R165, R12, -R20 ;  /* 0x0000000ca5a17223 */ /* 0x000fe20000010814 */
        /* <DEDUP_REMOVED lines=10> */
[----:B------:R-:W-:Y:S01]  /*9f10*/  FMUL.FTZ R177, R158, UR5 ;  /* 0x000000059eb17c20 */ /* 0x000fe20008410000 */
[----:B------:R-:W-:Y:S01]  /*9f20*/  FMUL.FTZ R179, R162, UR5 ;  /* 0x00000005a2b37c20 */ /* 0x000fe20008410000 */
[-CC-:B------:R-:W-:Y:S01]  /*9f30*/  FFMA.FTZ R176, R201, R12.reuse, -R20.reuse ;  /* 0x0000000cc9b07223 */ /* 0x180fe20000010814 */
[----:B------:R-:W-:Y:S01]  /*9f40*/  FFMA.FTZ R178, R181, R12, -R20 ;  /* 0x0000000cb5b27223 */ /* 0x000fe20000010814 */
[----:B------:R-:W-:Y:S01]  /*9f50*/  MUFU.EX2 R195, R195 ;  /* 0x000000c300c37308 */ /* 0x000fe20000000800 */
[----:B------:R-:W-:Y:S01]  /*9f60*/  HGMMA.64x192x16.F32.BF16 R24, R172, gdesc[UR8].tnspB, R24, gsb0 ;  /* 0x42e00008ac187df0 */ /* 0x000fe20008001818 */
[----:B------:R-:W-:Y:S01]  /*9f70*/  UMOV UR10, UR6 ;  /* 0x00000006000a7c82 */ /* 0x000fe20008000000 */
[----:B------:R-:W-:-:S05]  /*9f80*/  UMOV UR11, 0x40000040 ;  /* 0x40000040000b7882 */ /* 0x000fca0000000000 */
[----:B------:R-:W0:Y:S08]  /*9f90*/  MUFU.TANH R177, R177 ;  /* 0x000000b100b17308 */ /* 0x000e300000002400 */
[----:B------:R-:W1:Y:S08]  /*9fa0*/  MUFU.TANH R179, R179 ;  /* 0x000000b300b37308 */ /* 0x000e700000002400 */
[----:B------:R-:W-:Y:S01]  /*9fb0*/  MUFU.EX2 R180, R180 ;  /* 0x000000b400b47308 */ /* 0x000fe20000000800 */
[----:B0-----:R-:W-:-:S04]  /*9fc0*/  FMNMX.FTZ R22, R177, R22, !PT ;  /* 0x00000016b1167209 */ /* 0x001fc80007810000 */
[----:B------:R-:W-:-:S03]  /*9fd0*/  FMNMX.FTZ R22, R159, R22, !PT ;  /* 0x000000169f167209 */ /* 0x000fc60007810000 */
[----:B------:R-:W-:Y:S01]  /*9fe0*/  MUFU.EX2 R137, R137 ;  /* 0x0000008900897308 */ /* 0x000fe20000000800 */
[----:B-1----:R-:W-:-:S04]  /*9ff0*/  FMNMX.FTZ R22, R179, R22, !PT ;  /* 0x00000016b3167209 */ /* 0x002fc80007810000 */
[----:B------:R-:W-:-:S03]  /*a000*/  FMNMX.FTZ R22, R163, R22, !PT ;  /* 0x00000016a3167209 */ /* 0x000fc60007810000 */
[----:B------:R-:W-:Y:S01]  /*a010*/  MUFU.EX2 R182, R182 ;  /* 0x000000b600b67308 */ /* 0x000fe20000000800 */
[----:B------:R-:W-:-:S04]  /*a020*/  FMNMX.FTZ R22, R215, R22, !PT ;  /* 0x00000016d7167209 */ /* 0x000fc80007810000 */
[----:B------:R-:W-:-:S03]  /*a030*/  FMNMX.FTZ R22, R167, R22, !PT ;  /* 0x00000016a7167209 */ /* 0x000fc60007810000 */
[----:B------:R-:W-:Y:S02]  /*a040*/  MUFU.EX2 R139, R139 ;  /* 0x0000008b008b7308 */ /* 0x000fe40000000800 */
[----:B------:R-:W0:Y:S06]  /*a050*/  SHFL.BFLY PT, R3, R22, 0x2, 0x1f ;  /* 0x0c401f0016037f89 */ /* 0x000e2c00000e0000 */
[----:B------:R-:W-:Y:S08]  /*a060*/  MUFU.EX2 R176, R176 ;  /* 0x000000b000b07308 */ /* 0x000ff00000000800 */
[----:B------:R-:W-:Y:S08]  /*a070*/  MUFU.EX2 R141, R141 ;  /* 0x0000008d008d7308 */ /* 0x000ff00000000800 */
[----:B------:R-:W-:Y:S01]  /*a080*/  MUFU.EX2 R178, R178 ;  /* 0x000000b200b27308 */ /* 0x000fe20000000800 */
[----:B0-----:R-:W-:Y:S01]  /*a090*/  FMNMX.FTZ R2, R22, R3, !PT ;  /* 0x0000000316027209 */ /* 0x001fe20007810000 */
[----:B------:R-:W-:-:S04]  /*a0a0*/  FFMA.FTZ R22, R205, R12, -R20 ;  /* 0x0000000ccd167223 */ /* 0x000fc80000010814 */
[----:B------:R-:W0:Y:S02]  /*a0b0*/  SHFL.BFLY PT, R3, R2, 0x1, 0x1f ;  /* 0x0c201f0002037f89 */ /* 0x000e2400000e0000 */
[----:B------:R-:W-:Y:S08]  /*a0c0*/  MUFU.EX2 R145, R145 ;  /* 0x0000009100917308 */ /* 0x000ff00000000800 */
[----:B------:R-:W-:Y:S08]  /*a0d0*/  MUFU.EX2 R149, R149 ;  /* 0x0000009500957308 */ /* 0x000ff00000000800 */
[----:B------:R-:W-:Y:S01]  /*a0e0*/  MUFU.EX2 R153, R153 ;  /* 0x0000009900997308 */ /* 0x000fe20000000800 */
[----:B0-----:R-:W-:-:S07]  /*a0f0*/  FMNMX.FTZ R3, R2, R3, !PT ;  /* 0x0000000302037209 */ /* 0x001fce0007810000 */
[----:B------:R-:W-:Y:S01]  /*a100*/  MUFU.EX2 R22, R22 ;  /* 0x0000001600167308 */ /* 0x000fe20000000800 */
[----:B------:R-:W-:Y:S01]  /*a110*/  FADD.FTZ R165, -R3, R14 ;  /* 0x0000000e03a57221 */ /* 0x000fe20000010100 */
[----:B------:R-:W-:-:S03]  /*a120*/  IMAD.U32 R14, RZ, RZ, UR57 ;  /* 0x00000039ff0e7e24 */ /* 0x000fc6000f8e00ff */
[----:B------:R-:W-:Y:S01]  /*a130*/  FMUL.FTZ R165, R165, R12 ;  /* 0x0000000ca5a57220 */ /* 0x000fe20000410000 */
[----:B------:R-:W-:Y:S02]  /*a140*/  @!P1 VIADD R14, R14, 0x30840 ;  /* 0x000308400e0e9836 */ /* 0x000fe40000000000 */
[----:B------:R-:W-:Y:S03]  /*a150*/  MUFU.EX2 R157, R157 ;  /* 0x0000009d009d7308 */ /* 0x000fe60000000800 */
[----:B------:R-:W-:-:S05]  /*a160*/  @!P1 PRMT R14, RZ, 0x654, R14 ;  /* 0x00000654ff0e9816 */ /* 0x000fca000000000e */
[----:B------:R-:W-:Y:S08]  /*a170*/  MUFU.EX2 R2, R165 ;  /* 0x000000a500027308 */ /* 0x000ff00000000800 */
[----:B------:R-:W-:Y:S08]  /*a180*/  MUFU.EX2 R120, R120 ;  /* 0x0000007800787308 */ /* 0x000ff00000000800 */
[----:B------:R-:W-:Y:S01]  /*a190*/  MUFU.EX2 R161, R161 ;  /* 0x000000a100a17308 */ /* 0x000fe20000000800 */
[----:B------:R-:W-:-:S02]  /*a1a0*/  WARPGROUP.DEPBAR.LE gsb0, 0x0 ;  /* 0x00008000000079c5 */ /* 0x000fc40000010000 */
[----:B------:R-:W-:Y:S01]  /*a1b0*/  WARPGROUP.ARRIVE ;  /* 0x00000000000079c5 */ /* 0x000fe20000000000 */
[-CC-:B------:R-:W-:Y:S01]  /*a1c0*/  FFMA.FTZ R172, R183, R12.reuse, -R20.reuse ;  /* 0x0000000cb7ac7223 */ /* 0x180fe20000010814 */
[-C--:B------:R-:W-:Y:S01]  /*a1d0*/  FFMA.FTZ R174, R203, R12.reuse, -R20 ;  /* 0x0000000ccbae7223 */ /* 0x080fe20000010814 */
[----:B------:R-:W-:-:S03]  /*a1e0*/  FMUL.FTZ R20, R3, R12 ;  /* 0x0000000c03147220 */ /* 0x000fc60000410000 */
[----:B------:R-:W-:Y:S01]  /*a1f0*/  HGMMA.64x192x16.F32.BF16 R24, R168, gdesc[UR8].tnspB, R24, gsb0 ;  /* 0x42e00008a8187df0 */ /* 0x000fe20008001818 */
[-CC-:B------:R-:W-:Y:S01]  /*a200*/  FFMA.FTZ R189, R15, R12.reuse, -R20.reuse ;  /* 0x0000000c0fbd7223 */ /* 0x180fe20000010814 */
[-CC-:B------:R-:W-:Y:S01]  /*a210*/  FFMA.FTZ R21, R21, R12.reuse, -R20.reuse ;  /* 0x0000000c15157223 */ /* 0x180fe20000010814 */
[-CC-:B------:R-:W-:Y:S01]  /*a220*/  FFMA.FTZ R23, R23, R12.reuse, -R20.reuse ;  /* 0x0000000c17177223 */ /* 0x180fe20000010814 */
[-CC-:B------:R-:W-:Y:S01]  /*a230*/  FFMA.FTZ R121, R121, R12.reuse, -R20.reuse ;  /* 0x0000000c79797223 */ /* 0x180fe20000010814 */
[----:B------:R-:W-:Y:S01]  /*a240*/  IMAD.U32 R15, RZ, RZ, UR14 ;  /* 0x0000000eff0f7e24 */ /* 0x000fe2000f8e00ff */
        /* <DEDUP_REMOVED lines=22> */
[----:B------:R-:W-:-:S02]  /*a3b0*/  FFMA.FTZ R20, R167, R12, -R20 ;  /* 0x0000000ca7147223 */ /* 0x000fc40000010814 */
[----:B------:R-:W2:Y:S01]  /*a3c0*/  MUFU.EX2 R121, R121 ;  /* 0x0000007900797308 */ /* 0x000ea20000000800 */
[----:B0-----:R-:W-:Y:S01]  /*a3d0*/  FFMA.FTZ R5, R2, R5, R189 ;  /* 0x0000000502057223 */ /* 0x001fe200000100bd */
[----:B------:R-:W-:-:S03]  /*a3e0*/  F2FP.BF16.F32.PACK_AB R189, R122, R189 ;  /* 0x000000bd7abd723e */ /* 0x000fc600000010ff */
[----:B------:R-:W-:-:S03]  /*a3f0*/  FADD.FTZ R5, R122, R5 ;  /* 0x000000057a057221 */ /* 0x000fc60000010000 */
[----:B------:R-:W0:Y:S01]  /*a400*/  MUFU.EX2 R126, R123 ;  /* 0x0000007b007e7308 */ /* 0x000e220000000800 */
[----:B-1----:R-:W-:-:S07]  /*a410*/  FADD.FTZ R5, R124, R5 ;  /* 0x000000057c057221 */ /* 0x002fce0000010000 */
[----:B------:R-:W1:Y:S01]  /*a420*/  MUFU.EX2 R125, R125 ;  /* 0x0000007d007d7308 */ /* 0x000e620000000800 */
[C---:B--2---:R-:W-:Y:S01]  /*a430*/  FADD.FTZ R5, R121.reuse, R5 ;  /* 0x0000000579057221 */ /* 0x044fe20000010000 */
[----:B------:R-:W-:-:S06]  /*a440*/  F2FP.BF16.F32.PACK_AB R191, R121, R124 ;  /* 0x0000007c79bf723e */ /* 0x000fcc00000010ff */
[----:B------:R-:W2:Y:S01]  /*a450*/  MUFU.EX2 R128, R127 ;  /* 0x0000007f00807308 */ /* 0x000ea20000000800 */
[----:B0-----:R-:W-:-:S07]  /*a460*/  FADD.FTZ R5, R126, R5 ;  /* 0x000000057e057221 */ /* 0x001fce0000010000 */
[----:B------:R-:W-:Y:S01]  /*a470*/  MUFU.EX2 R129, R129 ;  /* 0x0000008100817308 */ /* 0x000fe20000000800 */
[----:B-1----:R-:W-:-:S07]  /*a480*/  FADD.FTZ R5, R125, R5 ;  /* 0x000000057d057221 */ /* 0x002fce0000010000 */
[----:B------:R-:W-:Y:S01]  /*a490*/  MUFU.EX2 R181, R181 ;  /* 0x000000b500b57308 */ /* 0x000fe20000000800 */
[----:B--2---:R-:W-:-:S07]  /*a4a0*/  FADD.FTZ R5, R128, R5 ;  /* 0x0000000580057221 */ /* 0x004fce0000010000 */
[----:B------:R-:W-:Y:S08]  /*a4b0*/  MUFU.EX2 R133, R133 ;  /* 0x0000008500857308 */ /* 0x000ff00000000800 */
[----:B------:R-:W-:Y:S08]  /*a4c0*/  MUFU.EX2 R135, R135 ;  /* 0x0000008700877308 */ /* 0x000ff00000000800 */
[----:B------:R-:W0:Y:S08]  /*a4d0*/  MUFU.EX2 R143, R143 ;  /* 0x0000008f008f7308 */ /* 0x000e300000000800 */
[----:B------:R-:W-:Y:S08]  /*a4e0*/  MUFU.EX2 R207, R207 ;  /* 0x000000cf00cf7308 */ /* 0x000ff00000000800 */
[----:B------:R-:W1:Y:S01]  /*a4f0*/  MUFU.EX2 R147, R147 ;  /* 0x0000009300937308 */ /* 0x000e620000000800 */
[----:B0-----:R-:W-:-:S07]  /*a500*/  F2FP.BF16.F32.PACK_AB R183, R143, R135 ;  /* 0x000000878fb7723e */ /* 0x001fce00000010ff */
[----:B------:R-:W-:Y:S08]  /*a510*/  MUFU.EX2 R211, R211 ;  /* 0x000000d300d37308 */ /* 0x000ff00000000800 */
[----:B------:R-:W0:Y:S08]  /*a520*/  MUFU.EX2 R151, R151 ;  /* 0x0000009700977308 */ /* 0x000e300000000800 */
[----:B------:R-:W2:Y:S08]  /*a530*/  MUFU.EX2 R172, R172 ;  /* 0x000000ac00ac7308 */ /* 0x000eb00000000800 */
[----:B------:R-:W3:Y:S08]  /*a540*/  MUFU.EX2 R173, R213 ;  /* 0x000000d500ad7308 */ /* 0x000ef00000000800 */
[----:B------:R-:W4:Y:S08]  /*a550*/  MUFU.EX2 R155, R155 ;  /* 0x0000009b009b7308 */ /* 0x000f300000000800 */
[----:B------:R-:W5:Y:S08]  /*a560*/  MUFU.EX2 R174, R174 ;  /* 0x000000ae00ae7308 */ /* 0x000f700000000800 */
[----:B------:R1:W5:Y:S08]  /*a570*/  MUFU.EX2 R175, R177 ;  /* 0x000000b100af7308 */ /* 0x0003700000000800 */
[----:B------:R-:W5:Y:S01]  /*a580*/  MUFU.EX2 R159, R159 ;  /* 0x0000009f009f7308 */ /* 0x000f620000000800 */
[----:B-1----:R-:W-:-:S07]  /*a590*/  F2FP.BF16.F32.PACK_AB R177, R147, R207 ;  /* 0x000000cf93b1723e */ /* 0x002fce00000010ff */
[----:B------:R-:W-:Y:S08]  /*a5a0*/  MUFU.EX2 R163, R163 ;  /* 0x000000a300a37308 */ /* 0x000ff00000000800 */
[----:B------:R-:W-:Y:S01]  /*a5b0*/  MUFU.EX2 R20, R20 ;  /* 0x0000001400147308 */ /* 0x000fe20000000800 */
[----:B------:R-:W-:Y:S02]  /*a5c0*/  WARPGROUP.DEPBAR.LE gsb0, 0x0 ;  /* 0x00008000000079c5 */ /* 0x000fe40000010000 */
[----:B------:R1:W-:Y:S05]  /*a5d0*/  @!P1 SYNCS.ARRIVE.TRANS64.RED.A1T0 RZ, [R14+URZ], RZ ;  /* 0x000000ff0eff99a7 */ /* 0x0003ea000810043f */
[----:B------:R0:W5:Y:S01]  /*a5e0*/  MUFU.EX2 R169, R179 ;  /* 0x000000b300a97308 */ /* 0x0001620000000800 */
[----:B------:R-:W-:-:S02]  /*a5f0*/  F2FP.BF16.F32.PACK_AB R168, R157, R22 ;  /* 0x000000169da8723e */ /* 0x000fc400000010ff */
[----:B------:R-:W-:Y:S01]  /*a600*/  F2FP.BF16.F32.PACK_AB R170, R161, R120 ;  /* 0x00000078a1aa723e */ /* 0x000fe200000010ff */
[----:B-1----:R-:W-:Y:S02]  /*a610*/  @!P1 VIADD R14, R15, 0x30860 ;  /* 0x000308600f0e9836 */ /* 0x002fe40000000000 */
[----:B------:R-:W-:Y:S02]  /*a620*/  FFMA.FTZ R15, R0, R8, R193 ;  /* 0x00000008000f7223 */ /* 0x000fe400000100c1 */
[----:B------:R-:W1:Y:S01]  /*a630*/  MUFU.EX2 R171, R215 ;  /* 0x000000d700ab7308 */ /* 0x000e620000000800 */
[----:B0-----:R-:W-:Y:S01]  /*a640*/  F2FP.BF16.F32.PACK_AB R179, R151, R211 ;  /* 0x000000d397b3723e */ /* 0x001fe200000010ff */
[C---:B------:R-:W-:Y:S01]  /*a650*/  FADD.FTZ R15, R188.reuse, R15 ;  /* 0x0000000fbc0f7221 */ /* 0x040fe20000010000 */
[----:B------:R-:W-:Y:S02]  /*a660*/  @!P1 PRMT R14, RZ, 0x654, R14 ;  /* 0x00000654ff0e9816 */ /* 0x000fe4000000000e */
[----:B------:R-:W-:Y:S01]  /*a670*/  F2FP.BF16.F32.PACK_AB R188, R188, R193 ;  /* 0x000000c1bcbc723e */ /* 0x000fe200000010ff */
[----:B------:R-:W-:Y:S01]  /*a680*/  FADD.FTZ R8, R190, R15 ;  /* 0x0000000fbe087221 */ /* 0x000fe20000010000 */
[----:B------:R0:W-:Y:S01]  /*a690*/  @!P1 SYNCS.ARRIVE.TRANS64.RED.A1T0 RZ, [R14+URZ], RZ ;  /* 0x000000ff0eff99a7 */ /* 0x0001e2000810043f */
[----:B------:R-:W-:Y:S01]  /*a6a0*/  F2FP.BF16.F32.PACK_AB R190, R185, R190 ;  /* 0x000000beb9be723e */ /* 0x000fe200000010ff */
[----:B------:R-:W-:-:S02]  /*a6b0*/  IMAD.MOV.U32 R193, RZ, RZ, R4 ;  /* 0x000000ffffc17224 */ /* 0x000fc400078e0004 */
[----:B------:R-:W-:Y:S01]  /*a6c0*/  FADD.FTZ R15, R185, R8 ;  /* 0x00000008b90f7221 */ /* 0x000fe20000010000 */
[----:B------:R-:W-:-:S03]  /*a6d0*/  F2FP.BF16.F32.PACK_AB R185, R125, R126 ;  /* 0x0000007e7db9723e */ /* 0x000fc600000010ff */
[----:B------:R-:W-:Y:S01]  /*a6e0*/  FADD.FTZ R8, R184, R15 ;  /* 0x0000000fb8087221 */ /* 0x000fe20000010000 */
[----:B------:R-:W-:-:S03]  /*a6f0*/  F2FP.BF16.F32.PACK_AB R184, R187, R184 ;  /* 0x000000b8bbb8723e */ /* 0x000fc600000010ff */
[----:B------:R-:W-:Y:S01]  /*a700*/  FADD.FTZ R15, R187, R8 ;  /* 0x00000008bb0f7221 */ /* 0x000fe20000010000 */
[----:B------:R-:W-:-:S03]  /*a710*/  F2FP.BF16.F32.PACK_AB R187, R129, R128 ;  /* 0x0000008081bb723e */ /* 0x000fc600000010ff */
[----:B------:R-:W-:Y:S01]  /*a720*/  FADD.FTZ R8, R186, R15 ;  /* 0x0000000fba087221 */ /* 0x000fe20000010000 */
[----:B------:R-:W-:-:S03]  /*a730*/  F2FP.BF16.F32.PACK_AB R186, R195, R186 ;  /* 0x000000bac3ba723e */ /* 0x000fc600000010ff */
[----:B------:R-:W-:Y:S01]  /*a740*/  FADD.FTZ R15, R195, R8 ;  /* 0x00000008c30f7221 */ /* 0x000fe20000010000 */
[----:B------:R-:W-:-:S03]  /*a750*/  FADD.FTZ R8, R129, R5 ;  /* 0x0000000581087221 */ /* 0x000fc60000010000 */
[----:B0-----:R-:W-:Y:S01]  /*a760*/  FADD.FTZ R14, R180, R15 ;  /* 0x0000000fb40e7221 */ /* 0x001fe20000010000 */
[----:B------:R-:W-:Y:S01]  /*a770*/  FADD.FTZ R8, R181, R8 ;  /* 0x00000008b5087221 */ /* 0x000fe20000010000 */
[C---:B------:R-:W-:Y:S02]  /*a780*/  F2FP.BF16.F32.PACK_AB R180, R137.reuse, R180 ;  /* 0x000000b489b4723e */ /* 0x040fe400000010ff */
[----:B------:R-:W-:Y:S01]  /*a790*/  FADD.FTZ R5, R137, R14 ;  /* 0x0000000e89057221 */ /* 0x000fe20000010000 */
[C---:B------:R-:W-:Y:S01]  /*a7a0*/  FADD.FTZ R8, R133.reuse, R8 ;  /* 0x0000000885087221 */ /* 0x040fe20000010000 */
[----:B------:R-:W-:Y:S02]  /*a7b0*/  F2FP.BF16.F32.PACK_AB R181, R133, R181 ;  /* 0x000000b585b5723e */ /* 0x000fe400000010ff */
[----:B------:R-:W-:Y:S01]  /*a7c0*/  FADD.FTZ R14, R182, R5 ;  /* 0x00000005b60e7221 */ /* 0x000fe20000010000 */
[----:B------:R-:W-:Y:S01]  /*a7d0*/  FADD.FTZ R8, R135, R8 ;  /* 0x0000000887087221 */ /* 0x000fe20000010000 */
[----:B------:R-:W-:-:S02]  /*a7e0*/  F2FP.BF16.F32.PACK_AB R182, R139, R182 ;  /* 0x000000b68bb6723e */ /* 0x000fc400000010ff */
[----:B------:R-:W-:Y:S01]  /*a7f0*/  FADD.FTZ R5, R139, R14 ;  /* 0x0000000e8b057221 */ /* 0x000fe20000010000 */
[----:B------:R-:W-:-:S03]  /*a800*/  FADD.FTZ R8, R143, R8 ;  /* 0x000000088f087221 */ /* 0x000fc60000010000 */
[----:B------:R-:W-:Y:S01]  /*a810*/  FADD.FTZ R14, R176, R5 ;  /* 0x00000005b00e7221 */ /* 0x000fe20000010000 */
[----:B------:R-:W-:Y:S01]  /*a820*/  FADD.FTZ R8, R207, R8 ;  /* 0x00000008cf087221 */ /* 0x000fe20000010000 */
[C---:B------:R-:W-:Y:S02]  /*a830*/  F2FP.BF16.F32.PACK_AB R176, R141.reuse, R176 ;  /* 0x000000b08db0723e */ /* 0x040fe400000010ff */
[----:B------:R-:W-:Y:S01]  /*a840*/  FADD.FTZ R5, R141, R14 ;  /* 0x0000000e8d057221 */ /* 0x000fe20000010000 */
[----:B------:R-:W-:-:S03]  /*a850*/  FADD.FTZ R8, R147, R8 ;  /* 0x0000000893087221 */ /* 0x000fc60000010000 */
[----:B------:R-:W-:Y:S01]  /*a860*/  FADD.FTZ R14, R178, R5 ;  /* 0x00000005b20e7221 */ /* 0x000fe20000010000 */
[----:B------:R-:W-:Y:S01]  /*a870*/  FADD.FTZ R8, R211, R8 ;  /* 0x00000008d3087221 */ /* 0x000fe20000010000 */
[C---:B------:R-:W-:Y:S02]  /*a880*/  F2FP.BF16.F32.PACK_AB R178, R145.reuse, R178 ;  /* 0x000000b291b2723e */ /* 0x040fe400000010ff */
[----:B------:R-:W-:Y:S01]  /*a890*/  FADD.FTZ R5, R145, R14 ;  /* 0x0000000e91057221 */ /* 0x000fe20000010000 */
[----:B------:R-:W-:-:S03]  /*a8a0*/  FADD.FTZ R8, R151, R8 ;  /* 0x0000000897087221 */ /* 0x000fc60000010000 */
[----:B--2---:R-:W-:Y:S01]  /*a8b0*/  FADD.FTZ R14, R172, R5 ;  /* 0x00000005ac0e7221 */ /* 0x004fe20000010000 */
[----:B---3--:R-:W-:Y:S01]  /*a8c0*/  FADD.FTZ R8, R173, R8 ;  /* 0x00000008ad087221 */ /* 0x008fe20000010000 */
[C---:B------:R-:W-:Y:S02]  /*a8d0*/  F2FP.BF16.F32.PACK_AB R172, R149.reuse, R172 ;  /* 0x000000ac95ac723e */ /* 0x040fe400000010ff */
[----:B------:R-:W-:Y:S01]  /*a8e0*/  FADD.FTZ R5, R149, R14 ;  /* 0x0000000e95057221 */ /* 0x000fe20000010000 */
[C---:B----4-:R-:W-:Y:S01]  /*a8f0*/  FADD.FTZ R8, R155.reuse, R8 ;  /* 0x000000089b087221 */ /* 0x050fe20000010000 */
[----:B------:R-:W-:Y:S02]  /*a900*/  F2FP.BF16.F32.PACK_AB R173, R155, R173 ;  /* 0x000000ad9bad723e */ /* 0x000fe400000010ff */
[----:B-----5:R-:W-:Y:S01]  /*a910*/  FADD.FTZ R14, R174, R5 ;  /* 0x00000005ae0e7221 */ /* 0x020fe20000010000 */
[----:B------:R-:W-:Y:S01]  /*a920*/  FADD.FTZ R8, R175, R8 ;  /* 0x00000008af087221 */ /* 0x000fe20000010000 */
[----:B------:R-:W-:-:S02]  /*a930*/  F2FP.BF16.F32.PACK_AB R174, R153, R174 ;  /* 0x000000ae99ae723e */ /* 0x000fc400000010ff */
[----:B------:R-:W-:Y:S01]  /*a940*/  FADD.FTZ R5, R153, R14 ;  /* 0x0000000e99057221 */ /* 0x000fe20000010000 */
[C---:B------:R-:W-:Y:S01]  /*a950*/  FADD.FTZ R8, R159.reuse, R8 ;  /* 0x000000089f087221 */ /* 0x040fe20000010000 */
[----:B------:R-:W-:Y:S02]  /*a960*/  F2FP.BF16.F32.PACK_AB R175, R159, R175 ;  /* 0x000000af9faf723e */ /* 0x000fe400000010ff */
[----:B------:R-:W-:Y:S01]  /*a970*/  FADD.FTZ R14, R22, R5 ;  /* 0x00000005160e7221 */ /* 0x000fe20000010000 */
[----:B------:R-:W-:Y:S01]  /*a980*/  FADD.FTZ R8, R169, R8 ;  /* 0x00000008a9087221 */ /* 0x000fe20000010000 */
[----:B------:R-:W-:Y:S02]  /*a990*/  F2FP.BF16.F32.PACK_AB R169, R163, R169 ;  /* 0x000000a9a3a9723e */ /* 0x000fe400000010ff */
[----:B------:R-:W-:Y:S01]  /*a9a0*/  FADD.FTZ R5, R157, R14 ;  /* 0x0000000e9d057221 */ /* 0x000fe20000010000 */
[----:B------:R-:W-:-:S03]  /*a9b0*/  FADD.FTZ R8, R163, R8 ;  /* 0x00000008a3087221 */ /* 0x000fc60000010000 */
[----:B------:R-:W-:Y:S01]  /*a9c0*/  FADD.FTZ R14, R120, R5 ;  /* 0x00000005780e7221 */ /* 0x000fe20000010000 */
[----:B-1----:R-:W-:Y:S01]  /*a9d0*/  FADD.FTZ R5, R171, R8 ;  /* 0x00000008ab057221 */ /* 0x002fe20000010000 */
[C---:B------:R-:W-:Y:S02]  /*a9e0*/  F2FP.BF16.F32.PACK_AB R171, R20.reuse, R171 ;  /* 0x000000ab14ab723e */ /* 0x040fe400000010ff */
[----:B------:R-:W-:Y:S01]  /*a9f0*/  FADD.FTZ R8, R161, R14 ;  /* 0x0000000ea1087221 */ /* 0x000fe20000010000 */
[----:B------:R-:W-:Y:S01]  /*aa00*/  FADD.FTZ R5, R20, R5 ;  /* 0x0000000514057221 */ /* 0x000fe20000010000 */
[----:B------:R-:W-:Y:S01]  /*aa10*/  IMAD.MOV.U32 R14, RZ, RZ, R3 ;  /* 0x000000ffff0e7224 */ /* 0x000fe200078e0003 */
[----:B------:R-:W-:Y:S06]  /*aa20*/  @P2 BRA `(.L_x_972) ;  /* 0xffffffdc00282947 */ /* 0x000fec000383ffff */
.L_x_963:
[----:B------:R-:W-:-:S13]  /*aa30*/  R2UR UR5, R17 ;  /* 0x00000000110572ca */ /* 0x000fda00000e0000 */
[----:B------:R-:W-:-:S13]  /*aa40*/  ISETP.GE.AND P2, PT, R13, UR5, PT ;  /* 0x000000050d007c0c */ /* 0x000fda000bf46270 */
[----:B------:R-:W-:Y:S05]  /*aa50*/  @!P2 BRA `(.L_x_973) ;  /* 0x000000340074a947 */ /* 0x000fea0003800000 */
[----:B------:R-:W-:Y:S01]  /*aa60*/  IMAD.MOV.U32 R15, RZ, RZ, R3 ;  /* 0x000000ffff0f7224 */ /* 0x000fe200078e0003 */
[----:B------:R-:W-:Y:S01]  /*aa70*/  UMOV UR59, UR7 ;  /* 0x00000007003b7c82 */ /* 0x000fe20008000000 */
[----:B------:R-:W-:Y:S01]  /*aa80*/  IMAD.MOV.U32 R14, RZ, RZ, R4 ;  /* 0x000000ffff0e7224 */ /* 0x000fe200078e0004 */
[----:B------:R-:W-:Y:S01]  /*aa90*/  UMOV UR56, UR4 ;  /* 0x0000000400387c82 */ /* 0x000fe20008000000 */
[----:B------:R-:W-:Y:S01]  /*aaa0*/  ULDC UR61, c[0x0][0x9e4] ;  /* 0x00027900003d7ab9 */ /* 0x000fe20000000800 */
[----:B------:R-:W-:-:S05]  /*aab0*/  ULDC UR5, c[0x0][0x9d8] ;  /* 0x0002760000057ab9 */ /* 0x000fca0000000800 */
.L_x_990:
[----:B------:R-:W-:-:S04]  /*aac0*/  UIADD3 UR4, UR56, 0x1, URZ ;  /* 0x0000000138047890 */ /* 0x000fc8000fffe03f */
[----:B------:R-:W-:-:S04]  /*aad0*/  UISETP.NE.AND UP2, UPT, UR4, 0x2, UPT ;  /* 0x000000020400788c */ /* 0x000fc8000bf45270 */
[----:B------:R-:W-:Y:S02]  /*aae0*/  USEL UR7, URZ, 0x1, UP2 ;  /* 0x000000013f077887 */ /* 0x000fe40009000000 */
[----:B------:R-:W-:Y:S02]  /*aaf0*/  USEL UR4, UR4, URZ, UP2 ;  /* 0x0000003f04047287 */ /* 0x000fe40009000000 */
[----:B------:R-:W-:Y:S01]  /*ab00*/  ULOP3.LUT UR7, UR59, UR7, URZ, 0x3c, !UPT ;  /* 0x000000073b077292 */ /* 0x000fe2000f8e3c3f */
[----:B------:R-:W-:Y:S11]  /*ab10*/  @!P0 BRA `(.L_x_974) ;  /* 0x0000000000048947 */ /* 0x000ff60003800000 */
[----:B------:R-:W-:Y:S01]  /*ab20*/  BPT.TRAP 0x1 ;  /* 0x000000040000795c */ /* 0x000fe20000300000 */
.L_x_974:
[----:B------:R-:W-:Y:S01]  /*ab30*/  ULEA UR57, UR4, UR58, 0x3 ;  /* 0x0000003a04397291 */ /* 0x000fe2000f8e183f */
[----:B------:R-:W-:-:S05]  /*ab40*/  IMAD.U32 R3, RZ, RZ, UR7 ;  /* 0x00000007ff037e24 */ /* 0x000fca000f8e00ff */
[----:B------:R-:W-:-:S04]  /*ab50*/  SHF.L.U32 R3, R3, 0x1f, RZ ;  /* 0x0000001f03037819 */ /* 0x000fc800000006ff */
[----:B------:R0:W1:Y:S01]  /*ab60*/  SYNCS.PHASECHK.TRANS64.TRYWAIT P2, [UR57+0x30830], R3 ;  /* 0x03083003ff0075a7 */ /* 0x0000620008040179 */
[----:B------:R-:W-:Y:S05]  /*ab70*/  @!P0 BRA `(.L_x_975) ;  /* 0x0000000000048947 */ /* 0x000fea0003800000 */
[----:B------:R-:W-:Y:S01]  /*ab80*/  BPT.TRAP 0x1 ;  /* 0x000000040000795c */ /* 0x000fe20000300000 */
.L_x_975:
[----:B-1----:R-:W-:Y:S05]  /*ab90*/  @P2 BRA `(.L_x_976) ;  /* 0x0000000000082947 */ /* 0x002fea0003800000 */
[----:B------:R-:W1:Y:S02]  /*aba0*/  SYNCS.PHASECHK.TRANS64.TRYWAIT P2, [UR57+0x30830], R3 ;  /* 0x03083003ff0075a7 */ /* 0x000e640008040179 */
[----:B-1----:R-:W-:Y:S05]  /*abb0*/  @!P2 BRA `(.L_x_977) ;  /* 0x000000ac0058a947 */ /* 0x002fea0003800000 */
.L_x_976:
        /* <DEDUP_REMOVED lines=161> */
.L_x_978:
[----:B------:R-:W-:Y:S01]  /*b5d0*/  ULEA UR14, UR56, UR58, 0x3 ;  /* 0x0000003a380e7291 */ /* 0x000fe2000f8e183f */
[----:B------:R-:W-:-:S05]  /*b5e0*/  IMAD.U32 R0, RZ, RZ, UR59 ;  /* 0x0000003bff007e24 */ /* 0x000fca000f8e00ff */
[----:B------:R-:W-:-:S04]  /*b5f0*/  SHF.L.U32 R0, R0, 0x1f, RZ ;  /* 0x0000001f00007819 */ /* 0x000fc800000006ff */
[----:B------:R2:W3:Y:S01]  /*b600*/  SYNCS.PHASECHK.TRANS64.TRYWAIT P2, [UR14+0x30850], R0 ;  /* 0x03085000ff0075a7 */ /* 0x0004e2000804014e */
[----:B------:R-:W-:Y:S05]  /*b610*/  @!P0 BRA `(.L_x_979) ;  /* 0x0000000000048947 */ /* 0x000fea0003800000 */
[----:B------:R-:W-:Y:S01]  /*b620*/  BPT.TRAP 0x1 ;  /* 0x000000040000795c */ /* 0x000fe20000300000 */
.L_x_979:
[----:B---3--:R-:W-:Y:S05]  /*b630*/  @P2 BRA `(.L_x_980) ;  /* 0x0000000000082947 */ /* 0x008fea0003800000 */
[----:B------:R-:W3:Y:S02]  /*b640*/  SYNCS.PHASECHK.TRANS64.TRYWAIT P2, [UR14+0x30850], R0 ;  /* 0x03085000ff0075a7 */ /* 0x000ee4000804014e */
[----:B---3--:R-:W-:Y:S05]  /*b650*/  @!P2 BRA `(.L_x_981) ;  /* 0x000000a000c8a947 */ /* 0x008fea0003800000 */
.L_x_980:
        /* <DEDUP_REMOVED lines=18> */
[----:B------:R-:W-:Y:S01]  /*b780*/  FMUL.FTZ R133, R151, UR5 ;  /* 0x0000000597857c20 */ /* 0x000fe20008410000 */
[----:B------:R-:W-:Y:S01]  /*b790*/  FMUL.FTZ R20, R130, UR5 ;  /* 0x0000000582147c20 */ /* 0x000fe20008410000 */
[----:B------:R-:W-:Y:S01]  /*b7a0*/  FMUL.FTZ R130, R132, UR5 ;  /* 0x0000000584827c20 */ /* 0x000fe20008410000 */
[----:B------:R-:W-:Y:S01]  /*b7b0*/  FMUL.FTZ R22, R134, UR5 ;  /* 0x0000000586167c20 */ /* 0x000fe20008410000 */
[----:B--2---:R-:W-:Y:S01]  /*b7c0*/  FMUL.FTZ R0, R122, UR5 ;  /* 0x000000057a007c20 */ /* 0x004fe20008410000 */
        /* <DEDUP_REMOVED lines=32> */
[----:B------:R-:W-:Y:S01]  /*b9d0*/  FMUL.FTZ R166, R166, UR5 ;  /* 0x00000005a6a67c20 */ /* 0x000fe20008410000 */
[----:B------:R-:W0:Y:S01]  /*b9e0*/  MUFU.TANH R3, R3 ;  /* 0x0000000300037308 */ /* 0x000e220000002400 */
[----:B------:R-:W-:Y:S01]  /*b9f0*/  ULDC UR19, c[0x0][0x288] ;  /* 0x0000a20000137ab9 */ /* 0x000fe20000000800 */
[----:B------:R-:W-:-:S06]  /*ba00*/  ULDC UR18, c[0x0][0x9e0] ;  /* 0x0002780000127ab9 */ /* 0x000fcc0000000800 */
        /* <DEDUP_REMOVED lines=42> */
[----:B------:R0:W0:Y:S01]  /*bcb0*/  MUFU.TANH R162, R165 ;  /* 0x000000a500a27308 */ /* 0x0000220000002400 */
        /* <DEDUP_REMOVED lines=12> */
[----:B------:R-:W-:-:S14]  /*bd80*/  FMUL.FTZ R176, R145, UR5 ;  /* 0x0000000591b07c20 */ /* 0x000fdc0008410000 */
[----:B------:R-:W-:Y:S01]  /*bd90*/  HGMMA.64x192x16.F32.BF16 R24, R172, gdesc[UR8].tnspB, R24, gsb0 ;  /* 0x42e00008ac187df0 */ /* 0x000fe20008001818 */
[----:B------:R-:W-:Y:S01]  /*bda0*/  UIADD3 UR10, UR6, 0x280, URZ ;  /* 0x00000280060a7890 */ /* 0x000fe2000fffe03f */
[----:B------:R-:W0:Y:S01]  /*bdb0*/  MUFU.TANH R176, R176 ;  /* 0x000000b000b07308 */ /* 0x000e220000002400 */
[----:B------:R-:W-:Y:S01]  /*bdc0*/  UMOV UR11, 0x40000040 ;  /* 0x40000040000b7882 */ /* 0x000fe20000000000 */
[----:B------:R-:W-:Y:S02]  /*bdd0*/  @UP0 ULDC UR6, c[0x0][0x44c] ;  /* 0x0001130000060ab9 */ /* 0x000fe40000000800 */
[----:B------:R-:W-:Y:S01]  /*bde0*/  @P2 IMAD.HI.U32 R142, R9, UR6, RZ ;  /* 0x00000006098e2c27 */ /* 0x000fe2000f8e00ff */
[----:B------:R-:W-:Y:S01]  /*bdf0*/  @UP0 ULDC UR6, c[0x0][0x450] ;  /* 0x0001140000060ab9 */ /* 0x000fe20000000800 */
[----:B------:R-:W-:-:S03]  /*be00*/  PLOP3.LUT P2, PT, PT, PT, UP1, 0x40, 0x0 ;  /* 0x000000000000781c */ /* 0x000fc60003f4e818 */
[----:B------:R-:W-:Y:S01]  /*be10*/  @P3 SHF.R.U32.HI R154, RZ, UR6, R142 ;  /* 0x00000006ff9a3c19 */ /* 0x000fe2000801168e */
[----:B------:R-:W-:-:S04]  /*be20*/  IMAD.U32 R142, RZ, RZ, UR57 ;  /* 0x00000039ff8e7e24 */ /* 0x000fc8000f8e00ff */
[----:B------:R-:W-:Y:S01]  /*be30*/  @!P1 VIADD R142, R142, 0x30840 ;  /* 0x000308408e8e9836 */ /* 0x000fe20000000000 */
[----:B------:R-:W5:Y:S04]  /*be40*/  SHFL.IDX PT, R151, R154, RZ, 0x1c1f ;  /* 0x001c1fff9a977589 */ /* 0x000f6800000e0000 */
[----:B------:R-:W-:Y:S02]  /*be50*/  @!P1 PRMT R145, RZ, 0x654, R142 ;  /* 0x00000654ff919816 */ /* 0x000fe4000000008e */
[----:B------:R0:W0:Y:S01]  /*be60*/  MUFU.TANH R142, R166 ;  /* 0x000000a6008e7308 */ /* 0x0000220000002400 */
[----:B------:R-:W-:Y:S02]  /*be70*/  WARPGROUP.DEPBAR.LE gsb0, 0x0 ;  /* 0x00008000000079c5 */ /* 0x000fe40000010000 */
[----:B------:R-:W-:Y:S01]  /*be80*/  WARPGROUP.ARRIVE ;  /* 0x00000000000079c5 */ /* 0x000fe20000000000 */
[----:B------:R-:W-:Y:S01]  /*be90*/  FMUL.FTZ R172, R124, UR5 ;  /* 0x000000057cac7c20 */ /* 0x000fe20008410000 */
[----:B------:R-:W-:Y:S01]  /*bea0*/  FMUL.FTZ R124, R143, UR5 ;  /* 0x000000058f7c7c20 */ /* 0x000fe20008410000 */
[----:B------:R-:W-:Y:S01]  /*beb0*/  FMUL.FTZ R174, R144, UR5 ;  /* 0x0000000590ae7c20 */ /* 0x000fe20008410000 */
[----:B------:R-:W-:Y:S01]  /*bec0*/  FMUL.FTZ R143, R158, UR5 ;  /* 0x000000059e8f7c20 */ /* 0x000fe20008410000 */
[----:B------:R-:W-:Y:S01]  /*bed0*/  FMUL.FTZ R144, R159, UR5 ;  /* 0x000000059f907c20 */ /* 0x000fe20008410000 */
[----:B------:R-:W-:Y:S01]  /*bee0*/  HGMMA.64x192x16.F32.BF16 R24, R168, gdesc[UR8].tnspB, R24, gsb0 ;  /* 0x42e00008a8187df0 */ /* 0x000fe20008001818 */
[----:B------:R-:W0:Y:S08]  /*bef0*/  MUFU.TANH R172, R172 ;  /* 0x000000ac00ac7308 */ /* 0x000e300000002400 */
[----:B------:R-:W0:Y:S08]  /*bf00*/  MUFU.TANH R124, R124 ;  /* 0x0000007c007c7308 */ /* 0x000e300000002400 */
[----:B------:R-:W0:Y:S08]  /*bf10*/  MUFU.TANH R174, R174 ;  /* 0x000000ae00ae7308 */ /* 0x000e300000002400 */
[----:B------:R-:W0:Y:S08]  /*bf20*/  MUFU.TANH R143, R143 ;  /* 0x0000008f008f7308 */ /* 0x000e300000002400 */
[----:B------:R-:W0:Y:S01]  /*bf30*/  MUFU.TANH R144, R144 ;  /* 0x0000009000907308 */ /* 0x000e220000002400 */
[----:B------:R-:W-:-:S02]  /*bf40*/  WARPGROUP.DEPBAR.LE gsb0, 0x0 ;  /* 0x00008000000079c5 */ /* 0x000fc40000010000 */
[----:B------:R-:W-:Y:S01]  /*bf50*/  IMAD R170, R13, -0x60, RZ ;  /* 0xffffffa00daa7824 */ /* 0x000fe200078e02ff */
[----:B------:R1:W-:Y:S04]  /*bf60*/  @!P1 SYNCS.ARRIVE.TRANS64.RED.A1T0 RZ, [R145+URZ], RZ ;  /* 0x000000ff91ff99a7 */ /* 0x0003e8000810043f */
[----:B------:R0:W0:Y:S01]  /*bf70*/  MUFU.TANH R168, R161 ;  /* 0x000000a100a87308 */ /* 0x0000220000002400 */
[----:B------:R-:W-:-:S04]  /*bf80*/  VIADD R147, R170, 0x1 ;  /* 0x00000001aa937836 */ /* 0x000fc80000000000 */
[----:B------:R-:W-:Y:S02]  /*bf90*/  IMAD R147, R10, -0x2, R147 ;  /* 0xfffffffe0a937824 */ /* 0x000fe400078e0293 */
[----:B-1----:R-:W-:Y:S02]  /*bfa0*/  FMUL.FTZ R145, R167, UR5 ;  /* 0x00000005a7917c20 */ /* 0x002fe40008410000 */
[C---:B------:R-:W-:Y:S01]  /*bfb0*/  VIADD R180, R147.reuse, 0xffffffff ;  /* 0xffffffff93b47836 */ /* 0x040fe20000000000 */
[----:B------:R-:W-:-:S03]  /*bfc0*/  IADD3 R146, R147, -UR19, R18 ;  /* 0x8000001393927c10 */ /* 0x000fc6000fffe012 */
[----:B------:R-:W1:Y:S02]  /*bfd0*/  MUFU.TANH R145, R145 ;  /* 0x0000009100917308 */ /* 0x000e640000002400 */
[C---:B------:R-:W-:Y:S02]  /*bfe0*/  VIADD R177, R146.reuse, UR18 ;  /* 0x0000001292b17c36 */ /* 0x040fe40008000000 */
[----:B------:R-:W-:Y:S02]  /*bff0*/  VIADD R178, R146, UR15 ;  /* 0x0000000f92b27c36 */ /* 0x000fe40008000000 */
[--C-:B-----5:R-:W-:Y:S02]  /*c000*/  IMAD.IADD R156, R177, 0x1, R151.reuse ;  /* 0x00000001b19c7824 */ /* 0x120fe400078e0297 */
[----:B------:R-:W-:Y:S01]  /*c010*/  IMAD.IADD R158, R178, 0x1, R151 ;  /* 0x00000001b29e7824 */ /* 0x000fe200078e0297 */
[----:B0-234-:R-:W-:Y:S06]  /*c020*/  @P2 BRA `(.L_x_982) ;  /* 0x0000000000602947 */ /* 0x01dfec0003800000 */
[----:B------:R-:W-:Y:S01]  /*c030*/  ULDC UR10, c[0x0][0x2f0] ;  /* 0x0000bc00000a7ab9 */ /* 0x000fe20000000800 */
[----:B------:R-:W-:Y:S01]  /*c040*/  ULDC UR6, c[0x0][0x288] ;  /* 0x0000a20000067ab9 */ /* 0x000fe20000000800 */
[----:B------:R-:W-:Y:S01]  /*c050*/  IMAD R146, R16, UR10, R151 ;  /* 0x0000000a10927c24 */ /* 0x000fe2000f8e0297 */
[----:B------:R-:W-:Y:S03]  /*c060*/  BSSY B0, `(.L_x_983) ;  /* 0x0000011000007945 */ /* 0x000fe60003800000 */
        /* <DEDUP_REMOVED lines=11> */
.L_x_984:
[----:B------:R-:W-:-:S05]  /*c120*/  IMAD.U32 R155, RZ, RZ, UR61 ;  /* 0x0000003dff9b7e24 */ /* 0x000fca000f8e00ff */
[----:B------:R-:W-:-:S13]  /*c130*/  ISETP.NE.AND P2, PT, R155, 0x1, PT ;  /* 0x000000019b00780c */ /* 0x000fda0003f45270 */
[----:B------:R-:W0:Y:S02]  /*c140*/  @P2 LDC.64 R146, c[0x0][0x9e8] ;  /* 0x00027a00ff922b82 */ /* 0x000e240000000a00 */
[----:B0-----:R-:W-:-:S05]  /*c150*/  @P2 IMAD.HI.U32 R146, R151, R146, RZ ;  /* 0x0000009297922227 */ /* 0x001fca00078e00ff */
[----:B------:R-:W-:-:S07]  /*c160*/  @P2 SHF.R.U32.HI R151, RZ, R147, R146 ;  /* 0x00000093ff972219 */ /* 0x000fce0000011692 */
.L_x_985:
[----:B------:R-:W-:Y:S05]  /*c170*/  BSYNC B0 ;  /* 0x0000000000007941 */ /* 0x000fea0003800000 */
.L_x_983:
[----:B------:R-:W-:-:S05]  /*c180*/  IMAD R151, R151, R155, R180 ;  /* 0x0000009b97977224 */ /* 0x000fca00078e02b4 */
[----:B------:R-:W-:Y:S02]  /*c190*/  VIADDMNMX R156, R151, R155, R156, PT ;  /* 0x0000009b979c7246 */ /* 0x000fe4000380019c */
[----:B------:R-:W-:-:S07]  /*c1a0*/  VIMNMX R158, R158, R151, !PT ;  /* 0x000000979e9e7248 */ /* 0x000fce0007fe0100 */
.L_x_982:
[C---:B------:R-:W-:Y:S01]  /*c1b0*/  ISETP.GE.AND P2, PT, R170.reuse, 0x2, PT ;  /* 0x00000002aa00780c */ /* 0x040fe20003f46270 */
[----:B------:R-:W0:Y:S01]  /*c1c0*/  SHFL.IDX PT, R179, R154, 0x1, 0x1c1f ;  /* 0x003c1f009ab37f89 */ /* 0x000e2200000e0000 */
        /* <DEDUP_REMOVED lines=11> */
[----:B------:R-:W-:Y:S01]  /*c280*/  ISETP.LT.OR P5, PT, R156, 0x9, P5 ;  /* 0x000000099c00780c */ /* 0x000fe20002fa1670 */
[----:B0-----:R-:W-:Y:S01]  /*c290*/  IMAD.IADD R120, R178, 0x1, R179 ;  /* 0x00000001b2787824 */ /* 0x001fe200078e02b3 */
        /* <DEDUP_REMOVED lines=97> */
[----:B------:R-:W-:Y:S01]  /*c8b0*/  FSEL R207, R3, -INF , !P6 ;  /* 0xff80000003cf7808 */ /* 0x000fe20007000000 */
[----:B------:R-:W-:Y:S01]  /*c8c0*/  IMAD.IADD R3, R177, 0x1, R179 ;  /* 0x00000001b1037824 */ /* 0x000fe200078e02b3 */
        /* <DEDUP_REMOVED lines=22> */
.L_x_988:
[----:B------:R-:W-:-:S05]  /*ca30*/  IMAD.U32 R128, RZ, RZ, UR61 ;  /* 0x0000003dff807e24 */ /* 0x000fca000f8e00ff */
[----:B------:R-:W-:-:S13]  /*ca40*/  ISETP.NE.AND P6, PT, R128, 0x1, PT ;  /* 0x000000018000780c */ /* 0x000fda0003fc5270 */
[----:B------:R-:W0:Y:S02]  /*ca50*/  @P6 LDC.64 R176, c[0x0][0x9e8] ;  /* 0x00027a00ffb06b82 */ /* 0x000e240000000a00 */
[----:B0-----:R-:W-:-:S05]  /*ca60*/  @P6 IMAD.HI.U32 R176, R179, R176, RZ ;  /* 0x000000b0b3b06227 */ /* 0x001fca00078e00ff */
[----:B------:R-:W-:-:S07]  /*ca70*/  @P6 SHF.R.U32.HI R179, RZ, R177, R176 ;  /* 0x000000b1ffb36219 */ /* 0x000fce00000116b0 */
.L_x_989:
[----:B------:R-:W-:Y:S05]  /*ca80*/  BSYNC B0 ;  /* 0x0000000000007941 */ /* 0x000fea0003800000 */
.L_x_987:
[----:B------:R-:W-:-:S05]  /*ca90*/  IMAD R179, R179, R128, R180 ;  /* 0x00000080b3b37224 */ /* 0x000fca00078e02b4 */
[----:B------:R-:W-:Y:S02]  /*caa0*/  VIADDMNMX R3, R179, R128, R3, PT ;  /* 0x00000080b3037246 */ /* 0x000fe40003800103 */
[----:B------:R-:W-:-:S07]  /*cab0*/  VIMNMX R120, R120, R179, !PT ;  /* 0x000000b378787248 */ /* 0x000fce0007fe0100 */
.L_x_986:
[C---:B------:R-:W-:Y:S01]  /*cac0*/  ISETP.GT.AND P2, PT, R120.reuse, 0x1, !P2 ;  /* 0x000000017800780c */ /* 0x040fe20005744270 */
[----:B------:R-:W-:Y:S01]  /*cad0*/  UMOV UR59, UR7 ;  /* 0x00000007003b7c82 */ /* 0x000fe20008000000 */
[----:B------:R-:W-:Y:S01]  /*cae0*/  ISETP.GT.AND P3, PT, R120, 0x8, !P3 ;  /* 0x000000087800780c */ /* 0x000fe20005f64270 */
[----:B------:R-:W-:Y:S01]  /*caf0*/  UMOV UR56, UR4 ;  /* 0x0000000400387c82 */ /* 0x000fe20008000000 */
        /* <DEDUP_REMOVED lines=10> */
[----:B------:R-:W-:Y:S01]  /*cba0*/  ISETP.NE.AND P2, PT, R166, RZ, PT ;  /* 0x000000ffa600720c */ /* 0x000fe20003f45270 */
[----:B------:R-:W0:Y:S01]  /*cbb0*/  LDC R12, c[0x0][0x988] ;  /* 0x00026200ff0c7b82 */ /* 0x000e220000000800 */
        /* <DEDUP_REMOVED lines=59> */
[----:B------:R-:W2:Y:S01]  /*cf70*/  SHFL.BFLY PT, R209, R20, 0x2, 0x1f ;  /* 0x0c401f0014d17f89 */ /* 0x000ea200000e0000 */
[----:B------:R-:W-:-:S02]  /*cf80*/  ISETP.NE.AND P6, PT, R152, RZ, PT ;  /* 0x000000ff9800720c */ /* 0x000fc40003fc5270 */
[C---:B------:R-:W-:Y:S02]  /*cf90*/  ISETP.GT.AND P2, PT, R120.reuse, 0x31, !P2 ;  /* 0x000000317800780c */ /* 0x040fe40005744270 */
[C---:B------:R-:W-:Y:S02]  /*cfa0*/  ISETP.GT.AND P4, PT, R120.reuse, 0x51, !P4 ;  /* 0x000000517800780c */ /* 0x040fe40006784270 */
[----:B------:R-:W-:Y:S02]  /*cfb0*/  ISETP.LT.OR P2, PT, R3, 0x32, P2 ;  /* 0x000000320300780c */ /* 0x000fe40001741670 */
[----:B------:R-:W-:Y:S02]  /*cfc0*/  ISETP.GT.AND P5, PT, R120, 0x58, !P5 ;  /* 0x000000587800780c */ /* 0x000fe40006fa4270 */
[----:B------:R-:W-:Y:S02]  /*cfd0*/  FSEL R127, R127, -INF , !P2 ;  /* 0xff8000007f7f7808 */ /* 0x000fe40005000000 */
[----:B------:R-:W-:-:S02]  /*cfe0*/  ISETP.NE.AND P2, PT, R188, RZ, PT ;  /* 0x000000ffbc00720c */ /* 0x000fc40003f45270 */
[C---:B------:R-:W-:Y:S02]  /*cff0*/  ISETP.LT.OR P4, PT, R3.reuse, 0x52, P4 ;  /* 0x000000520300780c */ /* 0x040fe40002781670 */
[----:B------:R-:W-:Y:S02]  /*d000*/  ISETP.GT.AND P2, PT, R120, 0x38, !P2 ;  /* 0x000000387800780c */ /* 0x000fe40005744270 */
[C---:B------:R-:W-:Y:S02]  /*d010*/  ISETP.LT.OR P5, PT, R3.reuse, 0x59, P5 ;  /* 0x000000590300780c */ /* 0x040fe40002fa1670 */
[----:B------:R-:W-:Y:S02]  /*d020*/  ISETP.LT.OR P2, PT, R3, 0x39, P2 ;  /* 0x000000390300780c */ /* 0x000fe40001741670 */
[----:B------:R-:W-:Y:S02]  /*d030*/  FSEL R137, R137, -INF , !P4 ;  /* 0xff80000089897808 */ /* 0x000fe40006000000 */
[----:B------:R-:W-:-:S02]  /*d040*/  FSEL R21, R132, -INF , !P2 ;  /* 0xff80000084157808 */ /* 0x000fc40005000000 */
[----:B------:R-:W-:Y:S02]  /*d050*/  ISETP.NE.AND P2, PT, R148, RZ, PT ;  /* 0x000000ff9400720c */ /* 0x000fe40003f45270 */
[----:B--2---:R-:W-:Y:S02]  /*d060*/  FMNMX.FTZ R209, R20, R209, !PT ;  /* 0x000000d114d17209 */ /* 0x004fe40007810000 */
[----:B------:R-:W-:Y:S02]  /*d070*/  ISETP.GT.AND P2, PT, R120, 0x39, !P2 ;  /* 0x000000397800780c */ /* 0x000fe40005744270 */
[----:B------:R-:W-:Y:S01]  /*d080*/  R2UR UR6, R17 ;  /* 0x00000000110672ca */ /* 0x000fe200000e0000 */
[----:B------:R-:W2:Y:S01]  /*d090*/  SHFL.BFLY PT, R4, R209, 0x1, 0x1f ;  /* 0x0c201f00d1047f89 */ /* 0x000ea200000e0000 */
[----:B------:R-:W-:-:S04]  /*d0a0*/  ISETP.LT.OR P2, PT, R3, 0x3a, P2 ;  /* 0x0000003a0300780c */ /* 0x000fc80001741670 */
[----:B------:R-:W-:Y:S02]  /*d0b0*/  FSEL R133, R133, -INF , !P2 ;  /* 0xff80000085857808 */ /* 0x000fe40005000000 */
[----:B------:R-:W-:-:S04]  /*d0c0*/  ISETP.NE.AND P2, PT, R190, RZ, PT ;  /* 0x000000ffbe00720c */ /* 0x000fc80003f45270 */
[----:B------:R-:W-:-:S04]  /*d0d0*/  ISETP.GT.AND P2, PT, R120, 0x40, !P2 ;  /* 0x000000407800780c */ /* 0x000fc80005744270 */
[----:B------:R-:W-:-:S04]  /*d0e0*/  ISETP.LT.OR P2, PT, R3, 0x41, P2 ;  /* 0x000000410300780c */ /* 0x000fc80001741670 */
[----:B------:R-:W-:Y:S02]  /*d0f0*/  FSEL R183, R138, -INF , !P2 ;  /* 0xff8000008ab77808 */ /* 0x000fe40005000000 */
[----:B------:R-:W-:Y:S02]  /*d100*/  ISETP.NE.AND P2, PT, R150, RZ, PT ;  /* 0x000000ff9600720c */ /* 0x000fe40003f45270 */
[----:B--2---:R-:W-:Y:S02]  /*d110*/  FMNMX.FTZ R4, R209, R4, !PT ;  /* 0x00000004d1047209 */ /* 0x004fe40007810000 */
        /* <DEDUP_REMOVED lines=35> */
[----:B-1----:R-:W-:Y:S01]  /*d350*/  FSEL R165, R145, -INF , !P6 ;  /* 0xff80000091a57808 */ /* 0x002fe20007000000 */
        /* <DEDUP_REMOVED lines=26> */
[-C--:B------:R-:W-:Y:S01]  /*d500*/  FFMA.FTZ R125, R131, R12.reuse, -R0 ;  /* 0x0000000c837d7223 */ /* 0x080fe20000010800 */
[----:B------:R-:W-:Y:S01]  /*d510*/  FMUL.FTZ R0, R141, R12 ;  /* 0x0000000c8d007220 */ /* 0x000fe20000410000 */
[----:B------:R-:W-:Y:S01]  /*d520*/  MUFU.EX2 R207, R207 ;  /* 0x000000cf00cf7308 */ /* 0x000fe20000000800 */
[----:B------:R-:W-:-:S04]  /*d530*/  FMNMX.FTZ R20, R23, R20, !PT ;  /* 0x0000001417147209 */ /* 0x000fc80007810000 */
[----:B------:R-:W-:-:S03]  /*d540*/  FMNMX.FTZ R20, R127, R20, !PT ;  /* 0x000000147f147209 */ /* 0x000fc60007810000 */
[----:B------:R-:W0:Y:S01]  /*d550*/  MUFU.EX2 R0, R0 ;  /* 0x0000000000007308 */ /* 0x000e220000000800 */
[----:B------:R-:W-:-:S04]  /*d560*/  FMNMX.FTZ R20, R21, R20, !PT ;  /* 0x0000001415147209 */ /* 0x000fc80007810000 */
[----:B------:R-:W-:-:S03]  /*d570*/  FMNMX.FTZ R20, R133, R20, !PT ;  /* 0x0000001485147209 */ /* 0x000fc60007810000 */
[----:B------:R-:W1:Y:S01]  /*d580*/  MUFU.EX2 R188, R188 ;  /* 0x000000bc00bc7308 */ /* 0x000e620000000800 */
[----:B------:R-:W-:-:S04]  /*d590*/  FMNMX.FTZ R20, R183, R20, !PT ;  /* 0x00000014b7147209 */ /* 0x000fc80007810000 */
[----:B------:R-:W-:-:S03]  /*d5a0*/  FMNMX.FTZ R20, R139, R20, !PT ;  /* 0x000000148b147209 */ /* 0x000fc60007810000 */
[----:B------:R-:W2:Y:S01]  /*d5b0*/  MUFU.EX2 R190, R190 ;  /* 0x000000be00be7308 */ /* 0x000ea20000000800 */
[----:B------:R-:W-:-:S04]  /*d5c0*/  FMNMX.FTZ R20, R143, R20, !PT ;  /* 0x000000148f147209 */ /* 0x000fc80007810000 */
[----:B------:R-:W-:-:S03]  /*d5d0*/  FMNMX.FTZ R20, R199, R20, !PT ;  /* 0x00000014c7147209 */ /* 0x000fc60007810000 */
[----:B------:R-:W3:Y:S01]  /*d5e0*/  MUFU.EX2 R201, R201 ;  /* 0x000000c900c97308 */ /* 0x000ee20000000800 */
[----:B------:R-:W-:-:S04]  /*d5f0*/  FMNMX.FTZ R20, R171, R20, !PT ;  /* 0x00000014ab147209 */ /* 0x000fc80007810000 */
[----:B------:R-:W-:-:S03]  /*d600*/  FMNMX.FTZ R20, R137, R20, !PT ;  /* 0x0000001489147209 */ /* 0x000fc60007810000 */
[----:B------:R-:W4:Y:S01]  /*d610*/  MUFU.EX2 R184, R184 ;  /* 0x000000b800b87308 */ /* 0x000f220000000800 */
[----:B------:R-:W-:-:S04]  /*d620*/  FMNMX.FTZ R20, R167, R20, !PT ;  /* 0x00000014a7147209 */ /* 0x000fc80007810000 */
[----:B------:R-:W-:-:S03]  /*d630*/  FMNMX.FTZ R20, R165, R20, !PT ;  /* 0x00000014a5147209 */ /* 0x000fc60007810000 */
[----:B------:R-:W5:Y:S02]  /*d640*/  MUFU.EX2 R169, R169 ;  /* 0x000000a900a97308 */ /* 0x000f640000000800 */
[----:B------:R-:W0:Y:S06]  /*d650*/  SHFL.BFLY PT, R3, R20, 0x2, 0x1f ;  /* 0x0c401f0014037f89 */ /* 0x000e2c00000e0000 */
        /* <DEDUP_REMOVED lines=10> */
[C---:B------:R-:W-:Y:S01]  /*d700*/  FSETP.NEU.FTZ.AND P2, PT, R3.reuse, -INF , PT ;  /* 0xff8000000300780b */ /* 0x040fe20003f5d000 */
[----:B------:R-:W-:-:S06]  /*d710*/  FMUL.FTZ R126, R3, R12 ;  /* 0x0000000c037e7220 */ /* 0x000fcc0000410000 */
[----:B------:R-:W-:Y:S01]  /*d720*/  MUFU.EX2 R151, R151 ;  /* 0x0000009700977308 */ /* 0x000fe20000000800 */
[----:B------:R-:W-:-:S05]  /*d730*/  FSEL R126, R126, RZ, P2 ;  /* 0x000000ff7e7e7208 */ /* 0x000fca0001000000 */
[-CC-:B------:R-:W-:Y:S01]  /*d740*/  FFMA.FTZ R131, R2, R12.reuse, -R126.reuse ;  /* 0x0000000c02837223 */ /* 0x180fe2000001087e */
[----:B------:R-:W-:Y:S01]  /*d750*/  FSEL R2, R3, RZ, P2 ;  /* 0x000000ff03027208 */ /* 0x000fe20001000000 */
[-CC-:B------:R-:W-:Y:S01]  /*d760*/  FFMA.FTZ R22, R181, R12.reuse, -R126.reuse ;  /* 0x0000000cb5167223 */ /* 0x180fe2000001087e */
[-CC-:B------:R-:W-:Y:S01]  /*d770*/  FFMA.FTZ R14, R195, R12.reuse, -R126.reuse ;  /* 0x0000000cc30e7223 */ /* 0x180fe2000001087e */
[-CC-:B------:R-:W-:Y:S01]  /*d780*/  FFMA.FTZ R181, R121, R12.reuse, -R126.reuse ;  /* 0x0000000c79b57223 */ /* 0x180fe2000001087e */
[--C-:B------:R-:W-:Y:S01]  /*d790*/  FFMA.FTZ R121, R123, R12, -R126.reuse ;  /* 0x0000000c7b797223 */ /* 0x100fe2000001087e */
[----:B------:R-:W-:Y:S01]  /*d7a0*/  FADD.FTZ R15, -R2, R15 ;  /* 0x0000000f020f7221 */ /* 0x000fe20000010100 */
[----:B------:R-:W-:Y:S01]  /*d7b0*/  MUFU.EX2 R131, R131 ;  /* 0x0000008300837308 */ /* 0x000fe20000000800 */
[----:B------:R-:W-:Y:S01]  /*d7c0*/  FFMA.FTZ R123, R0, R8, R207 ;  /* 0x00000008007b7223 */ /* 0x000fe200000100cf */
[-CC-:B------:R-:W-:Y:S01]  /*d7d0*/  FFMA.FTZ R20, R177, R12.reuse, -R126.reuse ;  /* 0x0000000cb1147223 */ /* 0x180fe2000001087e */
[-C--:B------:R-:W-:Y:S01]  /*d7e0*/  FMUL.FTZ R15, R15, R12.reuse ;  /* 0x0000000c0f0f7220 */ /* 0x080fe20000410000 */
[-CC-:B------:R-:W-:Y:S01]  /*d7f0*/  FFMA.FTZ R141, R193, R12.reuse, -R126.reuse ;  /* 0x0000000cc18d7223 */ /* 0x180fe2000001087e */
[----:B-1----:R-:W-:Y:S01]  /*d800*/  FADD.FTZ R123, R188, R123 ;  /* 0x0000007bbc7b7221 */ /* 0x002fe20000010000 */
[-CC-:B------:R-:W-:Y:S01]  /*d810*/  FFMA.FTZ R177, R23, R12.reuse, -R126.reuse ;  /* 0x0000000c17b17223 */ /* 0x180fe2000001087e */
[-CC-:B------:R-:W-:Y:S01]  /*d820*/  FFMA.FTZ R153, R191, R12.reuse, -R126.reuse ;  /* 0x0000000cbf997223 */ /* 0x180fe2000001087e */
[----:B------:R5:W0:Y:S01]  /*d830*/  MUFU.EX2 R2, R15 ;  /* 0x0000000f00027308 */ /* 0x000a220000000800 */
[----:B--2---:R-:W-:Y:S01]  /*d840*/  FADD.FTZ R8, R190, R123 ;  /* 0x0000007bbe087221 */ /* 0x004fe20000010000 */
[-CC-:B------:R-:W-:Y:S01]  /*d850*/  FFMA.FTZ R120, R179, R12.reuse, -R126.reuse ;  /* 0x0000000cb3787223 */ /* 0x180fe2000001087e */
[-CC-:B------:R-:W-:Y:S01]  /*d860*/  FFMA.FTZ R157, R189, R12.reuse, -R126.reuse ;  /* 0x0000000cbd9d7223 */ /* 0x180fe2000001087e */
[-C--:B------:R-:W-:Y:S01]  /*d870*/  FFMA.FTZ R122, R187, R12.reuse, -R126 ;  /* 0x0000000cbb7a7223 */ /* 0x080fe2000001087e */
[----:B---3--:R-:W-:Y:S01]  /*d880*/  FADD.FTZ R23, R201, R8 ;  /* 0x00000008c9177221 */ /* 0x008fe20000010000 */
[-CC-:B------:R-:W-:Y:S01]  /*d890*/  FFMA.FTZ R124, R185, R12.reuse, -R126.reuse ;  /* 0x0000000cb97c7223 */ /* 0x180fe2000001087e */
[-CC-:B------:R-:W-:Y:S01]  /*d8a0*/  FFMA.FTZ R128, R127, R12.reuse, -R126.reuse ;  /* 0x0000000c7f807223 */ /* 0x180fe2000001087e */
[----:B------:R-:W1:Y:S01]  /*d8b0*/  MUFU.EX2 R14, R14 ;  /* 0x0000000e000e7308 */ /* 0x000e620000000800 */
[----:B----4-:R-:W-:Y:S01]  /*d8c0*/  FADD.FTZ R8, R184, R23 ;  /* 0x00000017b8087221 */ /* 0x010fe20000010000 */
[-CC-:B------:R-:W-:Y:S01]  /*d8d0*/  FFMA.FTZ R179, R21, R12.reuse, -R126.reuse ;  /* 0x0000000c15b37223 */ /* 0x180fe2000001087e */
[-CC-:B------:R-:W-:Y:S01]  /*d8e0*/  FFMA.FTZ R133, R133, R12.reuse, -R126.reuse ;  /* 0x0000000c85857223 */ /* 0x180fe2000001087e */
[-C--:B------:R-:W-:Y:S01]  /*d8f0*/  FFMA.FTZ R183, R183, R12.reuse, -R126 ;  /* 0x0000000cb7b77223 */ /* 0x080fe2000001087e */
[----:B-----5:R-:W-:Y:S01]  /*d900*/  FADD.FTZ R15, R169, R8 ;  /* 0x00000008a90f7221 */ /* 0x020fe20000010000 */
[-CC-:B------:R-:W-:Y:S01]  /*d910*/  FFMA.FTZ R139, R139, R12.reuse, -R126.reuse ;  /* 0x0000000c8b8b7223 */ /* 0x180fe2000001087e */
[-CC-:B------:R-:W-:Y:S01]  /*d920*/  FFMA.FTZ R143, R143, R12.reuse, -R126.reuse ;  /* 0x0000000c8f8f7223 */ /* 0x180fe2000001087e */
[----:B------:R-:W2:Y:S01]  /*d930*/  MUFU.EX2 R20, R20 ;  /* 0x0000001400147308 */ /* 0x000ea20000000800 */
[----:B0-----:R-:W-:Y:S01]  /*d940*/  FFMA.FTZ R5, R2, R5, R131 ;  /* 0x0000000502057223 */ /* 0x001fe20000010083 */
[----:B------:R-:W-:Y:S01]  /*d950*/  FADD.FTZ R130, R186, R15 ;  /* 0x0000000fba827221 */ /* 0x000fe20000010000 */
[-CC-:B------:R-:W-:Y:S01]  /*d960*/  FFMA.FTZ R199, R199, R12.reuse, -R126.reuse ;  /* 0x0000000cc7c77223 */ /* 0x180fe2000001087e */
[-CC-:B------:R-:W-:Y:S01]  /*d970*/  FFMA.FTZ R171, R171, R12.reuse, -R126.reuse ;  /* 0x0000000cabab7223 */ /* 0x180fe2000001087e */
[-C--:B------:R-:W-:Y:S01]  /*d980*/  FFMA.FTZ R137, R137, R12.reuse, -R126 ;  /* 0x0000000c89897223 */ /* 0x080fe2000001087e */
[----:B------:R-:W-:Y:S01]  /*d990*/  FADD.FTZ R15, R173, R130 ;  /* 0x00000082ad0f7221 */ /* 0x000fe20000010000 */
[-CC-:B------:R-:W-:Y:S01]  /*d9a0*/  FFMA.FTZ R167, R167, R12.reuse, -R126.reuse ;  /* 0x0000000ca7a77223 */ /* 0x180fe2000001087e */
[----:B------:R-:W0:Y:S01]  /*d9b0*/  MUFU.EX2 R141, R141 ;  /* 0x0000008d008d7308 */ /* 0x000e220000000800 */
[----:B-1----:R-:W-:Y:S01]  /*d9c0*/  FADD.FTZ R5, R14, R5 ;  /* 0x000000050e057221 */ /* 0x002fe20000010000 */
[----:B------:R-:W-:Y:S01]  /*d9d0*/  FADD.FTZ R130, R180, R15 ;  /* 0x0000000fb4827221 */ /* 0x000fe20000010000 */
[----:B------:R-:W-:Y:S01]  /*d9e0*/  FFMA.FTZ R126, R165, R12, -R126 ;  /* 0x0000000ca57e7223 */ /* 0x000fe2000001087e */
[----:B------:R-:W-:Y:S01]  /*d9f0*/  IMAD.U32 R21, RZ, RZ, UR14 ;  /* 0x0000000eff157e24 */ /* 0x000fe2000f8e00ff */
[----:B------:R-:W-:Y:S01]  /*da00*/  ISETP.GT.AND P2, PT, R13, UR6, PT ;  /* 0x000000060d007c0c */ /* 0x000fe2000bf44270 */
[----:B------:R-:W-:Y:S01]  /*da10*/  FADD.FTZ R15, R135, R130 ;  /* 0x00000082870f7221 */ /* 0x000fe20000010000 */
[----:B------:R-:W-:Y:S01]  /*da20*/  F2FP.BF16.F32.PACK_AB R184, R169, R184 ;  /* 0x000000b8a9b8723e */ /* 0x000fe200000010ff */
[----:B------:R-:W1:Y:S01]  /*da30*/  MUFU.EX2 R22, R22 ;  /* 0x0000001600167308 */ /* 0x000e620000000800 */
[----:B--2---:R-:W-:Y:S01]  /*da40*/  FADD.FTZ R8, R20, R5 ;  /* 0x0000000514087221 */ /* 0x004fe20000010000 */
[----:B------:R-:W-:Y:S01]  /*da50*/  FADD.FTZ R130, R182, R15 ;  /* 0x0000000fb6827221 */ /* 0x000fe20000010000 */
[----:B------:R-:W-:Y:S01]  /*da60*/  @!P1 VIADD R21, R21, 0x30860 ;  /* 0x0003086015159836 */ /* 0x000fe20000000000 */
[----:B------:R-:W-:Y:S01]  /*da70*/  F2FP.BF16.F32.PACK_AB R186, R173, R186 ;  /* 0x000000baadba723e */ /* 0x000fe200000010ff */
[----:B------:R-:W-:Y:S01]  /*da80*/  VIADD R13, R13, 0xffffffff ;  /* 0xffffffff0d0d7836 */ /* 0x000fe20000000000 */
[----:B------:R-:W-:Y:S01]  /*da90*/  F2FP.BF16.F32.PACK_AB R189, R14, R131 ;  /* 0x000000830ebd723e */ /* 0x000fe200000010ff */
[----:B------:R-:W-:Y:S01]  /*daa0*/  IMAD.MOV.U32 R14, RZ, RZ, R4 ;  /* 0x000000ffff0e7224 */ /* 0x000fe200078e0004 */
[----:B------:R-:W2:Y:S01]  /*dab0*/  MUFU.EX2 R153, R153 ;  /* 0x0000009900997308 */ /* 0x000ea20000000800 */
[----:B0-----:R-:W-:Y:S01]  /*dac0*/  FADD.FTZ R5, R141, R8 ;  /* 0x000000088d057221 */ /* 0x001fe20000010000 */
[----:B------:R-:W-:-:S02]  /*dad0*/  @!P1 PRMT R21, RZ, 0x654, R21 ;  /* 0x00000654ff159816 */ /* 0x000fc40000000015 */
[----:B------:R-:W-:Y:S02]  /*dae0*/  F2FP.BF16.F32.PACK_AB R188, R188, R207 ;  /* 0x000000cfbcbc723e */ /* 0x000fe400000010ff */
[----:B------:R0:W-:Y:S01]  /*daf0*/  @!P1 SYNCS.ARRIVE.TRANS64.RED.A1T0 RZ, [R21+URZ], RZ ;  /* 0x000000ff15ff99a7 */ /* 0x0001e2000810043f */
[----:B------:R-:W-:Y:S01]  /*db00*/  F2FP.BF16.F32.PACK_AB R190, R201, R190 ;  /* 0x000000bec9be723e */ /* 0x000fe200000010ff */
[----:B------:R-:W3:Y:S01]  /*db10*/  MUFU.EX2 R120, R120 ;  /* 0x0000007800787308 */ /* 0x000ee20000000800 */
[----:B-1----:R-:W-:Y:S01]  /*db20*/  FADD.FTZ R8, R22, R5 ;  /* 0x0000000516087221 */ /* 0x002fe20000010000 */
[----:B------:R-:W-:Y:S02]  /*db30*/  F2FP.BF16.F32.PACK_AB R180, R135, R180 ;  /* 0x000000b487b4723e */ /* 0x000fe400000010ff */
[----:B------:R-:W-:Y:S02]  /*db40*/  F2FP.BF16.F32.PACK_AB R182, R145, R182 ;  /* 0x000000b691b6723e */ /* 0x000fe400000010ff */
[----:B------:R-:W-:-:S02]  /*db50*/  F2FP.BF16.F32.PACK_AB R191, R141, R20 ;  /* 0x000000148dbf723e */ /* 0x000fc400000010ff */
[----:B------:R-:W1:Y:S01]  /*db60*/  MUFU.EX2 R157, R157 ;  /* 0x0000009d009d7308 */ /* 0x000e620000000800 */
[C---:B--2---:R-:W-:Y:S01]  /*db70*/  FADD.FTZ R5, R153.reuse, R8 ;  /* 0x0000000899057221 */ /* 0x044fe20000010000 */
[----:B------:R-:W-:-:S06]  /*db80*/  F2FP.BF16.F32.PACK_AB R185, R153, R22 ;  /* 0x0000001699b9723e */ /* 0x000fcc00000010ff */
[----:B------:R-:W2:Y:S01]  /*db90*/  MUFU.EX2 R181, R181 ;  /* 0x000000b500b57308 */ /* 0x000ea20000000800 */
[----:B---3--:R-:W-:Y:S01]  /*dba0*/  FADD.FTZ R8, R120, R5 ;  /* 0x0000000578087221 */ /* 0x008fe20000010000 */
[----:B------:R-:W-:-:S04]  /*dbb0*/  FADD.FTZ R5, R145, R130 ;  /* 0x0000008291057221 */ /* 0x000fc80000010000 */
[----:B------:R-:W-:Y:S01]  /*dbc0*/  FADD.FTZ R130, R176, R5 ;  /* 0x00000005b0827221 */ /* 0x000fe20000010000 */
[----:B------:R-:W-:Y:S01]  /*dbd0*/  F2FP.BF16.F32.PACK_AB R176, R151, R176 ;  /* 0x000000b097b0723e */ /* 0x000fe200000010ff */
[----:B------:R-:W3:Y:S01]  /*dbe0*/  MUFU.EX2 R122, R122 ;  /* 0x0000007a007a7308 */ /* 0x000ee20000000800 */
[----:B-1----:R-:W-:Y:S01]  /*dbf0*/  FADD.FTZ R8, R157, R8 ;  /* 0x000000089d087221 */ /* 0x002fe20000010000 */
[----:B------:R-:W-:Y:S01]  /*dc00*/  FADD.FTZ R15, R151, R130 ;  /* 0x00000082970f7221 */ /* 0x000fe20000010000 */
[----:B------:R-:W-:-:S05]  /*dc10*/  F2FP.BF16.F32.PACK_AB R187, R157, R120 ;  /* 0x000000789dbb723e */ /* 0x000fca00000010ff */
[----:B------:R-:W1:Y:S01]  /*dc20*/  MUFU.EX2 R178, R178 ;  /* 0x000000b200b27308 */ /* 0x000e620000000800 */
[----:B--2---:R-:W-:-:S07]  /*dc30*/  FADD.FTZ R5, R181, R8 ;  /* 0x00000008b5057221 */ /* 0x004fce0000010000 */
        /* <DEDUP_REMOVED lines=23> */
[----:B---3--:R-:W-:Y:S01]  /*ddb0*/  FADD.FTZ R130, R174, R15 ;  /* 0x0000000fae827221 */ /* 0x008fe20000010000 */
[----:B------:R-:W-:-:S06]  /*ddc0*/  IMAD.MOV.U32 R15, RZ, RZ, R3 ;  /* 0x000000ffff0f7224 */ /* 0x000fcc00078e0003 */
[----:B------:R-:W3:Y:S01]  /*ddd0*/  MUFU.EX2 R133, R133 ;  /* 0x0000008500857308 */ /* 0x000ee20000000800 */
[----:B-1----:R-:W-:-:S07]  /*dde0*/  FADD.FTZ R8, R179, R8 ;  /* 0x00000008b3087221 */ /* 0x002fce0000010000 */
[----:B------:R-:W1:Y:S01]  /*ddf0*/  MUFU.EX2 R168, R168 ;  /* 0x000000a800a87308 */ /* 0x000e620000000800 */
[C---:B--2---:R-:W-:Y:S01]  /*de00*/  FADD.FTZ R5, R147.reuse, R130 ;  /* 0x0000008293057221 */ /* 0x044fe20000010000 */
[----:B------:R-:W-:-:S06]  /*de10*/  F2FP.BF16.F32.PACK_AB R174, R147, R174 ;  /* 0x000000ae93ae723e */ /* 0x000fcc00000010ff */
[----:B------:R2:W4:Y:S01]  /*de20*/  MUFU.EX2 R23, R183 ;  /* 0x000000b700177308 */ /* 0x0005220000000800 */
[C---:B---3--:R-:W-:Y:S01]  /*de30*/  FADD.FTZ R8, R133.reuse, R8 ;  /* 0x0000000885087221 */ /* 0x048fe20000010000 */
[----:B------:R-:W-:-:S06]  /*de40*/  F2FP.BF16.F32.PACK_AB R179, R133, R179 ;  /* 0x000000b385b3723e */ /* 0x000fcc00000010ff */
[----:B------:R-:W3:Y:S01]  /*de50*/  MUFU.EX2 R129, R129 ;  /* 0x0000008100817308 */ /* 0x000ee20000000800 */
[----:B-1----:R-:W-:Y:S01]  /*de60*/  FADD.FTZ R130, R168, R5 ;  /* 0x00000005a8827221 */ /* 0x002fe20000010000 */
[----:B--2---:R-:W-:-:S06]  /*de70*/  F2FP.BF16.F32.PACK_AB R183, R124, R121 ;  /* 0x000000797cb7723e */ /* 0x004fcc00000010ff */
[----:B------:R-:W1:Y:S01]  /*de80*/  MUFU.EX2 R139, R139 ;  /* 0x0000008b008b7308 */ /* 0x000e620000000800 */
[----:B----4-:R-:W-:-:S07]  /*de90*/  FADD.FTZ R8, R23, R8 ;  /* 0x0000000817087221 */ /* 0x010fce0000010000 */
[----:B------:R-:W2:Y:S01]  /*dea0*/  MUFU.EX2 R170, R170 ;  /* 0x000000aa00aa7308 */ /* 0x000ea20000000800 */
[C---:B---3--:R-:W-:Y:S01]  /*deb0*/  FADD.FTZ R5, R129.reuse, R130 ;  /* 0x0000008281057221 */ /* 0x048fe20000010000 */
[----:B------:R-:W-:-:S06]  /*dec0*/  F2FP.BF16.F32.PACK_AB R168, R129, R168 ;  /* 0x000000a881a8723e */ /* 0x000fcc00000010ff */
        /* <DEDUP_REMOVED lines=11> */
[----:B--2---:R-:W-:-:S07]  /*df80*/  FADD.FTZ R5, R134, R5 ;  /* 0x0000000586057221 */ /* 0x004fce0000010000 */
[----:B------:R-:W2:Y:S01]  /*df90*/  MUFU.EX2 R125, R125 ;  /* 0x0000007d007d7308 */ /* 0x000ea20000000800 */
[C---:B---3--:R-:W-:Y:S01]  /*dfa0*/  FADD.FTZ R5, R137.reuse, R5 ;  /* 0x0000000589057221 */ /* 0x048fe20000010000 */
[----:B------:R-:W-:-:S06]  /*dfb0*/  F2FP.BF16.F32.PACK_AB R169, R137, R134 ;  /* 0x0000008689a9723e */ /* 0x000fcc00000010ff */
[----:B------:R-:W3:Y:S01]  /*dfc0*/  MUFU.EX2 R126, R126 ;  /* 0x0000007e007e7308 */ /* 0x000ee20000000800 */
[----:B-1----:R-:W-:Y:S01]  /*dfd0*/  FADD.FTZ R5, R136, R5 ;  /* 0x0000000588057221 */ /* 0x002fe20000010000 */
[C---:B--2---:R-:W-:Y:S01]  /*dfe0*/  FADD.FTZ R8, R125.reuse, R130 ;  /* 0x000000827d087221 */ /* 0x044fe20000010000 */
[----:B------:R-:W-:Y:S02]  /*dff0*/  F2FP.BF16.F32.PACK_AB R170, R125, R170 ;  /* 0x000000aa7daa723e */ /* 0x000fe400000010ff */
[C---:B---3--:R-:W-:Y:S01]  /*e000*/  FADD.FTZ R5, R126.reuse, R5 ;  /* 0x000000057e057221 */ /* 0x048fe20000010000 */
[----:B------:R-:W-:Y:S01]  /*e010*/  F2FP.BF16.F32.PACK_AB R171, R126, R136 ;  /* 0x000000887eab723e */ /* 0x000fe200000010ff */
[----:B0-----:R-:W-:Y:S06]  /*e020*/  @P2 BRA `(.L_x_990) ;  /* 0xffffffc800a42947 */ /* 0x001fec000383ffff */
.L_x_973:
        /* <DEDUP_REMOVED lines=99> */
.L_x_991:
[----:B------:R-:W-:Y:S01]  /*e660*/  ULEA UR5, UR4, UR58, 0x3 ;  /* 0x0000003a04057291 */ /* 0x000fe2000f8e183f */
[----:B------:R-:W-:-:S05]  /*e670*/  IMAD.U32 R0, RZ, RZ, UR7 ;  /* 0x00000007ff007e24 */ /* 0x000fca000f8e00ff */
[----:B------:R-:W-:-:S04]  /*e680*/  SHF.L.U32 R0, R0, 0x1f, RZ ;  /* 0x0000001f00007819 */ /* 0x000fc800000006ff */
[----:B------:R0:W1:Y:S01]  /*e690*/  SYNCS.PHASECHK.TRANS64.TRYWAIT P2, [UR5+0x30850], R0 ;  /* 0x03085000ff0075a7 */ /* 0x0000620008040145 */
[----:B------:R-:W-:Y:S05]  /*e6a0*/  @!P0 BRA `(.L_x_992) ;  /* 0x0000000000048947 */ /* 0x000fea0003800000 */
[----:B------:R-:W-:Y:S01]  /*e6b0*/  BPT.TRAP 0x1 ;  /* 0x000000040000795c */ /* 0x000fe20000300000 */
.L_x_992:
[----:B-1----:R-:W-:Y:S05]  /*e6c0*/  @P2 BRA `(.L_x_993) ;  /* 0x0000000000082947 */ /* 0x002fea0003800000 */
[----:B------:R-:W1:Y:S02]  /*e6d0*/  SYNCS.PHASECHK.TRANS64.TRYWAIT P0, [UR5+0x30850], R0 ;  /* 0x03085000ff0075a7 */ /* 0x000e640008000145 */
[----:B-1----:R-:W-:Y:S05]  /*e6e0*/  @!P0 BRA `(.L_x_994) ;  /* 0x0000007000bc8947 */ /* 0x002fea0003800000 */
.L_x_993:
[----:B------:R-:W-:Y:S01]  /*e6f0*/  UIADD3 UR58, UR58, 0x400, URZ ;  /* 0x000004003a3a7890 */ /* 0x000fe2000fffe03f */
[----:B------:R-:W-:Y:S01]  /*e700*/  WARPGROUP.ARRIVE ;  /* 0x00000000000079c5 */ /* 0x000fe20000000000 */
[----:B------:R-:W-:Y:S01]  /*e710*/  UMOV UR7, 0x40000040 ;  /* 0x4000004000077882 */ /* 0x000fe20000000000 */
[----:B-1----:R-:W1:Y:S01]  /*e720*/  SHFL.BFLY PT, R7, R8, 0x2, 0x1f ;  /* 0x0c401f0008077f89 */ /* 0x002e6200000e0000 */
[----:B------:R-:W-:Y:S01]  /*e730*/  USHF.R.U32.HI UR58, URZ, 0x4, UR58 ;  /* 0x000000043f3a7899 */ /* 0x000fe2000801163a */
[----:B------:R-:W-:Y:S02]  /*e740*/  IMAD.U32 R11, RZ, RZ, UR5 ;  /* 0x00000005ff0b7e24 */ /* 0x000fe4000f8e00ff */
[----:B0-----:R-:W0:Y:S01]  /*e750*/  SHFL.BFLY PT, R0, R5, 0x2, 0x1f ;  /* 0x0c401f0005007f89 */ /* 0x001e2200000e0000 */
[----:B------:R-:W-:Y:S01]  /*e760*/  ULOP3.LUT UR58, UR58, 0x3fff, URZ, 0xc0, !UPT ;  /* 0x00003fff3a3a7892 */ /* 0x000fe2000f8ec03f */
[----:B------:R-:W-:Y:S02]  /*e770*/  @!P1 VIADD R11, R11, 0x30860 ;  /* 0x000308600b0b9836 */ /* 0x000fe40000000000 */
[----:B------:R-:W-:Y:S01]  /*e780*/  IMAD.MOV.U32 R2, RZ, RZ, -0x800000 ;  /* 0xff800000ff027424 */ /* 0x000fe200078e00ff */
[----:B------:R-:W-:-:S02]  /*e790*/  ULOP3.LUT UR58, UR58, 0x3000000, URZ, 0xfc, !UPT ;  /* 0x030000003a3a7892 */ /* 0x000fc4000f8efc3f */
[----:B------:R-:W-:Y:S02]  /*e7a0*/  @!P1 PRMT R11, RZ, 0x654, R11 ;  /* 0x00000654ff0b9816 */ /* 0x000fe4000000000b */
[----:B------:R-:W-:-:S07]  /*e7b0*/  UIMAD UR4, UR4, 0x900, UR58 ;  /* 0x00000900040478a4 */ /* 0x000fce000f8e023a */
[----:B------:R-:W-:Y:S02]  /*e7c0*/  UMOV UR6, UR4 ;  /* 0x0000000400067c82 */ /* 0x000fe40008000000 */
[----:B------:R-:W-:Y:S01]  /*e7d0*/  HGMMA.64x192x16.F32.BF16 R24, R188, gdesc[UR4].tnspB, R24, gsb0 ;  /* 0x42e00004bc187df0 */ /* 0x000fe20008001818 */
[----:B------:R-:W-:Y:S01]  /*e7e0*/  UIADD3 UR6, UR4, 0x80, URZ ;  /* 0x0000008004067890 */ /* 0x000fe2000fffe03f */
[----:B-1----:R-:W-:Y:S01]  /*e7f0*/  FADD.FTZ R7, R7, R8 ;  /* 0x0000000807077221 */ /* 0x002fe20000010000 */
[----:B------:R-:W-:Y:S01]  /*e800*/  UMOV UR7, 0x40000040 ;  /* 0x4000004000077882 */ /* 0x000fe20000000000 */
[----:B------:R-:W-:Y:S02]  /*e810*/  IMAD.MOV.U32 R8, RZ, RZ, RZ ;  /* 0x000000ffff087224 */ /* 0x000fe400078e00ff */
[----:B0-----:R-:W-:Y:S01]  /*e820*/  FADD.FTZ R6, R0, R5 ;  /* 0x0000000500067221 */ /* 0x001fe20000010000 */
[----:B------:R-:W-:Y:S01]  /*e830*/  IMAD.MOV.U32 R5, RZ, RZ, RZ ;  /* 0x000000ffff057224 */ /* 0x000fe200078e00ff */
[----:B------:R-:W0:Y:S04]  /*e840*/  SHFL.BFLY PT, R0, R7, 0x1, 0x1f ;  /* 0x0c201f0007007f89 */ /* 0x000e2800000e0000 */
[----:B------:R-:W1:Y:S01]  /*e850*/  SHFL.BFLY PT, R9, R6, 0x1, 0x1f ;  /* 0x0c201f0006097f89 */ /* 0x000e6200000e0000 */
[----:B0-----:R-:W-:Y:S01]  /*e860*/  FADD.FTZ R13, R7, R0 ;  /* 0x00000000070d7221 */ /* 0x001fe20000010000 */
[----:B------:R-:W-:-:S02]  /*e870*/  IMAD.MOV.U32 R0, RZ, RZ, -0x800000 ;  /* 0xff800000ff007424 */ /* 0x000fc400078e00ff */
[----:B-1----:R-:W-:Y:S02]  /*e880*/  FADD.FTZ R14, R6, R9 ;  /* 0x00000009060e7221 */ /* 0x002fe40000010000 */
[----:B------:R-:W-:-:S03]  /*e890*/  FSETP.NE.FTZ.AND P0, PT, R13, RZ, PT ;  /* 0x000000ff0d00720b */ /* 0x000fc60003f15000 */
[----:B------:R-:W-:-:S10]  /*e8a0*/  FSETP.NE.FTZ.AND P2, PT, R14, RZ, PT ;  /* 0x000000ff0e00720b */ /* 0x000fd40003f55000 */
[----:B------:R-:W0:Y:S01]  /*e8b0*/  @P0 MUFU.LG2 R9, R13 ;  /* 0x0000000d00090308 */ /* 0x000e220000000c00 */
[C---:B------:R-:W-:Y:S02]  /*e8c0*/  @P0 FMUL.FTZ R7, R12.reuse, 0.69314718246459960938 ;  /* 0x3f3172180c070820 */ /* 0x040fe40000410000 */
[----:B------:R-:W-:-:S05]  /*e8d0*/  @P2 FMUL.FTZ R15, R12, 0.69314718246459960938 ;  /* 0x3f3172180c0f2820 */ /* 0x000fca0000410000 */
        /* <DEDUP_REMOVED lines=130> */
.L_x_924:
        /* <DEDUP_REMOVED lines=20> */
[----:B---3--:R-:W-:Y:S01]  /*f240*/  USHF.R.S32.HI UR10, URZ, 0x1f, UR12 ;  /* 0x0000001f3f0a7899 */ /* 0x008fe2000801140c */
[----:B------:R-:W-:-:S03]  /*f250*/  ULDC.64 UR8, c[0x0][0xb38] ;  /* 0x0002ce0000087ab9 */ /* 0x000fc60000000a00 */
[----:B------:R-:W-:Y:S01]  /*f260*/  SHF.R.S32.HI R3, RZ, 0x1f, R4 ;  /* 0x0000001fff037819 */ /* 0x000fe20000011404 */
[----:B------:R-:W-:Y:S01]  /*f270*/  UIMAD UR7, UR7, UR8, URZ ;  /* 0x00000008070772a4 */ /* 0x000fe2000f8e023f */
[----:B------:R-:W0:Y:S02]  /*f280*/  LDC.64 R14, c[0x0][0xb40] ;  /* 0x0002d000ff0e7b82 */ /* 0x000e240000000a00 */
[CC--:B------:R-:W-:Y:S02]  /*f290*/  LEA.HI R5, R3.reuse, R4.reuse, RZ, 0x7 ;  /* 0x0000000403057211 */ /* 0x0c0fe400078f38ff */
[----:B------:R-:W-:Y:S02]  /*f2a0*/  LEA.HI R10, R3, R4, RZ, 0x2 ;  /* 0x00000004030a7211 */ /* 0x000fe400078f10ff */
[C---:B------:R-:W-:Y:S02]  /*f2b0*/  LOP3.LUT R7, R5.reuse, 0xffffff80, RZ, 0xc0, !PT ;  /* 0xffffff8005077812 */ /* 0x040fe400078ec0ff */
[----:B------:R-:W-:Y:S01]  /*f2c0*/  SHF.R.S32.HI R6, RZ, 0x7, R5 ;  /* 0x00000007ff067819 */ /* 0x000fe20000011405 */
[----:B------:R-:W1:Y:S02]  /*f2d0*/  @P0 LDC R13, c[0x0][0xbf0] ;  /* 0x0002fc00ff0d0b82 */ /* 0x000e640000000800 */
[----:B------:R-:W-:Y:S01]  /*f2e0*/  IMAD.IADD R20, R4, 0x1, -R7 ;  /* 0x0000000104147824 */ /* 0x000fe200078e0a07 */
[----:B------:R-:W-:-:S02]  /*f2f0*/  LEA.HI R3, R5, R6, RZ, 0x1 ;  /* 0x0000000605037211 */ /* 0x000fc400078f08ff */
[----:B------:R-:W-:Y:S02]  /*f300*/  LOP3.LUT R5, R10, 0xfffffffc, RZ, 0xc0, !PT ;  /* 0xfffffffc0a057812 */ /* 0x000fe400078ec0ff */
[----:B------:R-:W-:Y:S01]  /*f310*/  SHF.R.S32.HI R7, RZ, 0x1f, R20 ;  /* 0x0000001fff077819 */ /* 0x000fe20000011414 */
[----:B------:R-:W3:Y:S01]  /*f320*/  LDC.64 R10, c[0x0][0xbd8] ;  /* 0x0002f600ff0a7b82 */ /* 0x000ee20000000a00 */
[----:B------:R-:W-:Y:S01]  /*f330*/  LOP3.LUT R3, R3, 0x3fffffe, RZ, 0xc0, !PT ;  /* 0x03fffffe03037812 */ /* 0x000fe200078ec0ff */
[----:B------:R-:W-:Y:S01]  /*f340*/  IMAD.IADD R5, R4, 0x1, -R5 ;  /* 0x0000000104057824 */ /* 0x000fe200078e0a05 */
[----:B------:R-:W-:Y:S01]  /*f350*/  LEA.HI R22, R7, R20, RZ, 0x2 ;  /* 0x0000001407167211 */ /* 0x000fe200078f10ff */
[----:B----4-:R-:W-:Y:S01]  /*f360*/  IMAD R21, R21, R18, UR11 ;  /* 0x0000000b15157e24 */ /* 0x010fe2000f8e0212 */
[----:B------:R-:W-:Y:S01]  /*f370*/  LEA.HI R7, R7, R20, RZ, 0x5 ;  /* 0x0000001407077211 */ /* 0x000fe200078f28ff */
[----:B------:R-:W-:Y:S01]  /*f380*/  IMAD.IADD R3, R6, 0x1, -R3 ;  /* 0x0000000106037824 */ /* 0x000fe200078e0a03 */
[--C-:B------:R-:W-:Y:S01]  /*f390*/  SHF.R.S32.HI R8, RZ, 0x2, R22.reuse ;  /* 0x00000002ff087819 */ /* 0x100fe20000011416 */
[----:B------:R-:W4:Y:S01]  /*f3a0*/  @P0 LDC R23, c[0x0][0xbec] ;  /* 0x0002fb00ff170b82 */ /* 0x000f220000000800 */
[----:B------:R-:W-:-:S02]  /*f3b0*/  SHF.R.S32.HI R9, RZ, 0x1f, R22 ;  /* 0x0000001fff097819 */ /* 0x000fc40000011416 */
[----:B------:R-:W-:Y:S02]  /*f3c0*/  LEA.HI R6, R5, R5, RZ, 0x1 ;  /* 0x0000000505067211 */ /* 0x000fe400078f08ff */
[----:B------:R-:W-:Y:S02]  /*f3d0*/  LEA.HI R9, R9, R8, RZ, 0x3 ;  /* 0x0000000809097211 */ /* 0x000fe400078f18ff */
[----:B------:R-:W-:Y:S01]  /*f3e0*/  LOP3.LUT R6, R6, 0x1ffffffe, RZ, 0xc0, !PT ;  /* 0x1ffffffe06067812 */ /* 0x000fe200078ec0ff */
[----:B------:R-:W5:Y:S01]  /*f3f0*/  @P0 LDC R120, c[0x0][0xbf0] ;  /* 0x0002fc00ff780b82 */ /* 0x000f620000000800 */
[----:B------:R-:W-:Y:S02]  /*f400*/  LOP3.LUT R9, R9, 0xfffffff8, RZ, 0xc0, !PT ;  /* 0xfffffff809097812 */ /* 0x000fe400078ec0ff */
[----:B------:R-:W-:Y:S01]  /*f410*/  SHF.R.S32.HI R7, RZ, 0x5, R7 ;  /* 0x00000005ff077819 */ /* 0x000fe20000011407 */
[----:B------:R-:W-:Y:S02]  /*f420*/  IMAD.IADD R12, R5, 0x1, -R6 ;  /* 0x00000001050c7824 */ /* 0x000fe400078e0a06 */
[----:B------:R-:W-:-:S02]  /*f430*/  IMAD.IADD R4, R8, 0x1, -R9 ;  /* 0x0000000108047824 */ /* 0x000fc400078e0a09 */
[----:B------:R-:W0:Y:S01]  /*f440*/  @P0 LDC R9, c[0x0][0xbec] ;  /* 0x0002fb00ff090b82 */ /* 0x000e220000000800 */
[----:B------:R-:W-:Y:S02]  /*f450*/  IMAD.U32 R5, RZ, RZ, UR5 ;  /* 0x00000005ff057e24 */ /* 0x000fe4000f8e00ff */
[----:B------:R-:W-:Y:S02]  /*f460*/  IMAD R6, R7, 0x10, R4 ;  /* 0x0000001007067824 */ /* 0x000fe400078e0204 */
[----:B---3--:R-:W-:Y:S02]  /*f470*/  IMAD R8, R10, UR10, RZ ;  /* 0x0000000a0a087c24 */ /* 0x008fe4000f8e02ff */
[----:B------:R-:W-:Y:S02]  /*f480*/  IMAD R3, R3, 0x40, R6 ;  /* 0x0000004003037824 */ /* 0x000fe400078e0206 */
[----:B------:R-:W-:Y:S01]  /*f490*/  IMAD.U32 R4, RZ, RZ, UR4 ;  /* 0x00000004ff047e24 */ /* 0x000fe2000f8e00ff */
[----:B------:R-:W-:Y:S01]  /*f4a0*/  UIMAD.WIDE.U32 UR4, UR13, UR8, URZ ;  /* 0x000000080d0472a5 */ /* 0x000fe2000f8e003f */
[----:B------:R-:W-:Y:S01]  /*f4b0*/  IMAD.U32 R5, RZ, RZ, UR6 ;  /* 0x00000006ff057e24 */ /* 0x000fe2000f8e00ff */
[----:B------:R-:W-:Y:S01]  /*f4c0*/  UIMAD UR6, UR13, UR9, UR7 ;  /* 0x000000090d0672a4 */ /* 0x000fe2000f8e0207 */
[----:B------:R-:W-:-:S02]  /*f4d0*/  IMAD R6, R12, 0x8, R3 ;  /* 0x000000080c067824 */ /* 0x000fc400078e0203 */
[----:B------:R-:W-:Y:S01]  /*f4e0*/  IMAD R11, R11, UR12, R8 ;  /* 0x0000000c0b0b7c24 */ /* 0x000fe2000f8e0208 */
[----:B------:R-:W-:Y:S01]  /*f4f0*/  UIADD3 UR6, UR5, UR6, URZ ;  /* 0x0000000605067290 */ /* 0x000fe2000fffe03f */
[----:B--2---:R-:W-:Y:S01]  /*f500*/  IMAD R8, R16, 0x80, R6 ;  /* 0x0000008010087824 */ /* 0x004fe200078e0206 */
[----:B------:R-:W-:Y:S01]  /*f510*/  ULDC.64 UR8, c[0x0][0xb28] ;  /* 0x0002ca0000087ab9 */ /* 0x000fe20000000a00 */
[----:B------:R-:W-:-:S04]  /*f520*/  IMAD.WIDE.U32 R4, R10, UR12, R4 ;  /* 0x0000000c0a047c25 */ /* 0x000fc8000f8e0004 */
[----:B------:R-:W-:Y:S02]  /*f530*/  IMAD.U32 R7, RZ, RZ, UR5 ;  /* 0x00000005ff077e24 */ /* 0x000fe4000f8e00ff */
[----:B0-----:R-:W-:-:S04]  /*f540*/  @P0 IMAD.HI.U32 R10, R8, R9, RZ ;  /* 0x00000009080a0227 */ /* 0x001fc800078e00ff */
[C---:B------:R-:W-:Y:S02]  /*f550*/  IMAD R12, R14.reuse, UR10, RZ ;  /* 0x0000000a0e0c7c24 */ /* 0x040fe4000f8e02ff */
[----:B------:R-:W-:Y:S01]  /*f560*/  IMAD.U32 R6, RZ, RZ, UR4 ;  /* 0x00000004ff067e24 */ /* 0x000fe2000f8e00ff */
[----:B------:R-:W-:Y:S01]  /*f570*/  ULDC.64 UR4, c[0x0][0xbe0] ;  /* 0x0002f80000047ab9 */ /* 0x000fe20000000a00 */
[----:B------:R-:W-:Y:S01]  /*f580*/  IMAD.U32 R7, RZ, RZ, UR6 ;  /* 0x00000006ff077e24 */ /* 0x000fe2000f8e00ff */
[----:B------:R-:W-:Y:S01]  /*f590*/  ULDC.64 UR6, c[0x0][0xb48] ;  /* 0x0002d20000067ab9 */ /* 0x000fe20000000a00 */
[----:B------:R-:W-:Y:S01]  /*f5a0*/  IMAD.MOV.U32 R9, RZ, RZ, R8 ;  /* 0x000000ffff097224 */ /* 0x000fe200078e0008 */
[----:B-1----:R-:W-:Y:S01]  /*f5b0*/  @P0 SHF.R.U32.HI R9, RZ, R13, R10 ;  /* 0x0000000dff090219 */ /* 0x002fe2000001160a */
[----:B------:R-:W-:Y:S01]  /*f5c0*/  IMAD R13, R15, UR12, R12 ;  /* 0x0000000c0f0d7c24 */ /* 0x000fe2000f8e020c */
[----:B------:R-:W-:Y:S01]  /*f5d0*/  SHF.R.S32.HI R12, RZ, 0x1f, R21 ;  /* 0x0000001fff0c7819 */ /* 0x000fe20000011415 */
[----:B------:R-:W-:-:S04]  /*f5e0*/  IMAD.WIDE.U32 R6, R14, UR12, R6 ;  /* 0x0000000c0e067c25 */ /* 0x000fc8000f8e0006 */
[----:B------:R-:W-:Y:S02]  /*f5f0*/  IMAD.IADD R5, R5, 0x1, R11 ;  /* 0x0000000105057824 */ /* 0x000fe400078e020b */
[----:B----4-:R-:W-:-:S04]  /*f600*/  @P0 IMAD.HI.U32 R23, R8, R23, RZ ;  /* 0x0000001708170227 */ /* 0x010fc800078e00ff */
[----:B------:R-:W-:Y:S02]  /*f610*/  IMAD.IADD R7, R7, 0x1, R13 ;  /* 0x0000000107077824 */ /* 0x000fe400078e020d */
[----:B------:R-:W-:Y:S02]  /*f620*/  IMAD R13, R12, UR6, RZ ;  /* 0x000000060c0d7c24 */ /* 0x000fe4000f8e02ff */
[----:B------:R-:W-:-:S04]  /*f630*/  IMAD.WIDE.U32 R4, R21, UR4, R4 ;  /* 0x0000000415047c25 */ /* 0x000fc8000f8e0004 */
[----:B------:R-:W-:Y:S01]  /*f640*/  IMAD.MOV.U32 R11, RZ, RZ, R8 ;  /* 0x000000ffff0b7224 */ /* 0x000fe200078e0008 */
[----:B-----5:R-:W-:Y:S01]  /*f650*/  @P0 SHF.R.U32.HI R11, RZ, R120, R23 ;  /* 0x00000078ff0b0219 */ /* 0x020fe20000011617 */
[----:B------:R-:W-:Y:S01]  /*f660*/  IMAD R10, R12, UR4, RZ ;  /* 0x000000040c0a7c24 */ /* 0x000fe2000f8e02ff */
[----:B------:R-:W-:Y:S01]  /*f670*/  IADD3 R4, P0, R9, R4, RZ ;  /* 0x0000000409047210 */ /* 0x000fe20007f1e0ff */
[C---:B------:R-:W-:Y:S01]  /*f680*/  IMAD R15, R21.reuse, UR7, R13 ;  /* 0x00000007150f7c24 */ /* 0x040fe2000f8e020d */
[--C-:B------:R-:W-:Y:S01]  /*f690*/  SHF.R.S32.HI R13, RZ, 0x1f, R9.reuse ;  /* 0x0000001fff0d7819 */ /* 0x100fe20000011409 */
[----:B------:R-:W-:Y:S02]  /*f6a0*/  IMAD.MOV R9, RZ, RZ, -R9 ;  /* 0x000000ffff097224 */ /* 0x000fe400078e0a09 */
[----:B------:R-:W-:Y:S01]  /*f6b0*/  IMAD R12, R21, UR5, R10 ;  /* 0x00000005150c7c24 */ /* 0x000fe2000f8e020a */
[--C-:B------:R-:W-:Y:S01]  /*f6c0*/  SHF.R.S32.HI R10, RZ, 0x1f, R11.reuse ;  /* 0x0000001fff0a7819 */ /* 0x100fe2000001140b */
[----:B------:R-:W-:Y:S01]  /*f6d0*/  IMAD.MOV R14, RZ, RZ, -R11 ;  /* 0x000000ffff0e7224 */ /* 0x000fe200078e0a0b */
[----:B------:R-:W-:Y:S01]  /*f6e0*/  ULDC.64 UR4, c[0x0][0xb30] ;  /* 0x0002cc0000047ab9 */ /* 0x000fe20000000a00 */
[----:B------:R-:W-:Y:S01]  /*f6f0*/  IMAD R9, R17, R9, R8 ;  /* 0x0000000911097224 */ /* 0x000fe200078e0208 */
[----:B------:R-:W-:Y:S01]  /*f700*/  IADD3.X R5, R13, R5, R12, P0, !PT ;  /* 0x000000050d057210 */ /* 0x000fe200007fe40c */
[----:B------:R-:W-:Y:S01]  /*f710*/  IMAD.WIDE.U32 R6, R21, UR6, R6 ;  /* 0x0000000615067c25 */ /* 0x000fe2000f8e0006 */
[----:B------:R-:W-:-:S03]  /*f720*/  ULDC.64 UR6, c[0x0][0xbc8] ;  /* 0x0002f20000067ab9 */ /* 0x000fc60000000a00 */
        /* <DEDUP_REMOVED lines=15> */
[C---:B------:R-:W-:Y:S01]  /*f820*/  IMAD R15, R13.reuse, UR9, R10 ;  /* 0x000000090d0f7c24 */ /* 0x040fe2000f8e020a */
[----:B------:R-:W-:Y:S01]  /*f830*/  LEA R12, P0, R4, UR6, 0x2 ;  /* 0x00000006040c7c11 */ /* 0x000fe2000f8010ff */
[----:B------:R-:W-:Y:S01]  /*f840*/  IMAD.WIDE.U32 R8, R13, UR8, R6 ;  /* 0x000000080d087c25 */ /* 0x000fe2000f8e0006 */
[----:B------:R-:W-:Y:S01]  /*f850*/  ULDC.64 UR8, c[0x0][0xb00] ;  /* 0x0002c00000087ab9 */ /* 0x000fe20000000a00 */
[----:B------:R-:W-:Y:S02]  /*f860*/  ULDC UR6, c[0x0][0xa88] ;  /* 0x0002a20000067ab9 */ /* 0x000fe40000000800 */
[----:B------:R-:W-:Y:S01]  /*f870*/  IMAD.IADD R5, R5, 0x1, R11 ;  /* 0x0000000105057824 */ /* 0x000fe200078e020b */
[----:B------:R-:W-:Y:S01]  /*f880*/  LEA R6, P1, R8, UR8, 0x2 ;  /* 0x0000000808067c11 */ /* 0x000fe2000f8210ff */
[----:B------:R-:W-:Y:S01]  /*f890*/  IMAD.IADD R7, R9, 0x1, R15 ;  /* 0x0000000109077824 */ /* 0x000fe200078e020f */
[----:B------:R-:W-:Y:S01]  /*f8a0*/  SHFL.IDX PT, R10, R12, 0x1, 0x1c1f ;  /* 0x003c1f000c0a7f89 */ /* 0x000fe200000e0000 */
[----:B------:R-:W-:Y:S01]  /*f8b0*/  IMAD R3, R16, 0x80, R3 ;  /* 0x0000008010037824 */ /* 0x000fe200078e0203 */
[----:B------:R-:W-:Y:S01]  /*f8c0*/  LEA.HI.X R13, R4, UR7, R5, 0x2, P0 ;  /* 0x00000007040d7c11 */ /* 0x000fe200080f1405 */
[----:B0-----:R-:W-:Y:S01]  /*f8d0*/  ULEA UR4, UR5, UR4, 0x18 ;  /* 0x0000000405047291 */ /* 0x001fe2000f8ec03f */
[----:B------:R-:W-:Y:S01]  /*f8e0*/  LEA.HI.X R7, R8, UR9, R7, 0x2, P1 ;  /* 0x0000000908077c11 */ /* 0x000fe200088f1407 */
[----:B------:R-:W-:Y:S01]  /*f8f0*/  IMAD R18, R17, UR6, RZ ;  /* 0x0000000611127c24 */ /* 0x000fe2000f8e02ff */
[----:B------:R-:W-:Y:S01]  /*f900*/  SHFL.IDX PT, R8, R12, RZ, 0x1c1f ;  /* 0x001c1fff0c087589 */ /* 0x000fe200000e0000 */
[----:B------:R-:W-:Y:S01]  /*f910*/  LOP3.LUT P0, RZ, R20, 0x3, RZ, 0xc0, !PT ;  /* 0x0000000314ff7812 */ /* 0x000fe2000780c0ff */
[C---:B------:R-:W-:Y:S01]  /*f920*/  VIADD R23, R3.reuse, 0x8 ;  /* 0x0000000803177836 */ /* 0x040fe20000000000 */
[----:B------:R-:W-:Y:S01]  /*f930*/  UIADD3 UR4, UR4, 0x30820, URZ ;  /* 0x0003082004047890 */ /* 0x000fe2000fffe03f */
[----:B------:R-:W0:Y:S01]  /*f940*/  SHFL.IDX PT, R9, R13, RZ, 0x1c1f ;  /* 0x001c1fff0d097589 */ /* 0x000e2200000e0000 */
[----:B------:R-:W-:-:S02]  /*f950*/  ISETP.GE.OR P1, PT, R3, R18, P0 ;  /* 0x000000120300720c */ /* 0x000fc40000726670 */
[-C--:B------:R-:W-:Y:S01]  /*f960*/  ISETP.GE.OR P0, PT, R23, R18.reuse, P0 ;  /* 0x000000121700720c */ /* 0x080fe20000706670 */
[----:B------:R1:W2:Y:S01]  /*f970*/  SHFL.IDX PT, R11, R13, 0x1, 0x1c1f ;  /* 0x003c1f000d0b7f89 */ /* 0x0002a200000e0000 */
[----:B------:R-:W-:Y:S01]  /*f980*/  ISETP.GE.AND P2, PT, R3, R18, PT ;  /* 0x000000120300720c */ /* 0x000fe20003f46270 */
[----:B------:R-:W-:Y:S02]  /*f990*/  UPRMT UR4, URZ, 0x654, UR4 ;  /* 0x000006543f047896 */ /* 0x000fe40008000004 */
[----:B------:R3:W4:Y:S01]  /*f9a0*/  SHFL.IDX PT, R4, R6, RZ, 0x1c1f ;  /* 0x001c1fff06047589 */ /* 0x00072200000e0000 */
[----:B-1----:R-:W-:-:S03]  /*f9b0*/  LOP3.LUT R13, R22, 0x7ffffffc, RZ, 0xc0, !PT ;  /* 0x7ffffffc160d7812 */ /* 0x002fc600078ec0ff */
[----:B------:R3:W1:Y:S03]  /*f9c0*/  SHFL.IDX PT, R5, R7, RZ, 0x1c1f ;  /* 0x001c1fff07057589 */ /* 0x00066600000e0000 */
[----:B------:R-:W-:Y:S01]  /*f9d0*/  SYNCS.ARRIVE.TRANS64.RED.A1T0 RZ, [UR4], RZ ;  /* 0x000000ffffff79a7 */ /* 0x000fe20008100404 */
[----:B------:R-:W-:-:S04]  /*f9e0*/  IMAD.IADD R13, R20, 0x1, -R13 ;  /* 0x00000001140d7824 */ /* 0x000fc800078e0a0d */
[----:B------:R-:W-:Y:S01]  /*f9f0*/  IMAD.SHL.U32 R3, R13, 0x2, RZ ;  /* 0x000000020d037824 */ /* 0x000fe200078e00ff */
[----:B0-----:R3:W-:Y:S04]  /*fa00*/  @!P1 ST.E desc[UR14][R8.64], R2 ;  /* 0x0000000208009985 */ /* 0x0017e8000c10190e */
[----:B--2---:R3:W-:Y:S01]  /*fa10*/  @!P0 ST.E desc[UR14][R10.64], R0 ;  /* 0x000000000a008985 */ /* 0x0047e2000c10190e */
[----:B------:R-:W-:Y:S05]  /*fa20*/  @P2 BRA `(.L_x_997) ;  /* 0x00000008003c2947 */ /* 0x000fea0003800000 */
[C---:B---3--:R-:W-:Y:S01]  /*fa30*/  VIADD R0, R3.reuse, 0x8 ;  /* 0x0000000803007836 */ /* 0x048fe20000000000 */
        /* <DEDUP_REMOVED lines=9> */
[----:B------:R-:W-:Y:S01]  /*fad0*/  VIADD R16, R3, 0x38 ;  /* 0x0000003803107836 */ /* 0x000fe20000000000 */
[----:B------:R-:W-:Y:S01]  /*fae0*/  ISETP.GE.AND P6, PT, R15, UR4, PT ;  /* 0x000000040f007c0c */ /* 0x000fe2000bfc6270 */
[----:B------:R-:W-:-:S02]  /*faf0*/  VIADD R17, R3, 0x40 ;  /* 0x0000004003117836 */ /* 0x000fc40000000000 */
[C---:B------:R-:W-:Y:S01]  /*fb00*/  VIADD R20, R3.reuse, 0x48 ;  /* 0x0000004803147836 */ /* 0x040fe20000000000 */
[----:B------:R-:W-:Y:S01]  /*fb10*/  ISETP.GE.AND P3, PT, R16, UR4, PT ;  /* 0x0000000410007c0c */ /* 0x000fe2000bf66270 */
[C-C-:B-1--4-:R-:W-:Y:S02]  /*fb20*/  @!P0 IMAD.WIDE R8, R3.reuse, 0x4, R4.reuse ;  /* 0x0000000403088825 */ /* 0x152fe400078e0204 */
[----:B------:R-:W-:Y:S02]  /*fb30*/  @!P1 LEA.HI R0, R0, R0, RZ, 0x1 ;  /* 0x0000000000009211 */ /* 0x000fe400078f08ff */
[----:B------:R-:W-:Y:S01]  /*fb40*/  @!P2 LEA.HI R2, R2, R2, RZ, 0x1 ;  /* 0x000000020202a211 */ /* 0x000fe200078f08ff */
[----:B------:R0:W-:Y:S01]  /*fb50*/  @!P0 ST.E.64 desc[UR6][R8.64], R24 ;  /* 0x0000001808008985 */ /* 0x0001e2000c101b06 */
[----:B------:R-:W-:Y:S01]  /*fb60*/  @!P1 LOP3.LUT R11, R0, 0xfffffffe, RZ, 0xc0, !PT ;  /* 0xfffffffe000b9812 */ /* 0x000fe200078ec0ff */
[C---:B------:R-:W-:Y:S01]  /*fb70*/  VIADD R0, R3.reuse, 0x28 ;  /* 0x0000002803007836 */ /* 0x040fe20000000000 */
[----:B------:R-:W-:Y:S01]  /*fb80*/  @!P2 LOP3.LUT R13, R2, 0xfffffffe, RZ, 0xc0, !PT ;  /* 0xfffffffe020da812 */ /* 0x000fe200078ec0ff */
[----:B------:R-:W-:Y:S01]  /*fb90*/  VIADD R2, R3, 0x30 ;  /* 0x0000003003027836 */ /* 0x000fe20000000000 */
[----:B------:R-:W-:Y:S01]  /*fba0*/  @!P5 LEA.HI R14, R14, R14, RZ, 0x1 ;  /* 0x0000000e0e0ed211 */ /* 0x000fe200078f08ff */
        /* <DEDUP_REMOVED lines=9> */
[C---:B------:R-:W-:Y:S01]  /*fc40*/  VIADD R22, R3.reuse, 0x50 ;  /* 0x0000005003167836 */ /* 0x040fe20000000000 */
[----:B0-----:R-:W-:Y:S01]  /*fc50*/  @!P5 LOP3.LUT R9, R14, 0xfffffffe, RZ, 0xc0, !PT ;  /* 0xfffffffe0e09d812 */ /* 0x001fe200078ec0ff */
[----:B------:R-:W-:Y:S01]  /*fc60*/  VIADD R24, R3, 0x58 ;  /* 0x0000005803187836 */ /* 0x000fe20000000000 */
[----:B------:R-:W-:-:S02]  /*fc70*/  @!P0 LEA.HI R0, R0, R0, RZ, 0x1 ;  /* 0x0000000000008211 */ /* 0x000fc400078f08ff */
[----:B------:R-:W-:Y:S01]  /*fc80*/  @!P4 LEA.HI R2, R2, R2, RZ, 0x1 ;  /* 0x000000020202c211 */ /* 0x000fe200078f08ff */
[--C-:B------:R-:W-:Y:S01]  /*fc90*/  @!P5 IMAD.WIDE R8, R9, 0x4, R4.reuse ;  /* 0x000000040908d825 */ /* 0x100fe200078e0204 */
[----:B------:R-:W-:Y:S02]  /*fca0*/  @!P3 LEA.HI R16, R16, R16, RZ, 0x1 ;  /* 0x000000101010b211 */ /* 0x000fe400078f08ff */
[----:B-1----:R-:W-:Y:S02]  /*fcb0*/  @!P6 LOP3.LUT R11, R15, 0xfffffffe, RZ, 0xc0, !PT ;  /* 0xfffffffe0f0be812 */ /* 0x002fe400078ec0ff */
[----:B------:R-:W-:Y:S01]  /*fcc0*/  @!P1 LEA.HI R20, R20, R20, RZ, 0x1 ;  /* 0x0000001414149211 */ /* 0x000fe200078f08ff */
[----:B------:R0:W-:Y:S01]  /*fcd0*/  @!P5 ST.E.64 desc[UR6][R8.64], R36 ;  /* 0x000000240800d985 */ /* 0x0001e2000c101b06 */
[----:B--2---:R-:W-:Y:S01]  /*fce0*/  @!P2 LEA.HI R12, R17, R17, RZ, 0x1 ;  /* 0x00000011110ca211 */ /* 0x004fe200078f08ff */
[----:B------:R-:W-:Y:S01]  /*fcf0*/  @!P6 IMAD.WIDE R10, R11, 0x4, R4 ;  /* 0x000000040b0ae825 */ /* 0x000fe200078e0204 */
[----:B------:R-:W-:-:S02]  /*fd00*/  @!P0 LOP3.LUT R13, R0, 0xfffffffe, RZ, 0xc0, !PT ;  /* 0xfffffffe000d8812 */ /* 0x000fc400078ec0ff */
[----:B------:R-:W-:Y:S01]  /*fd10*/  @!P4 LOP3.LUT R15, R2, 0xfffffffe, RZ, 0xc0, !PT ;  /* 0xfffffffe020fc812 */ /* 0x000fe200078ec0ff */
[C---:B------:R-:W-:Y:S01]  /*fd20*/  VIADD R0, R3.reuse, 0x60 ;  /* 0x0000006003007836 */ /* 0x040fe20000000000 */
[----:B------:R-:W-:Y:S01]  /*fd30*/  @!P3 LOP3.LUT R17, R16, 0xfffffffe, RZ, 0xc0, !PT ;  /* 0xfffffffe1011b812 */ /* 0x000fe200078ec0ff */
[----:B------:R1:W-:Y:S01]  /*fd40*/  @!P6 ST.E.64 desc[UR6][R10.64], R40 ;  /* 0x000000280a00e985 */ /* 0x0003e2000c101b06 */
[----:B------:R-:W-:Y:S01]  /*fd50*/  @!P2 LOP3.LUT R21, R12, 0xfffffffe, RZ, 0xc0, !PT ;  /* 0xfffffffe0c15a812 */ /* 0x000fe200078ec0ff */
[C---:B------:R-:W-:Y:S01]  /*fd60*/  VIADD R2, R3.reuse, 0x68 ;  /* 0x0000006803027836 */ /* 0x040fe20000000000 */
[----:B------:R-:W-:Y:S01]  /*fd70*/  @!P1 LOP3.LUT R25, R20, 0xfffffffe, RZ, 0xc0, !PT ;  /* 0xfffffffe14199812 */ /* 0x000fe200078ec0ff */
[----:B------:R-:W-:Y:S01]  /*fd80*/  VIADD R20, R3, 0x70 ;  /* 0x0000007003147836 */ /* 0x000fe20000000000 */
[----:B------:R-:W-:Y:S01]  /*fd90*/  ISETP.GE.AND P5, PT, R22, UR4, PT ;  /* 0x0000000416007c0c */ /* 0x000fe2000bfa6270 */
[----:B0-----:R-:W-:Y:S01]  /*fda0*/  @!P0 IMAD.WIDE R8, R13, 0x4, R4 ;  /* 0x000000040d088825 */ /* 0x001fe200078e0204 */
[----:B------:R-:W-:-:S03]  /*fdb0*/  ISETP.GE.AND P6, PT, R24, UR4, PT ;  /* 0x0000000418007c0c */ /* 0x000fc6000bfc6270 */
[--C-:B------:R-:W-:Y:S01]  /*fdc0*/  @!P3 IMAD.WIDE R12, R17, 0x4, R4.reuse ;  /* 0x00000004110cb825 */ /* 0x100fe200078e0204 */
[----:B------:R0:W-:Y:S01]  /*fdd0*/  @!P0 ST.E.64 desc[UR6][R8.64], R44 ;  /* 0x0000002c08008985 */ /* 0x0001e2000c101b06 */
[----:B------:R-:W-:Y:S02]  /*fde0*/  ISETP.GE.AND P0, PT, R0, UR4, PT ;  /* 0x0000000400007c0c */ /* 0x000fe4000bf06270 */
[----:B-1----:R-:W-:-:S04]  /*fdf0*/  @!P4 IMAD.WIDE R10, R15, 0x4, R4 ;  /* 0x000000040f0ac825 */ /* 0x002fc800078e0204 */
[--C-:B------:R-:W-:Y:S01]  /*fe00*/  @!P2 IMAD.WIDE R14, R21, 0x4, R4.reuse ;  /* 0x00000004150ea825 */ /* 0x100fe200078e0204 */
[----:B------:R1:W-:Y:S01]  /*fe10*/  @!P4 ST.E.64 desc[UR6][R10.64], R48 ;  /* 0x000000300a00c985 */ /* 0x0003e2000c101b06 */
[----:B------:R-:W-:Y:S02]  /*fe20*/  @!P5 LEA.HI R22, R22, R22, RZ, 0x1 ;  /* 0x000000161616d211 */ /* 0x000fe400078f08ff */
[----:B------:R-:W-:Y:S01]  /*fe30*/  @!P1 IMAD.WIDE R16, R25, 0x4, R4 ;  /* 0x0000000419109825 */ /* 0x000fe200078e0204 */
[----:B------:R2:W-:Y:S01]  /*fe40*/  @!P3 ST.E.64 desc[UR6][R12.64], R52 ;  /* 0x000000340c00b985 */ /* 0x0005e2000c101b06 */
[----:B------:R-:W-:Y:S02]  /*fe50*/  @!P6 LEA.HI R24, R24, R24, RZ, 0x1 ;  /* 0x000000181818e211 */ /* 0x000fe400078f08ff */
[C---:B------:R-:W-:Y:S01]  /*fe60*/  VIADD R21, R3.reuse, 0x78 ;  /* 0x0000007803157836 */ /* 0x040fe20000000000 */
[----:B------:R3:W-:Y:S01]  /*fe70*/  @!P2 ST.E.64 desc[UR6][R14.64], R56 ;  /* 0x000000380e00a985 */ /* 0x0007e2000c101b06 */
[----:B------:R-:W-:Y:S01]  /*fe80*/  VIADD R25, R3, 0x80 ;  /* 0x0000008003197836 */ /* 0x000fe20000000000 */
[----:B------:R-:W-:-:S02]  /*fe90*/  ISETP.GE.AND P2, PT, R20, UR4, PT ;  /* 0x0000000414007c0c */ /* 0x000fc4000bf46270 */
[----:B------:R4:W-:Y:S01]  /*fea0*/  @!P1 ST.E.64 desc[UR6][R16.64], R60 ;  /* 0x0000003c10009985 */ /* 0x0009e2000c101b06 */
[----:B------:R-:W-:Y:S02]  /*feb0*/  ISETP.GE.AND P1, PT, R2, UR4, PT ;  /* 0x0000000402007c0c */ /* 0x000fe4000bf26270 */
[----:B------:R-:W-:Y:S02]  /*fec0*/  ISETP.GE.AND P3, PT, R21, UR4, PT ;  /* 0x0000000415007c0c */ /* 0x000fe4000bf66270 */
[----:B------:R-:W-:Y:S02]  /*fed0*/  ISETP.GE.AND P4, PT, R25, UR4, PT ;  /* 0x0000000419007c0c */ /* 0x000fe4000bf86270 */
[----:B0-----:R-:W-:Y:S02]  /*fee0*/  @!P5 LOP3.LUT R9, R22, 0xfffffffe, RZ, 0xc0, !PT ;  /* 0xfffffffe1609d812 */ /* 0x001fe400078ec0ff */
[----:B------:R-:W-:Y:S02]  /*fef0*/  @!P0 LEA.HI R0, R0, R0, RZ, 0x1 ;  /* 0x0000000000008211 */ /* 0x000fe400078f08ff */
[----:B-1----:R-:W-:Y:S01]  /*ff00*/  @!P6 LOP3.LUT R11, R24, 0xfffffffe, RZ, 0xc0, !PT ;  /* 0xfffffffe180be812 */ /* 0x002fe200078ec0ff */
[----:B------:R-:W-:Y:S01]  /*ff10*/  @!P5 IMAD.WIDE R8, R9, 0x4, R4 ;  /* 0x000000040908d825 */ /* 0x000fe200078e0204 */
[----:B--2---:R-:W-:-:S02]  /*ff20*/  @!P0 LOP3.LUT R13, R0, 0xfffffffe, RZ, 0xc0, !PT ;  /* 0xfffffffe000d8812 */ /* 0x004fc400078ec0ff */
[----:B------:R-:W-:Y:S01]  /*ff30*/  @!P1 LEA.HI R2, R2, R2, RZ, 0x1 ;  /* 0x0000000202029211 */ /* 0x000fe200078f08ff */
[--C-:B------:R-:W-:Y:S01]  /*ff40*/  @!P6 IMAD.WIDE R10, R11, 0x4, R4.reuse ;  /* 0x000000040b0ae825 */ /* 0x100fe200078e0204 */
[----:B------:R-:W-:Y:S01]  /*ff50*/  @!P2 LEA.HI R20, R20, R20, RZ, 0x1 ;  /* 0x000000141414a211 */ /* 0x000fe200078f08ff */
[----:B------:R0:W-:Y:S01]  /*ff60*/  @!P5 ST.E.64 desc[UR6][R8.64], R64 ;  /* 0x000000400800d985 */ /* 0x0001e2000c101b06 */
[----:B---3--:R-:W-:Y:S01]  /*ff70*/  @!P1 LOP3.LUT R15, R2, 0xfffffffe, RZ, 0xc0, !PT ;  /* 0xfffffffe020f9812 */ /* 0x008fe200078ec0ff */
[--C-:B------:R-:W-:Y:S01]  /*ff80*/  @!P0 IMAD.WIDE R12, R13, 0x4, R4.reuse ;  /* 0x000000040d0c8825 */ /* 0x100fe200078e0204 */
[----:B------:R-:W-:Y:S01]  /*ff90*/  @!P3 LEA.HI R21, R21, R21, RZ, 0x1 ;  /* 0x000000151515b211 */ /* 0x000fe200078f08ff */
[----:B------:R1:W-:Y:S01]  /*ffa0*/  @!P6 ST.E.64 desc[UR6][R10.64], R68 ;  /* 0x000000440a00e985 */ /* 0x0003e2000c101b06 */
[----:B------:R-:W-:Y:S01]  /*ffb0*/  @!P4 LEA.HI R25, R25, R25, RZ, 0x1 ;  /* 0x000000191919c211 */ /* 0x000fe200078f08ff */
[----:B------:R-:W-:Y:S01]  /*ffc0*/  VIADD R0, R3, 0x88 ;  /* 0x0000008803007836 */ /* 0x000fe20000000000 */
[----:B----4-:R-:W-:Y:S01]  /*ffd0*/  @!P2 LOP3.LUT R17, R20, 0xfffffffe, RZ, 0xc0, !PT ;  /* 0xfffffffe1411a812 */ /* 0x010fe200078ec0ff */
[----:B------:R2:W-:Y:S01]  /*ffe0*/  @!P0 ST.E.64 desc[UR6][R12.64], R72 ;  /* 0x000000480c008985 */ /* 0x0005e2000c101b06 */
[----:B------:R-:W-:Y:S01]  /*fff0*/  @!P3 LOP3.LUT R21, R21, 0xfffffffe, RZ, 0xc0, !PT ;  /* 0xfffffffe1515b812 */ /* 0x000fe200078ec0ff */
[----:B------:R-:W-:Y:S01]  /*10000*/  VIADD R2, R3, 0x90 ;  /* 0x0000009003027836 */ /* 0x000fe20000000000 */
[----:B------:R-:W-:Y:S01]  /*10010*/  @!P4 LOP3.LUT R25, R25, 0xfffffffe, RZ, 0xc0, !PT ;  /* 0xfffffffe1919c812 */ /* 0x000fe200078ec0ff */
[----:B------:R-:W-:Y:S01]  /*10020*/  VIADD R20, R3, 0x98 ;  /* 0x0000009803147836 */ /* 0x000fe20000000000 */
        /* <DEDUP_REMOVED lines=14> */
[----:B------:R-:W-:Y:S01]  /*10110*/  @!P1 LEA.HI R2, R2, R2, RZ, 0x1 ;  /* 0x0000000202029211 */ /* 0x000fe200078f08ff */
[----:B0-----:R-:W-:Y:S01]  /*10120*/  VIADD R9, R3, 0xb8 ;  /* 0x000000b803097836 */ /* 0x001fe20000000000 */
[----:B------:R-:W-:Y:S01]  /*10130*/  ISETP.GE.AND P3, PT, R21, UR4, PT ;  /* 0x0000000415007c0c */ /* 0x000fe2000bf66270 */
[----:B------:R-:W-:Y:S01]  /*10140*/  VIADD R13, R3, 0xb0 ;  /* 0x000000b0030d7836 */ /* 0x000fe20000000000 */
[----:B------:R-:W-:Y:S02]  /*10150*/  ISETP.GE.AND P4, PT, R12, UR4, PT ;  /* 0x000000040c007c0c */ /* 0x000fe4000bf86270 */
[----:B------:R-:W-:Y:S02]  /*10160*/  ISETP.GE.AND P6, PT, R9, UR4, PT ;  /* 0x0000000409007c0c */ /* 0x000fe4000bfc6270 */
[----:B------:R-:W-:-:S02]  /*10170*/  ISETP.GE.AND P5, PT, R13, UR4, PT ;  /* 0x000000040d007c0c */ /* 0x000fc4000bfa6270 */
[----:B------:R-:W-:Y:S02]  /*10180*/  @!P2 LEA.HI R20, R20, R20, RZ, 0x1 ;  /* 0x000000141414a211 */ /* 0x000fe400078f08ff */
[----:B-1----:R-:W-:-:S03]  /*10190*/  @!P1 LOP3.LUT R11, R2, 0xfffffffe, RZ, 0xc0, !PT ;  /* 0xfffffffe020b9812 */ /* 0x002fc600078ec0ff */
[----:B------:R-:W-:Y:S02]  /*101a0*/  @!P3 LEA.HI R21, R21, R21, RZ, 0x1 ;  /* 0x000000151515b211 */ /* 0x000fe400078f08ff */
[----:B------:R-:W-:Y:S02]  /*101b0*/  @!P4 LEA.HI R12, R12, R12, RZ, 0x1 ;  /* 0x0000000c0c0cc211 */ /* 0x000fe400078f08ff */
[----:B------:R-:W-:Y:S02]  /*101c0*/  @!P6 LEA.HI R10, R9, R9, RZ, 0x1 ;  /* 0x00000009090ae211 */ /* 0x000fe400078f08ff */
[----:B------:R-:W-:Y:S02]  /*101d0*/  @!P5 LEA.HI R8, R13, R13, RZ, 0x1 ;  /* 0x0000000d0d08d211 */ /* 0x000fe400078f08ff */
[----:B------:R-:W-:Y:S02]  /*101e0*/  @!P0 LOP3.LUT R9, R0, 0xfffffffe, RZ, 0xc0, !PT ;  /* 0xfffffffe00098812 */ /* 0x000fe400078ec0ff */
[----:B------:R-:W-:-:S02]  /*101f0*/  @!P2 LOP3.LUT R13, R20, 0xfffffffe, RZ, 0xc0, !PT ;  /* 0xfffffffe140da812 */ /* 0x000fc400078ec0ff */
[----:B---3--:R-:W-:Y:S02]  /*10200*/  @!P3 LOP3.LUT R15, R21, 0xfffffffe, RZ, 0xc0, !PT ;  /* 0xfffffffe150fb812 */ /* 0x008fe400078ec0ff */
[----:B----4-:R-:W-:Y:S01]  /*10210*/  @!P4 LOP3.LUT R17, R12, 0xfffffffe, RZ, 0xc0, !PT ;  /* 0xfffffffe0c11c812 */ /* 0x010fe200078ec0ff */
[--C-:B------:R-:W-:Y:S01]  /*10220*/  @!P2 IMAD.WIDE R12, R13, 0x4, R4.reuse ;  /* 0x000000040d0ca825 */ /* 0x100fe200078e0204 */
[----:B------:R-:W-:Y:S02]  /*10230*/  @!P5 LOP3.LUT R21, R8, 0xfffffffe, RZ, 0xc0, !PT ;  /* 0xfffffffe0815d812 */ /* 0x000fe400078ec0ff */
        /* <DEDUP_REMOVED lines=14> */
.L_x_997:
[----:B------:R-:W-:Y:S05]  /*10320*/  BSYNC B0 ;  /* 0x0000000000007941 */ /* 0x000fea0003800000 */
.L_x_996:
[----:B------:R-:W-:Y:S01]  /*10330*/  ISETP.GE.AND P0, PT, R23, R18, PT ;  /* 0x000000121700720c */ /* 0x000fe20003f06270 */
[----:B01----:R2:W0:Y:S04]  /*10340*/  SHFL.IDX PT, R5, R7, 0x1, 0x1c1f ;  /* 0x003c1f0007057f89 */ /* 0x00342800000e0000 */
[----:B----4-:R2:W4:Y:S08]  /*10350*/  SHFL.IDX PT, R4, R6, 0x1, 0x1c1f ;  /* 0x003c1f0006047f89 */ /* 0x01053000000e0000 */
[----:B--2---:R-:W-:Y:S05]  /*10360*/  @P0 BRA `(.L_x_916) ;  /* 0x0000005000d40947 */ /* 0x004fea0003800000 */
        /* <DEDUP_REMOVED lines=10> */
[----:B------:R-:W-:-:S02]  /*10410*/  VIADD R12, R3, 0x30 ;  /* 0x00000030030c7836 */ /* 0x000fc40000000000 */
[C---:B------:R-:W-:Y:S02]  /*10420*/  VIADD R13, R3.reuse, 0x38 ;  /* 0x00000038030d7836 */ /* 0x040fe40000000000 */
[C---:B------:R-:W-:Y:S01]  /*10430*/  VIADD R14, R3.reuse, 0x40 ;  /* 0x00000040030e7836 */ /* 0x040fe20000000000 */
[----:B------:R-:W-:Y:S01]  /*10440*/  ISETP.GE.AND P4, PT, R12, UR4, PT ;  /* 0x000000040c007c0c */ /* 0x000fe2000bf86270 */
[--C-:B0---4-:R-:W-:Y:S01]  /*10450*/  @!P2 IMAD.WIDE R6, R3, 0x4, R4.reuse ;  /* 0x000000040306a825 */ /* 0x111fe200078e0204 */
[----:B------:R-:W-:Y:S02]  /*10460*/  ISETP.GE.AND P5, PT, R13, UR4, PT ;  /* 0x000000040d007c0c */ /* 0x000fe4000bfa6270 */
[----:B------:R-:W-:Y:S01]  /*10470*/  @!P3 LEA.HI R0, R0, R0, RZ, 0x1 ;  /* 0x000000000000b211 */ /* 0x000fe200078f08ff */
[C---:B------:R-:W-:Y:S01]  /*10480*/  VIADD R16, R3.reuse, 0x48 ;  /* 0x0000004803107836 */ /* 0x040fe20000000000 */
[----:B------:R0:W-:Y:S01]  /*10490*/  @!P2 ST.E.64 desc[UR6][R6.64], R26 ;  /* 0x0000001a0600a985 */ /* 0x0001e2000c101b06 */
[----:B------:R-:W-:Y:S01]  /*104a0*/  ISETP.GE.AND P6, PT, R14, UR4, PT ;  /* 0x000000040e007c0c */ /* 0x000fe2000bfc6270 */
[C---:B------:R-:W-:Y:S01]  /*104b0*/  VIADD R18, R3.reuse, 0x50 ;  /* 0x0000005003127836 */ /* 0x040fe20000000000 */
[----:B------:R-:W-:Y:S01]  /*104c0*/  @!P3 LOP3.LUT R9, R0, 0xfffffffe, RZ, 0xc0, !PT ;  /* 0xfffffffe0009b812 */ /* 0x000fe200078ec0ff */
[C---:B------:R-:W-:Y:S01]  /*104d0*/  VIADD R0, R3.reuse, 0x20 ;  /* 0x0000002003007836 */ /* 0x040fe20000000000 */
[----:B------:R-:W-:Y:S01]  /*104e0*/  @!P0 LEA.HI R2, R2, R2, RZ, 0x1 ;  /* 0x0000000202028211 */ /* 0x000fe200078f08ff */
[----:B------:R-:W-:Y:S01]  /*104f0*/  VIADD R20, R3, 0x70 ;  /* 0x0000007003147836 */ /* 0x000fe20000000000 */
[----:B------:R-:W-:Y:S01]  /*10500*/  @!P1 LEA.HI R10, R10, R10, RZ, 0x1 ;  /* 0x0000000a0a0a9211 */ /* 0x000fe200078f08ff */
[----:B------:R-:W-:Y:S01]  /*10510*/  @!P3 IMAD.WIDE R8, R9, 0x4, R4 ;  /* 0x000000040908b825 */ /* 0x000fe200078e0204 */
[----:B------:R-:W-:-:S02]  /*10520*/  ISETP.GE.AND P2, PT, R0, UR4, PT ;  /* 0x0000000400007c0c */ /* 0x000fc4000bf46270 */
[----:B------:R-:W-:Y:S02]  /*10530*/  @!P4 LEA.HI R12, R12, R12, RZ, 0x1 ;  /* 0x0000000c0c0cc211 */ /* 0x000fe400078f08ff */
[----:B------:R1:W-:Y:S01]  /*10540*/  @!P3 ST.E.64 desc[UR6][R8.64], R30 ;  /* 0x0000001e0800b985 */ /* 0x0003e2000c101b06 */
[----:B------:R-:W-:Y:S02]  /*10550*/  ISETP.GE.AND P3, PT, R11, UR4, PT ;  /* 0x000000040b007c0c */ /* 0x000fe4000bf66270 */
[----:B0-----:R-:W-:Y:S02]  /*10560*/  @!P0 LOP3.LUT R7, R2, 0xfffffffe, RZ, 0xc0, !PT ;  /* 0xfffffffe02078812 */ /* 0x001fe400078ec0ff */
[----:B------:R-:W-:Y:S02]  /*10570*/  @!P6 LEA.HI R14, R14, R14, RZ, 0x1 ;  /* 0x0000000e0e0ee211 */ /* 0x000fe400078f08ff */
[----:B------:R-:W-:Y:S01]  /*10580*/  @!P4 LOP3.LUT R15, R12, 0xfffffffe, RZ, 0xc0, !PT ;  /* 0xfffffffe0c0fc812 */ /* 0x000fe200078ec0ff */
[----:B------:R-:W-:Y:S01]  /*10590*/  @!P0 IMAD.WIDE R6, R7, 0x4, R4 ;  /* 0x0000000407068825 */ /* 0x000fe200078e0204 */
[----:B------:R-:W-:-:S02]  /*105a0*/  @!P2 LEA.HI R0, R0, R0, RZ, 0x1 ;  /* 0x000000000000a211 */ /* 0x000fc400078f08ff */
[----:B------:R-:W-:Y:S02]  /*105b0*/  @!P6 LOP3.LUT R21, R14, 0xfffffffe, RZ, 0xc0, !PT ;  /* 0xfffffffe0e15e812 */ /* 0x000fe400078ec0ff */
[----:B------:R0:W-:Y:S01]  /*105c0*/  @!P0 ST.E.64 desc[UR6][R6.64], R34 ;  /* 0x0000002206008985 */ /* 0x0001e2000c101b06 */
[----:B-1----:R-:W-:Y:S02]  /*105d0*/  @!P1 LOP3.LUT R9, R10, 0xfffffffe, RZ, 0xc0, !PT ;  /* 0xfffffffe0a099812 */ /* 0x002fe400078ec0ff */
[----:B------:R-:W-:Y:S02]  /*105e0*/  @!P3 LEA.HI R2, R11, R11, RZ, 0x1 ;  /* 0x0000000b0b02b211 */ /* 0x000fe400078f08ff */
[----:B------:R-:W-:Y:S01]  /*105f0*/  @!P5 LEA.HI R10, R13, R13, RZ, 0x1 ;  /* 0x0000000d0d0ad211 */ /* 0x000fe200078f08ff */
[--C-:B------:R-:W-:Y:S01]  /*10600*/  @!P1 IMAD.WIDE R8, R9, 0x4, R4.reuse ;  /* 0x0000000409089825 */ /* 0x100fe200078e0204 */
[----:B------:R-:W-:Y:S02]  /*10610*/  @!P2 LOP3.LUT R11, R0, 0xfffffffe, RZ, 0xc0, !PT ;  /* 0xfffffffe000ba812 */ /* 0x000fe400078ec0ff */
[----:B------:R-:W-:Y:S01]  /*10620*/  @!P3 LOP3.LUT R13, R2, 0xfffffffe, RZ, 0xc0, !PT ;  /* 0xfffffffe020db812 */ /* 0x000fe200078ec0ff */
[----:B------:R-:W-:Y:S01]  /*10630*/  VIADD R0, R3, 0x58 ;  /* 0x0000005803007836 */ /* 0x000fe20000000000 */
[----:B------:R-:W-:Y:S01]  /*10640*/  @!P5 LOP3.LUT R17, R10, 0xfffffffe, RZ, 0xc0, !PT ;  /* 0xfffffffe0a11d812 */ /* 0x000fe200078ec0ff */
[----:B------:R1:W-:Y:S01]  /*10650*/  @!P1 ST.E.64 desc[UR6][R8.64], R38 ;  /* 0x0000002608009985 */ /* 0x0003e2000c101b06 */
[----:B------:R-:W-:Y:S01]  /*10660*/  ISETP.GE.AND P1, PT, R16, UR4, PT ;  /* 0x0000000410007c0c */ /* 0x000fe2000bf26270 */
[----:B0-----:R-:W-:Y:S01]  /*10670*/  @!P2 IMAD.WIDE R6, R11, 0x4, R4 ;  /* 0x000000040b06a825 */ /* 0x001fe200078e0204 */
[----:B------:R-:W-:-:S03]  /*10680*/  ISETP.GE.AND P0, PT, R18, UR4, PT ;  /* 0x0000000412007c0c */ /* 0x000fc6000bf06270 */
[--C-:B------:R-:W-:Y:S01]  /*10690*/  @!P4 IMAD.WIDE R10, R15, 0x4, R4.reuse ;  /* 0x000000040f0ac825 */ /* 0x100fe200078e0204 */
[----:B------:R0:W-:Y:S01]  /*106a0*/  @!P2 ST.E.64 desc[UR6][R6.64], R42 ;  /* 0x0000002a0600a985 */ /* 0x0001e2000c101b06 */
[----:B------:R-:W-:Y:S02]  /*106b0*/  ISETP.GE.AND P2, PT, R0, UR4, PT ;  /* 0x0000000400007c0c */ /* 0x000fe4000bf46270 */
[----:B------:R-:W-:-:S04]  /*106c0*/  @!P6 IMAD.WIDE R14, R21, 0x4, R4 ;  /* 0x00000004150ee825 */ /* 0x000fc800078e0204 */
[--C-:B-1----:R-:W-:Y:S01]  /*106d0*/  @!P3 IMAD.WIDE R8, R13, 0x4, R4.reuse ;  /* 0x000000040d08b825 */ /* 0x102fe200078e0204 */
[----:B------:R-:W-:Y:S02]  /*106e0*/  @!P1 LEA.HI R16, R16, R16, RZ, 0x1 ;  /* 0x0000001010109211 */ /* 0x000fe400078f08ff */
[----:B------:R-:W-:Y:S01]  /*106f0*/  @!P0 LEA.HI R18, R18, R18, RZ, 0x1 ;  /* 0x0000001212128211 */ /* 0x000fe200078f08ff */
[--C-:B------:R-:W-:Y:S01]  /*10700*/  @!P5 IMAD.WIDE R12, R17, 0x4, R4.reuse ;  /* 0x00000004110cd825 */ /* 0x100fe200078e0204 */
[----:B------:R1:W-:Y:S01]  /*10710*/  @!P3 ST.E.64 desc[UR6][R8.64], R46 ;  /* 0x0000002e0800b985 */ /* 0x0003e2000c101b06 */
[----:B0-----:R-:W-:Y:S02]  /*10720*/  @!P1 LOP3.LUT R7, R16, 0xfffffffe, RZ, 0xc0, !PT ;  /* 0xfffffffe10079812 */ /* 0x001fe400078ec0ff */
[C---:B------:R-:W-:Y:S01]  /*10730*/  VIADD R2, R3.reuse, 0x60 ;  /* 0x0000006003027836 */ /* 0x040fe20000000000 */
[----:B------:R0:W-:Y:S01]  /*10740*/  @!P4 ST.E.64 desc[UR6][R10.64], R50 ;  /* 0x000000320a00c985 */ /* 0x0001e2000c101b06 */
[C---:B------:R-:W-:Y:S01]  /*10750*/  VIADD R17, R3.reuse, 0x68 ;  /* 0x0000006803117836 */ /* 0x040fe20000000000 */
[----:B------:R-:W-:Y:S01]  /*10760*/  ISETP.GE.AND P4, PT, R20, UR4, PT ;  /* 0x0000000414007c0c */ /* 0x000fe2000bf86270 */
[----:B------:R-:W-:Y:S01]  /*10770*/  VIADD R21, R3, 0x78 ;  /* 0x0000007803157836 */ /* 0x000fe20000000000 */
[----:B------:R-:W-:Y:S01]  /*10780*/  @!P5 ST.E.64 desc[UR6][R12.64], R54 ;  /* 0x000000360c00d985 */ /* 0x000fe2000c101b06 */
[----:B------:R-:W-:Y:S01]  /*10790*/  @!P2 LEA.HI R0, R0, R0, RZ, 0x1 ;  /* 0x000000000000a211 */ /* 0x000fe200078f08ff */
[----:B------:R-:W-:Y:S01]  /*107a0*/  @!P1 IMAD.WIDE R6, R7, 0x4, R4 ;  /* 0x0000000407069825 */ /* 0x000fe200078e0204 */
[----:B------:R-:W-:Y:S01]  /*107b0*/  ISETP.GE.AND P5, PT, R17, UR4, PT ;  /* 0x0000000411007c0c */ /* 0x000fe2000bfa6270 */
[----:B------:R-:W-:Y:S01]  /*107c0*/  @!P6 ST.E.64 desc[UR6][R14.64], R58 ;  /* 0x0000003a0e00e985 */ /* 0x000fe2000c101b06 */
[----:B------:R-:W-:Y:S01]  /*107d0*/  ISETP.GE.AND P6, PT, R2, UR4, PT ;  /* 0x0000000402007c0c */ /* 0x000fe2000bfc6270 */
[----:B------:R-:W-:Y:S01]  /*107e0*/  VIADD R16, R3, 0x80 ;  /* 0x0000008003107836 */ /* 0x000fe20000000000 */
[----:B------:R-:W-:Y:S01]  /*107f0*/  ISETP.GE.AND P3, PT, R21, UR4, PT ;  /* 0x0000000415007c0c */ /* 0x000fe2000bf66270 */
[----:B------:R2:W-:Y:S01]  /*10800*/  @!P1 ST.E.64 desc[UR6][R6.64], R62 ;  /* 0x0000003e06009985 */ /* 0x0005e2000c101b06 */
[----:B-1----:R-:W-:Y:S01]  /*10810*/  @!P0 LOP3.LUT R9, R18, 0xfffffffe, RZ, 0xc0, !PT ;  /* 0xfffffffe12098812 */ /* 0x002fe200078ec0ff */
[----:B------:R-:W-:Y:S01]  /*10820*/  VIADD R18, R3, 0x88 ;  /* 0x0000008803127836 */ /* 0x000fe20000000000 */
[----:B------:R-:W-:-:S02]  /*10830*/  @!P4 LEA.HI R20, R20, R20, RZ, 0x1 ;  /* 0x000000141414c211 */ /* 0x000fc400078f08ff */
[----:B0-----:R-:W-:Y:S01]  /*10840*/  @!P2 LOP3.LUT R11, R0, 0xfffffffe, RZ, 0xc0, !PT ;  /* 0xfffffffe000ba812 */ /* 0x001fe200078ec0ff */
[--C-:B------:R-:W-:Y:S01]  /*10850*/  @!P0 IMAD.WIDE R8, R9, 0x4, R4.reuse ;  /* 0x0000000409088825 */ /* 0x100fe200078e0204 */
[----:B------:R-:W-:Y:S02]  /*10860*/  ISETP.GE.AND P1, PT, R18, UR4, PT ;  /* 0x0000000412007c0c */ /* 0x000fe4000bf26270 */
[----:B------:R-:W-:Y:S01]  /*10870*/  @!P5 LEA.HI R17, R17, R17, RZ, 0x1 ;  /* 0x000000111111d211 */ /* 0x000fe200078f08ff */
[----:B------:R-:W-:Y:S01]  /*10880*/  VIADD R0, R3, 0x90 ;  /* 0x0000009003007836 */ /* 0x000fe20000000000 */
[----:B------:R-:W-:Y:S01]  /*10890*/  @!P6 LEA.HI R2, R2, R2, RZ, 0x1 ;  /* 0x000000020202e211 */ /* 0x000fe200078f08ff */
[----:B------:R0:W-:Y:S01]  /*108a0*/  @!P0 ST.E.64 desc[UR6][R8.64], R66 ;  /* 0x0000004208008985 */ /* 0x0001e2000c101b06 */
[----:B------:R-:W-:Y:S01]  /*108b0*/  @!P3 LEA.HI R21, R21, R21, RZ, 0x1 ;  /* 0x000000151515b211 */ /* 0x000fe200078f08ff */
[----:B--2---:R-:W-:Y:S01]  /*108c0*/  @!P2 IMAD.WIDE R6, R11, 0x4, R4 ;  /* 0x000000040b06a825 */ /* 0x004fe200078e0204 */
[----:B------:R-:W-:-:S02]  /*108d0*/  @!P6 LOP3.LUT R13, R2, 0xfffffffe, RZ, 0xc0, !PT ;  /* 0xfffffffe020de812 */ /* 0x000fc400078ec0ff */
[----:B------:R-:W-:Y:S01]  /*108e0*/  @!P5 LOP3.LUT R17, R17, 0xfffffffe, RZ, 0xc0, !PT ;  /* 0xfffffffe1111d812 */ /* 0x000fe200078ec0ff */
[----:B------:R-:W-:Y:S01]  /*108f0*/  VIADD R2, R3, 0x98 ;  /* 0x0000009803027836 */ /* 0x000fe20000000000 */
[----:B------:R-:W-:Y:S01]  /*10900*/  @!P4 LOP3.LUT R15, R20, 0xfffffffe, RZ, 0xc0, !PT ;  /* 0xfffffffe140fc812 */ /* 0x000fe200078ec0ff */
[----:B------:R1:W-:Y:S01]  /*10910*/  @!P2 ST.E.64 desc[UR6][R6.64], R70 ;  /* 0x000000460600a985 */ /* 0x0003e2000c101b06 */
[----:B------:R-:W-:Y:S01]  /*10920*/  @!P3 LOP3.LUT R21, R21, 0xfffffffe, RZ, 0xc0, !PT ;  /* 0xfffffffe1515b812 */ /* 0x000fe200078ec0ff */
[--C-:B------:R-:W-:Y:S01]  /*10930*/  @!P5 IMAD.WIDE R10, R17, 0x4, R4.reuse ;  /* 0x00000004110ad825 */ /* 0x100fe200078e0204 */
[----:B------:R-:W-:Y:S02]  /*10940*/  ISETP.GE.AND P0, PT, R16, UR4, PT ;  /* 0x0000000410007c0c */ /* 0x000fe4000bf06270 */
[----:B------:R-:W-:Y:S01]  /*10950*/  ISETP.GE.AND P2, PT, R0, UR4, PT ;  /* 0x0000000400007c0c */ /* 0x000fe2000bf46270 */
[----:B0-----:R-:W-:Y:S01]  /*10960*/  @!P6 IMAD.WIDE R8, R13, 0x4, R4 ;  /* 0x000000040d08e825 */ /* 0x001fe200078e0204 */
[----:B------:R-:W-:-:S03]  /*10970*/  @!P1 LEA.HI R18, R18, R18, RZ, 0x1 ;  /* 0x0000001212129211 */ /* 0x000fc600078f08ff */
[--C-:B------:R-:W-:Y:S01]  /*10980*/  @!P4 IMAD.WIDE R12, R15, 0x4, R4.reuse ;  /* 0x000000040f0cc825 */ /* 0x100fe200078e0204 */
[----:B------:R0:W-:Y:S03]  /*10990*/  @!P6 ST.E.64 desc[UR6][R8.64], R74 ;  /* 0x0000004a0800e985 */ /* 0x0001e6000c101b06 */
[--C-:B------:R-:W-:Y:S01]  /*109a0*/  @!P3 IMAD.WIDE R14, R21, 0x4, R4.reuse ;  /* 0x00000004150eb825 */ /* 0x100fe200078e0204 */
[----:B------:R2:W-:Y:S01]  /*109b0*/  @!P5 ST.E.64 desc[UR6][R10.64], R78 ;  /* 0x0000004e0a00d985 */ /* 0x0005e2000c101b06 */
[----:B------:R-:W-:Y:S02]  /*109c0*/  @!P0 LEA.HI R16, R16, R16, RZ, 0x1 ;  /* 0x0000001010108211 */ /* 0x000fe400078f08ff */
[C---:B------:R-:W-:Y:S01]  /*109d0*/  VIADD R17, R3.reuse, 0xa0 ;  /* 0x000000a003117836 */ /* 0x040fe20000000000 */
[----:B------:R3:W-:Y:S01]  /*109e0*/  @!P4 ST.E.64 desc[UR6][R12.64], R82 ;  /* 0x000000520c00c985 */ /* 0x0007e2000c101b06 */
[C---:B------:R-:W-:Y:S01]  /*109f0*/  VIADD R20, R3.reuse, 0xa8 ;  /* 0x000000a803147836 */ /* 0x040fe20000000000 */
[----:B-1----:R-:W-:Y:S01]  /*10a00*/  @!P0 LOP3.LUT R7, R16, 0xfffffffe, RZ, 0xc0, !PT ;  /* 0xfffffffe10078812 */ /* 0x002fe200078ec0ff */
[C---:B------:R-:W-:Y:S01]  /*10a10*/  VIADD R21, R3.reuse, 0xb0 ;  /* 0x000000b003157836 */ /* 0x040fe20000000000 */
[----:B------:R-:W-:Y:S01]  /*10a20*/  @!P3 ST.E.64 desc[UR6][R14.64], R86 ;  /* 0x000000560e00b985 */ /* 0x000fe2000c101b06 */
[----:B------:R-:W-:Y:S01]  /*10a30*/  ISETP.GE.AND P3, PT, R2, UR4, PT ;  /* 0x0000000402007c0c */ /* 0x000fe2000bf66270 */
[----:B------:R-:W-:Y:S01]  /*10a40*/  VIADD R3, R3, 0xb8 ;  /* 0x000000b803037836 */ /* 0x000fe20000000000 */
[----:B------:R-:W-:Y:S01]  /*10a50*/  ISETP.GE.AND P4, PT, R17, UR4, PT ;  /* 0x0000000411007c0c */ /* 0x000fe2000bf86270 */
[----:B------:R-:W-:Y:S01]  /*10a60*/  @!P0 IMAD.WIDE R6, R7, 0x4, R4 ;  /* 0x0000000407068825 */ /* 0x000fe200078e0204 */
[----:B------:R-:W-:-:S02]  /*10a70*/  ISETP.GE.AND P5, PT, R20, UR4, PT ;  /* 0x0000000414007c0c */ /* 0x000fc4000bfa6270 */
[----:B------:R-:W-:Y:S02]  /*10a80*/  ISETP.GE.AND P6, PT, R21, UR4, PT ;  /* 0x0000000415007c0c */ /* 0x000fe4000bfc6270 */
[----:B0-----:R-:W-:Y:S01]  /*10a90*/  @!P1 LOP3.LUT R9, R18, 0xfffffffe, RZ, 0xc0, !PT ;  /* 0xfffffffe12099812 */ /* 0x001fe200078ec0ff */
[----:B------:R0:W-:Y:S01]  /*10aa0*/  @!P0 ST.E.64 desc[UR6][R6.64], R90 ;  /* 0x0000005a06008985 */ /* 0x0001e2000c101b06 */
[----:B------:R-:W-:Y:S02]  /*10ab0*/  @!P2 LEA.HI R0, R0, R0, RZ, 0x1 ;  /* 0x000000000000a211 */ /* 0x000fe400078f08ff */
[----:B------:R-:W-:Y:S01]  /*10ac0*/  ISETP.GE.AND P0, PT, R3, UR4, PT ;  /* 0x0000000403007c0c */ /* 0x000fe2000bf06270 */
[----:B------:R-:W-:Y:S01]  /*10ad0*/  @!P1 IMAD.WIDE R8, R9, 0x4, R4 ;  /* 0x0000000409089825 */ /* 0x000fe200078e0204 */
[----:B------:R-:W-:Y:S02]  /*10ae0*/  @!P3 LEA.HI R2, R2, R2, RZ, 0x1 ;  /* 0x000000020202b211 */ /* 0x000fe400078f08ff */
[----:B------:R-:W-:-:S02]  /*10af0*/  @!P4 LEA.HI R17, R17, R17, RZ, 0x1 ;  /* 0x000000111111c211 */ /* 0x000fc400078f08ff */
[----:B------:R-:W-:Y:S01]  /*10b00*/  @!P5 LEA.HI R20, R20, R20, RZ, 0x1 ;  /* 0x000000141414d211 */ /* 0x000fe200078f08ff */
[----:B------:R1:W-:Y:S01]  /*10b10*/  @!P1 ST.E.64 desc[UR6][R8.64], R94 ;  /* 0x0000005e08009985 */ /* 0x0003e2000c101b06 */
[----:B------:R-:W-:Y:S02]  /*10b20*/  @!P6 LEA.HI R21, R21, R21, RZ, 0x1 ;  /* 0x000000151515e211 */ /* 0x000fe400078f08ff */
[----:B--2---:R-:W-:Y:S02]  /*10b30*/  @!P2 LOP3.LUT R11, R0, 0xfffffffe, RZ, 0xc0, !PT ;  /* 0xfffffffe000ba812 */ /* 0x004fe400078ec0ff */
[----:B---3--:R-:W-:Y:S02]  /*10b40*/  @!P3 LOP3.LUT R13, R2, 0xfffffffe, RZ, 0xc0, !PT ;  /* 0xfffffffe020db812 */ /* 0x008fe400078ec0ff */
[----:B------:R-:W-:Y:S01]  /*10b50*/  @!P4 LOP3.LUT R17, R17, 0xfffffffe, RZ, 0xc0, !PT ;  /* 0xfffffffe1111c812 */ /* 0x000fe200078ec0ff */
[----:B0-----:R-:W-:Y:S01]  /*10b60*/  @!P2 IMAD.WIDE R6, R11, 0x4, R4 ;  /* 0x000000040b06a825 */ /* 0x001fe200078e0204 */
[----:B------:R-:W-:-:S02]  /*10b70*/  @!P5 LOP3.LUT R15, R20, 0xfffffffe, RZ, 0xc0, !PT ;  /* 0xfffffffe140fd812 */ /* 0x000fc400078ec0ff */
[----:B------:R-:W-:Y:S01]  /*10b80*/  @!P6 LOP3.LUT R21, R21, 0xfffffffe, RZ, 0xc0, !PT ;  /* 0xfffffffe1515e812 */ /* 0x000fe200078ec0ff */
[--C-:B------:R-:W-:Y:S01]  /*10b90*/  @!P4 IMAD.WIDE R10, R17, 0x4, R4.reuse ;  /* 0x00000004110ac825 */ /* 0x100fe200078e0204 */
[----:B------:R2:W-:Y:S03]  /*10ba0*/  @!P2 ST.E.64 desc[UR6][R6.64], R98 ;  /* 0x000000620600a985 */ /* 0x0005e6000c101b06 */
[----:B-1----:R-:W-:-:S04]  /*10bb0*/  @!P3 IMAD.WIDE R8, R13, 0x4, R4 ;  /* 0x000000040d08b825 */ /* 0x002fc800078e0204 */
[--C-:B------:R-:W-:Y:S01]  /*10bc0*/  @!P5 IMAD.WIDE R12, R15, 0x4, R4.reuse ;  /* 0x000000040f0cd825 */ /* 0x100fe200078e0204 */
[----:B------:R2:W-:Y:S03]  /*10bd0*/  @!P3 ST.E.64 desc[UR6][R8.64], R102 ;  /* 0x000000660800b985 */ /* 0x0005e6000c101b06 */
[----:B------:R-:W-:Y:S01]  /*10be0*/  @!P6 IMAD.WIDE R14, R21, 0x4, R4 ;  /* 0x00000004150ee825 */ /* 0x000fe200078e0204 */
[----:B------:R2:W-:Y:S04]  /*10bf0*/  @!P4 ST.E.64 desc[UR6][R10.64], R106 ;  /* 0x0000006a0a00c985 */ /* 0x0005e8000c101b06 */
        /* <DEDUP_REMOVED lines=9> */
.L_x_995:
[----:B------:R-:W0:Y:S02]  /*10c90*/  S2R R0, SR_TID.X ;  /* 0x0000000000007919 */ /* 0x000e240000002100 */
[----:B0-----:R-:W-:-:S05]  /*10ca0*/  VIADD R2, R0, 0xffffff80 ;  /* 0xffffff8000027836 */ /* 0x001fca0000000000 */
        /* <DEDUP_REMOVED lines=24> */
[----:B------:R-:W-:Y:S01]  /*10e30*/  IMAD.U32 R3, RZ, RZ, UR5 ;  /* 0x00000005ff037e24 */ /* 0x000fe2000f8e00ff */
[----:B------:R-:W-:Y:S01]  /*10e40*/  UIADD3 UR6, UR5, UR6, URZ ;  /* 0x0000000605067290 */ /* 0x000fe2000fffe03f */
[----:B------:R-:W-:Y:S02]  /*10e50*/  IMAD.U32 R2, RZ, RZ, UR4 ;  /* 0x00000004ff027e24 */ /* 0x000fe4000f8e00ff */
        /* <DEDUP_REMOVED lines=11> */
[----:B0-----:R-:W-:Y:S02]  /*10f10*/  IMAD R9, R8, R7, UR10 ;  /* 0x0000000a08097e24 */ /* 0x001fe4000f8e0207 */
[----:B------:R-:W-:Y:S02]  /*10f20*/  IMAD.MOV R7, RZ, RZ, -R5 ;  /* 0x000000ffff077224 */ /* 0x000fe400078e0a05 */
        /* <DEDUP_REMOVED lines=20> */
.L_x_914:
        /* <DEDUP_REMOVED lines=18> */
.L_x_998:
[----:B------:R-:W-:Y:S01]  /*11190*/  ULDC UR7, c[0x0][0xc50] ;  /* 0x0003140000077ab9 */ /* 0x000fe20000000800 */
[----:B------:R-:W-:Y:S01]  /*111a0*/  UMOV UR36, UR6 ;  /* 0x0000000600247c82 */ /* 0x000fe20008000000 */
[----:B------:R-:W-:-:S11]  /*111b0*/  UISETP.NE.AND UP0, UPT, UR7, 0x1, UPT ;  /* 0x000000010700788c */ /* 0x000fd6000bf05270 */
[----:B------:R-:W-:Y:S01]  /*111c0*/  @UP0 ULDC UR4, c[0x0][0xc54] ;  /* 0x0003150000040ab9 */ /* 0x000fe20000000800 */
[----:B------:R-:W-:Y:S01]  /*111d0*/  @UP0 ULDC UR8, c[0x0][0xc58] ;  /* 0x0003160000080ab9 */ /* 0x000fe20000000800 */
[----:B------:R-:W-:-:S04]  /*111e0*/  UIMAD.WIDE.U32 UR4, UR6, UR4, URZ ;  /* 0x00000004060472a5 */ /* 0x000fc8000f8e003f */
[----:B------:R-:W-:-:S12]  /*111f0*/  @UP0 USHF.R.U32.HI UR36, URZ, UR8, UR5 ;  /* 0x000000083f240299 */ /* 0x000fd80008011605 */
.L_x_999:
[----:B------:R-:W-:Y:S01]  /*11200*/  ISETP.GE.AND P0, PT, R19, RZ, PT ;  /* 0x000000ff1300720c */ /* 0x000fe20003f06270 */
[----:B------:R-:W-:Y:S01]  /*11210*/  UIADD3 UR44, -UR36, URZ, URZ ;  /* 0x0000003f242c7290 */ /* 0x000fe2000fffe13f */
[----:B------:R-:W-:Y:S02]  /*11220*/  IMAD.MOV.U32 R10, RZ, RZ, 0x1 ;  /* 0x00000001ff0a7424 */ /* 0x000fe400078e00ff */
[----:B------:R-:W-:Y:S01]  /*11230*/  IMAD.MOV.U32 R0, RZ, RZ, RZ ;  /* 0x000000ffff007224 */ /* 0x000fe200078e00ff */
[----:B------:R-:W-:Y:S01]  /*11240*/  UIMAD UR44, UR7, UR44, UR6 ;  /* 0x0000002c072c72a4 */ /* 0x000fe2000f8e0206 */
[----:B------:R-:W-:-:S07]  /*11250*/  IMAD.MOV.U32 R3, RZ, RZ, 0x1 ;  /* 0x00000001ff037424 */ /* 0x000fce00078e00ff */
[----:B------:R-:W-:Y:S05]  /*11260*/  @!P0 BRA `(.L_x_1000) ;  /* 0x00000040004c8947 */ /* 0x000fea0003800000 */
[----:B------:R-:W0:Y:S01]  /*11270*/  S2UR UR45, SR_CTAID.X ;  /* 0x00000000002d79c3 */ /* 0x000e220000002500 */
[----:B------:R-:W-:Y:S01]  /*11280*/  ULDC UR6, c[0x0][0x448] ;  /* 0x0001120000067ab9 */ /* 0x000fe20000000800 */
[----:B------:R-:W-:Y:S01]  /*11290*/  ULDC.64 UR4, c[0x0][0x418] ;  /* 0x0001060000047ab9 */ /* 0x000fe20000000a00 */
[----:B------:R-:W-:Y:S02]  /*112a0*/  UISETP.NE.AND UP1, UPT, UR6, 0x1, UPT ;  /* 0x000000010600788c */ /* 0x000fe4000bf25270 */
[----:B------:R-:W-:Y:S01]  /*112b0*/  UISETP.NE.U32.AND UP0, UPT, UR4, URZ, UPT ;  /* 0x0000003f0400728c */ /* 0x000fe2000bf05070 */
[----:B------:R-:W-:Y:S02]  /*112c0*/  ULDC UR11, c[0x0][0x288] ;  /* 0x0000a200000b7ab9 */ /* 0x000fe40000000800 */
[----:B------:R-:W-:Y:S01]  /*112d0*/  ULDC UR4, c[0x0][0x424] ;  /* 0x0001090000047ab9 */ /* 0x000fe20000000800 */
[----:B------:R-:W-:Y:S01]  /*112e0*/  UISETP.NE.AND.EX UP0, UPT, UR5, URZ, UPT, UP0 ;  /* 0x0000003f0500728c */ /* 0x000fe2000bf05300 */
[----:B------:R-:W-:Y:S01]  /*112f0*/  ULDC UR12, c[0x0][0x2f0] ;  /* 0x0000bc00000c7ab9 */ /* 0x000fe20000000800 */
[----:B------:R-:W-:-:S02]  /*11300*/  UIADD3 UR6, -UR11, 0x1, URZ ;  /* 0x000000010b067890 */ /* 0x000fc4000fffe13f */
[----:B------:R-:W-:Y:S01]  /*11310*/  USEL UR10, UR4, 0x1, UP0 ;  /* 0x00000001040a7887 */ /* 0x000fe20008000000 */
[----:B------:R-:W-:Y:S02]  /*11320*/  @UP1 ULDC UR13, c[0x0][0x450] ;  /* 0x00011400000d1ab9 */ /* 0x000fe40000000800 */
[----:B------:R-:W-:Y:S01]  /*11330*/  @UP1 ULDC UR4, c[0x0][0x44c] ;  /* 0x0001130000041ab9 */ /* 0x000fe20000000800 */
[----:B------:R-:W-:Y:S02]  /*11340*/  UIMAD UR7, UR10, UR12, 0x5f ;  /* 0x0000005f0a0774a4 */ /* 0x000fe4000f8e020c */
[----:B------:R-:W-:Y:S02]  /*11350*/  UIMAD UR9, UR10, UR12, UR6 ;  /* 0x0000000c0a0972a4 */ /* 0x000fe4000f8e0206 */
[----:B------:R-:W-:Y:S02]  /*11360*/  UIMAD.WIDE UR6, UR7, 0x2aaaaaab, URZ ;  /* 0x2aaaaaab070678a5 */ /* 0x000fe4000f8e023f */
[----:B0-----:R-:W-:-:S02]  /*11370*/  USHF.L.U32 UR45, UR45, 0x7, URZ ;  /* 0x000000072d2d7899 */ /* 0x001fc4000800063f */
[----:B------:R-:W-:Y:S02]  /*11380*/  USHF.R.U32.HI UR43, URZ, 0x1f, UR7 ;  /* 0x0000001f3f2b7899 */ /* 0x000fe40008011607 */
[----:B------:R-:W-:Y:S02]  /*11390*/  UIADD3 UR8, UR45, 0x7f, URZ ;  /* 0x0000007f2d087890 */ /* 0x000fe4000fffe03f */
[----:B------:R-:W-:Y:S02]  /*113a0*/  ULEA.HI.SX32 UR43, UR7, UR43, 0x1c ;  /* 0x0000002b072b7291 */ /* 0x000fe4000f8fe23f */
[----:B------:R-:W-:-:S04]  /*113b0*/  UIMAD.WIDE.U32 UR4, UR8, UR4, URZ ;  /* 0x00000004080472a5 */ /* 0x000fc8000f8e003f */
[----:B------:R-:W-:-:S03]  /*113c0*/  @UP1 USHF.R.U32.HI UR8, URZ, UR13, UR5 ;  /* 0x0000000d3f081299 */ /* 0x000fc60008011605 */
[----:B------:R-:W-:Y:S01]  /*113d0*/  ULDC.64 UR4, c[0x0][0x9e0] ;  /* 0x0002780000047ab9 */ /* 0x000fe20000000a00 */
[----:B------:R-:W-:Y:S02]  /*113e0*/  UIADD3 UR9, UR9, UR8, URZ ;  /* 0x0000000809097290 */ /* 0x000fe4000fffe03f */
[----:B------:R-:W-:Y:S02]  /*113f0*/  UISETP.GE.AND UP0, UPT, UR5, 0x1, UPT ;  /* 0x000000010500788c */ /* 0x000fe4000bf06270 */
[----:B------:R-:W-:-:S04]  /*11400*/  UIADD3 UR4, UR9, UR4, URZ ;  /* 0x0000000409047290 */ /* 0x000fc8000fffe03f */
[----:B------:R-:W-:-:S13]  /*11410*/  PLOP3.LUT P1, PT, PT, PT, UP0, 0x80, 0x0 ;  /* 0x000000000000781c */ /* 0x000fda0003f2f008 */
[----:B------:R-:W-:Y:S05]  /*11420*/  @!P1 BRA `(.L_x_1001) ;  /* 0x0000000000449947 */ /* 0x000fea0003800000 */
        /* <DEDUP_REMOVED lines=10> */
.L_x_1002:
[----:B------:R-:W-:-:S11]  /*114d0*/  UISETP.NE.AND UP0, UPT, UR5, 0x1, UPT ;  /* 0x000000010500788c */ /* 0x000fd6000bf05270 */
[----:B------:R-:W-:Y:S02]  /*114e0*/  @UP0 ULDC.64 UR14, c[0x0][0x9e8] ;  /* 0x00027a00000e0ab9 */ /* 0x000fe40000000a00 */
[----:B------:R-:W-:-:S04]  /*114f0*/  UIMAD.WIDE.U32 UR6, UR8, UR14, URZ ;  /* 0x0000000e080672a5 */ /* 0x000fc8000f8e003f */
[----:B------:R-:W-:-:S12]  /*11500*/  @UP0 USHF.R.U32.HI UR8, URZ, UR15, UR7 ;  /* 0x0000000f3f080299 */ /* 0x000fd80008011607 */
.L_x_1003:
[----:B------:R-:W-:-:S04]  /*11510*/  UIMAD UR8, UR8, UR5, UR5 ;  /* 0x00000005080872a4 */ /* 0x000fc8000f8e0205 */
[----:B------:R-:W-:-:S04]  /*11520*/  UISETP.LT.AND UP0, UPT, UR4, UR8, UPT ;  /* 0x000000080400728c */ /* 0x000fc8000bf01270 */
[----:B------:R-:W-:-:S12]  /*11530*/  USEL UR4, UR4, UR8, UP0 ;  /* 0x0000000804047287 */ /* 0x000fd80008000000 */
.L_x_1001:
[----:B------:R-:W-:Y:S01]  /*11540*/  UIADD3 UR6, UR4, 0x5f, URZ ;  /* 0x0000005f04067890 */ /* 0x000fe2000fffe03f */
[----:B------:R-:W-:Y:S01]  /*11550*/  @UP1 ULDC UR8, c[0x0][0x44c] ;  /* 0x0001130000081ab9 */ /* 0x000fe20000000800 */
[----:B------:R-:W-:Y:S02]  /*11560*/  @UP1 ULDC UR13, c[0x0][0x450] ;  /* 0x00011400000d1ab9 */ /* 0x000fe40000000800 */
[----:B------:R-:W-:Y:S02]  /*11570*/  UIMAD.WIDE UR6, UR6, 0x2aaaaaab, URZ ;  /* 0x2aaaaaab060678a5 */ /* 0x000fe4000f8e023f */
[----:B------:R-:W-:Y:S02]  /*11580*/  UIMAD.WIDE.U32 UR8, UR45, UR8, URZ ;  /* 0x000000082d0872a5 */ /* 0x000fe4000f8e003f */
[----:B------:R-:W-:Y:S01]  /*11590*/  USHF.R.U32.HI UR42, URZ, 0x1f, UR7 ;  /* 0x0000001f3f2a7899 */ /* 0x000fe20008011607 */
[----:B------:R-:W-:Y:S01]  /*115a0*/  UMOV UR4, UR45 ;  /* 0x0000002d00047c82 */ /* 0x000fe20008000000 */
[----:B------:R-:W-:-:S02]  /*115b0*/  UIMAD UR10, UR10, UR12, -UR11 ;  /* 0x0000000c0a0a72a4 */ /* 0x000fc4000f8e0a0b */
[----:B------:R-:W-:Y:S02]  /*115c0*/  @UP1 USHF.R.U32.HI UR4, URZ, UR13, UR9 ;  /* 0x0000000d3f041299 */ /* 0x000fe40008011609 */
[----:B------:R-:W-:Y:S02]  /*115d0*/  ULEA.HI.SX32 UR42, UR7, UR42, 0x1c ;  /* 0x0000002a072a7291 */ /* 0x000fe4000f8fe23f */
[----:B------:R-:W-:Y:S02]  /*115e0*/  UIADD3 UR4, UR10, UR4, URZ ;  /* 0x000000040a047290 */ /* 0x000fe4000fffe03f */
[----:B------:R-:W-:Y:S01]  /*115f0*/  UISETP.LT.AND UP0, UPT, UR43, UR42, UPT ;  /* 0x0000002a2b00728c */ /* 0x000fe2000bf01270 */
[----:B------:R-:W-:Y:S02]  /*11600*/  ULDC UR8, c[0x0][0x9dc] ;  /* 0x0002770000087ab9 */ /* 0x000fe40000000800 */
[----:B------:R-:W-:Y:S02]  /*11610*/  UIADD3 UR8, UR4, -UR8, URZ ;  /* 0x8000000804087290 */ /* 0x000fe4000fffe03f */
[----:B------:R-:W-:Y:S01]  /*11620*/  USEL UR12, UR43, UR42, UP0 ;  /* 0x0000002a2b0c7287 */ /* 0x000fe20008000000 */
[----:B------:R-:W-:Y:S11]  /*11630*/  @!P1 BRA `(.L_x_1004) ;  /* 0x0000000000449947 */ /* 0x000ff60003800000 */
        /* <DEDUP_REMOVED lines=10> */
.L_x_1005:
[----:B------:R-:W-:-:S11]  /*116e0*/  UISETP.NE.AND UP0, UPT, UR5, 0x1, UPT ;  /* 0x000000010500788c */ /* 0x000fd6000bf05270 */
[----:B------:R-:W-:Y:S02]  /*116f0*/  @UP0 ULDC.64 UR10, c[0x0][0x9e8] ;  /* 0x00027a00000a0ab9 */ /* 0x000fe40000000a00 */
[----:B------:R-:W-:-:S04]  /*11700*/  UIMAD.WIDE.U32 UR6, UR4, UR10, URZ ;  /* 0x0000000a040672a5 */ /* 0x000fc8000f8e003f */
[----:B------:R-:W-:-:S12]  /*11710*/  @UP0 USHF.R.U32.HI UR4, URZ, UR11, UR7 ;  /* 0x0000000b3f040299 */ /* 0x000fd80008011607 */
.L_x_1006:
[----:B------:R-:W-:-:S04]  /*11720*/  UIMAD UR4, UR4, UR5, URZ ;  /* 0x00000005040472a4 */ /* 0x000fc8000f8e023f */
[----:B------:R-:W-:-:S04]  /*11730*/  UISETP.LT.AND UP0, UPT, UR8, UR4, UPT ;  /* 0x000000040800728c */ /* 0x000fc8000bf01270 */
[----:B------:R-:W-:-:S12]  /*11740*/  USEL UR8, UR8, UR4, !UP0 ;  /* 0x0000000408087287 */ /* 0x000fd8000c000000 */
.L_x_1004:
[----:B------:R-:W-:Y:S02]  /*11750*/  UIMAD.WIDE UR4, UR8, 0x2aaaaaab, URZ ;  /* 0x2aaaaaab080478a5 */ /* 0x000fe4000f8e023f */
[----:B------:R-:W-:Y:S02]  /*11760*/  USHF.R.U32.HI UR10, URZ, 0x10, UR44 ;  /* 0x000000103f0a7899 */ /* 0x000fe4000801162c */
[----:B------:R-:W-:Y:S02]  /*11770*/  USHF.R.U32.HI UR4, URZ, 0x1f, UR5 ;  /* 0x0000001f3f047899 */ /* 0x000fe40008011605 */
[----:B------:R-:W-:Y:S02]  /*11780*/  ULOP3.LUT UR44, UR44, 0xffff, URZ, 0xc0, !UPT ;  /* 0x0000ffff2c2c7892 */ /* 0x000fe4000f8ec03f */
[----:B------:R-:W-:Y:S01]  /*11790*/  ULEA.HI.SX32 UR4, UR5, UR4, 0x1c ;  /* 0x0000000405047291 */ /* 0x000fe2000f8fe23f */
[----:B------:R-:W-:-:S03]  /*117a0*/  UMOV UR41, URZ ;  /* 0x0000003f00297c82 */ /* 0x000fc60008000000 */
[----:B------:R-:W-:-:S04]  /*117b0*/  UISETP.LT.AND UP0, UPT, URZ, UR4, UPT ;  /* 0x000000043f00728c */ /* 0x000fc8000bf01270 */
[----:B------:R-:W-:Y:S02]  /*117c0*/  USEL UR40, URZ, UR4, !UP0 ;  /* 0x000000043f287287 */ /* 0x000fe4000c000000 */
[----:B------:R-:W-:Y:S02]  /*117d0*/  UISETP.NE.AND UP0, UPT, UR10, URZ, UPT ;  /* 0x0000003f0a00728c */ /* 0x000fe4000bf05270 */
[----:B------:R-:W-:-:S06]  /*117e0*/  UISETP.GT.AND UP1, UPT, UR12, UR40, UPT ;  /* 0x000000280c00728c */ /* 0x000fcc000bf24270 */
[----:B------:R-:W-:-:S03]  /*117f0*/  PLOP3.LUT P0, PT, PT, PT, UP1, 0x80, 0x0 ;  /* 0x000000000000781c */ /* 0x000fc60003f0f018 */
[----:B------:R-:W-:-:S10]  /*11800*/  @!UP0 ULDC UR10, c[0x0][0x9f0] ;  /* 0x00027c00000a8ab9 */ /* 0x000fd40000000800 */
[----:B------:R-:W-:Y:S05]  /*11810*/  @!P0 BRA `(.L_x_1007) ;  /* 0x0000000000808947 */ /* 0x000fea0003800000 */
[----:B------:R-:W-:Y:S01]  /*11820*/  IMAD.U32 R3, RZ, RZ, UR10 ;  /* 0x0000000aff037e24 */ /* 0x000fe2000f8e00ff */
[----:B------:R-:W-:-:S04]  /*11830*/  UIADD3 UR4, UR10, -0x1, UR12 ;  /* 0xffffffff0a047890 */ /* 0x000fc8000fffe00c */
[-C--:B------:R-:W-:Y:S01]  /*11840*/  IABS R0, R3.reuse ;  /* 0x0000000300007213 */ /* 0x080fe20000000000 */
[----:B------:R-:W-:Y:S01]  /*11850*/  UIADD3 UR6, -UR40, UR4, URZ ;  /* 0x0000000428067290 */ /* 0x000fe2000fffe13f */
[----:B------:R-:W-:Y:S02]  /*11860*/  IABS R3, R3 ;  /* 0x0000000300037213 */ /* 0x000fe40000000000 */
[----:B------:R-:W-:Y:S01]  /*11870*/  R2UR UR11, R0 ;  /* 0x00000000000b72ca */ /* 0x000fe200000e0000 */
[----:B------:R-:W-:Y:S02]  /*11880*/  UMOV UR4, URZ ;  /* 0x0000003f00047c82 */ /* 0x000fe40008000000 */
[----:B------:R-:W-:-:S05]  /*11890*/  IMAD.MOV R3, RZ, RZ, -R3 ;  /* 0x000000ffff037224 */ /* 0x000fca00078e0a03 */
[----:B------:R-:W-:-:S05]  /*118a0*/  R2UR UR9, R3 ;  /* 0x00000000030972ca */ /* 0x000fca00000e0000 */
[----:B------:R-:W0:Y:S08]  /*118b0*/  I2F.RP R0, UR11 ;  /* 0x0000000b00007d06 */ /* 0x000e300008209400 */
[----:B0-----:R-:W0:Y:S02]  /*118c0*/  MUFU.RCP R0, R0 ;  /* 0x0000000000007308 */ /* 0x001e240000001000 */
[----:B0-----:R-:W-:Y:S01]  /*118d0*/  VIADD R2, R0, 0xffffffe ;  /* 0x0ffffffe00027836 */ /* 0x001fe20000000000 */
[----:B------:R-:W-:Y:S01]  /*118e0*/  IABS R0, UR6 ;  /* 0x0000000600007c13 */ /* 0x000fe20008000000 */
[----:B------:R-:W-:-:S03]  /*118f0*/  ULOP3.LUT UR6, UR6, UR10, URZ, 0x3c, !UPT ;  /* 0x0000000a06067292 */ /* 0x000fc6000f8e3c3f */
[----:B------:R-:W-:Y:S01]  /*11900*/  R2UR UR8, R0 ;  /* 0x00000000000872ca */ /* 0x000fe200000e0000 */
[----:B------:R-:W0:Y:S02]  /*11910*/  F2I.FTZ.U32.TRUNC.NTZ R2, R2 ;  /* 0x0000000200027305 */ /* 0x000e24000021f000 */
        /* <DEDUP_REMOVED lines=16> */
.L_x_1007:
[----:B------:R-:W-:Y:S01]  /*11a20*/  UIMAD UR39, UR44, UR41, UR40 ;  /* 0x000000292c2772a4 */ /* 0x000fe2000f8e0228 */
[----:B------:R-:W-:Y:S02]  /*11a30*/  IMAD.U32 R0, RZ, RZ, UR12 ;  /* 0x0000000cff007e24 */ /* 0x000fe4000f8e00ff */
[----:B------:R-:W-:-:S03]  /*11a40*/  IMAD.MOV.U32 R10, RZ, RZ, 0x1 ;  /* 0x00000001ff0a7424 */ /* 0x000fc600078e00ff */
        /* <DEDUP_REMOVED lines=30> */
.L_x_1008:
        /* <DEDUP_REMOVED lines=20> */
.L_x_1010:
        /* <DEDUP_REMOVED lines=15> */
.L_x_1009:
[----:B------:R-:W0:Y:S01]  /*11e60*/  LDC.64 R2, c[0x0][0x9f8] ;  /* 0x00027e00ff027b82 */ /* 0x000e220000000a00 */
[----:B------:R-:W-:-:S07]  /*11e70*/  ULDC.64 UR4, c[0x0][0x208] ;  /* 0x0000820000047ab9 */ /* 0x000fce0000000a00 */
[----:B------:R-:W1:Y:S01]  /*11e80*/  LDC.64 R4, c[0x0][0x418] ;  /* 0x00010600ff047b82 */ /* 0x000e620000000a00 */
[----:B0-----:R-:W-:-:S04]  /*11e90*/  ISETP.NE.U32.AND P0, PT, R2, RZ, PT ;  /* 0x000000ff0200720c */ /* 0x001fc80003f05070 */
[----:B------:R-:W-:-:S13]  /*11ea0*/  ISETP.NE.AND.EX P0, PT, R3, RZ, PT, P0 ;  /* 0x000000ff0300720c */ /* 0x000fda0003f05300 */
[----:B------:R-:W0:Y:S02]  /*11eb0*/  @P0 LDC.64 R2, c[0x0][0x9f8] ;  /* 0x00027e00ff020b82 */ /* 0x000e240000000a00 */
[----:B0-----:R-:W-:-:S05]  /*11ec0*/  @P0 IMAD.WIDE R2, R19, 0x4, R2 ;  /* 0x0000000413020825 */ /* 0x001fca00078e0202 */
[----:B------:R-:W2:Y:S01]  /*11ed0*/  @P0 LDG.E R19, desc[UR4][R2.64] ;  /* 0x0000000402130981 */ /* 0x000ea2000c1e1900 */
[----:B-1----:R-:W-:Y:S01]  /*11ee0*/  ISETP.NE.U32.AND P0, PT, R4, RZ, PT ;  /* 0x000000ff0400720c */ /* 0x002fe20003f05070 */
[----:B------:R-:W-:Y:S01]  /*11ef0*/  UMOV UR4, 0xffffffff ;  /* 0xffffffff00047882 */ /* 0x000fe20000000000 */
[----:B------:R-:W-:Y:S01]  /*11f00*/  LOP3.LUT R17, R17, 0xfffffffe, RZ, 0xc0, !PT ;  /* 0xfffffffe11117812 */ /* 0x000fe200078ec0ff */
[----:B------:R-:W0:Y:S01]  /*11f10*/  S2R R0, SR_TID.X ;  /* 0x0000000000007919 */ /* 0x000e220000002100 */
[----:B------:R-:W-:Y:S01]  /*11f20*/  ISETP.NE.AND.EX P1, PT, R5, RZ, PT, P0 ;  /* 0x000000ff0500720c */ /* 0x000fe20003f25300 */
[----:B------:R-:W-:-:S12]  /*11f30*/  VIADD R18, R18, 0xffffffff ;  /* 0xffffffff12127836 */ /* 0x000fd80000000000 */
[----:B------:R-:W-:Y:S02]  /*11f40*/  @P1 LOP3.LUT R17, R17, 0x1, RZ, 0xfc, !PT ;  /* 0x0000000111111812 */ /* 0x000fe400078efcff */
[----:B0-----:R-:W-:-:S04]  /*11f50*/  SHF.R.U32.HI R0, RZ, 0x5, R0 ;  /* 0x00000005ff007819 */ /* 0x001fc80000011600 */
[----:B------:R-:W-:Y:S02]  /*11f60*/  LOP3.LUT R0, R0, 0x3, RZ, 0xc0, !PT ;  /* 0x0000000300007812 */ /* 0x000fe400078ec0ff */
[----:B--2---:R-:W-:Y:S02]  /*11f70*/  SHF.R.S32.HI R7, RZ, 0x1f, R19 ;  /* 0x0000001fff077819 */ /* 0x004fe40000011413 */
[----:B------:R-:W-:-:S03]  /*11f80*/  SEL R16, R19, RZ, !P1 ;  /* 0x000000ff13107207 */ /* 0x000fc60004800000 */
[----:B------:R0:W-:Y:S01]  /*11f90*/  STL [R1], R7 ;  /* 0x0000000701007387 */ /* 0x0001e20000100800 */
[----:B------:R-:W-:Y:S05]  /*11fa0*/  BRA.DIV UR4, `(.L_x_1011) ;  /* 0x0000003a04a47947 */ /* 0x000fea000b800000 */
[----:B------:R1:W2:Y:S02]  /*11fb0*/  SHFL.IDX PT, R14, R0, RZ, 0x1f ;  /* 0x00001fff000e7589 */ /* 0x0002a400000e0000 */
.L_x_1095:
[----:B--2---:R-:W-:Y:S02]  /*11fc0*/  ISETP.NE.AND P0, PT, R14, RZ, PT ;  /* 0x000000ff0e00720c */ /* 0x004fe40003f05270 */
[----:B------:R-:W-:Y:S02]  /*11fd0*/  PLOP3.LUT P2, PT, PT, PT, PT, 0x8, 0x0 ;  /* 0x000000000000781c */ /* 0x000fe40003f4e170 */
[----:B------:R-:W-:-:S11]  /*11fe0*/  LOP3.LUT R17, R17, 0xfffffffd, RZ, 0xc0, !PT ;  /* 0xfffffffd11117812 */ /* 0x000fd600078ec0ff */
[----:B------:R-:W-:Y:S01]  /*11ff0*/  @P2 LOP3.LUT R17, R17, 0x2, RZ, 0xfc, !PT ;  /* 0x0000000211112812 */ /* 0x000fe200078efcff */
[----:B------:R-:W-:Y:S06]  /*12000*/  @P0 BRA `(.L_x_1012) ;  /* 0x0000000400180947 */ /* 0x000fec0003800000 */
[----:B------:R-:W-:-:S03]  /*12010*/  UMOV UR4, 0xffffffff ;  /* 0xffffffff00047882 */ /* 0x000fc60000000000 */
[----:B------:R-:W-:Y:S05]  /*12020*/  BRA.DIV UR4, `(.L_x_1013) ;  /* 0x0000003a04a47947 */ /* 0x000fea000b800000 */
[----:B------:R-:W-:-:S13]  /*12030*/  ELECT P6, URZ, PT ;  /* 0x00000000003f782f */ /* 0x000fda00038c0000 */
.L_x_1098:
[----:B------:R-:W-:Y:S05]  /*12040*/  @!P6 BRA `(.L_x_1012) ;  /* 0x000000040008e947 */ /* 0x000fea0003800000 */
[----:B------:R-:W-:Y:S01]  /*12050*/  IMAD.MOV.U32 R16, RZ, RZ, R19 ;  /* 0x000000ffff107224 */ /* 0x000fe200078e0013 */
[----:B------:R-:W-:Y:S06]  /*12060*/  @!P1 BRA `(.L_x_1014) ;  /* 0x00000000004c9947 */ /* 0x000fec0003800000 */
[----:B------:R-:W2:Y:S01]  /*12070*/  LDC R6, c[0x0][0x43c] ;  /* 0x00010f00ff067b82 */ /* 0x000ea20000000800 */
[----:B-1----:R-:W-:Y:S01]  /*12080*/  IMAD.MOV.U32 R0, RZ, RZ, R18 ;  /* 0x000000ffff007224 */ /* 0x002fe200078e0012 */
[----:B------:R-:W-:Y:S01]  /*12090*/  ULDC.64 UR4, c[0x0][0x428] ;  /* 0x00010a0000047ab9 */ /* 0x000fe20000000a00 */
[----:B------:R-:W-:Y:S01]  /*120a0*/  ULDC.64 UR6, c[0x0][0x208] ;  /* 0x0000820000067ab9 */ /* 0x000fe20000000a00 */
[----:B------:R-:W-:-:S04]  /*120b0*/  IMAD R8, R7, UR4, RZ ;  /* 0x0000000407087c24 */ /* 0x000fc8000f8e02ff */
[----:B0-----:R-:W-:Y:S01]  /*120c0*/  IMAD R7, R19, UR5, R8 ;  /* 0x0000000513077c24 */ /* 0x001fe2000f8e0208 */
[----:B--2---:R-:W-:-:S13]  /*120d0*/  ISETP.NE.AND P0, PT, R6, 0x1, PT ;  /* 0x000000010600780c */ /* 0x004fda0003f05270 */
        /* <DEDUP_REMOVED lines=10> */
[----:B------:R-:W-:-:S04]  /*12180*/  IMAD.MOV R3, RZ, RZ, -R0 ;  /* 0x000000ffff037224 */ /* 0x000fc800078e0a00 */
[----:B------:R-:W-:-:S07]  /*12190*/  IMAD R18, R6, R3, R18 ;  /* 0x0000000306127224 */ /* 0x000fce00078e0212 */
.L_x_1014:
[----:B-1----:R-:W-:Y:S01]  /*121a0*/  IMAD.MOV.U32 R0, RZ, RZ, 0x1 ;  /* 0x00000001ff007424 */ /* 0x002fe200078e00ff */
[----:B------:R-:W1:Y:S04]  /*121b0*/  S2R R9, SR_TID.X ;  /* 0x0000000000097919 */ /* 0x000e680000002100 */
[----:B------:R-:W-:-:S04]  /*121c0*/  SHF.L.U32 R0, R0, 0x1f, RZ ;  /* 0x0000001f00007819 */ /* 0x000fc800000006ff */
[----:B------:R-:W3:Y:S01]  /*121d0*/  SYNCS.PHASECHK.TRANS64.TRYWAIT P0, [UR38+0x30840], R0 ;  /* 0x03084000ff0075a7 */ /* 0x000ee20008000166 */
[----:B-1----:R-:W-:-:S04]  /*121e0*/  LOP3.LUT R2, R9, 0x7f, RZ, 0xc0, !PT ;  /* 0x0000007f09027812 */ /* 0x002fc800078ec0ff */
[----:B------:R-:W-:Y:S01]  /*121f0*/  ISETP.NE.AND P1, PT, R2, RZ, PT ;  /* 0x000000ff0200720c */ /* 0x000fe20003f25270 */
[----:B---3--:R-:W-:-:S12]  /*12200*/  @!P0 BRA `(.L_x_1015) ;  /* 0x00000038004c8947 */ /* 0x008fd80003800000 */
.L_x_1099:
[----:B------:R-:W-:Y:S05]  /*12210*/  @P1 BRA `(.L_x_1016) ;  /* 0x0000000000181947 */ /* 0x000fea0003800000 */
[----:B------:R-:W3:Y:S01]  /*12220*/  S2R R2, SR_TID.X ;  /* 0x0000000000027919 */ /* 0x000ee20000002100 */
[----:B-1----:R-:W-:-:S04]  /*12230*/  IMAD.MOV.U32 R0, RZ, RZ, 0x9000 ;  /* 0x00009000ff007424 */ /* 0x002fc800078e00ff */
[----:B------:R4:W-:Y:S01]  /*12240*/  SYNCS.ARRIVE.TRANS64 RZ, [UR38+0x30830], R0 ;  /* 0x03083000ffff79a7 */ /* 0x0009e20008000026 */
[----:B---3--:R-:W-:-:S13]  /*12250*/  LOP3.LUT P0, RZ, R2, 0x1f, RZ, 0xc0, !PT ;  /* 0x0000001f02ff7812 */ /* 0x008fda000780c0ff */
[----:B----4-:R-:W-:Y:S05]  /*12260*/  @!P0 BRA `(.L_x_1016) ;  /* 0x0000000000048947 */ /* 0x010fea0003800000 */
[----:B------:R-:W-:Y:S01]  /*12270*/  BPT.TRAP 0x1 ;  /* 0x000000040000795c */ /* 0x000fe20000300000 */
.L_x_1016:
[----:B------:R-:W-:Y:S01]  /*12280*/  R2UR UR11, R18 ;  /* 0x00000000120b72ca */ /* 0x000fe200000e0000 */
[----:B------:R-:W-:Y:S01]  /*12290*/  ULDC.64 UR4, c[0x0][0x198] ;  /* 0x0000660000047ab9 */ /* 0x000fe20000000a00 */
[----:B-----5:R-:W-:Y:S01]  /*122a0*/  R2UR UR13, R16 ;  /* 0x00000000100d72ca */ /* 0x020fe200000e0000 */
[----:B------:R-:W-:Y:S01]  /*122b0*/  UIADD3 UR4, UP0, UR4, 0x370, URZ ;  /* 0x0000037004047890 */ /* 0x000fe2000ff1e03f */
[----:B------:R-:W-:Y:S01]  /*122c0*/  PLOP3.LUT P0, PT, PT, PT, PT, 0x80, 0x0 ;  /* 0x000000000000781c */ /* 0x000fe20003f0f070 */
[----:B------:R-:W-:Y:S01]  /*122d0*/  UIADD3 UR8, UR38, 0x1e400, URZ ;  /* 0x0001e40026087890 */ /* 0x000fe2000fffe03f */
[----:B------:R-:W-:Y:S01]  /*122e0*/  LOP3.LUT R17, R17, 0xfffffffd, RZ, 0xc0, !PT ;  /* 0xfffffffd11117812 */ /* 0x000fe200078ec0ff */
[----:B------:R-:W-:Y:S02]  /*122f0*/  UIADD3 UR9, UR38, 0x30830, URZ ;  /* 0x0003083026097890 */ /* 0x000fe4000fffe03f */
[----:B------:R-:W-:Y:S02]  /*12300*/  UIADD3.X UR5, URZ, UR5, URZ, UP0, !UPT ;  /* 0x000000053f057290 */ /* 0x000fe400087fe43f */
[----:B------:R-:W-:-:S02]  /*12310*/  UIADD3 UR24, UR38, 0x21400, URZ ;  /* 0x0002140026187890 */ /* 0x000fc4000fffe03f */
[----:B------:R-:W-:Y:S02]  /*12320*/  UIMAD UR11, UR11, 0x60, URZ ;  /* 0x000000600b0b78a4 */ /* 0x000fe4000f8e023f */
        /* <DEDUP_REMOVED lines=16> */
[----:B------:R-:W-:Y:S01]  /*12430*/  @P0 LOP3.LUT R17, R17, 0x2, RZ, 0xfc, !PT ;  /* 0x0000000211110812 */ /* 0x000fe200078efcff */
[----:B------:R3:W-:Y:S01]  /*12440*/  UTMALDG.4D [UR24], [UR4], desc[UR6] ;  /* 0x00000618040075b4 */ /* 0x0007e20008019000 */
[----:B------:R3:W-:Y:S02]  /*12450*/  UTMALDG.4D [UR16], [UR4], desc[UR6] ;  /* 0x00000610040075b4 */ /* 0x0007e40008019000 */
[----:B---3--:R-:W-:-:S03]  /*12460*/  NOP ;  /* 0x0000000000007918 */ /* 0x008fc60000000000 */
.L_x_1012:
        /* <DEDUP_REMOVED lines=10> */
[----:B--2---:R-:W-:Y:S02]  /*12510*/  IMAD.U32 R4, RZ, RZ, UR6 ;  /* 0x00000006ff047e24 */ /* 0x004fe4000f8e00ff */
[----:B-1----:R-:W1:Y:S01]  /*12520*/  LDC.64 R2, c[0x4][R2] ;  /* 0x0100000002027b82 */ /* 0x002e620000000a00 */
[----:B------:R-:W-:Y:S02]  /*12530*/  IMAD.U32 R5, RZ, RZ, UR7 ;  /* 0x00000007ff057e24 */ /* 0x000fe4000f8e00ff */
[----:B------:R-:W-:Y:S02]  /*12540*/  IMAD.U32 R6, RZ, RZ, UR8 ;  /* 0x00000008ff067e24 */ /* 0x000fe4000f8e00ff */
[----:B0-----:R-:W-:-:S02]  /*12550*/  IMAD.U32 R7, RZ, RZ, UR9 ;  /* 0x00000009ff077e24 */ /* 0x001fc4000f8e00ff */
[----:B------:R-:W-:Y:S02]  /*12560*/  IMAD.U32 R10, RZ, RZ, UR4 ;  /* 0x00000004ff0a7e24 */ /* 0x000fe4000f8e00ff */
[----:B------:R-:W-:Y:S02]  /*12570*/  IMAD.U32 R11, RZ, RZ, UR5 ;  /* 0x00000005ff0b7e24 */ /* 0x000fe4000f8e00ff */
[----:B------:R-:W-:Y:S02]  /*12580*/  IMAD.MOV.U32 R8, RZ, RZ, 0x70 ;  /* 0x00000070ff087424 */ /* 0x000fe400078e00ff */
[----:B------:R-:W-:Y:S02]  /*12590*/  IMAD.MOV.U32 R12, RZ, RZ, 0x1 ;  /* 0x00000001ff0c7424 */ /* 0x000fe400078e00ff */
[----:B------:R-:W-:-:S07]  /*125a0*/  IMAD.MOV.U32 R13, RZ, RZ, RZ ;  /* 0x000000ffff0d7224 */ /* 0x000fce00078e00ff */
[----:B------:R-:W-:-:S07]  /*125b0*/  LEPC R20, `(.L_x_1017) ;  /* 0x000000001014794e */ /* 0x000fce0000000000 */
[----:B-1----:R-:W-:Y:S05]  /*125c0*/  CALL.ABS.NOINC R2 ;  /* 0x0000000002007343 */ /* 0x002fea0003c00000 */
.L_x_1017:
[----:B0-----:R-:W0:Y:S01]  /*125d0*/  LDC R7, c[0x0][0x448] ;  /* 0x00011200ff077b82 */ /* 0x001e220000000800 */
[----:B------:R-:W3:Y:S01]  /*125e0*/  S2R R13, SR_TID.X ;  /* 0x00000000000d7919 */ /* 0x000ee20000002100 */
[----:B------:R-:W-:Y:S01]  /*125f0*/  USHF.R.S32.HI UR4, URZ, 0x1f, UR36 ;  /* 0x0000001f3f047899 */ /* 0x000fe20008011424 */
[----:B------:R-:W-:Y:S01]  /*12600*/  ULDC.64 UR8, c[0x0][0x2d8] ;  /* 0x0000b60000087ab9 */ /* 0x000fe20000000a00 */
[----:B------:R-:W4:Y:S02]  /*12610*/  S2R R8, SR_CTAID.Z ;  /* 0x0000000000087919 */ /* 0x000f240000002700 */
[----:B------:R-:W-:Y:S02]  /*12620*/  UIMAD UR6, UR4, UR8, URZ ;  /* 0x00000008040672a4 */ /* 0x000fe4000f8e023f */
[----:B------:R-:W-:Y:S02]  /*12630*/  UIMAD.WIDE.U32 UR4, UR36, UR8, URZ ;  /* 0x00000008240472a5 */ /* 0x000fe4000f8e003f */
[----:B------:R-:W-:-:S04]  /*12640*/  UIMAD UR6, UR36, UR9, UR6 ;  /* 0x00000009240672a4 */ /* 0x000fc8000f8e0206 */
[----:B------:R-:W-:Y:S01]  /*12650*/  UIADD3 UR5, UR5, UR6, URZ ;  /* 0x0000000605057290 */ /* 0x000fe2000fffe03f */
[----:B0-----:R-:W-:Y:S02]  /*12660*/  ISETP.NE.AND P0, PT, R7, 0x1, PT ;  /* 0x000000010700780c */ /* 0x001fe40003f05270 */
[C---:B---3--:R-:W-:Y:S01]  /*12670*/  LOP3.LUT R12, R13.reuse, 0x7f, RZ, 0xc0, !PT ;  /* 0x0000007f0d0c7812 */ /* 0x048fe200078ec0ff */
[----:B-1----:R-:W-:-:S10]  /*12680*/  IMAD.SHL.U32 R3, R13, 0x10, RZ ;  /* 0x000000100d037824 */ /* 0x002fd400078e00ff */
[----:B--2---:R-:W0:Y:S01]  /*12690*/  @P0 LDC R5, c[0x0][0x44c] ;  /* 0x00011300ff050b82 */ /* 0x004e220000000800 */
[----:B------:R-:W-:-:S04]  /*126a0*/  SHF.R.U32.HI R6, RZ, 0x3, R12 ;  /* 0x00000003ff067819 */ /* 0x000fc8000001160c */
[----:B------:R-:W-:-:S03]  /*126b0*/  LOP3.LUT R0, R6, 0x70, R3, 0xf8, !PT ;  /* 0x0000007006007812 */ /* 0x000fc600078ef803 */
[----:B------:R-:W1:Y:S02]  /*126c0*/  @P0 LDC R4, c[0x0][0x450] ;  /* 0x00011400ff040b82 */ /* 0x000e640000000800 */
[----:B------:R-:W-:-:S04]  /*126d0*/  VIADD R0, R0, UR45 ;  /* 0x0000002d00007c36 */ /* 0x000fc80008000000 */
[----:B------:R-:W-:Y:S02]  /*126e0*/  IMAD.MOV.U32 R9, RZ, RZ, R0 ;  /* 0x000000ffff097224 */ /* 0x000fe400078e0000 */
[----:B------:R-:W2:Y:S01]  /*126f0*/  LDC.64 R2, c[0x0][0x2e0] ;  /* 0x0000b800ff027b82 */ /* 0x000ea20000000a00 */
[----:B0-----:R-:W-:-:S05]  /*12700*/  @P0 IMAD.HI.U32 R5, R0, R5, RZ ;  /* 0x0000000500050227 */ /* 0x001fca00078e00ff */
[----:B-1----:R-:W-:Y:S02]  /*12710*/  @P0 SHF.R.U32.HI R9, RZ, R4, R5 ;  /* 0x00000004ff090219 */ /* 0x002fe40000011605 */
[----:B----4-:R-:W-:-:S05]  /*12720*/  SHF.R.S32.HI R5, RZ, 0x1f, R8 ;  /* 0x0000001fff057819 */ /* 0x010fca0000011408 */
[----:B--2---:R-:W-:-:S04]  /*12730*/  IMAD R4, R5, R2, RZ ;  /* 0x0000000205047224 */ /* 0x004fc800078e02ff */
[C---:B------:R-:W-:Y:S01]  /*12740*/  IMAD R5, R8.reuse, R3, R4 ;  /* 0x0000000308057224 */ /* 0x040fe200078e0204 */
[----:B------:R-:W-:Y:S01]  /*12750*/  SHF.R.S32.HI R4, RZ, 0x1f, R9 ;  /* 0x0000001fff047819 */ /* 0x000fe20000011409 */
[----:B------:R-:W-:Y:S01]  /*12760*/  IMAD.WIDE.U32 R2, R8, R2, UR4 ;  /* 0x0000000408027e25 */ /* 0x000fe2000f8e0002 */
[----:B------:R-:W-:-:S03]  /*12770*/  ULDC.64 UR4, c[0x0][0x2d0] ;  /* 0x0000b40000047ab9 */ /* 0x000fc60000000a00 */
[----:B------:R-:W-:Y:S02]  /*12780*/  IMAD.IADD R3, R3, 0x1, R5 ;  /* 0x0000000103037824 */ /* 0x000fe400078e0205 */
[----:B------:R-:W-:Y:S02]  /*12790*/  IMAD.MOV R5, RZ, RZ, -R9 ;  /* 0x000000ffff057224 */ /* 0x000fe400078e0a09 */
[----:B------:R-:W-:Y:S02]  /*127a0*/  IMAD R4, R4, UR4, RZ ;  /* 0x0000000404047c24 */ /* 0x000fe4000f8e02ff */
[----:B------:R-:W-:Y:S02]  /*127b0*/  IMAD R5, R7, R5, R0 ;  /* 0x0000000507057224 */ /* 0x000fe400078e0200 */
[C---:B------:R-:W-:Y:S02]  /*127c0*/  IMAD R11, R9.reuse, UR5, R4 ;  /* 0x00000005090b7c24 */ /* 0x040fe4000f8e0204 */
[----:B------:R-:W-:Y:S01]  /*127d0*/  IMAD.WIDE.U32 R2, R9, UR4, R2 ;  /* 0x0000000409027c25 */ /* 0x000fe2000f8e0002 */
[----:B------:R-:W-:Y:S01]  /*127e0*/  SHF.R.S32.HI R0, RZ, 0x1f, R5 ;  /* 0x0000001fff007819 */ /* 0x000fe20000011405 */
[----:B------:R-:W-:-:S02]  /*127f0*/  ULDC.64 UR4, c[0x0][0x2c8] ;  /* 0x0000b20000047ab9 */ /* 0x000fc40000000a00 */
[----:B------:R-:W-:Y:S02]  /*12800*/  IMAD.IADD R3, R3, 0x1, R11 ;  /* 0x0000000103037824 */ /* 0x000fe400078e020b */
[----:B------:R-:W-:Y:S02]  /*12810*/  IMAD R0, R0, UR4, RZ ;  /* 0x0000000400007c24 */ /* 0x000fe4000f8e02ff */
[----:B------:R-:W-:-:S04]  /*12820*/  IMAD.WIDE.U32 R2, R5, UR4, R2 ;  /* 0x0000000405027c25 */ /* 0x000fc8000f8e0002 */
[----:B------:R-:W-:Y:S01]  /*12830*/  IMAD R9, R5, UR5, R0 ;  /* 0x0000000505097c24 */ /* 0x000fe2000f8e0200 */
[----:B------:R-:W-:Y:S02]  /*12840*/  ULDC.64 UR4, c[0x0][0x280] ;  /* 0x0000a00000047ab9 */ /* 0x000fe40000000a00 */
[----:B------:R-:W-:Y:S01]  /*12850*/  LEA R0, P0, R2, UR4, 0x1 ;  /* 0x0000000402007c11 */ /* 0x000fe2000f8008ff */
[----:B------:R-:W-:Y:S01]  /*12860*/  IMAD.IADD R3, R3, 0x1, R9 ;  /* 0x0000000103037824 */ /* 0x000fe200078e0209 */
[----:B------:R-:W-:Y:S01]  /*12870*/  ULDC UR4, c[0x0][0x2b8] ;  /* 0x0000ae0000047ab9 */ /* 0x000fe20000000800 */
[----:B------:R-:W-:-:S03]  /*12880*/  IMAD.SHL.U32 R9, R12, 0x8, RZ ;  /* 0x000000080c097824 */ /* 0x000fc600078e00ff */
        /* <DEDUP_REMOVED lines=14> */
[----:B------:R-:W0:Y:S01]  /*12970*/  SHFL.IDX PT, R2, R8, RZ, 0x181f ;  /* 0x00181fff08027589 */ /* 0x000e2200000e0000 */
[----:B------:R-:W-:Y:S01]  /*12980*/  ULDC UR4, c[0x0][0x288] ;  /* 0x0000a20000047ab9 */ /* 0x000fe20000000800 */
[----:B------:R-:W-:Y:S01]  /*12990*/  VIADD R6, R6, UR45 ;  /* 0x0000002d06067c36 */ /* 0x000fe20008000000 */
[----:B------:R-:W-:Y:S01]  /*129a0*/  ULDC.64 UR6, c[0x0][0x208] ;  /* 0x0000820000067ab9 */ /* 0x000fe20000000a00 */
[----:B------:R-:W1:Y:S01]  /*129b0*/  SHFL.IDX PT, R14, R0, RZ, 0x181f ;  /* 0x00181fff000e7589 */ /* 0x000e6200000e0000 */
[----:B------:R-:W-:Y:S02]  /*129c0*/  IMAD R7, R7, UR4, RZ ;  /* 0x0000000407077c24 */ /* 0x000fe4000f8e02ff */
[C---:B------:R-:W-:Y:S01]  /*129d0*/  VIADD R12, R6.reuse, 0x10 ;  /* 0x00000010060c7836 */ /* 0x040fe20000000000 */
[----:B------:R-:W2:Y:S02]  /*129e0*/  SHFL.IDX PT, R4, R8, 0x1, 0x181f ;  /* 0x00381f0008047f89 */ /* 0x000ea400000e0000 */
[----:B------:R-:W-:-:S13]  /*129f0*/  ISETP.GE.AND P3, PT, R6, R7, PT ;  /* 0x000000070600720c */ /* 0x000fda0003f66270 */
[----:B------:R-:W-:Y:S01]  /*12a00*/  @!P3 LEA R21, R9, UR38, 0x1 ;  /* 0x000000260915bc11 */ /* 0x000fe2000f8e08ff */
[----:B0-----:R-:W-:Y:S02]  /*12a10*/  IMAD.MOV.U32 R3, RZ, RZ, R2 ;  /* 0x000000ffff037224 */ /* 0x001fe400078e0002 */
[----:B-1----:R-:W-:Y:S02]  /*12a20*/  IMAD.MOV.U32 R2, RZ, RZ, R14 ;  /* 0x000000ffff027224 */ /* 0x002fe400078e000e */
[----:B------:R-:W0:Y:S02]  /*12a30*/  SHFL.IDX PT, R14, R0, 0x1, 0x181f ;  /* 0x00381f00000e7f89 */ /* 0x000e2400000e0000 */
[----:B------:R-:W-:-:S04]  /*12a40*/  @!P3 IMAD.WIDE.U32 R2, R10, 0x2, R2 ;  /* 0x000000020a02b825 */ /* 0x000fc800078e0002 */
[----:B--2---:R-:W-:Y:S01]  /*12a50*/  IMAD.MOV.U32 R5, RZ, RZ, R4 ;  /* 0x000000ffff057224 */ /* 0x004fe200078e0004 */
[----:B------:R-:W-:Y:S04]  /*12a60*/  @!P3 LDGSTS.E.BYPASS.LTC128B.128 [R21+0x12400], desc[UR6][R2.64], !P2 ;  /* 0x124000000215bfae */ /* 0x000fe8000d101d46 */
[----:B------:R-:W-:Y:S04]  /*12a70*/  @!P3 LDGSTS.E.BYPASS.LTC128B.128 [R21+0x16400], desc[UR6][R2.64+0x80], !P0 ;  /* 0x164000800215bfae */ /* 0x000fe8000c101d46 */
[----:B------:R1:W-:Y:S01]  /*12a80*/  @!P3 LDGSTS.E.BYPASS.LTC128B.128 [R21+0x1a400], desc[UR6][R2.64+0x100], !P1 ;  /* 0x1a4001000215bfae */ /* 0x0003e2000c901d46 */
[----:B------:R-:W-:Y:S01]  /*12a90*/  ISETP.GE.AND P3, PT, R12, R7, PT ;  /* 0x000000070c00720c */ /* 0x000fe20003f66270 */
[----:B------:R-:W-:-:S02]  /*12aa0*/  VIADD R12, R6, 0x20 ;  /* 0x00000020060c7836 */ /* 0x000fc40000000000 */
[----:B0-----:R-:W-:Y:S02]  /*12ab0*/  IMAD.MOV.U32 R4, RZ, RZ, R14 ;  /* 0x000000ffff047224 */ /* 0x001fe400078e000e */
[----:B------:R-:W-:Y:S08]  /*12ac0*/  SHFL.IDX PT, R14, R0, 0x2, 0x181f ;  /* 0x00581f00000e7f89 */ /* 0x000ff000000e0000 */
[----:B------:R-:W-:Y:S01]  /*12ad0*/  @!P3 IMAD.WIDE.U32 R4, R10, 0x2, R4 ;  /* 0x000000020a04b825 */ /* 0x000fe200078e0004 */
[----:B-1----:R-:W0:Y:S01]  /*12ae0*/  SHFL.IDX PT, R2, R8, 0x2, 0x181f ;  /* 0x00581f0008027f89 */ /* 0x002e2200000e0000 */
[----:B------:R-:W-:-:S05]  /*12af0*/  @!P3 LEA R20, R9, UR38, 0x1 ;  /* 0x000000260914bc11 */ /* 0x000fca000f8e08ff */
[----:B------:R-:W-:Y:S04]  /*12b00*/  @!P3 LDGSTS.E.BYPASS.LTC128B.128 [R20+0x12c00], desc[UR6][R4.64], !P2 ;  /* 0x12c000000414bfae */ /* 0x000fe8000d101d46 */
[----:B------:R-:W-:Y:S04]  /*12b10*/  @!P3 LDGSTS.E.BYPASS.LTC128B.128 [R20+0x16c00], desc[UR6][R4.64+0x80], !P0 ;  /* 0x16c000800414bfae */ /* 0x000fe8000c101d46 */
[----:B------:R1:W-:Y:S01]  /*12b20*/  @!P3 LDGSTS.E.BYPASS.LTC128B.128 [R20+0x1ac00], desc[UR6][R4.64+0x100], !P1 ;  /* 0x1ac001000414bfae */ /* 0x0003e2000c901d46 */
[----:B------:R-:W-:Y:S01]  /*12b30*/  ISETP.GE.AND P3, PT, R12, R7, PT ;  /* 0x000000070c00720c */ /* 0x000fe20003f66270 */
[----:B------:R-:W-:-:S02]  /*12b40*/  VIADD R12, R6, 0x30 ;  /* 0x00000030060c7836 */ /* 0x000fc40000000000 */
[----:B0-----:R-:W-:Y:S02]  /*12b50*/  IMAD.MOV.U32 R3, RZ, RZ, R2 ;  /* 0x000000ffff037224 */ /* 0x001fe400078e0002 */
[----:B------:R-:W-:Y:S01]  /*12b60*/  IMAD.MOV.U32 R2, RZ, RZ, R14 ;  /* 0x000000ffff027224 */ /* 0x000fe200078e000e */
[----:B-1----:R-:W0:Y:S07]  /*12b70*/  SHFL.IDX PT, R4, R8, 0x3, 0x181f ;  /* 0x00781f0008047f89 */ /* 0x002e2e00000e0000 */
[----:B------:R-:W-:Y:S01]  /*12b80*/  @!P3 LEA R21, R9, UR38, 0x1 ;  /* 0x000000260915bc11 */ /* 0x000fe2000f8e08ff */
[----:B------:R-:W-:Y:S01]  /*12b90*/  @!P3 IMAD.WIDE.U32 R2, R10, 0x2, R2 ;  /* 0x000000020a02b825 */ /* 0x000fe200078e0002 */
[----:B------:R-:W1:Y:S04]  /*12ba0*/  SHFL.IDX PT, R14, R0, 0x3, 0x181f ;  /* 0x00781f00000e7f89 */ /* 0x000e6800000e0000 */
[----:B------:R-:W-:Y:S04]  /*12bb0*/  @!P3 LDGSTS.E.BYPASS.LTC128B.128 [R21+0x13400], desc[UR6][R2.64], !P2 ;  /* 0x134000000215bfae */ /* 0x000fe8000d101d46 */
[----:B------:R-:W-:Y:S04]  /*12bc0*/  @!P3 LDGSTS.E.BYPASS.LTC128B.128 [R21+0x17400], desc[UR6][R2.64+0x80], !P0 ;  /* 0x174000800215bfae */ /* 0x000fe8000c101d46 */
[----:B------:R2:W-:Y:S01]  /*12bd0*/  @!P3 LDGSTS.E.BYPASS.LTC128B.128 [R21+0x1b400], desc[UR6][R2.64+0x100], !P1 ;  /* 0x1b4001000215bfae */ /* 0x0005e2000c901d46 */
[----:B------:R-:W-:Y:S01]  /*12be0*/  ISETP.GE.AND P3, PT, R12, R7, PT ;  /* 0x000000070c00720c */ /* 0x000fe20003f66270 */
[----:B------:R-:W-:-:S02]  /*12bf0*/  VIADD R12, R6, 0x40 ;  /* 0x00000040060c7836 */ /* 0x000fc40000000000 */
[----:B0-----:R-:W-:Y:S02]  /*12c00*/  IMAD.MOV.U32 R5, RZ, RZ, R4 ;  /* 0x000000ffff057224 */ /* 0x001fe400078e0004 */
[----:B-1----:R-:W-:Y:S01]  /*12c10*/  IMAD.MOV.U32 R4, RZ, RZ, R14 ;  /* 0x000000ffff047224 */ /* 0x002fe200078e000e */
[----:B--2---:R-:W0:Y:S07]  /*12c20*/  SHFL.IDX PT, R2, R8, 0x4, 0x181f ;  /* 0x00981f0008027f89 */ /* 0x004e2e00000e0000 */
        /* <DEDUP_REMOVED lines=29> */
[----:B0-----:R-:W-:-:S02]  /*12e00*/  IMAD.MOV.U32 R3, RZ, RZ, R2 ;  /* 0x000000ffff037224 */ /* 0x001fc400078e0002 */
[----:B-1----:R-:W-:Y:S01]  /*12e10*/  IMAD.MOV.U32 R2, RZ, RZ, R14 ;  /* 0x000000ffff027224 */ /* 0x002fe200078e000e */
[----:B--2---:R0:W1:Y:S09]  /*12e20*/  SHFL.IDX PT, R4, R8, 0x7, 0x181f ;  /* 0x00f81f0008047f89 */ /* 0x00407200000e0000 */
[----:B------:R-:W-:Y:S01]  /*12e30*/  @!P3 LEA R21, R9, UR38, 0x1 ;  /* 0x000000260915bc11 */ /* 0x000fe2000f8e08ff */
[----:B------:R-:W-:Y:S01]  /*12e40*/  @!P3 IMAD.WIDE.U32 R2, R10, 0x2, R2 ;  /* 0x000000020a02b825 */ /* 0x000fe200078e0002 */
[----:B------:R0:W2:Y:S04]  /*12e50*/  SHFL.IDX PT, R14, R0, 0x7, 0x181f ;  /* 0x00f81f00000e7f89 */ /* 0x0000a800000e0000 */
[----:B------:R0:W-:Y:S04]  /*12e60*/  @!P3 LDGSTS.E.BYPASS.LTC128B.128 [R21+0x15400], desc[UR6][R2.64], !P2 ;  /* 0x154000000215bfae */ /* 0x0001e8000d101d46 */
[----:B------:R0:W-:Y:S04]  /*12e70*/  @!P3 LDGSTS.E.BYPASS.LTC128B.128 [R21+0x19400], desc[UR6][R2.64+0x80], !P0 ;  /* 0x194000800215bfae */ /* 0x0001e8000c101d46 */
[----:B------:R0:W-:Y:S02]  /*12e80*/  @!P3 LDGSTS.E.BYPASS.LTC128B.128 [R21+0x1d400], desc[UR6][R2.64+0x100], !P1 ;  /* 0x1d4001000215bfae */ /* 0x0001e4000c901d46 */
.L_x_1116:
[----:B------:R-:W-:Y:S01]  /*12e90*/  VIADD R6, R6, 0x70 ;  /* 0x0000007006067836 */ /* 0x000fe20000000000 */
[----:B------:R-:W-:Y:S01]  /*12ea0*/  BSSY B0, `(.L_x_1019) ;  /* 0x000000e000007945 */ /* 0x000fe20003800000 */
[----:B0-2---:R-:W-:Y:S02]  /*12eb0*/  IMAD.MOV.U32 R2, RZ, RZ, R14 ;  /* 0x000000ffff027224 */ /* 0x005fe400078e000e */
[----:B-1----:R-:W-:Y:S01]  /*12ec0*/  IMAD.MOV.U32 R3, RZ, RZ, R4 ;  /* 0x000000ffff037224 */ /* 0x002fe200078e0004 */
[----:B------:R-:W-:-:S13]  /*12ed0*/  ISETP.GE.AND P3, PT, R6, R7, PT ;  /* 0x000000070600720c */ /* 0x000fda0003f66270 */
        /* <DEDUP_REMOVED lines=10> */
.L_x_1020:
[----:B------:R-:W-:Y:S05]  /*12f80*/  BSYNC B0 ;  /* 0x0000000000007941 */ /* 0x000fea0003800000 */
.L_x_1019:
        /* <DEDUP_REMOVED lines=12> */
.L_x_1117:
[----:B0-----:R-:W-:Y:S02]  /*13050*/  IMAD.MOV.U32 R10, RZ, RZ, 0x1 ;  /* 0x00000001ff0a7424 */ /* 0x001fe400078e00ff */
[----:B-1----:R-:W-:Y:S01]  /*13060*/  IMAD.MOV.U32 R0, RZ, RZ, RZ ;  /* 0x000000ffff007224 */ /* 0x002fe200078e00ff */
[----:B------:R-:W-:Y:S06]  /*13070*/  @!P1 BRA `(.L_x_1022) ;  /* 0x0000001c009c9947 */ /* 0x000fec0003800000 */
[----:B------:R-:W-:Y:S01]  /*13080*/  UIADD3 UR4, UR44, 0x1, URZ ;  /* 0x000000012c047890 */ /* 0x000fe2000fffe03f */
[----:B------:R-:W0:Y:S01]  /*13090*/  S2R R4, SR_TID.X ;  /* 0x0000000000047919 */ /* 0x000e220000002100 */
[----:B------:R-:W-:Y:S01]  /*130a0*/  ULOP3.LUT UR5, URZ, UR42, URZ, 0x33, !UPT ;  /* 0x0000002a3f057292 */ /* 0x000fe2000f8e333f */
[----:B------:R-:W-:Y:S01]  /*130b0*/  IMAD.MOV.U32 R10, RZ, RZ, 0x1 ;  /* 0x00000001ff0a7424 */ /* 0x000fe200078e00ff */
[----:B------:R-:W-:-:S04]  /*130c0*/  UIMAD UR4, UR4, UR41, URZ ;  /* 0x00000029040472a4 */ /* 0x000fc8000f8e023f */
[----:B------:R-:W-:Y:S01]  /*130d0*/  IMAD.U32 R3, RZ, RZ, UR5 ;  /* 0x00000005ff037e24 */ /* 0x000fe2000f8e00ff */
[----:B------:R-:W-:Y:S01]  /*130e0*/  ULOP3.LUT UR5, URZ, UR39, URZ, 0x33, !UPT ;  /* 0x000000273f057292 */ /* 0x000fe2000f8e333f */
[----:B------:R-:W-:Y:S01]  /*130f0*/  LOP3.LUT R2, RZ, UR4, RZ, 0x33, !PT ;  /* 0x00000004ff027c12 */ /* 0x000fe2000f8e33ff */
[----:B------:R-:W-:-:S03]  /*13100*/  ULOP3.LUT UR4, URZ, UR43, URZ, 0x33, !UPT ;  /* 0x0000002b3f047292 */ /* 0x000fc6000f8e333f */
[----:B------:R-:W-:Y:S01]  /*13110*/  VIADDMNMX R2, R2, -UR40, R3, !PT ;  /* 0x8000002802027c46 */ /* 0x000fe2000f800103 */
[----:B------:R-:W-:-:S03]  /*13120*/  IMAD.MOV.U32 R3, RZ, RZ, 0x2 ;  /* 0x00000002ff037424 */ /* 0x000fc600078e00ff */
[----:B------:R-:W-:-:S04]  /*13130*/  VIMNMX R2, R2, UR4, !PT ;  /* 0x0000000402027c48 */ /* 0x000fc8000ffe0100 */
[----:B------:R-:W-:-:S05]  /*13140*/  VIADDMNMX R3, R2, R3, UR5, !PT ;  /* 0x0000000502037e46 */ /* 0x000fca000f800103 */
[----:B------:R-:W-:-:S05]  /*13150*/  VIADD R5, R3, 0xfffffffe ;  /* 0xfffffffe03057836 */ /* 0x000fca0000000000 */
[-C--:B------:R-:W-:Y:S02]  /*13160*/  ISETP.NE.AND P0, PT, R5, R2.reuse, PT ;  /* 0x000000020500720c */ /* 0x080fe40003f05270 */
[----:B------:R-:W-:Y:S02]  /*13170*/  LOP3.LUT R2, RZ, R2, RZ, 0x33, !PT ;  /* 0x00000002ff027212 */ /* 0x000fe400078e33ff */
[----:B0-----:R-:W-:Y:S01]  /*13180*/  LOP3.LUT R9, R4, 0x1f, RZ, 0xc0, !PT ;  /* 0x0000001f04097812 */ /* 0x001fe200078ec0ff */
[----:B------:R-:W-:Y:S02]  /*13190*/  IMAD.MOV.U32 R4, RZ, RZ, R16 ;  /* 0x000000ffff047224 */ /* 0x000fe400078e0010 */
[----:B------:R-:W-:-:S05]  /*131a0*/  IMAD.IADD R2, R3, 0x1, R2 ;  /* 0x0000000103027824 */ /* 0x000fca00078e0202 */
[----:B------:R-:W-:Y:S01]  /*131b0*/  LOP3.LUT R11, R2, 0x1, RZ, 0xc0, !PT ;  /* 0x00000001020b7812 */ /* 0x000fe200078ec0ff */
[----:B------:R-:W-:Y:S06]  /*131c0*/  @!P0 BRA `(.L_x_1023) ;  /* 0x0000001000e48947 */ /* 0x000fec0003800000 */
[----:B------:R-:W-:Y:S01]  /*131d0*/  BSSY B0, `(.L_x_1023) ;  /* 0x0000138000007945 */ /* 0x000fe20003800000 */
[----:B------:R-:W-:Y:S02]  /*131e0*/  IMAD.IADD R7, R2, 0x1, -R11 ;  /* 0x0000000102077824 */ /* 0x000fe400078e0a0b */
[----:B------:R-:W-:Y:S02]  /*131f0*/  IMAD.MOV.U32 R8, RZ, RZ, 0x1 ;  /* 0x00000001ff087424 */ /* 0x000fe400078e00ff */
[----:B------:R-:W-:-:S07]  /*13200*/  IMAD.MOV.U32 R4, RZ, RZ, R16 ;  /* 0x000000ffff047224 */ /* 0x000fce00078e0010 */
.L_x_1058:
[----:B------:R-:W-:Y:S01]  /*13210*/  LOP3.LUT P0, RZ, R17, 0x2, RZ, 0xc0, !PT ;  /* 0x0000000211ff7812 */ /* 0x000fe2000780c0ff */
[----:B------:R-:W-:Y:S01]  /*13220*/  VIADD R7, R7, 0xfffffffe ;  /* 0xfffffffe07077836 */ /* 0x000fe20000000000 */
[----:B------:R-:W-:Y:S04]  /*13230*/  BSSY B1, `(.L_x_1024) ;  /* 0x0000096000017945 */ /* 0x000fe80003800000 */
[----:B------:R-:W-:-:S07]  /*13240*/  ISETP.NE.AND P1, PT, R7, RZ, PT ;  /* 0x000000ff0700720c */ /* 0x000fce0003f25270 */
[----:B------:R-:W-:Y:S06]  /*13250*/  @!P0 BRA `(.L_x_1025) ;  /* 0x00000008004c8947 */ /* 0x000fec0003800000 */
[----:B------:R-:W-:Y:S01]  /*13260*/  LOP3.LUT P0, RZ, R17, 0x1, RZ, 0xc0, !PT ;  /* 0x0000000111ff7812 */ /* 0x000fe2000780c0ff */
[----:B------:R-:W-:-:S12]  /*13270*/  IMAD.MOV.U32 R10, RZ, RZ, R6 ;  /* 0x000000ffff0a7224 */ /* 0x000fd800078e0006 */
[----:B------:R-:W-:Y:S05]  /*13280*/  @!P0 BRA `(.L_x_1026) ;  /* 0x0000000000508947 */ /* 0x000fea0003800000 */
[----:B------:R-:W2:Y:S01]  /*13290*/  LDL R5, [R1] ;  /* 0x0000000001057983 */ /* 0x000ea20000100800 */
        /* <DEDUP_REMOVED lines=8> */
[--C-:B------:R-:W-:Y:S01]  /*13320*/  SHF.R.S32.HI R3, RZ, 0x1f, R2.reuse ;  /* 0x0000001fff037819 */ /* 0x100fe20000011402 */
[----:B--2---:R-:W-:Y:S02]  /*13330*/  IMAD R4, R5, UR4, RZ ;  /* 0x0000000405047c24 */ /* 0x004fe4000f8e02ff */
[----:B------:R-:W-:Y:S02]  /*13340*/  IMAD.MOV R5, RZ, RZ, -R2 ;  /* 0x000000ffff057224 */ /* 0x000fe400078e0a02 */
[C---:B------:R-:W-:Y:S02]  /*13350*/  IMAD R4, R19.reuse, UR5, R4 ;  /* 0x0000000513047c24 */ /* 0x040fe4000f8e0204 */
[----:B------:R-:W-:Y:S01]  /*13360*/  IMAD.WIDE.U32 R2, R19, UR4, R2 ;  /* 0x0000000413027c25 */ /* 0x000fe2000f8e0002 */
[----:B------:R-:W-:-:S03]  /*13370*/  ULDC.64 UR4, c[0x0][0x418] ;  /* 0x0001060000047ab9 */ /* 0x000fc60000000a00 */
[----:B------:R-:W-:Y:S01]  /*13380*/  IMAD.IADD R3, R4, 0x1, R3 ;  /* 0x0000000104037824 */ /* 0x000fe200078e0203 */
[----:B------:R-:W-:Y:S01]  /*13390*/  LEA R4, P0, R2, UR4, 0x2 ;  /* 0x0000000402047c11 */ /* 0x000fe2000f8010ff */
[----:B------:R-:W-:-:S03]  /*133a0*/  IMAD R10, R10, R5, R6 ;  /* 0x000000050a0a7224 */ /* 0x000fc600078e0206 */
[----:B------:R-:W-:-:S05]  /*133b0*/  LEA.HI.X R5, R2, UR5, R3, 0x2, P0 ;  /* 0x0000000502057c11 */ /* 0x000fca00080f1403 */
[----:B------:R0:W5:Y:S04]  /*133c0*/  LDG.E R4, desc[UR6][R4.64] ;  /* 0x0000000604047981 */ /* 0x000168000c1e1900 */
.L_x_1026:
[----:B------:R-:W1:Y:S01]  /*133d0*/  S2R R2, SR_TID.X ;  /* 0x0000000000027919 */ /* 0x000e620000002100 */
[----:B------:R-:W-:Y:S01]  /*133e0*/  BSSY B2, `(.L_x_1027) ;  /* 0x0000006000027945 */ /* 0x000fe20003800000 */
[----:B-1----:R-:W-:Y:S02]  /*133f0*/  LOP3.LUT R3, R2, 0x7f, RZ, 0xc0, !PT ;  /* 0x0000007f02037812 */ /* 0x002fe400078ec0ff */
[----:B------:R-:W-:Y:S02]  /*13400*/  SHF.L.U32 R2, R8, 0x1f, RZ ;  /* 0x0000001f08027819 */ /* 0x000fe400000006ff */
[----:B------:R-:W-:Y:S02]  /*13410*/  ISETP.NE.AND P2, PT, R3, RZ, PT ;  /* 0x000000ff0300720c */ /* 0x000fe40003f45270 */
[----:B------:R-:W1:Y:S02]  /*13420*/  SYNCS.PHASECHK.TRANS64.TRYWAIT P0, [UR38+0x30848], R2 ;  /* 0x03084802ff0075a7 */ /* 0x000e640008000166 */
[----:B-1----:R-:W-:Y:S09]  /*13430*/  @!P0 BRA `(.L_x_1028) ;  /* 0x0000003000b08947 */ /* 0x002ff20003800000 */
.L_x_1118:
[----:B------:R-:W-:Y:S05]  /*13440*/  BSYNC B2 ;  /* 0x0000000000027941 */ /* 0x000fea0003800000 */
.L_x_1027:
[----:B------:R-:W-:Y:S04]  /*13450*/  BSSY B2, `(.L_x_1029) ;  /* 0x0000007000027945 */ /* 0x000fe80003800000 */
[----:B------:R-:W-:Y:S05]  /*13460*/  @P2 BRA `(.L_x_1030) ;  /* 0x0000000000142947 */ /* 0x000fea0003800000 */
[----:B------:R-:W-:Y:S01]  /*13470*/  ISETP.NE.AND P0, PT, R9, RZ, PT ;  /* 0x000000ff0900720c */ /* 0x000fe20003f05270 */
[----:B-1----:R-:W-:-:S04]  /*13480*/  IMAD.MOV.U32 R3, RZ, RZ, 0x9000 ;  /* 0x00009000ff037424 */ /* 0x002fc800078e00ff */
[----:B------:R2:W-:Y:S08]  /*13490*/  SYNCS.ARRIVE.TRANS64 RZ, [UR38+0x30838], R3 ;  /* 0x03083803ffff79a7 */ /* 0x0005f00008000026 */
[----:B--2---:R-:W-:Y:S05]  /*134a0*/  @!P0 BRA `(.L_x_1030) ;  /* 0x0000000000048947 */ /* 0x004fea0003800000 */
[----:B------:R-:W-:Y:S01]  /*134b0*/  BPT.TRAP 0x1 ;  /* 0x000000040000795c */ /* 0x000fe20000300000 */
.L_x_1030:
[----:B------:R-:W-:Y:S05]  /*134c0*/  BSYNC B2 ;  /* 0x0000000000027941 */ /* 0x000fea0003800000 */
.L_x_1029:
        /* <DEDUP_REMOVED lines=11> */
.L_x_1031:
        /* <DEDUP_REMOVED lines=13> */
.L_x_1032:
        /* <DEDUP_REMOVED lines=15> */
.L_x_1033:
        /* <DEDUP_REMOVED lines=12> */
.L_x_1119:
[----:B------:R-:W-:Y:S05]  /*13800*/  BSYNC B2 ;  /* 0x0000000000027941 */ /* 0x000fea0003800000 */
.L_x_1034:
        /* <DEDUP_REMOVED lines=9> */
.L_x_1037:
[----:B------:R-:W-:Y:S05]  /*138a0*/  BSYNC B2 ;  /* 0x0000000000027941 */ /* 0x000fea0003800000 */
.L_x_1036:
        /* <DEDUP_REMOVED lines=10> */
.L_x_1038:
        /* <DEDUP_REMOVED lines=13> */
.L_x_1039:
        /* <DEDUP_REMOVED lines=13> */
.L_x_1040:
        /* <DEDUP_REMOVED lines=10> */
.L_x_1025:
[----:B------:R-:W-:Y:S05]  /*13b90*/  BSYNC B1 ;  /* 0x0000000000017941 */ /* 0x000fea0003800000 */
.L_x_1024:
[----:B------:R-:W-:Y:S01]  /*13ba0*/  LOP3.LUT P0, RZ, R17, 0x2, RZ, 0xc0, !PT ;  /* 0x0000000211ff7812 */ /* 0x000fe2000780c0ff */
[----:B------:R-:W-:Y:S01]  /*13bb0*/  BSSY B1, `(.L_x_1041) ;  /* 0x0000096000017945 */ /* 0x000fe20003800000 */
[----:B------:R-:W-:-:S11]  /*13bc0*/  LOP3.LUT R10, R8, 0x1, RZ, 0x3c, !PT ;  /* 0x00000001080a7812 */ /* 0x000fd600078e3cff */
[----:B------:R-:W-:Y:S05]  /*13bd0*/  @!P0 BRA `(.L_x_1042) ;  /* 0x00000008004c8947 */ /* 0x000fea0003800000 */
[----:B------:R-:W-:Y:S01]  /*13be0*/  LOP3.LUT P0, RZ, R17, 0x1, RZ, 0xc0, !PT ;  /* 0x0000000111ff7812 */ /* 0x000fe2000780c0ff */
[----:B------:R-:W-:-:S12]  /*13bf0*/  VIADD R12, R6, 0xffffffff ;  /* 0xffffffff060c7836 */ /* 0x000fd80000000000 */
        /* <DEDUP_REMOVED lines=12> */
[----:B------:R-:W-:-:S03]  /*13cc0*/  SHF.R.S32.HI R3, RZ, 0x1f, R2 ;  /* 0x0000001fff037819 */ /* 0x000fc60000011402 */
[----:B------:R-:W-:-:S04]  /*13cd0*/  IMAD.WIDE.U32 R2, R19, UR4, R2 ;  /* 0x0000000413027c25 */ /* 0x000fc8000f8e0002 */
[----:B--2---:R-:W-:-:S04]  /*13ce0*/  IMAD R4, R13, UR4, RZ ;  /* 0x000000040d047c24 */ /* 0x004fc8000f8e02ff */
[----:B------:R-:W-:Y:S01]  /*13cf0*/  IMAD R4, R19, UR5, R4 ;  /* 0x0000000513047c24 */ /* 0x000fe2000f8e0204 */
[----:B------:R-:W-:-:S03]  /*13d00*/  ULDC.64 UR4, c[0x0][0x418] ;  /* 0x0001060000047ab9 */ /* 0x000fc60000000a00 */
[----:B------:R-:W-:Y:S01]  /*13d10*/  IMAD.IADD R3, R4, 0x1, R3 ;  /* 0x0000000104037824 */ /* 0x000fe200078e0203 */
[----:B------:R-:W-:-:S04]  /*13d20*/  LEA R4, P0, R2, UR4, 0x2 ;  /* 0x0000000402047c11 */ /* 0x000fc8000f8010ff */
[----:B------:R-:W-:-:S05]  /*13d30*/  LEA.HI.X R5, R2, UR5, R3, 0x2, P0 ;  /* 0x0000000502057c11 */ /* 0x000fca00080f1403 */
[----:B------:R0:W5:Y:S04]  /*13d40*/  LDG.E R4, desc[UR6][R4.64] ;  /* 0x0000000604047981 */ /* 0x000168000c1e1900 */
.L_x_1043:
[----:B------:R-:W1:Y:S01]  /*13d50*/  S2R R2, SR_TID.X ;  /* 0x0000000000027919 */ /* 0x000e620000002100 */
[----:B------:R-:W-:Y:S01]  /*13d60*/  BSSY B2, `(.L_x_1044) ;  /* 0x0000006000027945 */ /* 0x000fe20003800000 */
[----:B-1----:R-:W-:Y:S02]  /*13d70*/  LOP3.LUT R3, R2, 0x7f, RZ, 0xc0, !PT ;  /* 0x0000007f02037812 */ /* 0x002fe400078ec0ff */
[----:B------:R-:W-:Y:S02]  /*13d80*/  SHF.L.U32 R2, R10, 0x1f, RZ ;  /* 0x0000001f0a027819 */ /* 0x000fe400000006ff */
[----:B------:R-:W-:Y:S02]  /*13d90*/  ISETP.NE.AND P2, PT, R3, RZ, PT ;  /* 0x000000ff0300720c */ /* 0x000fe40003f45270 */
[----:B------:R-:W1:Y:S02]  /*13da0*/  SYNCS.PHASECHK.TRANS64.TRYWAIT P0, [UR38+0x30840], R2 ;  /* 0x03084002ff0075a7 */ /* 0x000e640008000166 */
[----:B-1----:R-:W-:Y:S09]  /*13db0*/  @!P0 BRA `(.L_x_1045) ;  /* 0x0000002800808947 */ /* 0x002ff20003800000 */
.L_x_1120:
[----:B------:R-:W-:Y:S05]  /*13dc0*/  BSYNC B2 ;  /* 0x0000000000027941 */ /* 0x000fea0003800000 */
.L_x_1044:
[----:B------:R-:W-:Y:S04]  /*13dd0*/  BSSY B2, `(.L_x_1046) ;  /* 0x0000007000027945 */ /* 0x000fe80003800000 */
[----:B------:R-:W-:Y:S05]  /*13de0*/  @P2 BRA `(.L_x_1047) ;  /* 0x0000000000142947 */ /* 0x000fea0003800000 */
[----:B------:R-:W-:Y:S01]  /*13df0*/  ISETP.NE.AND P0, PT, R9, RZ, PT ;  /* 0x000000ff0900720c */ /* 0x000fe20003f05270 */
[----:B-1----:R-:W-:-:S04]  /*13e00*/  IMAD.MOV.U32 R2, RZ, RZ, 0x9000 ;  /* 0x00009000ff027424 */ /* 0x002fc800078e00ff */
[----:B------:R2:W-:Y:S08]  /*13e10*/  SYNCS.ARRIVE.TRANS64 RZ, [UR38+0x30830], R2 ;  /* 0x03083002ffff79a7 */ /* 0x0005f00008000026 */
[----:B--2---:R-:W-:Y:S05]  /*13e20*/  @!P0 BRA `(.L_x_1047) ;  /* 0x0000000000048947 */ /* 0x004fea0003800000 */
[----:B------:R-:W-:Y:S01]  /*13e30*/  BPT.TRAP 0x1 ;  /* 0x000000040000795c */ /* 0x000fe20000300000 */
.L_x_1047:
[----:B------:R-:W-:Y:S05]  /*13e40*/  BSYNC B2 ;  /* 0x0000000000027941 */ /* 0x000fea0003800000 */
.L_x_1046:
        /* <DEDUP_REMOVED lines=11> */
.L_x_1048:
[----:B------:R-:W-:-:S13]  /*13f00*/  @P0 ELECT P3, URZ, PT ;  /* 0x00000000003f082f */ /* 0x000fda0003860000 */
[----:B-----5:R-:W-:Y:S01]  /*13f10*/  @P3 R2UR UR13, R4 ;  /* 0x00000000040d32ca */ /* 0x020fe200000e0000 */
        /* <DEDUP_REMOVED lines=12> */
.L_x_1049:
        /* <DEDUP_REMOVED lines=14> */
.L_x_1050:
        /* <DEDUP_REMOVED lines=12> */
.L_x_1121:
[----:B------:R-:W-:Y:S05]  /*14180*/  BSYNC B2 ;  /* 0x0000000000027941 */ /* 0x000fea0003800000 */
.L_x_1051:
        /* <DEDUP_REMOVED lines=9> */
.L_x_1054:
[----:B------:R-:W-:Y:S05]  /*14220*/  BSYNC B2 ;  /* 0x0000000000027941 */ /* 0x000fea0003800000 */
.L_x_1053:
        /* <DEDUP_REMOVED lines=10> */
.L_x_1055:
        /* <DEDUP_REMOVED lines=13> */
.L_x_1056:
        /* <DEDUP_REMOVED lines=13> */
.L_x_1057:
        /* <DEDUP_REMOVED lines=10> */
.L_x_1042:
[----:B------:R-:W-:Y:S05]  /*14510*/  BSYNC B1 ;  /* 0x0000000000017941 */ /* 0x000fea0003800000 */
.L_x_1041:
[----:B------:R-:W-:Y:S02]  /*14520*/  VIADD R6, R6, 0xfffffffe ;  /* 0xfffffffe06067836 */ /* 0x000fe40000000000 */
[----:B------:R-:W-:Y:S01]  /*14530*/  IMAD.MOV.U32 R8, RZ, RZ, R10 ;  /* 0x000000ffff087224 */ /* 0x000fe200078e000a */
[----:B------:R-:W-:Y:S06]  /*14540*/  @P1 BRA `(.L_x_1058) ;  /* 0xffffffec00301947 */ /* 0x000fec000383ffff */
[----:B------:R-:W-:Y:S05]  /*14550*/  BSYNC B0 ;  /* 0x0000000000007941 */ /* 0x000fea0003800000 */
.L_x_1023:
[----:B------:R-:W-:Y:S01]  /*14560*/  ISETP.NE.AND P0, PT, R11, RZ, PT ;  /* 0x000000ff0b00720c */ /* 0x000fe20003f05270 */
[----:B------:R-:W-:-:S12]  /*14570*/  BSSY B0, `(.L_x_1022) ;  /* 0x0000097000007945 */ /* 0x000fd80003800000 */
[----:B------:R-:W-:Y:S05]  /*14580*/  @!P0 BRA `(.L_x_1059) ;  /* 0x0000000800548947 */ /* 0x000fea0003800000 */
[----:B------:R-:W-:Y:S01]  /*14590*/  LOP3.LUT P1, RZ, R17, 0x2, RZ, 0xc0, !PT ;  /* 0x0000000211ff7812 */ /* 0x000fe2000782c0ff */
[----:B------:R-:W-:-:S12]  /*145a0*/  IMAD.MOV.U32 R0, RZ, RZ, 0x1 ;  /* 0x00000001ff007424 */ /* 0x000fd800078e00ff */
[----:B------:R-:W-:Y:S05]  /*145b0*/  @!P1 BRA `(.L_x_1059) ;  /* 0x0000000800489947 */ /* 0x000fea0003800000 */
[----:B------:R-:W-:-:S13]  /*145c0*/  LOP3.LUT P1, RZ, R17, 0x1, RZ, 0xc0, !PT ;  /* 0x0000000111ff7812 */ /* 0x000fda000782c0ff */
[----:B------:R-:W-:Y:S05]  /*145d0*/  @!P1 BRA `(.L_x_1060) ;  /* 0x0000000000549947 */ /* 0x000fea0003800000 */
[----:B------:R-:W2:Y:S01]  /*145e0*/  LDL.LU R5, [R1] ;  /* 0x0000000001057983 */ /* 0x000ea20000300800 */
[----:B------:R-:W0:Y:S01]  /*145f0*/  LDC R8, c[0x0][0x43c] ;  /* 0x00010f00ff087b82 */ /* 0x000e220000000800 */
[----:B------:R-:W-:Y:S01]  /*14600*/  IMAD.MOV.U32 R7, RZ, RZ, R6 ;  /* 0x000000ffff077224 */ /* 0x000fe200078e0006 */
[----:B------:R-:W-:Y:S01]  /*14610*/  ULDC.64 UR4, c[0x0][0x428] ;  /* 0x00010a0000047ab9 */ /* 0x000fe20000000a00 */
[----:B------:R-:W-:Y:S01]  /*14620*/  ULDC.64 UR6, c[0x0][0x208] ;  /* 0x0000820000067ab9 */ /* 0x000fe20000000a00 */
[----:B0-----:R-:W-:-:S13]  /*14630*/  ISETP.NE.AND P0, PT, R8, 0x1, PT ;  /* 0x000000010800780c */ /* 0x001fda0003f05270 */
[----:B------:R-:W0:Y:S02]  /*14640*/  @P0 LDC.64 R2, c[0x0][0x440] ;  /* 0x00011000ff020b82 */ /* 0x000e240000000a00 */
[----:B0-----:R-:W-:-:S05]  /*14650*/  @P0 IMAD.HI.U32 R2, R6, R2, RZ ;  /* 0x0000000206020227 */ /* 0x001fca00078e00ff */
[----:B------:R-:W-:-:S04]  /*14660*/  @P0 SHF.R.U32.HI R7, RZ, R3, R2 ;  /* 0x00000003ff070219 */ /* 0x000fc80000011602 */
[----:B------:R-:W-:Y:S01]  /*14670*/  SHF.R.S32.HI R3, RZ, 0x1f, R7 ;  /* 0x0000001fff037819 */ /* 0x000fe20000011407 */
[----:B--2---:R-:W-:-:S04]  /*14680*/  IMAD R2, R5, UR4, RZ ;  /* 0x0000000405027c24 */ /* 0x004fc8000f8e02ff */
[----:B------:R-:W-:Y:S02]  /*14690*/  IMAD R5, R19, UR5, R2 ;  /* 0x0000000513057c24 */ /* 0x000fe4000f8e0202 */
[----:B------:R-:W-:-:S04]  /*146a0*/  IMAD.MOV.U32 R2, RZ, RZ, R7 ;  /* 0x000000ffff027224 */ /* 0x000fc800078e0007 */
[----:B------:R-:W-:Y:S01]  /*146b0*/  IMAD.WIDE.U32 R2, R19, UR4, R2 ;  /* 0x0000000413027c25 */ /* 0x000fe2000f8e0002 */
[----:B------:R-:W-:-:S03]  /*146c0*/  ULDC.64 UR4, c[0x0][0x418] ;  /* 0x0001060000047ab9 */ /* 0x000fc60000000a00 */
[----:B------:R-:W-:Y:S01]  /*146d0*/  IMAD.IADD R3, R5, 0x1, R3 ;  /* 0x0000000105037824 */ /* 0x000fe200078e0203 */
[----:B------:R-:W-:-:S04]  /*146e0*/  LEA R4, P0, R2, UR4, 0x2 ;  /* 0x0000000402047c11 */ /* 0x000fc8000f8010ff */
[----:B------:R-:W-:-:S05]  /*146f0*/  LEA.HI.X R5, R2, UR5, R3, 0x2, P0 ;  /* 0x0000000502057c11 */ /* 0x000fca00080f1403 */
[----:B------:R0:W5:Y:S01]  /*14700*/  LDG.E R4, desc[UR6][R4.64] ;  /* 0x0000000604047981 */ /* 0x000162000c1e1900 */
[----:B------:R-:W-:-:S04]  /*14710*/  IMAD.MOV R3, RZ, RZ, -R7 ;  /* 0x000000ffff037224 */ /* 0x000fc800078e0a07 */
[----:B------:R-:W-:-:S07]  /*14720*/  IMAD R6, R8, R3, R6 ;  /* 0x0000000308067224 */ /* 0x000fce00078e0206 */
.L_x_1060:
[----:B------:R-:W1:Y:S01]  /*14730*/  S2R R2, SR_TID.X ;  /* 0x0000000000027919 */ /* 0x000e620000002100 */
[----:B------:R-:W-:Y:S01]  /*14740*/  BSSY B1, `(.L_x_1061) ;  /* 0x0000006000017945 */ /* 0x000fe20003800000 */
[----:B-1----:R-:W-:Y:S02]  /*14750*/  LOP3.LUT R3, R2, 0x7f, RZ, 0xc0, !PT ;  /* 0x0000007f02037812 */ /* 0x002fe400078ec0ff */
[----:B------:R-:W-:Y:S02]  /*14760*/  SHF.L.U32 R2, R10, 0x1f, RZ ;  /* 0x0000001f0a027819 */ /* 0x000fe400000006ff */
[----:B------:R-:W-:Y:S02]  /*14770*/  ISETP.NE.AND P1, PT, R3, RZ, PT ;  /* 0x000000ff0300720c */ /* 0x000fe40003f25270 */
[----:B------:R-:W1:Y:S02]  /*14780*/  SYNCS.PHASECHK.TRANS64.TRYWAIT P0, [UR38+0x30848], R2 ;  /* 0x03084802ff0075a7 */ /* 0x000e640008000166 */
[----:B-1----:R-:W-:Y:S09]  /*14790*/  @!P0 BRA `(.L_x_1062) ;  /* 0x0000002000388947 */ /* 0x002ff20003800000 */
.L_x_1122:
[----:B------:R-:W-:Y:S05]  /*147a0*/  BSYNC B1 ;  /* 0x0000000000017941 */ /* 0x000fea0003800000 */
.L_x_1061:
[----:B------:R-:W-:Y:S04]  /*147b0*/  BSSY B1, `(.L_x_1063) ;  /* 0x0000007000017945 */ /* 0x000fe80003800000 */
[----:B------:R-:W-:Y:S05]  /*147c0*/  @P1 BRA `(.L_x_1064) ;  /* 0x0000000000141947 */ /* 0x000fea0003800000 */
[----:B------:R-:W-:Y:S01]  /*147d0*/  ISETP.NE.AND P0, PT, R9, RZ, PT ;  /* 0x000000ff0900720c */ /* 0x000fe20003f05270 */
[----:B-1----:R-:W-:-:S04]  /*147e0*/  IMAD.MOV.U32 R3, RZ, RZ, 0x9000 ;  /* 0x00009000ff037424 */ /* 0x002fc800078e00ff */
[----:B------:R2:W-:Y:S08]  /*147f0*/  SYNCS.ARRIVE.TRANS64 RZ, [UR38+0x30838], R3 ;  /* 0x03083803ffff79a7 */ /* 0x0005f00008000026 */
[----:B--2---:R-:W-:Y:S05]  /*14800*/  @!P0 BRA `(.L_x_1064) ;  /* 0x0000000000048947 */ /* 0x004fea0003800000 */
[----:B------:R-:W-:Y:S01]  /*14810*/  BPT.TRAP 0x1 ;  /* 0x000000040000795c */ /* 0x000fe20000300000 */
.L_x_1064:
[----:B------:R-:W-:Y:S05]  /*14820*/  BSYNC B1 ;  /* 0x0000000000017941 */ /* 0x000fea0003800000 */
.L_x_1063:
        /* <DEDUP_REMOVED lines=11> */
.L_x_1065:
        /* <DEDUP_REMOVED lines=8> */
[----:B------:R-:W-:Y:S01]  /*14960*/  IMAD.MOV.U32 R7, RZ, RZ, 0x40 ;  /* 0x00000040ff077424 */ /* 0x000fe200078e00ff */
[----:B------:R-:W-:Y:S01]  /*14970*/  PLOP3.LUT P0, PT, PT, PT, PT, 0x80, 0x0 ;  /* 0x000000000000781c */ /* 0x000fe20003f0f070 */
[----:B------:R-:W-:Y:S01]  /*14980*/  UIADD3 UR8, UR38, 0x2a400, URZ ;  /* 0x0002a40026087890 */ /* 0x000fe2000fffe03f */
[----:B------:R-:W-:Y:S02]  /*14990*/  UMOV UR6, 0x0 ;  /* 0x0000000000067882 */ /* 0x000fe40000000000 */
[----:B------:R-:W-:Y:S01]  /*149a0*/  R2UR UR10, R7 ;  /* 0x00000000070a72ca */ /* 0x000fe200000e0000 */
[----:B------:R-:W-:-:S14]  /*149b0*/  UMOV UR7, 0x14f00000 ;  /* 0x14f0000000077882 */ /* 0x000fdc0000000000 */
.L_x_1066:
        /* <DEDUP_REMOVED lines=14> */
.L_x_1067:
        /* <DEDUP_REMOVED lines=11> */
.L_x_1123:
[----:B------:R-:W-:Y:S05]  /*14b50*/  BSYNC B1 ;  /* 0x0000000000017941 */ /* 0x000fea0003800000 */
.L_x_1068:
        /* <DEDUP_REMOVED lines=9> */
.L_x_1071:
[----:B------:R-:W-:Y:S05]  /*14bf0*/  BSYNC B1 ;  /* 0x0000000000017941 */ /* 0x000fea0003800000 */
.L_x_1070:
        /* <DEDUP_REMOVED lines=10> */
.L_x_1072:
        /* <DEDUP_REMOVED lines=13> */
.L_x_1073:
        /* <DEDUP_REMOVED lines=13> */
.L_x_1074:
        /* <DEDUP_REMOVED lines=10> */
.L_x_1059:
[----:B------:R-:W-:Y:S05]  /*14ee0*/  BSYNC B0 ;  /* 0x0000000000007941 */ /* 0x000fea0003800000 */
.L_x_1022:
[----:B------:R-:W-:Y:S01]  /*14ef0*/  LOP3.LUT P0, RZ, R17, 0x2, RZ, 0xc0, !PT ;  /* 0x0000000211ff7812 */ /* 0x000fe2000780c0ff */
[----:B------:R-:W-:-:S12]  /*14f00*/  BSSY B0, `(.L_x_1075) ;  /* 0x0000043000007945 */ /* 0x000fd80003800000 */
[----:B------:R-:W-:Y:S05]  /*14f10*/  @!P0 BRA `(.L_x_1076) ;  /* 0x0000000400048947 */ /* 0x000fea0003800000 */
[----:B------:R-:W0:Y:S01]  /*14f20*/  S2R R2, SR_TID.X ;  /* 0x0000000000027919 */ /* 0x000e220000002100 */
[----:B------:R-:W-:Y:S01]  /*14f30*/  LEA R3, R0, UR38, 0x3 ;  /* 0x0000002600037c11 */ /* 0x000fe2000f8e18ff */
[----:B------:R-:W-:Y:S01]  /*14f40*/  BSSY B1, `(.L_x_1077) ;  /* 0x0000006000017945 */ /* 0x000fe20003800000 */
[----:B0-----:R-:W-:Y:S02]  /*14f50*/  LOP3.LUT R4, R2, 0x7f, RZ, 0xc0, !PT ;  /* 0x0000007f02047812 */ /* 0x001fe400078ec0ff */
[----:B------:R-:W-:Y:S02]  /*14f60*/  SHF.L.U32 R2, R10, 0x1f, RZ ;  /* 0x0000001f0a027819 */ /* 0x000fe400000006ff */
[----:B------:R-:W-:Y:S02]  /*14f70*/  ISETP.NE.AND P1, PT, R4, RZ, PT ;  /* 0x000000ff0400720c */ /* 0x000fe40003f25270 */
[----:B------:R-:W0:Y:S02]  /*14f80*/  SYNCS.PHASECHK.TRANS64.TRYWAIT P0, [R3+URZ+0x30860], R2 ;  /* 0x03086002030075a7 */ /* 0x000e24000800017f */
[----:B0-----:R-:W-:Y:S09]  /*14f90*/  @!P0 BRA `(.L_x_1078) ;  /* 0x0000001800688947 */ /* 0x001ff20003800000 */
.L_x_1124:
[----:B------:R-:W-:Y:S05]  /*14fa0*/  BSYNC B1 ;  /* 0x0000000000017941 */ /* 0x000fea0003800000 */
.L_x_1077:
[----:B------:R-:W-:Y:S04]  /*14fb0*/  BSSY B1, `(.L_x_1079) ;  /* 0x0000008000017945 */ /* 0x000fe80003800000 */
[----:B------:R-:W-:Y:S05]  /*14fc0*/  @P1 BRA `(.L_x_1080) ;  /* 0x0000000000181947 */ /* 0x000fea0003800000 */
[----:B------:R-:W1:Y:S01]  /*14fd0*/  S2R R4, SR_TID.X ;  /* 0x0000000000047919 */ /* 0x000e620000002100 */
[----:B0-----:R-:W-:-:S04]  /*14fe0*/  IMAD.MOV.U32 R2, RZ, RZ, 0x9000 ;  /* 0x00009000ff027424 */ /* 0x001fc800078e00ff */
[----:B------:R2:W-:Y:S01]  /*14ff0*/  SYNCS.ARRIVE.TRANS64 RZ, [R3+URZ+0x30850], R2 ;  /* 0x0308500203ff79a7 */ /* 0x0005e2000800003f */
[----:B-1----:R-:W-:-:S13]  /*15000*/  LOP3.LUT P0, RZ, R4, 0x1f, RZ, 0xc0, !PT ;  /* 0x0000001f04ff7812 */ /* 0x002fda000780c0ff */
[----:B--2---:R-:W-:Y:S05]  /*15010*/  @!P0 BRA `(.L_x_1080) ;  /* 0x0000000000048947 */ /* 0x004fea0003800000 */
[----:B------:R-:W-:Y:S01]  /*15020*/  BPT.TRAP 0x1 ;  /* 0x000000040000795c */ /* 0x000fe20000300000 */
.L_x_1080:
[----:B------:R-:W-:Y:S05]  /*15030*/  BSYNC B1 ;  /* 0x0000000000017941 */ /* 0x000fea0003800000 */
.L_x_1079:
        /* <DEDUP_REMOVED lines=13> */
.L_x_1081:
        /* <DEDUP_REMOVED lines=8> */
[----:B------:R-:W-:Y:S01]  /*15190*/  PLOP3.LUT P0, PT, PT, PT, PT, 0x80, 0x0 ;  /* 0x000000000000781c */ /* 0x000fe20003f0f070 */
[----:B------:R-:W-:Y:S01]  /*151a0*/  UIADD3 UR8, UR4, 0x3400, URZ ;  /* 0x0000340004087890 */ /* 0x000fe2000fffe03f */
[----:B------:R-:W-:Y:S01]  /*151b0*/  UMOV UR14, 0x0 ;  /* 0x00000000000e7882 */ /* 0x000fe20000000000 */
[----:B------:R-:W-:Y:S01]  /*151c0*/  UMOV UR15, 0x14f00000 ;  /* 0x14f00000000f7882 */ /* 0x000fe20000000000 */
[----:B------:R-:W-:-:S09]  /*151d0*/  UMOV UR10, 0x40 ;  /* 0x00000040000a7882 */ /* 0x000fd20000000000 */
.L_x_1082:
        /* <DEDUP_REMOVED lines=10> */
[----:B------:R-:W-:Y:S02]  /*15280*/  UMOV UR5, 0x14f00000 ;  /* 0x14f0000000057882 */ /* 0x000fe40000000000 */
[----:B------:R-:W-:Y:S01]  /*15290*/  UMOV UR4, 0x0 ;  /* 0x0000000000047882 */ /* 0x000fe20000000000 */
[----:B------:R-:W-:-:S08]  /*152a0*/  UMOV UR10, 0x80 ;  /* 0x00000080000a7882 */ /* 0x000fd00000000000 */
.L_x_1083:
        /* <DEDUP_REMOVED lines=8> */
.L_x_1076:
[----:B------:R-:W-:Y:S05]  /*15330*/  BSYNC B0 ;  /* 0x0000000000007941 */ /* 0x000fea0003800000 */
.L_x_1075:
[----:B------:R-:W-:-:S05]  /*15340*/  VIADD R0, R0, 0x1 ;  /* 0x0000000100007836 */ /* 0x000fca0000000000 */
[----:B------:R-:W-:-:S04]  /*15350*/  ISETP.NE.AND P0, PT, R0, 0x2, PT ;  /* 0x000000020000780c */ /* 0x000fc80003f05270 */
[----:B0-----:R-:W-:Y:S02]  /*15360*/  SEL R3, RZ, 0x1, P0 ;  /* 0x00000001ff037807 */ /* 0x001fe40000000000 */
[----:B------:R-:W-:Y:S02]  /*15370*/  SEL R0, R0, RZ, P0 ;  /* 0x000000ff00007207 */ /* 0x000fe40000000000 */
[----:B------:R-:W-:Y:S01]  /*15380*/  LOP3.LUT R10, R10, R3, RZ, 0x3c, !PT ;  /* 0x000000030a0a7212 */ /* 0x000fe200078e3cff */
[----:B------:R-:W-:-:S07]  /*15390*/  IMAD.MOV.U32 R3, RZ, RZ, RZ ;  /* 0x000000ffff037224 */ /* 0x000fce00078e00ff */
.L_x_1000:
[----:B------:R-:W0:Y:S01]  /*153a0*/  S2R R5, SR_CgaCtaId ;  /* 0x0000000000057919 */ /* 0x000e220000008800 */
[----:B------:R-:W-:Y:S02]  /*153b0*/  MOV R2, 0x400 ;  /* 0x0000040000027802 */ /* 0x000fe40000000f00 */
[----:B------:R-:W-:Y:S02]  /*153c0*/  SHF.L.U32 R3, R3, 0x1f, RZ ;  /* 0x0000001f03037819 */ /* 0x000fe400000006ff */
[----:B0-----:R-:W-:-:S04]  /*153d0*/  LEA R2, R5, R2, 0x18 ;  /* 0x0000000205027211 */ /* 0x001fc800078ec0ff */
[----:B------:R-:W0:Y:S02]  /*153e0*/  SYNCS.PHASECHK.TRANS64.TRYWAIT P0, [R2+URZ+0x30820], R3 ;  /* 0x03082003020075a7 */ /* 0x000e24000800017f */
[----:B0-----:R-:W-:Y:S05]  /*153f0*/  @!P0 BRA `(.L_x_1084) ;  /* 0x0000001400648947 */ /* 0x001fea0003800000 */
.L_x_1125:
[----:B------:R-:W-:-:S03]  /*15400*/  UMOV UR4, 0xffffffff ;  /* 0xffffffff00047882 */ /* 0x000fc60000000000 */
[----:B------:R-:W-:Y:S05]  /*15410*/  BRA.DIV UR4, `(.L_x_1085) ;  /* 0x0000001604707947 */ /* 0x000fea000b800000 */
[----:B0-----:R-:W0:Y:S02]  /*15420*/  S2R R3, SR_TID.X ;  /* 0x0000000000037919 */ /* 0x001e240000002100 */
[----:B0-----:R-:W-:-:S04]  /*15430*/  SHF.R.U32.HI R3, RZ, 0x5, R3 ;  /* 0x00000005ff037819 */ /* 0x001fc80000011603 */
[----:B------:R-:W-:-:S05]  /*15440*/  LOP3.LUT R3, R3, 0x3, RZ, 0xc0, !PT ;  /* 0x0000000303037812 */ /* 0x000fca00078ec0ff */
[----:B------:R0:W1:Y:S02]  /*15450*/  SHFL.IDX PT, R14, R3, RZ, 0x1f ;  /* 0x00001fff030e7589 */ /* 0x00006400000e0000 */
.L_x_1128:
[----:B-1----:R-:W-:-:S13]  /*15460*/  ISETP.NE.AND P0, PT, R14, RZ, PT ;  /* 0x000000ff0e00720c */ /* 0x002fda0003f05270 */
[----:B------:R-:W-:Y:S05]  /*15470*/  @P0 BRA `(.L_x_916) ;  /* 0x0000000000900947 */ /* 0x000fea0003800000 */
[----:B------:R-:W-:-:S03]  /*15480*/  UMOV UR4, 0xffffffff ;  /* 0xffffffff00047882 */ /* 0x000fc60000000000 */
[----:B------:R-:W-:Y:S05]  /*15490*/  BRA.DIV UR4, `(.L_x_1086) ;  /* 0x0000001604847947 */ /* 0x000fea000b800000 */
[----:B------:R-:W-:-:S13]  /*154a0*/  ELECT P6, URZ, PT ;  /* 0x00000000003f782f */ /* 0x000fda00038c0000 */
.L_x_1131:
[----:B------:R-:W-:Y:S05]  /*154b0*/  @!P6 BRA `(.L_x_916) ;  /* 0x000000000080e947 */ /* 0x000fea0003800000 */
[----:B0-----:R-:W2:Y:S02]  /*154c0*/  LDL R3, [R1+0x8] ;  /* 0x0000080001037983 */ /* 0x001ea40000100800 */
[----:B--2---:R-:W-:-:S13]  /*154d0*/  R2UR UR4, R3 ;  /* 0x00000000030472ca */ /* 0x004fda00000e0000 */
[----:B------:R-:W-:-:S06]  /*154e0*/  ULOP3.LUT UR4, UR4, 0x2, URZ, 0xfc, !UPT ;  /* 0x0000000204047892 */ /* 0x000fcc000f8efc3f */
[----:B------:R-:W-:-:S05]  /*154f0*/  IMAD.U32 R3, RZ, RZ, UR4 ;  /* 0x00000004ff037e24 */ /* 0x000fca000f8e00ff */
[----:B------:R-:W-:-:S13]  /*15500*/  ISETP.NE.AND P2, PT, R3, 0x3, PT ;  /* 0x000000030300780c */ /* 0x000fda0003f45270 */
[----:B------:R-:W-:Y:S05]  /*15510*/  @!P2 BRA `(.L_x_1087) ;  /* 0x000000000004a947 */ /* 0x000fea0003800000 */
[----:B------:R-:W-:Y:S01]  /*15520*/  BPT.TRAP 0x1 ;  /* 0x000000040000795c */ /* 0x000fe20000300000 */
.L_x_1087:
[----:B------:R-:W-:Y:S01]  /*15530*/  VIADD R9, R2, 0x30840 ;  /* 0x0003084002097836 */ /* 0x000fe20000000000 */
[----:B------:R-:W-:Y:S01]  /*15540*/  SHF.L.U32 R4, R10, 0x1f, RZ ;  /* 0x0000001f0a047819 */ /* 0x000fe200000006ff */
[C---:B------:R-:W-:Y:S02]  /*15550*/  VIADD R3, R0.reuse, 0x1 ;  /* 0x0000000100037836 */ /* 0x040fe40000000000 */
[----:B------:R-:W-:-:S03]  /*15560*/  IMAD R7, R0, 0x8, R9 ;  /* 0x0000000800077824 */ /* 0x000fc600078e0209 */
[C---:B------:R-:W-:Y:S01]  /*15570*/  ISETP.NE.AND P1, PT, R3.reuse, 0x2, PT ;  /* 0x000000020300780c */ /* 0x040fe20003f25270 */
[----:B------:R-:W0:Y:S03]  /*15580*/  SYNCS.PHASECHK.TRANS64.TRYWAIT P0, [R7+URZ], R4 ;  /* 0x00000004070075a7 */ /* 0x000e26000800017f */
[----:B------:R-:W-:Y:S02]  /*15590*/  SEL R5, RZ, 0x1, P1 ;  /* 0x00000001ff057807 */ /* 0x000fe40000800000 */
[----:B------:R-:W-:Y:S02]  /*155a0*/  SEL R6, R3, RZ, P1 ;  /* 0x000000ff03067207 */ /* 0x000fe40000800000 */
[----:B------:R-:W-:-:S03]  /*155b0*/  LOP3.LUT R5, R10, R5, RZ, 0x3c, !PT ;  /* 0x000000050a057212 */ /* 0x000fc600078e3cff */
[----:B------:R-:W-:Y:S01]  /*155c0*/  IMAD R8, R6, 0x8, R9 ;  /* 0x0000000806087824 */ /* 0x000fe200078e0209 */
[----:B------:R-:W-:Y:S01]  /*155d0*/  SHF.L.U32 R5, R5, 0x1f, RZ ;  /* 0x0000001f05057819 */ /* 0x000fe200000006ff */
[----:B0-----:R-:W-:Y:S06]  /*155e0*/  @!P0 BRA `(.L_x_1088) ;  /* 0x0000001400508947 */ /* 0x001fec0003800000 */
.L_x_1132:
[----:B------:R-:W1:Y:S02]  /*155f0*/  SYNCS.PHASECHK.TRANS64.TRYWAIT P0, [R8+URZ], R5 ;  /* 0x00000005080075a7 */ /* 0x000e64000800017f */
[----:B-1----:R-:W-:Y:S05]  /*15600*/  @!P0 BRA `(.L_x_1089) ;  /* 0x00000014005c8947 */ /* 0x002fea0003800000 */
.L_x_1133:
[----:B------:R-:W-:Y:S05]  /*15610*/  @!P2 BRA `(.L_x_1090) ;  /* 0x000000000004a947 */ /* 0x000fea0003800000 */
[----:B------:R-:W-:Y:S01]  /*15620*/  BPT.TRAP 0x1 ;  /* 0x000000040000795c */ /* 0x000fe20000300000 */
.L_x_1090:
[----:B------:R-:W-:-:S04]  /*15630*/  VIADD R3, R2, 0x30860 ;  /* 0x0003086002037836 */ /* 0x000fc80000000000 */
[----:B0-----:R-:W-:-:S04]  /*15640*/  IMAD R7, R0, 0x8, R3 ;  /* 0x0000000800077824 */ /* 0x001fc800078e0203 */
[----:B------:R-:W0:Y:S02]  /*15650*/  SYNCS.PHASECHK.TRANS64.TRYWAIT P0, [R7+URZ], R4 ;  /* 0x00000004070075a7 */ /* 0x000e24000800017f */
[----:B0-----:R-:W-:Y:S05]  /*15660*/  @!P0 BRA `(.L_x_1091) ;  /* 0x0000001400588947 */ /* 0x001fea0003800000 */
.L_x_1134:
[----:B------:R-:W-:-:S07]  /*15670*/  IMAD R6, R6, 0x8, R3 ;  /* 0x0000000806067824 */ /* 0x000fce00078e0203 */
.L_x_1092:
[----:B--2---:R2:W3:Y:S02]  /*15680*/  SYNCS.PHASECHK.TRANS64.TRYWAIT P0, [R6+URZ], R5 ;  /* 0x00000005060075a7 */ /* 0x0044e4000800017f */
[----:B---3--:R-:W-:Y:S05]  /*15690*/  @!P0 NANOSLEEP.SYNCS 0x989680 ;  /* 0x009896800000895d */ /* 0x008fea0003900000 */
[----:B------:R-:W3:Y:S02]  /*156a0*/  @!P0 SYNCS.PHASECHK.TRANS64 P0, [R6+URZ], R5 ;  /* 0x00000005060085a7 */ /* 0x000ee4000800007f */
[----:B---3--:R-:W-:Y:S05]  /*156b0*/  @!P0 BRA `(.L_x_1092) ;  /* 0xfffffffc00f08947 */ /* 0x008fea000383ffff */
.L_x_916:
[----:B------:R-:W-:Y:S05]  /*156c0*/  BSYNC B6 ;  /* 0x0000000000067941 */ /* 0x000fea0003800000 */
.L_x_913:
[----:B------:R-:W-:Y:S05]  /*156d0*/  EXIT ;  /* 0x000000000000794d */ /* 0x000fea0003800000 */
.L_x_926:
[----:B0-----:R-:W-:-:S04]  /*156e0*/  IMAD.U32 R3, RZ, RZ, UR58 ;  /* 0x0000003aff037e24 */ /* 0x001fc8000f8e00ff */
[----:B------:R0:W1:Y:S03]  /*156f0*/  SYNCS.PHASECHK.TRANS64.TRYWAIT P0, [R3+URZ+0x30800], R0 ;  /* 0x03080000030075a7 */ /* 0x000066000800017f */
[----:B-1----:R-:W-:Y:S05]  /*15700*/  @!P0 NANOSLEEP.SYNCS 0x989680 ;  /* 0x009896800000895d */ /* 0x002fea0003900000 */
[----:B------:R-:W1:Y:S02]  /*15710*/  @!P0 SYNCS.PHASECHK.TRANS64 P0, [R3+URZ+0x30800], R0 ;  /* 0x03080000030085a7 */ /* 0x000e64000800007f */
[----:B-1----:R-:W-:Y:S05]  /*15720*/  @!P0 BRA `(.L_x_926) ;  /* 0xfffffffc00ec8947 */ /* 0x002fea000383ffff */
[----:B------:R-:W-:Y:S05]  /*15730*/  BRA `(.L_x_1093) ;  /* 0xfffffec000607947 */ /* 0x000fea000383ffff */
.L_x_930:
[----:B0-----:R-:W-:-:S04]  /*15740*/  IMAD.U32 R3, RZ, RZ, UR58 ;  /* 0x0000003aff037e24 */ /* 0x001fc8000f8e00ff */
[----:B------:R0:W2:Y:S03]  /*15750*/  SYNCS.PHASECHK.TRANS64.TRYWAIT P2, [R3+URZ+0x30830], R0 ;  /* 0x03083000030075a7 */ /* 0x0000a6000804017f */
[----:B--2---:R-:W-:Y:S05]  /*15760*/  @!P2 NANOSLEEP.SYNCS 0x989680 ;  /* 0x009896800000a95d */ /* 0x004fea0003900000 */
[----:B------:R-:W2:Y:S02]  /*15770*/  @!P2 SYNCS.PHASECHK.TRANS64 P2, [R3+URZ+0x30830], R0 ;  /* 0x030830000300a5a7 */ /* 0x000ea4000804007f */
[----:B--2---:R-:W-:Y:S05]  /*15780*/  @!P2 BRA `(.L_x_930) ;  /* 0xfffffffc00eca947 */ /* 0x004fea000383ffff */
[----:B------:R-:W-:Y:S05]  /*15790*/  BRA `(.L_x_929) ;  /* 0xfffffec000907947 */ /* 0x000fea000383ffff */
.L_x_946:
[----:B-1----:R-:W-:-:S04]  /*157a0*/  IMAD.U32 R15, RZ, RZ, UR61 ;  /* 0x0000003dff0f7e24 */ /* 0x002fc8000f8e00ff */
[----:B------:R1:W2:Y:S03]  /*157b0*/  SYNCS.PHASECHK.TRANS64.TRYWAIT P2, [R15+URZ+0x30830], R12 ;  /* 0x0308300c0f0075a7 */ /* 0x0002a6000804017f */
[----:B--2---:R-:W-:Y:S05]  /*157c0*/  @!P2 NANOSLEEP.SYNCS 0x989680 ;  /* 0x009896800000a95d */ /* 0x004fea0003900000 */
[----:B------:R-:W2:Y:S02]  /*157d0*/  @!P2 SYNCS.PHASECHK.TRANS64 P2, [R15+URZ+0x30830], R12 ;  /* 0x0308300c0f00a5a7 */ /* 0x000ea4000804007f */
[----:B--2---:R-:W-:Y:S05]  /*157e0*/  @!P2 BRA `(.L_x_946) ;  /* 0xfffffffc00eca947 */ /* 0x004fea000383ffff */
[----:B------:R-:W-:Y:S05]  /*157f0*/  BRA `(.L_x_945) ;  /* 0xfffffef400c87947 */ /* 0x000fea000383ffff */
.L_x_950:
[----:B-1----:R-:W-:-:S04]  /*15800*/  IMAD.U32 R15, RZ, RZ, UR14 ;  /* 0x0000000eff0f7e24 */ /* 0x002fc8000f8e00ff */
[----:B------:R1:W3:Y:S03]  /*15810*/  SYNCS.PHASECHK.TRANS64.TRYWAIT P2, [R15+URZ+0x30850], R0 ;  /* 0x030850000f0075a7 */ /* 0x0002e6000804017f */
[----:B---3--:R-:W-:Y:S05]  /*15820*/  @!P2 NANOSLEEP.SYNCS 0x989680 ;  /* 0x009896800000a95d */ /* 0x008fea0003900000 */
[----:B------:R-:W3:Y:S02]  /*15830*/  @!P2 SYNCS.PHASECHK.TRANS64 P2, [R15+URZ+0x30850], R0 ;  /* 0x030850000f00a5a7 */ /* 0x000ee4000804007f */
[----:B---3--:R-:W-:Y:S05]  /*15840*/  @!P2 BRA `(.L_x_950) ;  /* 0xfffffffc00eca947 */ /* 0x008fea000383ffff */
[----:B------:R-:W-:Y:S05]  /*15850*/  BRA `(.L_x_949) ;  /* 0xffffff0000587947 */ /* 0x000fea000383ffff */
.L_x_967:
[----:B-1----:R-:W-:-:S04]  /*15860*/  IMAD.U32 R4, RZ, RZ, UR57 ;  /* 0x00000039ff047e24 */ /* 0x002fc8000f8e00ff */
[----:B------:R1:W2:Y:S03]  /*15870*/  SYNCS.PHASECHK.TRANS64.TRYWAIT P2, [R4+URZ+0x30830], R3 ;  /* 0x03083003040075a7 */ /* 0x0002a6000804017f */
[----:B--2---:R-:W-:Y:S05]  /*15880*/  @!P2 NANOSLEEP.SYNCS 0x989680 ;  /* 0x009896800000a95d */ /* 0x004fea0003900000 */
[----:B------:R-:W2:Y:S02]  /*15890*/  @!P2 SYNCS.PHASECHK.TRANS64 P2, [R4+URZ+0x30830], R3 ;  /* 0x030830030400a5a7 */ /* 0x000ea4000804007f */
[----:B--2---:R-:W-:Y:S05]  /*158a0*/  @!P2 BRA `(.L_x_967) ;  /* 0xfffffffc00eca947 */ /* 0x004fea000383ffff */
[----:B------:R-:W-:Y:S05]  /*158b0*/  BRA `(.L_x_966) ;  /* 0xffffff2c00c47947 */ /* 0x000fea000383ffff */
.L_x_971:
[----:B01----:R-:W-:-:S04]  /*158c0*/  IMAD.U32 R3, RZ, RZ, UR14 ;  /* 0x0000000eff037e24 */ /* 0x003fc8000f8e00ff */
[----:B------:R0:W1:Y:S03]  /*158d0*/  SYNCS.PHASECHK.TRANS64.TRYWAIT P2, [R3+URZ+0x30850], R0 ;  /* 0x03085000030075a7 */ /* 0x000066000804017f */
[----:B-1----:R-:W-:Y:S05]  /*158e0*/  @!P2 NANOSLEEP.SYNCS 0x989680 ;  /* 0x009896800000a95d */ /* 0x002fea0003900000 */
[----:B------:R-:W1:Y:S02]  /*158f0*/  @!P2 SYNCS.PHASECHK.TRANS64 P2, [R3+URZ+0x30850], R0 ;  /* 0x030850000300a5a7 */ /* 0x000e64000804007f */
[----:B-1----:R-:W-:Y:S05]  /*15900*/  @!P2 BRA `(.L_x_971) ;  /* 0xfffffffc00eca947 */ /* 0x002fea000383ffff */
[----:B------:R-:W-:Y:S05]  /*15910*/  BRA `(.L_x_970) ;  /* 0xffffff3800547947 */ /* 0x000fea000383ffff */
.L_x_977:
[----:B-1----:R-:W-:-:S04]  /*15920*/  IMAD.U32 R4, RZ, RZ, UR57 ;  /* 0x00000039ff047e24 */ /* 0x002fc8000f8e00ff */
[----:B------:R1:W2:Y:S03]  /*15930*/  SYNCS.PHASECHK.TRANS64.TRYWAIT P2, [R4+URZ+0x30830], R3 ;  /* 0x03083003040075a7 */ /* 0x0002a6000804017f */
[----:B--2---:R-:W-:Y:S05]  /*15940*/  @!P2 NANOSLEEP.SYNCS 0x989680 ;  /* 0x009896800000a95d */ /* 0x004fea0003900000 */
[----:B------:R-:W2:Y:S02]  /*15950*/  @!P2 SYNCS.PHASECHK.TRANS64 P2, [R4+URZ+0x30830], R3 ;  /* 0x030830030400a5a7 */ /* 0x000ea4000804007f */
[----:B--2---:R-:W-:Y:S05]  /*15960*/  @!P2 BRA `(.L_x_977) ;  /* 0xfffffffc00eca947 */ /* 0x004fea000383ffff */
[----:B------:R-:W-:Y:S05]  /*15970*/  BRA `(.L_x_976) ;  /* 0xffffff5000907947 */ /* 0x000fea000383ffff */
.L_x_981:
[----:B01----:R-:W-:-:S04]  /*15980*/  IMAD.U32 R3, RZ, RZ, UR14 ;  /* 0x0000000eff037e24 */ /* 0x003fc8000f8e00ff */
[----:B------:R0:W1:Y:S03]  /*15990*/  SYNCS.PHASECHK.TRANS64.TRYWAIT P2, [R3+URZ+0x30850], R0 ;  /* 0x03085000030075a7 */ /* 0x000066000804017f */
[----:B-1----:R-:W-:Y:S05]  /*159a0*/  @!P2 NANOSLEEP.SYNCS 0x989680 ;  /* 0x009896800000a95d */ /* 0x002fea0003900000 */
[----:B------:R-:W1:Y:S02]  /*159b0*/  @!P2 SYNCS.PHASECHK.TRANS64 P2, [R3+URZ+0x30850], R0 ;  /* 0x030850000300a5a7 */ /* 0x000e64000804007f */
[----:B-1----:R-:W-:Y:S05]  /*159c0*/  @!P2 BRA `(.L_x_981) ;  /* 0xfffffffc00eca947 */ /* 0x002fea000383ffff */
[----:B------:R-:W-:Y:S05]  /*159d0*/  BRA `(.L_x_980) ;  /* 0xffffff5c00207947 */ /* 0x000fea000383ffff */
.L_x_994:
[----:B-1----:R-:W-:-:S04]  /*159e0*/  IMAD.U32 R7, RZ, RZ, UR5 ;  /* 0x00000005ff077e24 */ /* 0x002fc8000f8e00ff */
[----:B------:R1:W2:Y:S03]  /*159f0*/  SYNCS.PHASECHK.TRANS64.TRYWAIT P0, [R7+URZ+0x30850], R0 ;  /* 0x03085000070075a7 */ /* 0x0002a6000800017f */
[----:B--2---:R-:W-:Y:S05]  /*15a00*/  @!P0 NANOSLEEP.SYNCS 0x989680 ;  /* 0x009896800000895d */ /* 0x004fea0003900000 */
[----:B------:R-:W2:Y:S02]  /*15a10*/  @!P0 SYNCS.PHASECHK.TRANS64 P0, [R7+URZ+0x30850], R0 ;  /* 0x03085000070085a7 */ /* 0x000ea4000800007f */
[----:B--2---:R-:W-:Y:S05]  /*15a20*/  @!P0 BRA `(.L_x_994) ;  /* 0xfffffffc00ec8947 */ /* 0x004fea000383ffff */
[----:B------:R-:W-:Y:S05]  /*15a30*/  BRA `(.L_x_993) ;  /* 0xffffff8c002c7947 */ /* 0x000fea000383ffff */
.L_x_1011:
[----:B------:R-:W-:Y:S02]  /*15a40*/  IMAD.MOV.U32 R13, RZ, RZ, R0 ;  /* 0x000000ffff0d7224 */ /* 0x000fe400078e0000 */
[----:B------:R-:W-:Y:S02]  /*15a50*/  IMAD.MOV.U32 R12, RZ, RZ, RZ ;  /* 0x000000ffff0c7224 */ /* 0x000fe400078e00ff */
[----:B------:R-:W-:Y:S02]  /*15a60*/  IMAD.MOV.U32 R11, RZ, RZ, 0x1f ;  /* 0x0000001fff0b7424 */ /* 0x000fe400078e00ff */
[----:B------:R-:W-:-:S07]  /*15a70*/  IMAD.MOV.U32 R15, RZ, RZ, -0x1 ;  /* 0xffffffffff0f7424 */ /* 0x000fce00078e00ff */
[----:B0-----:R-:W-:Y:S05]  /*15a80*/  WARPSYNC.COLLECTIVE R15, `(.L_x_1094) ;  /* 0x000000000f087348 */ /* 0x001fea0003c00000 */
[----:B------:R1:W2:Y:S02]  /*15a90*/  SHFL.IDX P6, R14, R13, R12, R11 ;  /* 0x0000000c0d0e7389 */ /* 0x0002a400000c000b */
[----:B012---:R-:W-:Y:S01]  /*15aa0*/  ENDCOLLECTIVE ;  /* 0x000000000000791b */ /* 0x007fe20003800000 */
.L_x_1094:
[----:B------:R-:W-:Y:S05]  /*15ab0*/  BRA `(.L_x_1095) ;  /* 0xffffffc400407947 */ /* 0x000fea000383ffff */
.L_x_1013:
[----:B------:R-:W-:Y:S01]  /*15ac0*/  BSSY B0, `(.L_x_1096) ;  /* 0x0000006000007945 */ /* 0x000fe20003800000 */
[----:B------:R-:W-:-:S07]  /*15ad0*/  IMAD.MOV.U32 R15, RZ, RZ, -0x1 ;  /* 0xffffffffff0f7424 */ /* 0x000fce00078e00ff */
[----:B01----:R-:W-:Y:S05]  /*15ae0*/  WARPSYNC.COLLECTIVE R15, `(.L_x_1097) ;  /* 0x000000000f0c7348 */ /* 0x003fea0003c00000 */
[----:B------:R-:W-:Y:S02]  /*15af0*/  ELECT P6, UR62, PT ;  /* 0x00000000003e782f */ /* 0x000fe400038c0000 */
[----:B------:R-:W-:Y:S01]  /*15b00*/  MOV R14, UR62 ;  /* 0x0000003e000e7c02 */ /* 0x000fe20008000f00 */
[----:B01----:R-:W-:Y:S10]  /*15b10*/  ENDCOLLECTIVE ;  /* 0x000000000000791b */ /* 0x003ff40003800000 */
.L_x_1097:
[----:B------:R-:W-:Y:S05]  /*15b20*/  BSYNC B0 ;  /* 0x0000000000007941 */ /* 0x000fea0003800000 */
.L_x_1096:
[----:B------:R-:W-:Y:S05]  /*15b30*/  BRA `(.L_x_1098) ;  /* 0xffffffc400407947 */ /* 0x000fea000383ffff */
.L_x_1015:
[----:B-1----:R-:W-:-:S04]  /*15b40*/  IMAD.U32 R3, RZ, RZ, UR38 ;  /* 0x00000026ff037e24 */ /* 0x002fc8000f8e00ff */
[----:B------:R1:W3:Y:S03]  /*15b50*/  SYNCS.PHASECHK.TRANS64.TRYWAIT P0, [R3+URZ+0x30840], R0 ;  /* 0x03084000030075a7 */ /* 0x0002e6000800017f */
[----:B---3--:R-:W-:Y:S05]  /*15b60*/  @!P0 NANOSLEEP.SYNCS 0x989680 ;  /* 0x009896800000895d */ /* 0x008fea0003900000 */
[----:B------:R-:W3:Y:S02]  /*15b70*/  @!P0 SYNCS.PHASECHK.TRANS64 P0, [R3+URZ+0x30840], R0 ;  /* 0x03084000030085a7 */ /* 0x000ee4000800007f */
[----:B---3--:R-:W-:Y:S05]  /*15b80*/  @!P0 BRA `(.L_x_1015) ;  /* 0xfffffffc00ec8947 */ /* 0x008fea000383ffff */
[----:B------:R-:W-:Y:S05]  /*15b90*/  BRA `(.L_x_1099) ;  /* 0xffffffc4009c7947 */ /* 0x000fea000383ffff */
.L_x_1018:
[----:B------:R-:W-:Y:S02]  /*15ba0*/  IMAD.MOV.U32 R13, RZ, RZ, R8 ;  /* 0x000000ffff0d7224 */ /* 0x000fe400078e0008 */
[----:B------:R-:W-:Y:S02]  /*15bb0*/  IMAD.MOV.U32 R12, RZ, RZ, RZ ;  /* 0x000000ffff0c7224 */ /* 0x000fe400078e00ff */
[----:B------:R-:W-:Y:S02]  /*15bc0*/  IMAD.MOV.U32 R11, RZ, RZ, 0x181f ;  /* 0x0000181fff0b7424 */ /* 0x000fe400078e00ff */
[----:B------:R-:W-:Y:S02]  /*15bd0*/  IMAD.MOV.U32 R15, RZ, RZ, -0x1 ;  /* 0xffffffffff0f7424 */ /* 0x000fe400078e00ff */
[----:B------:R-:W-:-:S07]  /*15be0*/  VIADD R6, R6, UR45 ;  /* 0x0000002d06067c36 */ /* 0x000fce0008000000 */
[----:B------:R-:W-:Y:S05]  /*15bf0*/  WARPSYNC.COLLECTIVE R15, `(.L_x_1100) ;  /* 0x000000000f087348 */ /* 0x000fea0003c00000 */
[----:B------:R0:W1:Y:S02]  /*15c00*/  SHFL.IDX P6, R14, R13, R12, R11 ;  /* 0x0000000c0d0e7389 */ /* 0x00006400000c000b */
[----:B01----:R-:W-:Y:S01]  /*15c10*/  ENDCOLLECTIVE ;  /* 0x000000000000791b */ /* 0x003fe20003800000 */
.L_x_1100:
[----:B------:R-:W-:Y:S02]  /*15c20*/  VIADD R4, R6, 0x10 ;  /* 0x0000001006047836 */ /* 0x000fe40000000000 */
[----:B------:R-:W-:Y:S02]  /*15c30*/  IMAD.MOV.U32 R13, RZ, RZ, R0 ;  /* 0x000000ffff0d7224 */ /* 0x000fe400078e0000 */
[----:B------:R-:W-:-:S07]  /*15c40*/  IMAD.MOV.U32 R2, RZ, RZ, R14 ;  /* 0x000000ffff027224 */ /* 0x000fce00078e000e */
[----:B------:R-:W-:Y:S05]  /*15c50*/  WARPSYNC.COLLECTIVE R15, `(.L_x_1101) ;  /* 0x000000000f087348 */ /* 0x000fea0003c00000 */
[----:B------:R0:W1:Y:S02]  /*15c60*/  SHFL.IDX P6, R14, R13, R12, R11 ;  /* 0x0000000c0d0e7389 */ /* 0x00006400000c000b */
[----:B01----:R-:W-:Y:S01]  /*15c70*/  ENDCOLLECTIVE ;  /* 0x000000000000791b */ /* 0x003fe20003800000 */
.L_x_1101:
[----:B------:R-:W-:Y:S01]  /*15c80*/  ULDC UR4, c[0x0][0x288] ;  /* 0x0000a20000047ab9 */ /* 0x000fe20000000800 */
[----:B------:R-:W-:Y:S01]  /*15c90*/  IMAD.MOV.U32 R3, RZ, RZ, R2 ;  /* 0x000000ffff037224 */ /* 0x000fe200078e0002 */
[----:B------:R-:W-:Y:S01]  /*15ca0*/  ULDC.64 UR6, c[0x0][0x208] ;  /* 0x0000820000067ab9 */ /* 0x000fe20000000a00 */
[----:B------:R-:W-:-:S05]  /*15cb0*/  IMAD R7, R7, UR4, RZ ;  /* 0x0000000407077c24 */ /* 0x000fca000f8e02ff */
[----:B------:R-:W-:Y:S01]  /*15cc0*/  ISETP.GE.AND P3, PT, R6, R7, PT ;  /* 0x000000070600720c */ /* 0x000fe20003f66270 */
[----:B------:R-:W-:Y:S02]  /*15cd0*/  IMAD.MOV.U32 R13, RZ, RZ, R8 ;  /* 0x000000ffff0d7224 */ /* 0x000fe400078e0008 */
[----:B------:R-:W-:-:S10]  /*15ce0*/  IMAD.MOV.U32 R12, RZ, RZ, 0x1 ;  /* 0x00000001ff0c7424 */ /* 0x000fd400078e00ff */
[----:B------:R-:W-:Y:S01]  /*15cf0*/  @!P3 LEA R21, R9, UR38, 0x1 ;  /* 0x000000260915bc11 */ /* 0x000fe2000f8e08ff */
        /* <DEDUP_REMOVED lines=12> */
.L_x_1102:
[----:B------:R-:W-:Y:S01]  /*15dc0*/  VIADD R2, R6, 0x20 ;  /* 0x0000002006027836 */ /* 0x000fe20000000000 */
[----:B------:R-:W-:Y:S01]  /*15dd0*/  @!P3 LEA R20, R9, UR38, 0x1 ;  /* 0x000000260914bc11 */ /* 0x000fe2000f8e08ff */
[----:B------:R-:W-:Y:S02]  /*15de0*/  IMAD.MOV.U32 R13, RZ, RZ, R0 ;  /* 0x000000ffff0d7224 */ /* 0x000fe400078e0000 */
[----:B------:R-:W-:-:S07]  /*15df0*/  IMAD.MOV.U32 R4, RZ, RZ, R14 ;  /* 0x000000ffff047224 */ /* 0x000fce00078e000e */
[----:B------:R-:W-:Y:S05]  /*15e00*/  WARPSYNC.COLLECTIVE R15, `(.L_x_1103) ;  /* 0x000000000f087348 */ /* 0x000fea0003c00000 */
[----:B------:R0:W1:Y:S02]  /*15e10*/  SHFL.IDX P6, R14, R13, R12, R11 ;  /* 0x0000000c0d0e7389 */ /* 0x00006400000c000b */
[----:B01----:R-:W-:Y:S01]  /*15e20*/  ENDCOLLECTIVE ;  /* 0x000000000000791b */ /* 0x003fe20003800000 */
.L_x_1103:
        /* <DEDUP_REMOVED lines=16> */
.L_x_1104:
[----:B------:R-:W-:Y:S01]  /*15f30*/  VIADD R4, R6, 0x30 ;  /* 0x0000003006047836 */ /* 0x000fe20000000000 */
[----:B------:R-:W-:Y:S01]  /*15f40*/  @!P3 LEA R21, R9, UR38, 0x1 ;  /* 0x000000260915bc11 */ /* 0x000fe2000f8e08ff */
[----:B------:R-:W-:Y:S02]  /*15f50*/  IMAD.MOV.U32 R13, RZ, RZ, R0 ;  /* 0x000000ffff0d7224 */ /* 0x000fe400078e0000 */
[----:B------:R-:W-:-:S07]  /*15f60*/  IMAD.MOV.U32 R2, RZ, RZ, R14 ;  /* 0x000000ffff027224 */ /* 0x000fce00078e000e */
[----:B------:R-:W-:Y:S05]  /*15f70*/  WARPSYNC.COLLECTIVE R15, `(.L_x_1105) ;  /* 0x000000000f087348 */ /* 0x000fea0003c00000 */
[----:B------:R0:W1:Y:S02]  /*15f80*/  SHFL.IDX P6, R14, R13, R12, R11 ;  /* 0x0000000c0d0e7389 */ /* 0x00006400000c000b */
[----:B01----:R-:W-:Y:S01]  /*15f90*/  ENDCOLLECTIVE ;  /* 0x000000000000791b */ /* 0x003fe20003800000 */
.L_x_1105:
        /* <DEDUP_REMOVED lines=16> */
.L_x_1106:
[----:B------:R-:W-:Y:S01]  /*160a0*/  VIADD R2, R6, 0x40 ;  /* 0x0000004006027836 */ /* 0x000fe20000000000 */
[----:B------:R-:W-:Y:S01]  /*160b0*/  @!P3 LEA R20, R9, UR38, 0x1 ;  /* 0x000000260914bc11 */ /* 0x000fe2000f8e08ff */
[----:B------:R-:W-:Y:S02]  /*160c0*/  IMAD.MOV.U32 R13, RZ, RZ, R0 ;  /* 0x000000ffff0d7224 */ /* 0x000fe400078e0000 */
[----:B------:R-:W-:-:S07]  /*160d0*/  IMAD.MOV.U32 R4, RZ, RZ, R14 ;  /* 0x000000ffff047224 */ /* 0x000fce00078e000e */
[----:B------:R-:W-:Y:S05]  /*160e0*/  WARPSYNC.COLLECTIVE R15, `(.L_x_1107) ;  /* 0x000000000f087348 */ /* 0x000fea0003c00000 */
[----:B------:R0:W1:Y:S02]  /*160f0*/  SHFL.IDX P6, R14, R13, R12, R11 ;  /* 0x0000000c0d0e7389 */ /* 0x00006400000c000b */
[----:B01----:R-:W-:Y:S01]  /*16100*/  ENDCOLLECTIVE ;  /* 0x000000000000791b */ /* 0x003fe20003800000 */
.L_x_1107:
        /* <DEDUP_REMOVED lines=16> */
.L_x_1108:
[----:B------:R-:W-:Y:S01]  /*16210*/  VIADD R4, R6, 0x50 ;  /* 0x0000005006047836 */ /* 0x000fe20000000000 */
[----:B------:R-:W-:Y:S01]  /*16220*/  @!P3 LEA R21, R9, UR38, 0x1 ;  /* 0x000000260915bc11 */ /* 0x000fe2000f8e08ff */
[----:B------:R-:W-:Y:S02]  /*16230*/  IMAD.MOV.U32 R13, RZ, RZ, R0 ;  /* 0x000000ffff0d7224 */ /* 0x000fe400078e0000 */
[----:B------:R-:W-:-:S07]  /*16240*/  IMAD.MOV.U32 R2, RZ, RZ, R14 ;  /* 0x000000ffff027224 */ /* 0x000fce00078e000e */
[----:B------:R-:W-:Y:S05]  /*16250*/  WARPSYNC.COLLECTIVE R15, `(.L_x_1109) ;  /* 0x000000000f087348 */ /* 0x000fea0003c00000 */
[----:B------:R0:W1:Y:S02]  /*16260*/  SHFL.IDX P6, R14, R13, R12, R11 ;  /* 0x0000000c0d0e7389 */ /* 0x00006400000c000b */
[----:B01----:R-:W-:Y:S01]  /*16270*/  ENDCOLLECTIVE ;  /* 0x000000000000791b */ /* 0x003fe20003800000 */
.L_x_1109:
        /* <DEDUP_REMOVED lines=16> */
.L_x_1110:
[----:B------:R-:W-:Y:S01]  /*16380*/  VIADD R2, R6, 0x60 ;  /* 0x0000006006027836 */ /* 0x000fe20000000000 */
[----:B------:R-:W-:Y:S01]  /*16390*/  @!P3 LEA R20, R9, UR38, 0x1 ;  /* 0x000000260914bc11 */ /* 0x000fe2000f8e08ff */
[----:B------:R-:W-:Y:S02]  /*163a0*/  IMAD.MOV.U32 R13, RZ, RZ, R0 ;  /* 0x000000ffff0d7224 */ /* 0x000fe400078e0000 */
[----:B------:R-:W-:-:S07]  /*163b0*/  IMAD.MOV.U32 R4, RZ, RZ, R14 ;  /* 0x000000ffff047224 */ /* 0x000fce00078e000e */
[----:B------:R-:W-:Y:S05]  /*163c0*/  WARPSYNC.COLLECTIVE R15, `(.L_x_1111) ;  /* 0x000000000f087348 */ /* 0x000fea0003c00000 */
[----:B------:R0:W1:Y:S02]  /*163d0*/  SHFL.IDX P6, R14, R13, R12, R11 ;  /* 0x0000000c0d0e7389 */ /* 0x00006400000c000b */
[----:B01----:R-:W-:Y:S01]  /*163e0*/  ENDCOLLECTIVE ;  /* 0x000000000000791b */ /* 0x003fe20003800000 */
.L_x_1111:
        /* <DEDUP_REMOVED lines=16> */
.L_x_1112:
[----:B------:R-:W-:Y:S01]  /*164f0*/  @!P3 LEA R21, R9, UR38, 0x1 ;  /* 0x000000260915bc11 */ /* 0x000fe2000f8e08ff */
[----:B------:R-:W-:Y:S02]  /*16500*/  IMAD.MOV.U32 R13, RZ, RZ, R0 ;  /* 0x000000ffff0d7224 */ /* 0x000fe400078e0000 */
[----:B------:R-:W-:-:S07]  /*16510*/  IMAD.MOV.U32 R2, RZ, RZ, R14 ;  /* 0x000000ffff027224 */ /* 0x000fce00078e000e */
[----:B------:R-:W-:Y:S05]  /*16520*/  WARPSYNC.COLLECTIVE R15, `(.L_x_1113) ;  /* 0x000000000f087348 */ /* 0x000fea0003c00000 */
[----:B------:R0:W1:Y:S02]  /*16530*/  SHFL.IDX P6, R14, R13, R12, R11 ;  /* 0x0000000c0d0e7389 */ /* 0x00006400000c000b */
[----:B01----:R-:W-:Y:S01]  /*16540*/  ENDCOLLECTIVE ;  /* 0x000000000000791b */ /* 0x003fe20003800000 */
.L_x_1113:
        /* <DEDUP_REMOVED lines=15> */
.L_x_1114:
[----:B------:R-:W-:Y:S02]  /*16640*/  IMAD.MOV.U32 R13, RZ, RZ, R0 ;  /* 0x000000ffff0d7224 */ /* 0x000fe400078e0000 */
[----:B------:R-:W-:-:S07]  /*16650*/  IMAD.MOV.U32 R4, RZ, RZ, R14 ;  /* 0x000000ffff047224 */ /* 0x000fce00078e000e */
[----:B------:R-:W-:Y:S05]  /*16660*/  WARPSYNC.COLLECTIVE R15, `(.L_x_1115) ;  /* 0x000000000f087348 */ /* 0x000fea0003c00000 */
[----:B------:R0:W1:Y:S02]  /*16670*/  SHFL.IDX P6, R14, R13, R12, R11 ;  /* 0x0000000c0d0e7389 */ /* 0x00006400000c000b */
[----:B01----:R-:W-:Y:S01]  /*16680*/  ENDCOLLECTIVE ;  /* 0x000000000000791b */ /* 0x003fe20003800000 */
.L_x_1115:
[----:B------:R-:W-:Y:S05]  /*16690*/  BRA `(.L_x_1116) ;  /* 0xffffffc400fc7947 */ /* 0x000fea000383ffff */
.L_x_1021:
[----:B-1----:R-:W-:-:S04]  /*166a0*/  IMAD.U32 R3, RZ, RZ, UR38 ;  /* 0x00000026ff037e24 */ /* 0x002fc8000f8e00ff */
[----:B------:R1:W2:Y:S03]  /*166b0*/  SYNCS.PHASECHK.TRANS64.TRYWAIT P0, [R3+URZ+0x30820], R0 ;  /* 0x03082000030075a7 */ /* 0x0002a6000800017f */
[----:B--2---:R-:W-:Y:S05]  /*166c0*/  @!P0 NANOSLEEP.SYNCS 0x989680 ;  /* 0x009896800000895d */ /* 0x004fea0003900000 */
[----:B------:R-:W2:Y:S02]  /*166d0*/  @!P0 SYNCS.PHASECHK.TRANS64 P0, [R3+URZ+0x30820], R0 ;  /* 0x03082000030085a7 */ /* 0x000ea4000800007f */
[----:B--2---:R-:W-:Y:S05]  /*166e0*/  @!P0 BRA `(.L_x_1021) ;  /* 0xfffffffc00ec8947 */ /* 0x004fea000383ffff */
[----:B------:R-:W-:Y:S05]  /*166f0*/  BRA `(.L_x_1117) ;  /* 0xffffffc800547947 */ /* 0x000fea000383ffff */
.L_x_1028:
[----:B-1----:R-:W-:-:S04]  /*16700*/  IMAD.U32 R3, RZ, RZ, UR38 ;  /* 0x00000026ff037e24 */ /* 0x002fc8000f8e00ff */
[----:B------:R1:W2:Y:S03]  /*16710*/  SYNCS.PHASECHK.TRANS64.TRYWAIT P0, [R3+URZ+0x30848], R2 ;  /* 0x03084802030075a7 */ /* 0x0002a6000800017f */
[----:B--2---:R-:W-:Y:S05]  /*16720*/  @!P0 NANOSLEEP.SYNCS 0x989680 ;  /* 0x009896800000895d */ /* 0x004fea0003900000 */
[----:B------:R-:W2:Y:S02]  /*16730*/  @!P0 SYNCS.PHASECHK.TRANS64 P0, [R3+URZ+0x30848], R2 ;  /* 0x03084802030085a7 */ /* 0x000ea4000800007f */
[----:B--2---:R-:W-:Y:S05]  /*16740*/  @!P0 BRA `(.L_x_1028) ;  /* 0xfffffffc00ec8947 */ /* 0x004fea000383ffff */
[----:B------:R-:W-:Y:S05]  /*16750*/  BRA `(.L_x_1118) ;  /* 0xffffffcc00387947 */ /* 0x000fea000383ffff */
.L_x_1035:
[----:B0-----:R-:W-:-:S04]  /*16760*/  IMAD.U32 R3, RZ, RZ, UR38 ;  /* 0x00000026ff037e24 */ /* 0x001fc8000f8e00ff */
[----:B------:R0:W1:Y:S03]  /*16770*/  SYNCS.PHASECHK.TRANS64.TRYWAIT P0, [R3+URZ+0x30860], R2 ;  /* 0x03086002030075a7 */ /* 0x000066000800017f */
[----:B-1----:R-:W-:Y:S05]  /*16780*/  @!P0 NANOSLEEP.SYNCS 0x989680 ;  /* 0x009896800000895d */ /* 0x002fea0003900000 */
[----:B------:R-:W1:Y:S02]  /*16790*/  @!P0 SYNCS.PHASECHK.TRANS64 P0, [R3+URZ+0x30860], R2 ;  /* 0x03086002030085a7 */ /* 0x000e64000800007f */
[----:B-1----:R-:W-:Y:S05]  /*167a0*/  @!P0 BRA `(.L_x_1035) ;  /* 0xfffffffc00ec8947 */ /* 0x002fea000383ffff */
[----:B------:R-:W-:Y:S05]  /*167b0*/  BRA `(.L_x_1119) ;  /* 0xffffffd000107947 */ /* 0x000fea000383ffff */
.L_x_1045:
[----:B-1----:R-:W-:-:S04]  /*167c0*/  IMAD.U32 R3, RZ, RZ, UR38 ;  /* 0x00000026ff037e24 */ /* 0x002fc8000f8e00ff */
[----:B------:R1:W2:Y:S03]  /*167d0*/  SYNCS.PHASECHK.TRANS64.TRYWAIT P0, [R3+URZ+0x30840], R2 ;  /* 0x03084002030075a7 */ /* 0x0002a6000800017f */
[----:B--2---:R-:W-:Y:S05]  /*167e0*/  @!P0 NANOSLEEP.SYNCS 0x989680 ;  /* 0x009896800000895d */ /* 0x004fea0003900000 */
[----:B------:R-:W2:Y:S02]  /*167f0*/  @!P0 SYNCS.PHASECHK.TRANS64 P0, [R3+URZ+0x30840], R2 ;  /* 0x03084002030085a7 */ /* 0x000ea4000800007f */
[----:B--2---:R-:W-:Y:S05]  /*16800*/  @!P0 BRA `(.L_x_1045) ;  /* 0xfffffffc00ec8947 */ /* 0x004fea000383ffff */
[----:B------:R-:W-:Y:S05]  /*16810*/  BRA `(.L_x_1120) ;  /* 0xffffffd400687947 */ /* 0x000fea000383ffff */
.L_x_1052:
[----:B0-----:R-:W-:-:S04]  /*16820*/  IMAD.U32 R3, RZ, RZ, UR38 ;  /* 0x00000026ff037e24 */ /* 0x001fc8000f8e00ff */
[----:B------:R0:W1:Y:S03]  /*16830*/  SYNCS.PHASECHK.TRANS64.TRYWAIT P0, [R3+URZ+0x30868], R2 ;  /* 0x03086802030075a7 */ /* 0x000066000800017f */
[----:B-1----:R-:W-:Y:S05]  /*16840*/  @!P0 NANOSLEEP.SYNCS 0x989680 ;  /* 0x009896800000895d */ /* 0x002fea0003900000 */
[----:B------:R-:W1:Y:S02]  /*16850*/  @!P0 SYNCS.PHASECHK.TRANS64 P0, [R3+URZ+0x30868], R2 ;  /* 0x03086802030085a7 */ /* 0x000e64000800007f */
[----:B-1----:R-:W-:Y:S05]  /*16860*/  @!P0 BRA `(.L_x_1052) ;  /* 0xfffffffc00ec8947 */ /* 0x002fea000383ffff */
[----:B------:R-:W-:Y:S05]  /*16870*/  BRA `(.L_x_1121) ;  /* 0xffffffd800407947 */ /* 0x000fea000383ffff */
.L_x_1062:
[----:B-1----:R-:W-:-:S04]  /*16880*/  IMAD.U32 R3, RZ, RZ, UR38 ;  /* 0x00000026ff037e24 */ /* 0x002fc8000f8e00ff */
[----:B------:R1:W2:Y:S03]  /*16890*/  SYNCS.PHASECHK.TRANS64.TRYWAIT P0, [R3+URZ+0x30848], R2 ;  /* 0x03084802030075a7 */ /* 0x0002a6000800017f */
[----:B--2---:R-:W-:Y:S05]  /*168a0*/  @!P0 NANOSLEEP.SYNCS 0x989680 ;  /* 0x009896800000895d */ /* 0x004fea0003900000 */
[----:B------:R-:W2:Y:S02]  /*168b0*/  @!P0 SYNCS.PHASECHK.TRANS64 P0, [R3+URZ+0x30848], R2 ;  /* 0x03084802030085a7 */ /* 0x000ea4000800007f */
[----:B--2---:R-:W-:Y:S05]  /*168c0*/  @!P0 BRA `(.L_x_1062) ;  /* 0xfffffffc00ec8947 */ /* 0x004fea000383ffff */
[----:B------:R-:W-:Y:S05]  /*168d0*/  BRA `(.L_x_1122) ;  /* 0xffffffdc00b07947 */ /* 0x000fea000383ffff */
.L_x_1069:
[----:B0-----:R-:W-:-:S04]  /*168e0*/  IMAD.U32 R3, RZ, RZ, UR38 ;  /* 0x00000026ff037e24 */ /* 0x001fc8000f8e00ff */
[----:B------:R0:W1:Y:S03]  /*168f0*/  SYNCS.PHASECHK.TRANS64.TRYWAIT P0, [R3+URZ+0x30860], R2 ;  /* 0x03086002030075a7 */ /* 0x000066000800017f */
[----:B-1----:R-:W-:Y:S05]  /*16900*/  @!P0 NANOSLEEP.SYNCS 0x989680 ;  /* 0x009896800000895d */ /* 0x002fea0003900000 */
[----:B------:R-:W1:Y:S02]  /*16910*/  @!P0 SYNCS.PHASECHK.TRANS64 P0, [R3+URZ+0x30860], R2 ;  /* 0x03086002030085a7 */ /* 0x000e64000800007f */
[----:B-1----:R-:W-:Y:S05]  /*16920*/  @!P0 BRA `(.L_x_1069) ;  /* 0xfffffffc00ec8947 */ /* 0x002fea000383ffff */
[----:B------:R-:W-:Y:S05]  /*16930*/  BRA `(.L_x_1123) ;  /* 0xffffffe000847947 */ /* 0x000fea000383ffff */
.L_x_1078:
[----:B0-----:R0:W1:Y:S02]  /*16940*/  SYNCS.PHASECHK.TRANS64.TRYWAIT P0, [R3+URZ+0x30860], R2 ;  /* 0x03086002030075a7 */ /* 0x001064000800017f */
[----:B-1----:R-:W-:Y:S05]  /*16950*/  @!P0 NANOSLEEP.SYNCS 0x989680 ;  /* 0x009896800000895d */ /* 0x002fea0003900000 */
[----:B------:R-:W1:Y:S02]  /*16960*/  @!P0 SYNCS.PHASECHK.TRANS64 P0, [R3+URZ+0x30860], R2 ;  /* 0x03086002030085a7 */ /* 0x000e64000800007f */
[----:B-1----:R-:W-:Y:S05]  /*16970*/  @!P0 BRA `(.L_x_1078) ;  /* 0xfffffffc00f08947 */ /* 0x002fea000383ffff */
[----:B------:R-:W-:Y:S05]  /*16980*/  BRA `(.L_x_1124) ;  /* 0xffffffe400847947 */ /* 0x000fea000383ffff */
.L_x_1084:
[----:B0-----:R0:W1:Y:S02]  /*16990*/  SYNCS.PHASECHK.TRANS64.TRYWAIT P0, [R2+URZ+0x30820], R3 ;  /* 0x03082003020075a7 */ /* 0x001064000800017f */
[----:B-1----:R-:W-:Y:S05]  /*169a0*/  @!P0 NANOSLEEP.SYNCS 0x989680 ;  /* 0x009896800000895d */ /* 0x002fea0003900000 */
[----:B------:R-:W1:Y:S02]  /*169b0*/  @!P0 SYNCS.PHASECHK.TRANS64 P0, [R2+URZ+0x30820], R3 ;  /* 0x03082003020085a7 */ /* 0x000e64000800007f */
[----:B-1----:R-:W-:Y:S05]  /*169c0*/  @!P0 BRA `(.L_x_1084) ;  /* 0xfffffffc00f08947 */ /* 0x002fea000383ffff */
[----:B------:R-:W-:Y:S05]  /*169d0*/  BRA `(.L_x_1125) ;  /* 0xffffffe800887947 */ /* 0x000fea000383ffff */
.L_x_1085:
        /* <DEDUP_REMOVED lines=11> */
.L_x_1127:
[----:B------:R-:W-:Y:S05]  /*16a90*/  BSYNC B0 ;  /* 0x0000000000007941 */ /* 0x000fea0003800000 */
.L_x_1126:
[----:B------:R-:W-:Y:S05]  /*16aa0*/  BRA `(.L_x_1128) ;  /* 0xffffffe8006c7947 */ /* 0x000fea000383ffff */
.L_x_1086:
[----:B------:R-:W-:Y:S01]  /*16ab0*/  BSSY B0, `(.L_x_1129) ;  /* 0x0000006000007945 */ /* 0x000fe20003800000 */
[----:B------:R-:W-:-:S07]  /*16ac0*/  IMAD.MOV.U32 R15, RZ, RZ, -0x1 ;  /* 0xffffffffff0f7424 */ /* 0x000fce00078e00ff */
[----:B0-----:R-:W-:Y:S05]  /*16ad0*/  WARPSYNC.COLLECTIVE R15, `(.L_x_1130) ;  /* 0x000000000f0c7348 */ /* 0x001fea0003c00000 */
[----:B------:R-:W-:Y:S02]  /*16ae0*/  ELECT P6, UR62, PT ;  /* 0x00000000003e782f */ /* 0x000fe400038c0000 */
[----:B------:R-:W-:Y:S01]  /*16af0*/  MOV R14, UR62 ;  /* 0x0000003e000e7c02 */ /* 0x000fe20008000f00 */
[----:B0-----:R-:W-:Y:S10]  /*16b00*/  ENDCOLLECTIVE ;  /* 0x000000000000791b */ /* 0x001ff40003800000 */
.L_x_1130:
[----:B------:R-:W-:Y:S05]  /*16b10*/  BSYNC B0 ;  /* 0x0000000000007941 */ /* 0x000fea0003800000 */
.L_x_1129:
[----:B------:R-:W-:Y:S05]  /*16b20*/  BRA `(.L_x_1131) ;  /* 0xffffffe800607947 */ /* 0x000fea000383ffff */
.L_x_1088:
[----:B0-----:R0:W1:Y:S02]  /*16b30*/  SYNCS.PHASECHK.TRANS64.TRYWAIT P0, [R7+URZ], R4 ;  /* 0x00000004070075a7 */ /* 0x001064000800017f */
[----:B-1----:R-:W-:Y:S05]  /*16b40*/  @!P0 NANOSLEEP.SYNCS 0x989680 ;  /* 0x009896800000895d */ /* 0x002fea0003900000 */
[----:B------:R-:W1:Y:S02]  /*16b50*/  @!P0 SYNCS.PHASECHK.TRANS64 P0, [R7+URZ], R4 ;  /* 0x00000004070085a7 */ /* 0x000e64000800007f */
[----:B-1----:R-:W-:Y:S05]  /*16b60*/  @!P0 BRA `(.L_x_1088) ;  /* 0xfffffffc00f08947 */ /* 0x002fea000383ffff */
[----:B------:R-:W-:Y:S05]  /*16b70*/  BRA `(.L_x_1132) ;  /* 0xffffffe8009c7947 */ /* 0x000fea000383ffff */
.L_x_1089:
[----:B-1----:R1:W2:Y:S02]  /*16b80*/  SYNCS.PHASECHK.TRANS64.TRYWAIT P0, [R8+URZ], R5 ;  /* 0x00000005080075a7 */ /* 0x0022a4000800017f */
[----:B--2---:R-:W-:Y:S05]  /*16b90*/  @!P0 NANOSLEEP.SYNCS 0x989680 ;  /* 0x009896800000895d */ /* 0x004fea0003900000 */
[----:B------:R-:W2:Y:S02]  /*16ba0*/  @!P0 SYNCS.PHASECHK.TRANS64 P0, [R8+URZ], R5 ;  /* 0x00000005080085a7 */ /* 0x000ea4000800007f */
[----:B--2---:R-:W-:Y:S05]  /*16bb0*/  @!P0 BRA `(.L_x_1089) ;  /* 0xfffffffc00f08947 */ /* 0x004fea000383ffff */
[----:B------:R-:W-:Y:S05]  /*16bc0*/  BRA `(.L_x_1133) ;  /* 0xffffffe800907947 */ /* 0x000fea000383ffff */
.L_x_1091:
[----:B0-----:R0:W2:Y:S02]  /*16bd0*/  SYNCS.PHASECHK.TRANS64.TRYWAIT P0, [R7+URZ], R4 ;  /* 0x00000004070075a7 */ /* 0x0010a4000800017f */
[----:B--2---:R-:W-:Y:S05]  /*16be0*/  @!P0 NANOSLEEP.SYNCS 0x989680 ;  /* 0x009896800000895d */ /* 0x004fea0003900000 */
[----:B------:R-:W2:Y:S02]  /*16bf0*/  @!P0 SYNCS.PHASECHK.TRANS64 P0, [R7+URZ], R4 ;  /* 0x00000004070085a7 */ /* 0x000ea4000800007f */
[----:B--2---:R-:W-:Y:S05]  /*16c00*/  @!P0 BRA `(.L_x_1091) ;  /* 0xfffffffc00f08947 */ /* 0x004fea000383ffff */
[----:B------:R-:W-:Y:S05]  /*16c10*/  BRA `(.L_x_1134) ;  /* 0xffffffe800947947 */ /* 0x000fea000383ffff */
.L_x_1135:
        /* <DEDUP_REMOVED lines=14> */
.L_x_3019:


//--------------------- .text._ZN7cutlass13device_kernelIN5flash11enable_sm90INS1_16FlashAttnFwdSm90INS1_25CollectiveMainloopFwdSm90ILi2EN4cute5tupleIJNS5_1CILi1EEES8_S8_EEENS6_IJNS7_ILi128EEENS7_ILi96EEENS7_ILi192EEEEEELi192ENS_10bfloat16_tEfNS_4arch4Sm90ELb0ELb1ELb1ELb1ELb0ELb0ELb0ELb1ELb1ELb1ELb1ELb0EEENS1_21CollectiveEpilogueFwdINS6_IJSA_SC_SB_EEES9_SE_SG_Li256ELb1ELb1ELb1ELb0EEENS1_36VarlenDynamicPersistentTileSchedulerILi128ELi96ELi256ELi128ELb1ELb1ELb1ELb1ELb0ELb1EEEEEEEEEvNT_6ParamsE --------------------------
	.section	.text._ZN7cutlass13device_kernelIN5flash11enable_sm90INS1_16FlashAttnFwdSm90INS1_25CollectiveMainloopFwdSm90ILi2EN4cute5tupleIJNS5_1CILi1EEES8_S8_EEENS6_IJNS7_ILi128EEENS7_ILi96EEENS7_ILi192EEEEEELi192ENS_10bfloat16_tEfNS_4arch4Sm90ELb0ELb1ELb1ELb1ELb0ELb0ELb0ELb1ELb1ELb1ELb1ELb0EEENS1_21CollectiveEpilogueFwdINS6_IJSA_SC_SB_EEES9_SE_SG_Li256ELb1ELb1ELb1ELb0EEENS1_36VarlenDynamicPersistentTileSchedulerILi128ELi96ELi256ELi128ELb1ELb1ELb1ELb1ELb0ELb1EEEEEEEEEvNT_6ParamsE,"ax",@progbits
	.align	128
.text._ZN7cutlass13device_kernelIN5flash11enable_sm90INS1_16FlashAttnFwdSm90INS1_25CollectiveMainloopFwdSm90ILi2EN4cute5tupleIJNS5_1CILi1EEES8_S8_EEENS6_IJNS7_ILi128EEENS7_ILi96EEENS7_ILi192EEEEEELi192ENS_10bfloat16_tEfNS_4arch4Sm90ELb0ELb1ELb1ELb1ELb0ELb0ELb0ELb1ELb1ELb1ELb1ELb0EEENS1_21CollectiveEpilogueFwdINS6_IJSA_SC_SB_EEES9_SE_SG_Li256ELb1ELb1ELb1ELb0EEENS1_36VarlenDynamicPersistentTileSchedulerILi128ELi96ELi256ELi128ELb1ELb1ELb1ELb1ELb0ELb1EEEEEEEEEvNT_6ParamsE:
        .type           _ZN7cutlass13device_kernelIN5flash11enable_sm90INS1_16FlashAttnFwdSm90INS1_25CollectiveMainloopFwdSm90ILi2EN4cute5tupleIJNS5_1CILi1EEES8_S8_EEENS6_IJNS7_ILi128EEENS7_ILi96EEENS7_ILi192EEEEEELi192ENS_10bfloat16_tEfNS_4arch4Sm90ELb0ELb1ELb1ELb1ELb0ELb0ELb0ELb1ELb1ELb1ELb1ELb0EEENS1_21CollectiveEpilogueFwdINS6_IJSA_SC_SB_EEES9_SE_SG_Li256ELb1ELb1ELb1ELb0EEENS1_36VarlenDynamicPersistentTileSchedulerILi128ELi96ELi256ELi128ELb1ELb1ELb1ELb1ELb0ELb1EEEEEEEEEvNT_6ParamsE,@function
        .size           _ZN7cutlass13device_kernelIN5flash11enable_sm90INS1_16FlashAttnFwdSm90INS1_25CollectiveMainloopFwdSm90ILi2EN4cute5tupleIJNS5_1CILi1EEES8_S8_EEENS6_IJNS7_ILi128EEENS7_ILi96EEENS7_ILi192EEEEEELi192ENS_10bfloat16_tEfNS_4arch4Sm90ELb0ELb1ELb1ELb1ELb0ELb0ELb0ELb1ELb1ELb1ELb1ELb0EEENS1_21CollectiveEpilogueFwdINS6_IJSA_SC_SB_EEES9_SE_SG_Li256ELb1ELb1ELb1ELb0EEENS1_36VarlenDynamicPersistentTileSchedulerILi128ELi96ELi256ELi128ELb1ELb1ELb1ELb1ELb0ELb1EEEEEEEEEvNT_6ParamsE,(.L_x_3020 - _ZN7cutlass13device_kernelIN5flash11enable_sm90INS1_16FlashAttnFwdSm90INS1_25CollectiveMainloopFwdSm90ILi2EN4cute5tupleIJNS5_1CILi1EEES8_S8_EEENS6_IJNS7_ILi128EEENS7_ILi96EEENS7_ILi192EEEEEELi192ENS_10bfloat16_tEfNS_4arch4Sm90ELb0ELb1ELb1ELb1ELb0ELb0ELb0ELb1ELb1ELb1ELb1ELb0EEENS1_21CollectiveEpilogueFwdINS6_IJSA_SC_SB_EEES9_SE_SG_Li256ELb1ELb1ELb1ELb0EEENS1_36VarlenDynamicPersistentTileSchedulerILi128ELi96ELi256ELi128ELb1ELb1ELb1ELb1ELb0ELb1EEEEEEEEEvNT_6ParamsE)
        .other          _ZN7cutlass13device_kernelIN5flash11enable_sm90INS1_16FlashAttnFwdSm90INS1_25CollectiveMainloopFwdSm90ILi2EN4cute5tupleIJNS5_1CILi1EEES8_S8_EEENS6_IJNS7_ILi128EEENS7_ILi96EEENS7_ILi192EEEEEELi192ENS_10bfloat16_tEfNS_4arch4Sm90ELb0ELb1ELb1ELb1ELb0ELb0ELb0ELb1ELb1ELb1ELb1ELb0EEENS1_21CollectiveEpilogueFwdINS6_IJSA_SC_SB_EEES9_SE_SG_Li256ELb1ELb1ELb1ELb0EEENS1_36VarlenDynamicPersistentTileSchedulerILi128ELi96ELi256ELi128ELb1ELb1ELb1ELb1ELb0ELb1EEEEEEEEEvNT_6ParamsE,@"STO_CUDA_ENTRY STV_DEFAULT"
_ZN7cutlass13device_kernelIN5flash11enable_sm90INS1_16FlashAttnFwdSm90INS1_25CollectiveMainloopFwdSm90ILi2EN4cute5tupleIJNS5_1CILi1EEES8_S8_EEENS6_IJNS7_ILi128EEENS7_ILi96EEENS7_ILi192EEEEEELi192ENS_10bfloat16_tEfNS_4arch4Sm90ELb0ELb1ELb1ELb1ELb0ELb0ELb0ELb1ELb1ELb1ELb1ELb0EEENS1_21CollectiveEpilogueFwdINS6_IJSA_SC_SB_EEES9_SE_SG_Li256ELb1ELb1ELb1ELb0EEENS1_36VarlenDynamicPersistentTileSchedulerILi128ELi96ELi256ELi128ELb1ELb1ELb1ELb1ELb0ELb1EEEEEEEEEvNT_6ParamsE:
        /* <DEDUP_REMOVED lines=18> */
.L_x_1137:
[----:B------:R-:W-:Y:S05]  /*0120*/  BSYNC B0 ;  /* 0x0000000000007941 */ /* 0x000fea0003800000 */
.L_x_1136:
        /* <DEDUP_REMOVED lines=41> */
.L_x_1138:
        /* <DEDUP_REMOVED lines=22> */
.L_x_1139:
        /* <DEDUP_REMOVED lines=18> */
.L_x_1140:
        /* <DEDUP_REMOVED lines=22> */
.L_x_1141:
        /* <DEDUP_REMOVED lines=22> */
.L_x_1142:
        /* <DEDUP_REMOVED lines=8> */
.L_x_1144:
        /* <DEDUP_REMOVED lines=14> */
[----:B------:R-:W2:Y:S01]  /*0a60*/  LDL R0, [R1+0x5c] ;  /* 0x00005c0001007983 */ /* 0x000ea20000100800 */
[----:B------:R-:W-:Y:S01]  /*0a70*/  VIADD R12, R6, 0xffffff80 ;  /* 0xffffff80060c7836 */ /* 0x000fe20000000000 */
[----:B------:R-:W-:Y:S01]  /*0a80*/  R2UR UR5, R9 ;  /* 0x00000000090572ca */ /* 0x000fe200000e0000 */
[----:B------:R-:W-:Y:S01]  /*0a90*/  UMOV UR36, URZ ;  /* 0x0000003f00247c82 */ /* 0x000fe20008000000 */
[----:B------:R-:W-:Y:S01]  /*0aa0*/  R2UR UR7, R10 ;  /* 0x000000000a0772ca */ /* 0x000fe200000e0000 */
[----:B------:R-:W-:Y:S01]  /*0ab0*/  UMOV UR37, URZ ;  /* 0x0000003f00257c82 */ /* 0x000fe20008000000 */
[----:B------:R-:W-:Y:S02]  /*0ac0*/  R2UR UR6, R11 ;  /* 0x000000000b0672ca */ /* 0x000fe400000e0000 */
[----:B--2---:R-:W-:Y:S02]  /*0ad0*/  R2UR UR4, R0 ;  /* 0x00000000000472ca */ /* 0x004fe400000e0000 */
[----:B------:R-:W-:-:S04]  /*0ae0*/  SHF.R.S32.HI R0, RZ, 0x1f, R12 ;  /* 0x0000001fff007819 */ /* 0x000fc8000001140c */
[CC--:B------:R-:W-:Y:S02]  /*0af0*/  LEA.HI R4, R0.reuse, R12.reuse, RZ, 0x5 ;  /* 0x0000000c00047211 */ /* 0x0c0fe400078f28ff */
[CC--:B------:R-:W-:Y:S02]  /*0b00*/  LEA.HI R3, R0.reuse, R12.reuse, RZ, 0x4 ;  /* 0x0000000c00037211 */ /* 0x0c0fe400078f20ff */
[----:B0-----:R-:W-:Y:S01]  /*0b10*/  LEA.HI R2, R0, R12, RZ, 0x7 ;  /* 0x0000000c00027211 */ /* 0x001fe200078f38ff */
[----:B------:R-:W-:Y:S01]  /*0b20*/  IMAD.SHL.U32 R5, R4, 0x20, RZ ;  /* 0x0000002004057824 */ /* 0x000fe200078e00ff */
[----:B------:R-:W-:Y:S01]  /*0b30*/  LOP3.LUT R4, R3, 0x3fffff0, RZ, 0xc0, !PT ;  /* 0x03fffff003047812 */ /* 0x000fe200078ec0ff */
[----:B------:R-:W-:Y:S01]  /*0b40*/  ULOP3.LUT UR4, UR4, 0x1, URZ, 0xfc, !UPT ;  /* 0x0000000104047892 */ /* 0x000fe2000f8efc3f */
[----:B------:R-:W-:Y:S02]  /*0b50*/  SHF.R.S32.HI R6, RZ, 0x4, R3 ;  /* 0x00000004ff067819 */ /* 0x000fe40000011403 */
[----:B------:R-:W-:Y:S01]  /*0b60*/  LOP3.LUT R224, R2, 0xffffff80, RZ, 0xc0, !PT ;  /* 0xffffff8002e07812 */ /* 0x000fe200078ec0ff */
[----:B------:R-:W-:Y:S01]  /*0b70*/  IMAD.IADD R4, R12, 0x1, -R4 ;  /* 0x000000010c047824 */ /* 0x000fe200078e0a04 */
[----:B------:R-:W-:-:S02]  /*0b80*/  LOP3.LUT R5, R5, 0xfffffc00, RZ, 0xc0, !PT ;  /* 0xfffffc0005057812 */ /* 0x000fc400078ec0ff */
[----:B------:R-:W-:Y:S01]  /*0b90*/  LEA.HI R3, R3, R6, RZ, 0x1 ;  /* 0x0000000603037211 */ /* 0x000fe200078f08ff */
[----:B------:R-:W-:Y:S02]  /*0ba0*/  IMAD.IADD R224, R12, 0x1, -R224 ;  /* 0x000000010ce07824 */ /* 0x000fe400078e0ae0 */
[----:B------:R-:W-:Y:S01]  /*0bb0*/  IMAD R4, R4, 0x40, R5 ;  /* 0x0000004004047824 */ /* 0x000fe200078e0205 */
[----:B------:R-:W-:Y:S02]  /*0bc0*/  LOP3.LUT R3, R3, 0x1ffffffe, RZ, 0xc0, !PT ;  /* 0x1ffffffe03037812 */ /* 0x000fe400078ec0ff */
[----:B------:R-:W-:Y:S02]  /*0bd0*/  LEA.HI R5, R0, R12, RZ, 0x2 ;  /* 0x0000000c00057211 */ /* 0x000fe400078f10ff */
[----:B------:R-:W-:Y:S01]  /*0be0*/  SHF.R.S32.HI R7, RZ, 0x1f, R224 ;  /* 0x0000001fff077819 */ /* 0x000fe200000114e0 */
[----:B------:R-:W-:Y:S01]  /*0bf0*/  IMAD.IADD R3, R6, 0x1, -R3 ;  /* 0x0000000106037824 */ /* 0x000fe200078e0a03 */
[----:B------:R-:W-:-:S02]  /*0c00*/  LOP3.LUT R5, R5, 0xfffffffc, RZ, 0xc0, !PT ;  /* 0xfffffffc05057812 */ /* 0x000fc400078ec0ff */
[-C--:B------:R-:W-:Y:S01]  /*0c10*/  LEA.HI R8, R7, R224.reuse, RZ, 0x2 ;  /* 0x000000e007087211 */ /* 0x080fe200078f10ff */
[----:B------:R-:W-:Y:S01]  /*0c20*/  IMAD R3, R3, 0x8, R4 ;  /* 0x0000000803037824 */ /* 0x000fe200078e0204 */
[----:B------:R-:W-:Y:S01]  /*0c30*/  SHF.R.S32.HI R6, RZ, 0x7, R2 ;  /* 0x00000007ff067819 */ /* 0x000fe20000011402 */
[----:B------:R-:W-:Y:S01]  /*0c40*/  IMAD.IADD R5, R12, 0x1, -R5 ;  /* 0x000000010c057824 */ /* 0x000fe200078e0a05 */
[--C-:B------:R-:W-:Y:S02]  /*0c50*/  SHF.R.S32.HI R9, RZ, 0x2, R8.reuse ;  /* 0x00000002ff097819 */ /* 0x100fe40000011408 */
[----:B------:R-:W-:Y:S01]  /*0c60*/  SHF.R.S32.HI R10, RZ, 0x1f, R8 ;  /* 0x0000001fff0a7819 */ /* 0x000fe20000011408 */
[----:B------:R0:W-:Y:S01]  /*0c70*/  STL [R1+0x30], R3 ;  /* 0x0000300301007387 */ /* 0x0001e20000100800 */
[----:B------:R-:W-:Y:S02]  /*0c80*/  LEA.HI R7, R7, R224, RZ, 0x5 ;  /* 0x000000e007077211 */ /* 0x000fe400078f28ff */
[----:B------:R-:W-:-:S02]  /*0c90*/  LEA.HI R10, R10, R9, RZ, 0x3 ;  /* 0x000000090a0a7211 */ /* 0x000fc400078f18ff */
[----:B------:R-:W-:Y:S02]  /*0ca0*/  LEA.HI R2, R2, R6, RZ, 0x1 ;  /* 0x0000000602027211 */ /* 0x000fe400078f08ff */
[----:B------:R-:W-:Y:S02]  /*0cb0*/  LOP3.LUT R10, R10, 0xfffffff8, RZ, 0xc0, !PT ;  /* 0xfffffff80a0a7812 */ /* 0x000fe400078ec0ff */
[----:B------:R-:W-:Y:S02]  /*0cc0*/  SHF.R.S32.HI R7, RZ, 0x5, R7 ;  /* 0x00000005ff077819 */ /* 0x000fe40000011407 */
[----:B0-----:R-:W-:Y:S01]  /*0cd0*/  LEA.HI R3, R5, R5, RZ, 0x1 ;  /* 0x0000000505037211 */ /* 0x001fe200078f08ff */
[----:B------:R-:W-:Y:S01]  /*0ce0*/  IMAD.IADD R10, R9, 0x1, -R10 ;  /* 0x00000001090a7824 */ /* 0x000fe200078e0a0a */
[----:B------:R-:W-:Y:S02]  /*0cf0*/  LOP3.LUT R2, R2, 0x3fffffe, RZ, 0xc0, !PT ;  /* 0x03fffffe02027812 */ /* 0x000fe400078ec0ff */
[----:B------:R-:W-:Y:S01]  /*0d00*/  LOP3.LUT R4, R3, 0x1ffffffe, RZ, 0xc0, !PT ;  /* 0x1ffffffe03047812 */ /* 0x000fe200078ec0ff */
[----:B------:R-:W-:Y:S01]  /*0d10*/  IMAD R7, R7, 0x10, R10 ;  /* 0x0000001007077824 */ /* 0x000fe200078e020a */
[----:B------:R-:W-:Y:S01]  /*0d20*/  LOP3.LUT R3, R8, 0x7ffffffc, RZ, 0xc0, !PT ;  /* 0x7ffffffc08037812 */ /* 0x000fe200078ec0ff */
[----:B------:R-:W-:Y:S01]  /*0d30*/  IMAD.IADD R2, R6, 0x1, -R2 ;  /* 0x0000000106027824 */ /* 0x000fe200078e0a02 */
[----:B------:R-:W-:Y:S01]  /*0d40*/  LEA.HI R0, R0, R12, RZ, 0x3 ;  /* 0x0000000c00007211 */ /* 0x000fe200078f18ff */
[----:B------:R-:W-:-:S02]  /*0d50*/  IMAD.IADD R4, R5, 0x1, -R4 ;  /* 0x0000000105047824 */ /* 0x000fc400078e0a04 */
[----:B------:R-:W-:Y:S01]  /*0d60*/  IMAD.IADD R3, R224, 0x1, -R3 ;  /* 0x00000001e0037824 */ /* 0x000fe200078e0a03 */
[----:B------:R-:W-:Y:S01]  /*0d70*/  LOP3.LUT R194, R0, 0xfffffff8, RZ, 0xc0, !PT ;  /* 0xfffffff800c27812 */ /* 0x000fe200078ec0ff */
[----:B------:R-:W-:Y:S01]  /*0d80*/  IMAD R2, R2, 0x40, R7 ;  /* 0x0000004002027824 */ /* 0x000fe200078e0207 */
[----:B------:R-:W-:Y:S01]  /*0d90*/  SHF.R.S32.HI R221, RZ, 0x3, R0 ;  /* 0x00000003ffdd7819 */ /* 0x000fe20000011400 */
[----:B------:R-:W-:Y:S02]  /*0da0*/  IMAD.SHL.U32 R19, R3, 0x2, RZ ;  /* 0x0000000203137824 */ /* 0x000fe400078e00ff */
[----:B------:R-:W-:Y:S01]  /*0db0*/  IMAD.IADD R194, R12, 0x1, -R194 ;  /* 0x000000010cc27824 */ /* 0x000fe200078e0ac2 */
[----:B------:R-:W-:Y:S01]  /*0dc0*/  STL [R1+0x2c], R2 ;  /* 0x00002c0201007387 */ /* 0x000fe20000100800 */
[----:B------:R-:W-:Y:S01]  /*0dd0*/  IMAD.U32 R3, RZ, RZ, UR4 ;  /* 0x00000004ff037e24 */ /* 0x000fe2000f8e00ff */
[----:B------:R-:W-:Y:S01]  /*0de0*/  UMOV UR4, URZ ;  /* 0x0000003f00047c82 */ /* 0x000fe20008000000 */
[----:B------:R-:W-:-:S02]  /*0df0*/  VIADD R220, R19, 0x8 ;  /* 0x0000000813dc7836 */ /* 0x000fc40000000000 */
[C---:B------:R-:W-:Y:S01]  /*0e00*/  VIADD R219, R19.reuse, 0x10 ;  /* 0x0000001013db7836 */ /* 0x040fe20000000000 */
[----:B------:R0:W-:Y:S01]  /*0e10*/  STL [R1+0x34], R3 ;  /* 0x0000340301007387 */ /* 0x0001e20000100800 */
[C---:B------:R-:W-:Y:S01]  /*0e20*/  VIADD R218, R19.reuse, 0x18 ;  /* 0x0000001813da7836 */ /* 0x040fe20000000000 */
[----:B------:R-:W-:Y:S01]  /*0e30*/  SHF.R.S32.HI R0, RZ, 0x1f, R220 ;  /* 0x0000001fff007819 */ /* 0x000fe200000114dc */
[C---:B------:R-:W-:Y:S01]  /*0e40*/  VIADD R217, R19.reuse, 0x20 ;  /* 0x0000002013d97836 */ /* 0x040fe20000000000 */
[----:B------:R-:W-:Y:S01]  /*0e50*/  SHF.R.S32.HI R5, RZ, 0x1f, R219 ;  /* 0x0000001fff057819 */ /* 0x000fe200000114db */
[C---:B------:R-:W-:Y:S02]  /*0e60*/  VIADD R216, R19.reuse, 0x28 ;  /* 0x0000002813d87836 */ /* 0x040fe40000000000 */
        /* <DEDUP_REMOVED lines=38> */
[----:B------:R-:W-:Y:S01]  /*10d0*/  IMAD.U32 R223, RZ, RZ, UR4 ;  /* 0x00000004ffdf7e24 */ /* 0x000fe2000f8e00ff */
[----:B------:R-:W-:Y:S01]  /*10e0*/  SHF.R.S32.HI R226, RZ, 0x1f, R199 ;  /* 0x0000001fffe27819 */ /* 0x000fe200000114c7 */
[----:B------:R-:W-:Y:S01]  /*10f0*/  VIADD R193, R22, 0x80 ;  /* 0x0000008016c17836 */ /* 0x000fe20000000000 */
[----:B------:R-:W-:Y:S01]  /*1100*/  SHF.R.S32.HI R225, RZ, 0x1f, R198 ;  /* 0x0000001fffe17819 */ /* 0x000fe200000114c6 */
[----:B------:R-:W-:-:S07]  /*1110*/  IMAD R23, R4, 0x8, R2 ;  /* 0x0000000804177824 */ /* 0x000fce00078e0202 */
.L_x_1248:
[----:B------:R-:W-:Y:S01]  /*1120*/  ULDC.64 UR8, c[0x0][0xa28] ;  /* 0x00028a0000087ab9 */ /* 0x000fe20000000a00 */
[----:B0---4-:R-:W0:Y:S01]  /*1130*/  LDC.64 R8, c[0x0][0x418] ;  /* 0x00010600ff087b82 */ /* 0x011e220000000a00 */
[----:B------:R-:W-:Y:S01]  /*1140*/  UISETP.NE.U32.AND UP0, UPT, UR8, URZ, UPT ;  /* 0x0000003f0800728c */ /* 0x000fe2000bf05070 */
[----:B-1----:R-:W-:Y:S01]  /*1150*/  IMAD.MOV.U32 R7, RZ, RZ, RZ ;  /* 0x000000ffff077224 */ /* 0x002fe200078e00ff */
[----:B------:R-:W-:Y:S02]  /*1160*/  ULDC.64 UR12, c[0x0][0x208] ;  /* 0x00008200000c7ab9 */ /* 0x000fe40000000a00 */
[----:B------:R-:W-:-:S03]  /*1170*/  UISETP.NE.AND.EX UP0, UPT, UR9, URZ, UPT, UP0 ;  /* 0x0000003f0900728c */ /* 0x000fc6000bf05300 */
[----:B------:R-:W-:Y:S01]  /*1180*/  ULDC.64 UR8, c[0x0][0xa18] ;  /* 0x0002860000087ab9 */ /* 0x000fe20000000a00 */
[----:B------:R-:W1:Y:S01]  /*1190*/  LDC R17, c[0x0][0x288] ;  /* 0x0000a200ff117b82 */ /* 0x000e620000000800 */
[----:B------:R-:W-:Y:S01]  /*11a0*/  UISETP.NE.U32.AND UP1, UPT, UR8, URZ, UPT ;  /* 0x0000003f0800728c */ /* 0x000fe2000bf25070 */
[----:B------:R-:W-:-:S03]  /*11b0*/  PLOP3.LUT P0, PT, PT, PT, UP0, 0x80, 0x0 ;  /* 0x000000000000781c */ /* 0x000fc60003f0f008 */
[----:B------:R-:W-:-:S03]  /*11c0*/  UISETP.NE.AND.EX UP1, UPT, UR9, URZ, UPT, UP1 ;  /* 0x0000003f0900728c */ /* 0x000fc6000bf25310 */
[----:B------:R-:W-:Y:S01]  /*11d0*/  @UP0 ULDC.64 UR8, c[0x0][0xa28] ;  /* 0x00028a0000080ab9 */ /* 0x000fe20000000a00 */
[----:B--23--:R-:W2:Y:S01]  /*11e0*/  LDC R0, c[0x0][0x424] ;  /* 0x00010900ff007b82 */ /* 0x00cea20000000800 */
[----:B------:R-:W-:Y:S01]  /*11f0*/  @UP0 UIMAD.WIDE UR8, UR6, 0x4, UR8 ;  /* 0x00000004060808a5 */ /* 0x000fe2000f8e0208 */
[----:B------:R-:W-:-:S05]  /*1200*/  PLOP3.LUT P2, PT, PT, PT, UP1, 0x80, 0x0 ;  /* 0x000000000000781c */ /* 0x000fca0003f4f018 */
[----:B------:R-:W-:Y:S01]  /*1210*/  @UP1 ULDC.64 UR10, c[0x0][0xa18] ;  /* 0x00028600000a1ab9 */ /* 0x000fe20000000a00 */
[----:B------:R-:W-:Y:S01]  /*1220*/  IMAD.U32 R2, RZ, RZ, UR8 ;  /* 0x00000008ff027e24 */ /* 0x000fe2000f8e00ff */
[----:B------:R-:W3:Y:S01]  /*1230*/  LDC R11, c[0x0][0x2f0] ;  /* 0x0000bc00ff0b7b82 */ /* 0x000ee20000000800 */
[----:B------:R-:W-:Y:S01]  /*1240*/  IMAD.U32 R3, RZ, RZ, UR9 ;  /* 0x00000009ff037e24 */ /* 0x000fe2000f8e00ff */
[----:B------:R-:W-:Y:S02]  /*1250*/  @UP1 UIMAD.WIDE UR8, UR6, 0x4, UR10 ;  /* 0x00000004060818a5 */ /* 0x000fe4000f8e020a */
[----:B------:R-:W-:Y:S02]  /*1260*/  ULOP3.LUT UR4, UR7, 0xff000000, URZ, 0xc0, !UPT ;  /* 0xff00000007047892 */ /* 0x000fe4000f8ec03f */
[----:B------:R4:W5:Y:S01]  /*1270*/  @P0 LDG.E R7, desc[UR12][R2.64] ;  /* 0x0000000c02070981 */ /* 0x000962000c1e1900 */
[----:B------:R-:W-:Y:S01]  /*1280*/  ULDC.64 UR10, c[0x0][0xa20] ;  /* 0x00028800000a7ab9 */ /* 0x000fe20000000a00 */
[----:B------:R-:W-:Y:S01]  /*1290*/  IMAD.U32 R4, RZ, RZ, UR8 ;  /* 0x00000008ff047e24 */ /* 0x000fe2000f8e00ff */
[----:B------:R-:W-:Y:S01]  /*12a0*/  ULOP3.LUT UR8, UR7, 0xff0000, URZ, 0xc0, !UPT ;  /* 0x00ff000007087892 */ /* 0x000fe2000f8ec03f */
[----:B------:R-:W-:Y:S01]  /*12b0*/  IMAD.U32 R5, RZ, RZ, UR9 ;  /* 0x00000009ff057e24 */ /* 0x000fe2000f8e00ff */
[----:B------:R-:W-:Y:S01]  /*12c0*/  USHF.R.U32.HI UR4, URZ, 0x8, UR4 ;  /* 0x000000083f047899 */ /* 0x000fe20008011604 */
[----:B0-----:R-:W-:-:S03]  /*12d0*/  ISETP.NE.U32.AND P0, PT, R8, RZ, PT ;  /* 0x000000ff0800720c */ /* 0x001fc60003f05070 */
[----:B------:R-:W-:Y:S01]  /*12e0*/  ULEA.HI UR8, UR8, UR4, URZ, 0x10 ;  /* 0x0000000408087291 */ /* 0x000fe2000f8f803f */
[----:B------:R-:W-:Y:S01]  /*12f0*/  ISETP.NE.U32.AND P1, PT, RZ, UR10, PT ;  /* 0x0000000aff007c0c */ /* 0x000fe2000bf25070 */
[----:B------:R-:W-:Y:S01]  /*1300*/  ULOP3.LUT UR4, UR7, 0xffff, URZ, 0xc0, !UPT ;  /* 0x0000ffff07047892 */ /* 0x000fe2000f8ec03f */
[----:B------:R-:W-:Y:S01]  /*1310*/  ISETP.NE.AND.EX P0, PT, R9, RZ, PT, P0 ;  /* 0x000000ff0900720c */ /* 0x000fe20003f05300 */
[----:B-1----:R4:W5:Y:S01]  /*1320*/  @P2 LDG.E R17, desc[UR12][R4.64] ;  /* 0x0000000c04112981 */ /* 0x002962000c1e1900 */
[----:B------:R-:W-:Y:S02]  /*1330*/  ISETP.NE.AND.EX P1, PT, RZ, UR11, PT, P1 ;  /* 0x0000000bff007c0c */ /* 0x000fe4000bf25310 */
[----:B--2---:R-:W-:Y:S01]  /*1340*/  SEL R0, R0, 0x1, P0 ;  /* 0x0000000100007807 */ /* 0x004fe20000000000 */
[----:B------:R-:W-:Y:S01]  /*1350*/  IMAD.U32 R197, RZ, RZ, UR4 ;  /* 0x00000004ffc57e24 */ /* 0x000fe2000f8e00ff */
[----:B----4-:R-:W-:Y:S09]  /*1360*/  @P2 BRA `(.L_x_1145) ;  /* 0x0000000000302947 */ /* 0x010ff20003800000 */
[----:B------:R-:W-:Y:S02]  /*1370*/  ULDC.64 UR10, c[0x0][0xa00] ;  /* 0x00028000000a7ab9 */ /* 0x000fe40000000a00 */
[----:B------:R-:W-:-:S04]  /*1380*/  ISETP.NE.U32.AND P0, PT, RZ, UR10, PT ;  /* 0x0000000aff007c0c */ /* 0x000fc8000bf05070 */
[----:B------:R-:W-:-:S13]  /*1390*/  ISETP.NE.AND.EX P0, PT, RZ, UR11, PT, P0 ;  /* 0x0000000bff007c0c */ /* 0x000fda000bf05300 */
[----:B------:R-:W-:Y:S05]  /*13a0*/  @!P0 BRA `(.L_x_1145) ;  /* 0x0000000000208947 */ /* 0x000fea0003800000 */
[----:B------:R-:W-:Y:S01]  /*13b0*/  ULDC.64 UR10, c[0x0][0xa00] ;  /* 0x00028000000a7ab9 */ /* 0x000fe20000000a00 */
[----:B------:R-:W-:Y:S01]  /*13c0*/  ULDC.64 UR12, c[0x0][0x208] ;  /* 0x00008200000c7ab9 */ /* 0x000fe20000000a00 */
[----:B------:R-:W-:-:S06]  /*13d0*/  UIMAD.WIDE UR10, UR6, 0x4, UR10 ;  /* 0x00000004060a78a5 */ /* 0x000fcc000f8e020a */
[----:B------:R-:W-:Y:S02]  /*13e0*/  IMAD.U32 R2, RZ, RZ, UR10 ;  /* 0x0000000aff027e24 */ /* 0x000fe4000f8e00ff */
[----:B------:R-:W-:-:S05]  /*13f0*/  IMAD.U32 R3, RZ, RZ, UR11 ;  /* 0x0000000bff037e24 */ /* 0x000fca000f8e00ff */
[----:B-----5:R-:W2:Y:S04]  /*1400*/  LDG.E R17, desc[UR12][R2.64] ;  /* 0x0000000c02117981 */ /* 0x020ea8000c1e1900 */
[----:B------:R-:W2:Y:S02]  /*1410*/  LDG.E R4, desc[UR12][R2.64+0x4] ;  /* 0x0000040c02047981 */ /* 0x000ea4000c1e1900 */
[----:B--2---:R-:W-:-:S07]  /*1420*/  IMAD.IADD R17, R4, 0x1, -R17 ;  /* 0x0000000104117824 */ /* 0x004fce00078e0a11 */
.L_x_1145:
[----:B---3--:R-:W-:Y:S02]  /*1430*/  IMAD R16, R0, R11, RZ ;  /* 0x0000000b00107224 */ /* 0x008fe400078e02ff */
[----:B------:R-:W-:Y:S01]  /*1440*/  IMAD.U32 R222, RZ, RZ, UR6 ;  /* 0x00000006ffde7e24 */ /* 0x000fe2000f8e00ff */
[----:B------:R-:W-:Y:S06]  /*1450*/  @!P1 BRA `(.L_x_1146) ;  /* 0x00000000001c9947 */ /* 0x000fec0003800000 */
[----:B------:R-:W-:Y:S01]  /*1460*/  ULDC.64 UR10, c[0x0][0xa20] ;  /* 0x00028800000a7ab9 */ /* 0x000fe20000000a00 */
[----:B------:R-:W-:Y:S01]  /*1470*/  ULDC.64 UR12, c[0x0][0x208] ;  /* 0x00008200000c7ab9 */ /* 0x000fe20000000a00 */
[----:B------:R-:W-:-:S06]  /*1480*/  UIMAD.WIDE UR6, UR6, 0x4, UR10 ;  /* 0x00000004060678a5 */ /* 0x000fcc000f8e020a */
[----:B------:R-:W-:Y:S02]  /*1490*/  IMAD.U32 R2, RZ, RZ, UR6 ;  /* 0x00000006ff027e24 */ /* 0x000fe4000f8e00ff */
[----:B------:R-:W-:-:S05]  /*14a0*/  IMAD.U32 R3, RZ, RZ, UR7 ;  /* 0x00000007ff037e24 */ /* 0x000fca000f8e00ff */
[----:B------:R0:W5:Y:S01]  /*14b0*/  LDG.E R16, desc[UR12][R2.64] ;  /* 0x0000000c02107981 */ /* 0x000162000c1e1900 */
[----:B------:R-:W-:Y:S05]  /*14c0*/  BRA `(.L_x_1147) ;  /* 0x0000000000307947 */ /* 0x000fea0003800000 */
.L_x_1146:
        /* <DEDUP_REMOVED lines=9> */
[----:B------:R-:W2:Y:S04]  /*1560*/  LDG.E R16, desc[UR12][R2.64] ;  /* 0x0000000c02107981 */ /* 0x000ea8000c1e1900 */
[----:B------:R-:W2:Y:S02]  /*1570*/  LDG.E R5, desc[UR12][R2.64+0x4] ;  /* 0x0000040c02057981 */ /* 0x000ea4000c1e1900 */
[----:B--2---:R-:W-:-:S07]  /*1580*/  IMAD.IADD R16, R5, 0x1, -R16 ;  /* 0x0000000105107824 */ /* 0x004fce00078e0a10 */
.L_x_1147:
[----:B------:R-:W-:Y:S01]  /*1590*/  ULDC UR4, c[0x0][0x448] ;  /* 0x0001120000047ab9 */ /* 0x000fe20000000800 */
[----:B-----5:R-:W-:Y:S01]  /*15a0*/  IMAD.IADD R16, R16, 0x1, -R7 ;  /* 0x0000000110107824 */ /* 0x020fe200078e0a07 */
[----:B------:R-:W-:Y:S02]  /*15b0*/  UISETP.NE.AND UP0, UPT, UR4, 0x1, UPT ;  /* 0x000000010400788c */ /* 0x000fe4000bf05270 */
[----:B------:R-:W-:Y:S02]  /*15c0*/  USHF.L.U32 UR60, UR5, 0x7, URZ ;  /* 0x00000007053c7899 */ /* 0x000fe4000800063f */
[----:B------:R-:W-:Y:S01]  /*15d0*/  IADD3 R0, R16, 0x1, -R17 ;  /* 0x0000000110007810 */ /* 0x000fe20007ffe811 */
[----:B------:R-:W-:Y:S01]  /*15e0*/  ULDC.64 UR4, c[0x0][0x9e0] ;  /* 0x0002780000047ab9 */ /* 0x000fe20000000a00 */
[----:B------:R-:W-:Y:S02]  /*15f0*/  UIADD3 UR9, UR60, 0x7f, URZ ;  /* 0x0000007f3c097890 */ /* 0x000fe4000fffe03f */
[----:B------:R-:W-:Y:S01]  /*1600*/  R2UR UR10, R0 ;  /* 0x00000000000a72ca */ /* 0x000fe200000e0000 */
[----:B------:R-:W-:-:S02]  /*1610*/  UISETP.GE.AND UP1, UPT, UR5, 0x1, UPT ;  /* 0x000000010500788c */ /* 0x000fc4000bf26270 */
[----:B------:R-:W-:Y:S01]  /*1620*/  @UP0 ULDC UR6, c[0x0][0x44c] ;  /* 0x0001130000060ab9 */ /* 0x000fe20000000800 */
[----:B------:R-:W-:Y:S01]  /*1630*/  @UP0 ULDC UR11, c[0x0][0x450] ;  /* 0x00011400000b0ab9 */ /* 0x000fe20000000800 */
[----:B------:R-:W-:Y:S02]  /*1640*/  UIMAD.WIDE.U32 UR6, UR9, UR6, URZ ;  /* 0x00000006090672a5 */ /* 0x000fe4000f8e003f */
[----:B------:R-:W-:Y:S02]  /*1650*/  PLOP3.LUT P1, PT, PT, PT, UP1, 0x80, 0x0 ;  /* 0x000000000000781c */ /* 0x000fe40003f2f018 */
        /* <DEDUP_REMOVED lines=15> */
.L_x_1149:
[----:B------:R-:W-:-:S11]  /*1750*/  UISETP.NE.AND UP1, UPT, UR5, 0x1, UPT ;  /* 0x000000010500788c */ /* 0x000fd6000bf25270 */
[----:B------:R-:W-:Y:S02]  /*1760*/  @UP1 ULDC.64 UR10, c[0x0][0x9e8] ;  /* 0x00027a00000a1ab9 */ /* 0x000fe40000000a00 */
[----:B------:R-:W-:-:S04]  /*1770*/  UIMAD.WIDE.U32 UR6, UR4, UR10, URZ ;  /* 0x0000000a040672a5 */ /* 0x000fc8000f8e003f */
[----:B------:R-:W-:-:S12]  /*1780*/  @UP1 USHF.R.U32.HI UR4, URZ, UR11, UR7 ;  /* 0x0000000b3f041299 */ /* 0x000fd80008011607 */
.L_x_1150:
[----:B------:R-:W-:-:S06]  /*1790*/  UIMAD UR4, UR4, UR5, UR5 ;  /* 0x00000005040472a4 */ /* 0x000fcc000f8e0205 */
[----:B------:R-:W-:-:S07]  /*17a0*/  VIMNMX R0, R0, UR4, PT ;  /* 0x0000000400007c48 */ /* 0x000fce000bfe0100 */
.L_x_1148:
[----:B------:R-:W-:Y:S01]  /*17b0*/  IMAD.IADD R81, R16, 0x1, -R17 ;  /* 0x0000000110517824 */ /* 0x000fe200078e0a11 */
[----:B------:R-:W-:Y:S01]  /*17c0*/  @UP0 ULDC UR6, c[0x0][0x44c] ;  /* 0x0001130000060ab9 */ /* 0x000fe20000000800 */
[----:B0-----:R-:W-:Y:S01]  /*17d0*/  VIADD R2, R0, 0x5f ;  /* 0x0000005f00027836 */ /* 0x001fe20000000000 */
[----:B------:R-:W-:Y:S01]  /*17e0*/  UIMAD.WIDE.U32 UR6, UR60, UR6, URZ ;  /* 0x000000063c0672a5 */ /* 0x000fe2000f8e003f */
[----:B------:R-:W-:Y:S01]  /*17f0*/  VIADD R0, R16, 0x5f ;  /* 0x0000005f10007836 */ /* 0x000fe20000000000 */
        /* <DEDUP_REMOVED lines=25> */
.L_x_1152:
[----:B------:R-:W-:-:S11]  /*1990*/  UISETP.NE.AND UP0, UPT, UR5, 0x1, UPT ;  /* 0x000000010500788c */ /* 0x000fd6000bf05270 */
[----:B------:R-:W-:Y:S02]  /*19a0*/  @UP0 ULDC.64 UR10, c[0x0][0x9e8] ;  /* 0x00027a00000a0ab9 */ /* 0x000fe40000000a00 */
[----:B------:R-:W-:-:S04]  /*19b0*/  UIMAD.WIDE.U32 UR6, UR4, UR10, URZ ;  /* 0x0000000a040672a5 */ /* 0x000fc8000f8e003f */
[----:B------:R-:W-:-:S12]  /*19c0*/  @UP0 USHF.R.U32.HI UR4, URZ, UR11, UR7 ;  /* 0x0000000b3f040299 */ /* 0x000fd80008011607 */
.L_x_1153:
[----:B------:R-:W-:-:S04]  /*19d0*/  UIMAD UR4, UR4, UR5, URZ ;  /* 0x00000005040472a4 */ /* 0x000fc8000f8e023f */
[----:B------:R-:W-:-:S04]  /*19e0*/  UISETP.LT.AND UP0, UPT, UR9, UR4, UPT ;  /* 0x000000040900728c */ /* 0x000fc8000bf01270 */
[----:B------:R-:W-:-:S12]  /*19f0*/  USEL UR9, UR9, UR4, !UP0 ;  /* 0x0000000409097287 */ /* 0x000fd8000c000000 */
.L_x_1151:
[----:B------:R-:W-:Y:S02]  /*1a00*/  UIMAD.WIDE UR4, UR9, 0x2aaaaaab, URZ ;  /* 0x2aaaaaab090478a5 */ /* 0x000fe4000f8e023f */
[----:B------:R-:W-:Y:S02]  /*1a10*/  ULOP3.LUT UR6, UR8, 0xff, URZ, 0xc0, !UPT ;  /* 0x000000ff08067892 */ /* 0x000fe4000f8ec03f */
[----:B------:R-:W-:-:S04]  /*1a20*/  USHF.R.U32.HI UR4, URZ, 0x1f, UR5 ;  /* 0x0000001f3f047899 */ /* 0x000fc80008011605 */
[----:B------:R-:W-:Y:S01]  /*1a30*/  ULEA.HI.SX32 UR4, UR5, UR4, 0x1c ;  /* 0x0000000405047291 */ /* 0x000fe2000f8fe23f */
[----:B------:R-:W-:Y:S01]  /*1a40*/  IMAD.U32 R196, RZ, RZ, UR6 ;  /* 0x00000006ffc47e24 */ /* 0x000fe2000f8e00ff */
[----:B------:R-:W-:Y:S02]  /*1a50*/  USHF.R.U32.HI UR5, URZ, 0x10, UR8 ;  /* 0x000000103f057899 */ /* 0x000fe40008011608 */
[----:B------:R-:W-:-:S04]  /*1a60*/  UISETP.LT.AND UP0, UPT, URZ, UR4, UPT ;  /* 0x000000043f00728c */ /* 0x000fc8000bf01270 */
[----:B------:R-:W-:Y:S01]  /*1a70*/  USEL UR9, URZ, UR4, !UP0 ;  /* 0x000000043f097287 */ /* 0x000fe2000c000000 */
[----:B------:R-:W-:Y:S02]  /*1a80*/  IMAD.U32 R195, RZ, RZ, UR5 ;  /* 0x00000005ffc37e24 */ /* 0x000fe4000f8e00ff */
[----:B------:R-:W-:-:S03]  /*1a90*/  UMOV UR4, URZ ;  /* 0x0000003f00047c82 */ /* 0x000fc60008000000 */
[----:B------:R-:W-:-:S13]  /*1aa0*/  ISETP.GT.AND P0, PT, R80, UR9, PT ;  /* 0x0000000950007c0c */ /* 0x000fda000bf04270 */
[----:B------:R-:W-:Y:S05]  /*1ab0*/  @!P0 BRA `(.L_x_1154) ;  /* 0x00000000009c8947 */ /* 0x000fea0003800000 */
[----:B------:R-:W-:Y:S01]  /*1ac0*/  R2UR UR5, R195 ;  /* 0x00000000c30572ca */ /* 0x000fe200000e0000 */
[----:B------:R-:W-:-:S12]  /*1ad0*/  ULDC UR4, c[0x0][0x9f0] ;  /* 0x00027c0000047ab9 */ /* 0x000fd80000000800 */
[----:B------:R-:W-:-:S04]  /*1ae0*/  UISETP.NE.AND UP0, UPT, UR5, URZ, UPT ;  /* 0x0000003f0500728c */ /* 0x000fc8000bf05270 */
[----:B------:R-:W-:-:S03]  /*1af0*/  USEL UR10, UR5, UR4, UP0 ;  /* 0x00000004050a7287 */ /* 0x000fc60008000000 */
[----:B------:R-:W-:-:S03]  /*1b00*/  UMOV UR4, URZ ;  /* 0x0000003f00047c82 */ /* 0x000fc60008000000 */
[----:B------:R-:W-:-:S05]  /*1b10*/  IMAD.U32 R5, RZ, RZ, UR10 ;  /* 0x0000000aff057e24 */ /* 0x000fca000f8e00ff */
        /* <DEDUP_REMOVED lines=33> */
.L_x_1154:
[----:B------:R-:W-:Y:S01]  /*1d30*/  R2UR UR5, R196 ;  /* 0x00000000c40572ca */ /* 0x000fe200000e0000 */
[----:B------:R-:W-:Y:S01]  /*1d40*/  IMAD.U32 R3, RZ, RZ, UR4 ;  /* 0x00000004ff037e24 */ /* 0x000fe2000f8e00ff */
[----:B------:R-:W-:Y:S01]  /*1d50*/  PLOP3.LUT P0, PT, PT, PT, PT, 0x80, 0x0 ;  /* 0x000000000000781c */ /* 0x000fe20003f0f070 */
[----:B------:R-:W-:Y:S01]  /*1d60*/  IMAD.MOV.U32 R4, RZ, RZ, RZ ;  /* 0x000000ffff047224 */ /* 0x000fe200078e00ff */
        /* <DEDUP_REMOVED lines=9> */
[----:B------:R-:W-:Y:S01]  /*1e00*/  UIMAD UR5, UR5, UR4, UR9 ;  /* 0x00000004050572a4 */ /* 0x000fe2000f8e0209 */
        /* <DEDUP_REMOVED lines=9> */
[----:B------:R-:W-:Y:S02]  /*1ea0*/  ISETP.GT.AND P1, PT, R80, UR5, PT ;  /* 0x0000000550007c0c */ /* 0x000fe4000bf24270 */
        /* <DEDUP_REMOVED lines=70> */
.L_x_1156:
[----:B------:R-:W2:Y:S01]  /*2310*/  LDL R2, [R1+0x34] ;  /* 0x0000340001027983 */ /* 0x000ea20000100800 */
[----:B------:R-:W-:-:S13]  /*2320*/  R2UR UR6, R223 ;  /* 0x00000000df0672ca */ /* 0x000fda00000e0000 */
[----:B------:R-:W-:-:S04]  /*2330*/  ULEA.HI UR4, UR6, UR6, URZ, 0x1 ;  /* 0x0000000606047291 */ /* 0x000fc8000f8f083f */
[----:B------:R-:W-:-:S04]  /*2340*/  ULOP3.LUT UR4, UR4, 0xfffffffe, URZ, 0xc0, !UPT ;  /* 0xfffffffe04047892 */ /* 0x000fc8000f8ec03f */
[----:B------:R-:W-:-:S06]  /*2350*/  UIADD3 UR4, UR6, -UR4, URZ ;  /* 0x8000000406047290 */ /* 0x000fcc000fffe03f */
[----:B------:R-:W-:-:S05]  /*2360*/  IMAD.U32 R0, RZ, RZ, UR4 ;  /* 0x00000004ff007e24 */ /* 0x000fca000f8e00ff */
[----:B------:R-:W-:-:S04]  /*2370*/  SHF.L.U32 R0, R0, 0x1f, RZ ;  /* 0x0000001f00007819 */ /* 0x000fc800000006ff */
[----:B------:R-:W0:Y:S01]  /*2380*/  SYNCS.PHASECHK.TRANS64.TRYWAIT P1, [UR38+0x30800], R0 ;  /* 0x03080000ff0075a7 */ /* 0x000e220008020166 */
[----:B--2---:R-:W-:-:S13]  /*2390*/  R2UR UR5, R2 ;  /* 0x00000000020572ca */ /* 0x004fda00000e0000 */
[----:B------:R-:W-:-:S05]  /*23a0*/  IMAD.U32 R2, RZ, RZ, UR5 ;  /* 0x00000005ff027e24 */ /* 0x000fca000f8e00ff */
[----:B------:R-:W-:Y:S01]  /*23b0*/  ISETP.NE.AND P0, PT, R2, 0x3, PT ;  /* 0x000000030200780c */ /* 0x000fe20003f05270 */
[----:B0-----:R-:W-:-:S12]  /*23c0*/  @!P1 BRA `(.L_x_1157) ;  /* 0x0000019000149947 */ /* 0x001fd80003800000 */
.L_x_1387:
[----:B------:R-:W-:Y:S05]  /*23d0*/  @!P0 BRA `(.L_x_1158) ;  /* 0x0000000000048947 */ /* 0x000fea0003800000 */
[----:B------:R-:W-:Y:S01]  /*23e0*/  BPT.TRAP 0x1 ;  /* 0x000000040000795c */ /* 0x000fe20000300000 */
.L_x_1158:
[----:B------:R-:W-:Y:S02]  /*23f0*/  IMAD.U32 R7, RZ, RZ, UR37 ;  /* 0x00000025ff077e24 */ /* 0x000fe4000f8e00ff */
[----:B0-----:R-:W-:-:S03]  /*2400*/  IMAD.U32 R0, RZ, RZ, UR36 ;  /* 0x00000024ff007e24 */ /* 0x001fc6000f8e00ff */
[----:B------:R-:W-:Y:S02]  /*2410*/  LEA R7, R7, UR38, 0x3 ;  /* 0x0000002607077c11 */ /* 0x000fe4000f8e18ff */
[----:B------:R-:W-:-:S04]  /*2420*/  SHF.L.U32 R0, R0, 0x1f, RZ ;  /* 0x0000001f00007819 */ /* 0x000fc800000006ff */
[----:B------:R0:W1:Y:S01]  /*2430*/  SYNCS.PHASECHK.TRANS64.TRYWAIT P2, [R7+URZ+0x30830], R0 ;  /* 0x03083000070075a7 */ /* 0x000062000804017f */
[----:B------:R-:W-:Y:S05]  /*2440*/  @!P0 BRA `(.L_x_1159) ;  /* 0x0000000000048947 */ /* 0x000fea0003800000 */
[----:B------:R-:W-:Y:S01]  /*2450*/  BPT.TRAP 0x1 ;  /* 0x000000040000795c */ /* 0x000fe20000300000 */
.L_x_1159:
[----:B------:R-:W2:Y:S02]  /*2460*/  S2R R2, SR_TID.X ;  /* 0x0000000000027919 */ /* 0x000ea40000002100 */
[----:B--2---:R-:W-:-:S04]  /*2470*/  LOP3.LUT R2, R2, 0x7f, RZ, 0xc0, !PT ;  /* 0x0000007f02027812 */ /* 0x004fc800078ec0ff */
[----:B------:R-:W-:Y:S01]  /*2480*/  ISETP.NE.AND P1, PT, R2, RZ, PT ;  /* 0x000000ff0200720c */ /* 0x000fe20003f25270 */
[----:B-1----:R-:W-:-:S12]  /*2490*/  @P2 BRA `(.L_x_1160) ;  /* 0x0000000000082947 */ /* 0x002fd80003800000 */
[----:B------:R-:W1:Y:S02]  /*24a0*/  SYNCS.PHASECHK.TRANS64.TRYWAIT P2, [R7+URZ+0x30830], R0 ;  /* 0x03083000070075a7 */ /* 0x000e64000804017f */
[----:B-1----:R-:W-:Y:S05]  /*24b0*/  @!P2 BRA `(.L_x_1161) ;  /* 0x0000018c00f0a947 */ /* 0x002fea0003800000 */
.L_x_1160:
[----:B------:R-:W-:Y:S05]  /*24c0*/  WARPSYNC.ALL ;  /* 0x0000000000007948 */ /* 0x000fea0003800000 */
[----:B------:R-:W-:Y:S01]  /*24d0*/  UIADD3 UR4, UR38, 0x1e400, URZ ;  /* 0x0001e40026047890 */ /* 0x000fe2000fffe03f */
[----:B------:R-:W-:Y:S01]  /*24e0*/  WARPGROUP.ARRIVE ;  /* 0x00000000000079c5 */ /* 0x000fe20000000000 */
[----:B------:R-:W-:Y:S01]  /*24f0*/  UMOV UR9, 0x40000040 ;  /* 0x4000004000097882 */ /* 0x000fe20000000000 */
[----:B------:R-:W-:Y:S01]  /*2500*/  UMOV UR11, 0x40000040 ;  /* 0x40000040000b7882 */ /* 0x000fe20000000000 */
[----:B------:R-:W-:Y:S01]  /*2510*/  USHF.R.U32.HI UR4, URZ, 0x4, UR4 ;  /* 0x000000043f047899 */ /* 0x000fe20008011604 */
[----:B------:R-:W-:Y:S01]  /*2520*/  IMAD.U32 R5, RZ, RZ, UR9 ;  /* 0x00000009ff057e24 */ /* 0x000fe2000f8e00ff */
[----:B------:R-:W-:Y:S01]  /*2530*/  UMOV UR57, 0x40000040 ;  /* 0x4000004000397882 */ /* 0x000fe20000000000 */
[----:B------:R-:W-:Y:S01]  /*2540*/  UMOV UR59, 0x40000040 ;  /* 0x40000040003b7882 */ /* 0x000fe20000000000 */
[----:B------:R-:W-:Y:S01]  /*2550*/  ULOP3.LUT UR4, UR4, 0x3fff, URZ, 0xc0, !UPT ;  /* 0x00003fff04047892 */ /* 0x000fe2000f8ec03f */
[----:B------:R-:W-:Y:S01]  /*2560*/  VIADD R2, R23, UR60 ;  /* 0x0000003c17027c36 */ /* 0x000fe20008000000 */
[----:B------:R-:W-:Y:S01]  /*2570*/  UMOV UR53, 0x40000040 ;  /* 0x4000004000357882 */ /* 0x000fe20000000000 */
[----:B------:R-:W-:Y:S01]  /*2580*/  UMOV UR55, 0x40000040 ;  /* 0x4000004000377882 */ /* 0x000fe20000000000 */
[----:B------:R-:W-:-:S02]  /*2590*/  ULOP3.LUT UR61, UR4, 0x10000, URZ, 0xfc, !UPT ;  /* 0x00010000043d7892 */ /* 0x000fc4000f8efc3f */
[----:B------:R-:W-:Y:S02]  /*25a0*/  ULOP3.LUT UR4, UR39, 0x10000, URZ, 0xfc, !UPT ;  /* 0x0001000027047892 */ /* 0x000fe4000f8efc3f */
[----:B------:R-:W-:Y:S02]  /*25b0*/  UIMAD UR5, UR37, 0x900, UR61 ;  /* 0x00000900250578a4 */ /* 0x000fe4000f8e023d */
[----:B------:R-:W-:Y:S02]  /*25c0*/  UIADD3 UR56, UR4, 0x2, URZ ;  /* 0x0000000204387890 */ /* 0x000fe4000fffe03f */
[----:B------:R-:W-:Y:S01]  /*25d0*/  UIADD3 UR58, UR5, 0x2, URZ ;  /* 0x00000002053a7890 */ /* 0x000fe2000fffe03f */
[----:B------:R-:W-:Y:S02]  /*25e0*/  UMOV UR8, UR4 ;  /* 0x0000000400087c82 */ /* 0x000fe40008000000 */
[----:B------:R-:W-:Y:S01]  /*25f0*/  UMOV UR10, UR5 ;  /* 0x00000005000a7c82 */ /* 0x000fe20008000000 */
[----:B------:R-:W-:Y:S01]  /*2600*/  UIADD3 UR52, UR4, 0x4, URZ ;  /* 0x0000000404347890 */ /* 0x000fe2000fffe03f */
[----:B------:R-:W-:Y:S01]  /*2610*/  HGMMA.64x96x16.F32.BF16 R24, gdesc[UR8], RZ, !UPT, gsb0 ;  /* 0x01600000081879f0 */ /* 0x000fe2000c0018ff */
[----:B------:R-:W-:Y:S01]  /*2620*/  UIADD3 UR54, UR5, 0x4, URZ ;  /* 0x0000000405367890 */ /* 0x000fe2000fffe03f */
[----:B------:R-:W-:Y:S01]  /*2630*/  IMAD.U32 R4, RZ, RZ, UR8 ;  /* 0x00000008ff047e24 */ /* 0x000fe2000f8e00ff */
[----:B------:R-:W-:-:S02]  /*2640*/  UIADD3 UR8, UR4, 0x6, URZ ;  /* 0x0000000604087890 */ /* 0x000fc4000fffe03f */
[----:B------:R-:W-:Y:S01]  /*2650*/  UIADD3 UR10, UR5, 0x6, URZ ;  /* 0x00000006050a7890 */ /* 0x000fe2000fffe03f */
[----:B------:R-:W-:Y:S01]  /*2660*/  UMOV UR9, 0x40000040 ;  /* 0x4000004000097882 */ /* 0x000fe20000000000 */
[----:B------:R-:W-:Y:S01]  /*2670*/  UMOV UR11, 0x40000040 ;  /* 0x40000040000b7882 */ /* 0x000fe20000000000 */
[----:B------:R-:W-:Y:S02]  /*2680*/  UIADD3 UR12, UR4, 0x400, URZ ;  /* 0x00000400040c7890 */ /* 0x000fe4000fffe03f */
[----:B------:R-:W-:Y:S01]  /*2690*/  UIADD3 UR14, UR5, 0x300, URZ ;  /* 0x00000300050e7890 */ /* 0x000fe2000fffe03f */
[----:B------:R-:W-:Y:S01]  /*26a0*/  UMOV UR13, 0x40000040 ;  /* 0x40000040000d7882 */ /* 0x000fe20000000000 */
[----:B------:R-:W-:Y:S01]  /*26b0*/  UMOV UR15, 0x40000040 ;  /* 0x40000040000f7882 */ /* 0x000fe20000000000 */
[----:B------:R-:W-:Y:S02]  /*26c0*/  UIADD3 UR16, UR4, 0x402, URZ ;  /* 0x0000040204107890 */ /* 0x000fe4000fffe03f */
[----:B------:R-:W-:Y:S01]  /*26d0*/  UIADD3 UR18, UR5, 0x302, URZ ;  /* 0x0000030205127890 */ /* 0x000fe2000fffe03f */
[----:B------:R-:W-:Y:S01]  /*26e0*/  UMOV UR17, 0x40000040 ;  /* 0x4000004000117882 */ /* 0x000fe20000000000 */
[----:B------:R-:W-:Y:S01]  /*26f0*/  UMOV UR19, 0x40000040 ;  /* 0x4000004000137882 */ /* 0x000fe20000000000 */
        /* <DEDUP_REMOVED lines=24> */
[----:B------:R-:W-:Y:S01]  /*2880*/  ULDC UR5, c[0x0][0x448] ;  /* 0x0001120000057ab9 */ /* 0x000fe20000000800 */
[----:B------:R-:W-:Y:S01]  /*2890*/  ULDC UR4, c[0x0][0x9d8] ;  /* 0x0002760000047ab9 */ /* 0x000fe20000000800 */
[----:B------:R-:W-:-:S06]  /*28a0*/  UISETP.NE.AND UP0, UPT, UR5, 0x1, UPT ;  /* 0x000000010500788c */ /* 0x000fcc000bf05270 */
[----:B------:R-:W-:Y:S02]  /*28b0*/  PLOP3.LUT P2, PT, PT, PT, UP0, 0x80, 0x0 ;  /* 0x000000000000781c */ /* 0x000fe40003f4f008 */
[----:B------:R-:W-:-:S03]  /*28c0*/  PLOP3.LUT P3, PT, PT, PT, UP0, 0x80, 0x0 ;  /* 0x000000000000781c */ /* 0x000fc60003f6f008 */
[----:B------:R-:W-:-:S08]  /*28d0*/  @UP0 ULDC UR5, c[0x0][0x44c] ;  /* 0x0001130000050ab9 */ /* 0x000fd00000000800 */
[----:B------:R-:W-:Y:S01]  /*28e0*/  @P2 IMAD.HI.U32 R6, R2, UR5, RZ ;  /* 0x0000000502062c27 */ /* 0x000fe2000f8e00ff */
[----:B------:R-:W-:Y:S01]  /*28f0*/  @UP0 ULDC UR5, c[0x0][0x450] ;  /* 0x0001140000050ab9 */ /* 0x000fe20000000800 */
[----:B------:R-:W-:Y:S02]  /*2900*/  WARPGROUP.DEPBAR.LE gsb0, 0x0 ;  /* 0x00008000000079c5 */ /* 0x000fe40000010000 */
[----:B------:R-:W-:-:S06]  /*2910*/  WARPGROUP.ARRIVE ;  /* 0x00000000000079c5 */ /* 0x000fcc0000000000 */
[----:B------:R-:W-:Y:S03]  /*2920*/  HGMMA.64x96x16.F32.BF16 R24, gdesc[UR56], R24, gsb0 ;  /* 0x01600000381879f0 */ /* 0x000fe60008001818 */
[----:B------:R-:W-:Y:S02]  /*2930*/  WARPGROUP.DEPBAR.LE gsb0, 0x0 ;  /* 0x00008000000079c5 */ /* 0x000fe40000010000 */
[----:B------:R-:W-:-:S06]  /*2940*/  WARPGROUP.ARRIVE ;  /* 0x00000000000079c5 */ /* 0x000fcc0000000000 */
[----:B------:R-:W-:Y:S01]  /*2950*/  HGMMA.64x96x16.F32.BF16 R24, gdesc[UR52], R24, gsb0 ;  /* 0x01600000341879f0 */ /* 0x000fe20008001818 */
[----:B------:R-:W-:Y:S02]  /*2960*/  ULDC UR54, c[0x0][0x9dc] ;  /* 0x0002770000367ab9 */ /* 0x000fe40000000800 */
[----:B------:R-:W-:Y:S01]  /*2970*/  ULOP3.LUT UR54, URZ, UR54, URZ, 0x33, !UPT ;  /* 0x000000363f367292 */ /* 0x000fe2000f8e333f */
        /* <DEDUP_REMOVED lines=28> */
[----:B------:R-:W-:Y:S01]  /*2b40*/  FMUL.FTZ R15, R34, UR4 ;  /* 0x00000004220f7c20 */ /* 0x000fe20008410000 */
[----:B------:R-:W-:Y:S01]  /*2b50*/  FMUL.FTZ R25, R25, UR4 ;  /* 0x0000000419197c20 */ /* 0x000fe20008410000 */
[----:B------:R-:W-:Y:S01]  /*2b60*/  FMUL.FTZ R37, R37, UR4 ;  /* 0x0000000425257c20 */ /* 0x000fe20008410000 */
[----:B------:R-:W-:Y:S02]  /*2b70*/  IMAD.MOV.U32 R34, RZ, RZ, R2 ;  /* 0x000000ffff227224 */ /* 0x000fe400078e0002 */
[----:B------:R-:W-:Y:S01]  /*2b80*/  FMUL.FTZ R28, R28, UR4 ;  /* 0x000000041c1c7c20 */ /* 0x000fe20008410000 */
[----:B------:R-:W-:Y:S01]  /*2b90*/  FMUL.FTZ R29, R29, UR4 ;  /* 0x000000041d1d7c20 */ /* 0x000fe20008410000 */
[----:B------:R-:W-:Y:S01]  /*2ba0*/  FMUL.FTZ R32, R32, UR4 ;  /* 0x0000000420207c20 */ /* 0x000fe20008410000 */
[----:B------:R-:W-:Y:S01]  /*2bb0*/  FMUL.FTZ R33, R33, UR4 ;  /* 0x0000000421217c20 */ /* 0x000fe20008410000 */
[----:B------:R-:W-:Y:S01]  /*2bc0*/  FMUL.FTZ R36, R36, UR4 ;  /* 0x0000000424247c20 */ /* 0x000fe20008410000 */
[----:B------:R-:W-:Y:S01]  /*2bd0*/  FMUL.FTZ R40, R40, UR4 ;  /* 0x0000000428287c20 */ /* 0x000fe20008410000 */
[----:B------:R-:W-:Y:S01]  /*2be0*/  @P3 SHF.R.U32.HI R34, RZ, UR5, R6 ;  /* 0x00000005ff223c19 */ /* 0x000fe20008011606 */
[----:B------:R2:W3:Y:S01]  /*2bf0*/  MUFU.TANH R9, R25 ;  /* 0x0000001900097308 */ /* 0x0004e20000002400 */
[----:B01----:R-:W-:Y:S01]  /*2c00*/  FMUL.FTZ R0, R26, UR4 ;  /* 0x000000041a007c20 */ /* 0x003fe20008410000 */
[----:B------:R-:W-:Y:S01]  /*2c10*/  FMUL.FTZ R3, R24, UR4 ;  /* 0x0000000418037c20 */ /* 0x000fe20008410000 */
[----:B------:R-:W-:Y:S01]  /*2c20*/  FMUL.FTZ R12, R27, UR4 ;  /* 0x000000041b0c7c20 */ /* 0x000fe20008410000 */
[----:B------:R-:W-:Y:S01]  /*2c30*/  FMUL.FTZ R13, R30, UR4 ;  /* 0x000000041e0d7c20 */ /* 0x000fe20008410000 */
[----:B------:R-:W-:Y:S01]  /*2c40*/  FMUL.FTZ R14, R31, UR4 ;  /* 0x000000041f0e7c20 */ /* 0x000fe20008410000 */
[----:B------:R-:W-:Y:S01]  /*2c50*/  FMUL.FTZ R20, R35, UR4 ;  /* 0x0000000423147c20 */ /* 0x000fe20008410000 */
[----:B------:R-:W-:Y:S01]  /*2c60*/  FMUL.FTZ R21, R38, UR4 ;  /* 0x0000000426157c20 */ /* 0x000fe20008410000 */
[----:B------:R0:W1:Y:S01]  /*2c70*/  MUFU.TANH R10, R28 ;  /* 0x0000001c000a7308 */ /* 0x0000620000002400 */
[----:B--2---:R-:W-:Y:S01]  /*2c80*/  FMUL.FTZ R25, R42, UR4 ;  /* 0x000000042a197c20 */ /* 0x004fe20008410000 */
[----:B------:R-:W-:Y:S01]  /*2c90*/  FMUL.FTZ R26, R43, UR4 ;  /* 0x000000042b1a7c20 */ /* 0x000fe20008410000 */
[----:B------:R-:W-:Y:S01]  /*2ca0*/  FMUL.FTZ R24, R39, UR4 ;  /* 0x0000000427187c20 */ /* 0x000fe20008410000 */
[----:B------:R-:W-:Y:S01]  /*2cb0*/  FMUL.FTZ R41, R41, UR4 ;  /* 0x0000000429297c20 */ /* 0x000fe20008410000 */
[----:B------:R-:W-:Y:S01]  /*2cc0*/  FMUL.FTZ R44, R44, UR4 ;  /* 0x000000042c2c7c20 */ /* 0x000fe20008410000 */
[----:B------:R-:W-:Y:S01]  /*2cd0*/  FMUL.FTZ R45, R45, UR4 ;  /* 0x000000042d2d7c20 */ /* 0x000fe20008410000 */
[----:B------:R-:W-:Y:S01]  /*2ce0*/  FMUL.FTZ R27, R46, UR4 ;  /* 0x000000042e1b7c20 */ /* 0x000fe20008410000 */
[----:B------:R2:W4:Y:S01]  /*2cf0*/  MUFU.TANH R72, R29 ;  /* 0x0000001d00487308 */ /* 0x0005220000002400 */
[----:B0-----:R-:W-:Y:S01]  /*2d00*/  FMUL.FTZ R28, R47, UR4 ;  /* 0x000000042f1c7c20 */ /* 0x001fe20008410000 */
        /* <DEDUP_REMOVED lines=14> */
[----:B------:R2:W1:Y:S01]  /*2df0*/  MUFU.TANH R74, R33 ;  /* 0x00000021004a7308 */ /* 0x0004620000002400 */
[----:B0-----:R-:W-:Y:S01]  /*2e00*/  FMUL.FTZ R32, R55, UR4 ;  /* 0x0000000437207c20 */ /* 0x001fe20008410000 */
[----:B------:R-:W-:Y:S01]  /*2e10*/  FMUL.FTZ R64, R64, UR4 ;  /* 0x0000000440407c20 */ /* 0x000fe20008410000 */
[----:B------:R-:W-:Y:S01]  /*2e20*/  FMUL.FTZ R65, R65, UR4 ;  /* 0x0000000441417c20 */ /* 0x000fe20008410000 */
[----:B------:R-:W-:Y:S01]  /*2e30*/  FMUL.FTZ R38, R67, UR4 ;  /* 0x0000000443267c20 */ /* 0x000fe20008410000 */
[----:B------:R-:W-:Y:S01]  /*2e40*/  FMUL.FTZ R68, R68, UR4 ;  /* 0x0000000444447c20 */ /* 0x000fe20008410000 */
[----:B------:R-:W-:-:S02]  /*2e50*/  @!P1 VIADD R2, R7, 0x30840 ;  /* 0x0003084007029836 */ /* 0x000fc40000000000 */
[----:B------:R-:W-:Y:S01]  /*2e60*/  FMUL.FTZ R69, R69, UR4 ;  /* 0x0000000445457c20 */ /* 0x000fe20008410000 */
[----:B------:R0:W1:Y:S01]  /*2e70*/  MUFU.TANH R75, R36 ;  /* 0x00000024004b7308 */ /* 0x0000620000002400 */
[----:B--2---:R-:W-:Y:S01]  /*2e80*/  FMUL.FTZ R33, R58, UR4 ;  /* 0x000000043a217c20 */ /* 0x004fe20008410000 */
[----:B------:R-:W-:Y:S01]  /*2e90*/  FMUL.FTZ R43, R70, UR4 ;  /* 0x00000004462b7c20 */ /* 0x000fe20008410000 */
[----:B------:R-:W-:Y:S01]  /*2ea0*/  FMUL.FTZ R42, R71, UR4 ;  /* 0x00000004472a7c20 */ /* 0x000fe20008410000 */
[----:B------:R-:W-:Y:S01]  /*2eb0*/  IMAD.MOV.U32 R7, RZ, RZ, -0x60 ;  /* 0xffffffa0ff077424 */ /* 0x000fe200078e00ff */
[----:B------:R-:W-:-:S03]  /*2ec0*/  @!P1 PRMT R2, RZ, 0x654, R2 ;  /* 0x00000654ff029816 */ /* 0x000fc60000000002 */
[----:B------:R2:W1:Y:S01]  /*2ed0*/  MUFU.TANH R76, R37 ;  /* 0x00000025004c7308 */ /* 0x0004620000002400 */
[----:B0-----:R-:W-:Y:S01]  /*2ee0*/  FMUL.FTZ R36, R63, UR4 ;  /* 0x000000043f247c20 */ /* 0x001fe20008410000 */
[----:B------:R-:W-:Y:S01]  /*2ef0*/  IMAD R6, R80, R7, 0x61 ;  /* 0x0000006150067424 */ /* 0x000fe200078e0207 */
[----:B------:R0:W-:Y:S04]  /*2f00*/  @!P1 SYNCS.ARRIVE.TRANS64.RED.A1T0 RZ, [R2+URZ], RZ ;  /* 0x000000ff02ff99a7 */ /* 0x0001e8000810043f */
[----:B------:R-:W-:Y:S01]  /*2f10*/  IADD3 R8, R16, R6, -R19 ;  /* 0x0000000610087210 */ /* 0x000fe20007ffe813 */
[----:B------:R5:W1:Y:S01]  /*2f20*/  MUFU.TANH R77, R40 ;  /* 0x00000028004d7308 */ /* 0x000a620000002400 */
[----:B--2---:R-:W2:Y:S01]  /*2f30*/  SHFL.IDX PT, R37, R34, RZ, 0x1c1f ;  /* 0x001c1fff22257589 */ /* 0x004ea200000e0000 */
[----:B0-----:R-:W-:-:S02]  /*2f40*/  IMAD R2, R80, -0x60, R16 ;  /* 0xffffffa050027824 */ /* 0x001fc400078e0210 */
[----:B------:R-:W-:-:S04]  /*2f50*/  IMAD.IADD R8, R8, 0x1, -R17 ;  /* 0x0000000108087824 */ /* 0x000fc800078e0a11 */
[----:B------:R-:W0:Y:S01]  /*2f60*/  MUFU.TANH R3, R3 ;  /* 0x0000000300037308 */ /* 0x000e220000002400 */
[----:B-----5:R-:W-:Y:S01]  /*2f70*/  FMUL.FTZ R40, R66, UR4 ;  /* 0x0000000442287c20 */ /* 0x020fe20008410000 */
[----:B------:R-:W-:Y:S01]  /*2f80*/  ULDC.64 UR4, c[0x0][0x9e0] ;  /* 0x0002780000047ab9 */ /* 0x000fe20000000a00 */
[----:B------:R-:W-:Y:S01]  /*2f90*/  IADD3 R58, -R19, 0x60, R2 ;  /* 0x00000060133a7810 */ /* 0x000fe20007ffe102 */
[----:B------:R-:W-:Y:S01]  /*2fa0*/  UISETP.GE.AND UP1, UPT, UR5, 0x1, UPT ;  /* 0x000000010500788c */ /* 0x000fe2000bf26270 */
[----:B------:R-:W-:Y:S02]  /*2fb0*/  VIADD R63, R8, UR4 ;  /* 0x00000004083f7c36 */ /* 0x000fe40008000000 */
[----:B------:R-:W-:Y:S01]  /*2fc0*/  VIADD R66, R6, 0xffffffff ;  /* 0xffffffff06427836 */ /* 0x000fe20000000000 */
[----:B------:R-:W0:Y:S01]  /*2fd0*/  MUFU.TANH R0, R0 ;  /* 0x0000000000007308 */ /* 0x000e220000002400 */
[----:B------:R-:W-:Y:S01]  /*2fe0*/  VIADD R62, R8, UR54 ;  /* 0x00000036083e7c36 */ /* 0x000fe20008000000 */
[----:B------:R-:W-:Y:S01]  /*2ff0*/  PLOP3.LUT P2, PT, PT, PT, UP1, 0x40, 0x0 ;  /* 0x000000000000781c */ /* 0x000fe20003f4e818 */
[----:B------:R-:W-:-:S05]  /*3000*/  IMAD.IADD R67, R66, 0x1, -R19 ;  /* 0x0000000142437824 */ /* 0x000fca00078e0a13 */
[----:B------:R-:W0:Y:S01]  /*3010*/  MUFU.TANH R12, R12 ;  /* 0x0000000c000c7308 */ /* 0x000e220000002400 */
[----:B--2---:R-:W-:Y:S01]  /*3020*/  VIADDMNMX R11, R37, R63, R58, PT ;  /* 0x0000003f250b7246 */ /* 0x004fe2000380013a */
[----:B------:R-:W-:-:S06]  /*3030*/  IMAD.IADD R55, R62, 0x1, R37 ;  /* 0x000000013e377824 */ /* 0x000fcc00078e0225 */
[----:B------:R-:W2:Y:S08]  /*3040*/  MUFU.TANH R13, R13 ;  /* 0x0000000d000d7308 */ /* 0x000eb00000002400 */
[----:B------:R-:W0:Y:S08]  /*3050*/  MUFU.TANH R14, R14 ;  /* 0x0000000e000e7308 */ /* 0x000e300000002400 */
[----:B------:R-:W0:Y:S08]  /*3060*/  MUFU.TANH R15, R15 ;  /* 0x0000000f000f7308 */ /* 0x000e300000002400 */
[----:B------:R-:W0:Y:S08]  /*3070*/  MUFU.TANH R20, R20 ;  /* 0x0000001400147308 */ /* 0x000e300000002400 */
[----:B------:R-:W0:Y:S08]  /*3080*/  MUFU.TANH R21, R21 ;  /* 0x0000001500157308 */ /* 0x000e300000002400 */
[----:B------:R-:W0:Y:S08]  /*3090*/  MUFU.TANH R24, R24 ;  /* 0x0000001800187308 */ /* 0x000e300000002400 */
[----:B------:R0:W0:Y:S08]  /*30a0*/  MUFU.TANH R78, R41 ;  /* 0x00000029004e7308 */ /* 0x0000300000002400 */
[----:B------:R-:W0:Y:S08]  /*30b0*/  MUFU.TANH R25, R25 ;  /* 0x0000001900197308 */ /* 0x000e300000002400 */
[----:B------:R-:W0:Y:S08]  /*30c0*/  MUFU.TANH R26, R26 ;  /* 0x0000001a001a7308 */ /* 0x000e300000002400 */
        /* <DEDUP_REMOVED lines=8> */
[----:B------:R0:W0:Y:S08]  /*3150*/  MUFU.TANH R46, R52 ;  /* 0x00000034002e7308 */ /* 0x0000300000002400 */
        /* <DEDUP_REMOVED lines=19> */
[----:B-1234-:R-:W-:Y:S05]  /*3290*/  @P2 BRA `(.L_x_1162) ;  /* 0x0000000000542947 */ /* 0x01efea0003800000 */
[----:B------:R-:W-:Y:S01]  /*32a0*/  IADD3 R2, -R17, R16, R37 ;  /* 0x0000001011027210 */ /* 0x000fe20007ffe125 */
        /* <DEDUP_REMOVED lines=11> */
.L_x_1164:
[----:B------:R-:W-:-:S06]  /*3360*/  UISETP.NE.AND UP2, UPT, UR5, 0x1, UPT ;  /* 0x000000010500788c */ /* 0x000fcc000bf45270 */
[----:B------:R-:W-:-:S05]  /*3370*/  PLOP3.LUT P2, PT, PT, PT, UP2, 0x80, 0x0 ;  /* 0x000000000000781c */ /* 0x000fca0003f4f028 */
[----:B------:R-:W-:-:S08]  /*3380*/  @UP2 ULDC.64 UR6, c[0x0][0x9e8] ;  /* 0x00027a0000062ab9 */ /* 0x000fd00000000a00 */
[----:B------:R-:W-:-:S05]  /*3390*/  @P2 IMAD.HI.U32 R6, R2, UR6, RZ ;  /* 0x0000000602062c27 */ /* 0x000fca000f8e00ff */
[----:B------:R-:W-:-:S07]  /*33a0*/  @P2 SHF.R.U32.HI R2, RZ, UR7, R6 ;  /* 0x00000007ff022c19 */ /* 0x000fce0008011606 */
.L_x_1165:
[----:B------:R-:W-:Y:S05]  /*33b0*/  BSYNC B0 ;  /* 0x0000000000007941 */ /* 0x000fea0003800000 */
.L_x_1163:
[----:B------:R-:W-:-:S05]  /*33c0*/  IMAD R2, R2, UR5, R67 ;  /* 0x0000000502027c24 */ /* 0x000fca000f8e0243 */
[----:B------:R-:W-:Y:S02]  /*33d0*/  VIMNMX R55, R55, R2, !PT ;  /* 0x0000000237377248 */ /* 0x000fe40007fe0100 */
[----:B------:R-:W-:-:S07]  /*33e0*/  VIADDMNMX R11, R2, UR5, R11, PT ;  /* 0x00000005020b7c46 */ /* 0x000fce000b80010b */
.L_x_1162:
[C---:B------:R-:W-:Y:S02]  /*33f0*/  ISETP.GE.AND P2, PT, R66.reuse, 0x2, PT ;  /* 0x000000024200780c */ /* 0x040fe40003f46270 */
[C---:B------:R-:W-:Y:S02]  /*3400*/  ISETP.GE.AND P6, PT, R66.reuse, 0xa, PT ;  /* 0x0000000a4200780c */ /* 0x040fe40003fc6270 */
        /* <DEDUP_REMOVED lines=25> */
[----:B0-----:R-:W-:Y:S02]  /*35a0*/  FSEL R53, R75, -INF , !P4 ;  /* 0xff8000004b357808 */ /* 0x001fe40006000000 */
        /* <DEDUP_REMOVED lines=8> */
[C---:B------:R-:W-:Y:S02]  /*3630*/  ISETP.GE.AND P5, PT, R66.reuse, 0x22, PT ;  /* 0x000000224200780c */ /* 0x040fe40003fa6270 */
        /* <DEDUP_REMOVED lines=97> */
.L_x_1168:
[----:B------:R-:W-:-:S06]  /*3c50*/  UISETP.NE.AND UP2, UPT, UR5, 0x1, UPT ;  /* 0x000000010500788c */ /* 0x000fcc000bf45270 */
[----:B------:R-:W-:-:S05]  /*3c60*/  PLOP3.LUT P6, PT, PT, PT, UP2, 0x80, 0x0 ;  /* 0x000000000000781c */ /* 0x000fca0003fcf028 */
[----:B------:R-:W-:-:S08]  /*3c70*/  @UP2 ULDC.64 UR6, c[0x0][0x9e8] ;  /* 0x00027a0000062ab9 */ /* 0x000fd00000000a00 */
[----:B------:R-:W-:Y:S01]  /*3c80*/  @P6 IMAD.HI.U32 R34, R3, UR6, RZ ;  /* 0x0000000603226c27 */ /* 0x000fe2000f8e00ff */
[----:B------:R-:W-:-:S13]  /*3c90*/  PLOP3.LUT P6, PT, PT, PT, UP2, 0x80, 0x0 ;  /* 0x000000000000781c */ /* 0x000fda0003fcf028 */
[----:B------:R-:W-:-:S07]  /*3ca0*/  @P6 SHF.R.U32.HI R3, RZ, UR7, R34 ;  /* 0x00000007ff036c19 */ /* 0x000fce0008011622 */
.L_x_1169:
[----:B------:R-:W-:Y:S05]  /*3cb0*/  BSYNC B0 ;  /* 0x0000000000007941 */ /* 0x000fea0003800000 */
.L_x_1167:
[----:B------:R-:W-:-:S05]  /*3cc0*/  IMAD R3, R3, UR5, R67 ;  /* 0x0000000503037c24 */ /* 0x000fca000f8e0243 */
[----:B------:R-:W-:Y:S02]  /*3cd0*/  VIMNMX R56, R56, R3, !PT ;  /* 0x0000000338387248 */ /* 0x000fe40007fe0100 */
[----:B------:R-:W-:-:S07]  /*3ce0*/  VIADDMNMX R55, R3, UR5, R55, PT ;  /* 0x0000000503377c46 */ /* 0x000fce000b800137 */
.L_x_1166:
[C---:B------:R-:W-:Y:S01]  /*3cf0*/  ISETP.GT.AND P2, PT, R56.reuse, 0x1, !P2 ;  /* 0x000000013800780c */ /* 0x040fe20005744270 */
[----:B------:R-:W-:Y:S01]  /*3d00*/  ULDC UR10, c[0x0][0x988] ;  /* 0x00026200000a7ab9 */ /* 0x000fe20000000800 */
[----:B------:R-:W-:Y:S01]  /*3d10*/  ISETP.GT.AND P3, PT, R56, 0x8, !P3 ;  /* 0x000000083800780c */ /* 0x000fe20005f64270 */
[----:B------:R-:W-:Y:S01]  /*3d20*/  @UP0 ULDC UR6, c[0x0][0x44c] ;  /* 0x0001130000060ab9 */ /* 0x000fe20000000800 */
[C---:B------:R-:W-:Y:S01]  /*3d30*/  ISETP.LT.OR P2, PT, R55.reuse, 0x2, P2 ;  /* 0x000000023700780c */ /* 0x040fe20001741670 */
[----:B------:R-:W-:Y:S01]  /*3d40*/  UIMAD.WIDE.U32 UR6, UR60, UR6, URZ ;  /* 0x000000063c0672a5 */ /* 0x000fe2000f8e003f */
[----:B------:R-:W-:Y:S01]  /*3d50*/  ISETP.LT.OR P3, PT, R55, 0x9, P3 ;  /* 0x000000093700780c */ /* 0x000fe20001f61670 */
[----:B------:R-:W-:Y:S01]  /*3d60*/  @UP0 ULDC UR15, c[0x0][0x450] ;  /* 0x00011400000f0ab9 */ /* 0x000fe20000000800 */
[----:B------:R-:W-:Y:S01]  /*3d70*/  FSEL R12, R12, -INF , !P2 ;  /* 0xff8000000c0c7808 */ /* 0x000fe20005000000 */
[----:B------:R-:W-:Y:S01]  /*3d80*/  UMOV UR11, UR60 ;  /* 0x0000003c000b7c82 */ /* 0x000fe20008000000 */
[----:B------:R-:W-:Y:S01]  /*3d90*/  ISETP.NE.AND P2, PT, R70, RZ, PT ;  /* 0x000000ff4600720c */ /* 0x000fe20003f45270 */
[----:B------:R-:W-:Y:S01]  /*3da0*/  @UP0 USHF.R.U32.HI UR11, URZ, UR15, UR7 ;  /* 0x0000000f3f0b0299 */ /* 0x000fe20008011607 */
[----:B------:R-:W-:-:S02]  /*3db0*/  FSEL R13, R13, -INF , !P3 ;  /* 0xff8000000d0d7808 */ /* 0x000fc40005800000 */
[----:B------:R-:W-:Y:S02]  /*3dc0*/  ISETP.GT.AND P2, PT, R56, 0x9, !P2 ;  /* 0x000000093800780c */ /* 0x000fe40005744270 */
[----:B------:R-:W-:Y:S02]  /*3dd0*/  ISETP.NE.AND P3, PT, R74, RZ, PT ;  /* 0x000000ff4a00720c */ /* 0x000fe40003f65270 */
[----:B------:R-:W-:Y:S02]  /*3de0*/  ISETP.LT.OR P2, PT, R55, 0xa, P2 ;  /* 0x0000000a3700780c */ /* 0x000fe40001741670 */
[----:B------:R-:W-:Y:S02]  /*3df0*/  ISETP.NE.AND P6, PT, R75, RZ, PT ;  /* 0x000000ff4b00720c */ /* 0x000fe40003fc5270 */
[----:B------:R-:W-:Y:S02]  /*3e00*/  FSEL R14, R14, -INF , !P2 ;  /* 0xff8000000e0e7808 */ /* 0x000fe40005000000 */
[----:B------:R-:W-:-:S02]  /*3e10*/  ISETP.NE.AND P2, PT, R72, RZ, PT ;  /* 0x000000ff4800720c */ /* 0x000fc40003f45270 */
[C---:B------:R-:W-:Y:S02]  /*3e20*/  ISETP.GT.AND P4, PT, R56.reuse, 0x51, !P4 ;  /* 0x000000513800780c */ /* 0x040fe40006784270 */
[C---:B------:R-:W-:Y:S02]  /*3e30*/  ISETP.GT.AND P2, PT, R56.reuse, 0x10, !P2 ;  /* 0x000000103800780c */ /* 0x040fe40005744270 */
[----:B------:R-:W-:Y:S02]  /*3e40*/  ISETP.GT.AND P5, PT, R56, 0x58, !P5 ;  /* 0x000000583800780c */ /* 0x000fe40006fa4270 */
[C---:B------:R-:W-:Y:S02]  /*3e50*/  ISETP.LT.OR P2, PT, R55.reuse, 0x11, P2 ;  /* 0x000000113700780c */ /* 0x040fe40001741670 */
[----:B------:R-:W-:Y:S02]  /*3e60*/  ISETP.LT.OR P4, PT, R55, 0x52, P4 ;  /* 0x000000523700780c */ /* 0x000fe40002781670 */
[----:B------:R-:W-:-:S02]  /*3e70*/  FSEL R15, R15, -INF , !P2 ;  /* 0xff8000000f0f7808 */ /* 0x000fc40005000000 */
[----:B------:R-:W-:Y:S02]  /*3e80*/  ISETP.NE.AND P2, PT, R73, RZ, PT ;  /* 0x000000ff4900720c */ /* 0x000fe40003f45270 */
[C---:B------:R-:W-:Y:S02]  /*3e90*/  ISETP.LT.OR P5, PT, R55.reuse, 0x59, P5 ;  /* 0x000000593700780c */ /* 0x040fe40002fa1670 */
[----:B------:R-:W-:Y:S02]  /*3ea0*/  ISETP.GT.AND P2, PT, R56, 0x11, !P2 ;  /* 0x000000113800780c */ /* 0x000fe40005744270 */
[----:B------:R-:W-:Y:S02]  /*3eb0*/  FSEL R38, R38, -INF , !P4 ;  /* 0xff80000026267808 */ /* 0x000fe40006000000 */
[----:B------:R-:W-:Y:S02]  /*3ec0*/  ISETP.LT.OR P2, PT, R55, 0x12, P2 ;  /* 0x000000123700780c */ /* 0x000fe40001741670 */
[----:B------:R-:W-:-:S02]  /*3ed0*/  FSEL R43, R43, -INF , !P5 ;  /* 0xff8000002b2b7808 */ /* 0x000fc40006800000 */
[----:B------:R-:W-:Y:S02]  /*3ee0*/  FSEL R20, R20, -INF , !P2 ;  /* 0xff80000014147808 */ /* 0x000fe40005000000 */
[----:B------:R-:W-:Y:S02]  /*3ef0*/  ISETP.GT.AND P2, PT, R56, 0x18, !P3 ;  /* 0x000000183800780c */ /* 0x000fe40005f44270 */
[----:B------:R-:W-:Y:S02]  /*3f00*/  ISETP.NE.AND P3, PT, R88, RZ, PT ;  /* 0x000000ff5800720c */ /* 0x000fe40003f65270 */
[----:B------:R-:W-:Y:S02]  /*3f10*/  ISETP.LT.OR P2, PT, R55, 0x19, P2 ;  /* 0x000000193700780c */ /* 0x000fe40001741670 */
[----:B------:R-:W-:Y:S02]  /*3f20*/  R2UR UR14, R81 ;  /* 0x00000000510e72ca */ /* 0x000fe400000e0000 */
[----:B------:R-:W-:-:S02]  /*3f30*/  FSEL R21, R21, -INF , !P2 ;  /* 0xff80000015157808 */ /* 0x000fc40005000000 */
[----:B------:R-:W-:Y:S02]  /*3f40*/  ISETP.GT.AND P2, PT, R56, 0x19, !P6 ;  /* 0x000000193800780c */ /* 0x000fe40007744270 */
[----:B------:R-:W-:Y:S02]  /*3f50*/  ISETP.NE.AND P6, PT, R57, RZ, PT ;  /* 0x000000ff3900720c */ /* 0x000fe40003fc5270 */
[----:B------:R-:W-:-:S04]  /*3f60*/  ISETP.LT.OR P2, PT, R55, 0x1a, P2 ;  /* 0x0000001a3700780c */ /* 0x000fc80001741670 */
[----:B------:R-:W-:Y:S01]  /*3f70*/  FSEL R24, R24, -INF , !P2 ;  /* 0xff80000018187808 */ /* 0x000fe20005000000 */
[----:B------:R-:W-:Y:S01]  /*3f80*/  UIADD3 UR6, UR14, UR11, URZ ;  /* 0x0000000b0e067290 */ /* 0x000fe2000fffe03f */
[----:B------:R-:W-:-:S03]  /*3f90*/  ISETP.NE.AND P2, PT, R76, RZ, PT ;  /* 0x000000ff4c00720c */ /* 0x000fc60003f45270 */
[----:B------:R-:W-:Y:S01]  /*3fa0*/  UIADD3 UR4, UR6, UR4, URZ ;  /* 0x0000000406047290 */ /* 0x000fe2000fffe03f */
        /* <DEDUP_REMOVED lines=35> */
[C---:B------:R-:W-:Y:S02]  /*41e0*/  ISETP.GT.AND P2, PT, R56.reuse, 0x41, !P3 ;  /* 0x000000413800780c */ /* 0x040fe40005f44270 */
        /* <DEDUP_REMOVED lines=36> */
[----:B------:R-:W0:Y:S02]  /*4430*/  SHFL.BFLY PT, R0, R59, 0x1, 0x1f ;  /* 0x0c201f003b007f89 */ /* 0x000e2400000e0000 */
[----:B0-----:R-:W-:-:S04]  /*4440*/  FMNMX.FTZ R3, R59, R0, !PT ;  /* 0x000000003b037209 */ /* 0x001fc80007810000 */
[C---:B------:R-:W-:Y:S01]  /*4450*/  FSETP.NEU.FTZ.AND P2, PT, R3.reuse, -INF , PT ;  /* 0xff8000000300780b */ /* 0x040fe20003f5d000 */
[----:B------:R-:W-:-:S05]  /*4460*/  FMUL.FTZ R0, R3, UR10 ;  /* 0x0000000a03007c20 */ /* 0x000fca0008410000 */
[----:B------:R-:W-:Y:S02]  /*4470*/  FSEL R60, R0, RZ, P2 ;  /* 0x000000ff003c7208 */ /* 0x000fe40001000000 */
[----:B------:R-:W-:Y:S02]  /*4480*/  ISETP.GT.AND P2, PT, R56, 0x48, !P6 ;  /* 0x000000483800780c */ /* 0x000fe40007744270 */
[----:B------:R-:W-:Y:S01]  /*4490*/  ISETP.NE.AND P6, PT, R64, RZ, PT ;  /* 0x000000ff4000720c */ /* 0x000fe20003fc5270 */
[--C-:B------:R-:W-:Y:S01]  /*44a0*/  FFMA.FTZ R184, R54, UR10, -R60.reuse ;  /* 0x0000000a36b87c23 */ /* 0x100fe2000801083c */
[----:B------:R-:W-:Y:S01]  /*44b0*/  ISETP.LT.OR P2, PT, R55, 0x49, P2 ;  /* 0x000000493700780c */ /* 0x000fe20001741670 */
[--C-:B------:R-:W-:Y:S01]  /*44c0*/  FFMA.FTZ R186, R53, UR10, -R60.reuse ;  /* 0x0000000a35ba7c23 */ /* 0x100fe2000801083c */
[----:B------:R-:W-:Y:S01]  /*44d0*/  ISETP.GT.AND P6, PT, R56, 0x59, !P6 ;  /* 0x000000593800780c */ /* 0x000fe200077c4270 */
[--C-:B------:R-:W-:Y:S01]  /*44e0*/  FFMA.FTZ R180, R52, UR10, -R60.reuse ;  /* 0x0000000a34b47c23 */ /* 0x100fe2000801083c */
[----:B------:R-:W-:Y:S01]  /*44f0*/  FSEL R0, R35, -INF , !P2 ;  /* 0xff80000023007808 */ /* 0x000fe20005000000 */
[--C-:B------:R-:W-:Y:S01]  /*4500*/  FFMA.FTZ R188, R61, UR10, -R60.reuse ;  /* 0x0000000a3dbc7c23 */ /* 0x100fe2000801083c */
[----:B------:R-:W-:Y:S01]  /*4510*/  FMNMX.FTZ R35, R13, R58, !PT ;  /* 0x0000003a0d237209 */ /* 0x000fe20007810000 */
[--C-:B------:R-:W-:Y:S01]  /*4520*/  FFMA.FTZ R190, R83, UR10, -R60.reuse ;  /* 0x0000000a53be7c23 */ /* 0x100fe2000801083c */
[----:B------:R-:W-:Y:S01]  /*4530*/  ISETP.NE.AND P2, PT, R90, RZ, PT ;  /* 0x000000ff5a00720c */ /* 0x000fe20003f45270 */
[--C-:B------:R-:W-:Y:S01]  /*4540*/  FFMA.FTZ R37, R37, UR10, -R60.reuse ;  /* 0x0000000a25257c23 */ /* 0x100fe2000801083c */
[----:B------:R-:W-:Y:S01]  /*4550*/  FMNMX.FTZ R58, R14, R35, !PT ;  /* 0x000000230e3a7209 */ /* 0x000fe20007810000 */
[--C-:B------:R-:W-:Y:S01]  /*4560*/  FFMA.FTZ R35, R71, UR10, -R60.reuse ;  /* 0x0000000a47237c23 */ /* 0x100fe2000801083c */
[----:B------:R-:W-:Y:S01]  /*4570*/  ISETP.GT.AND P2, PT, R56, 0x49, !P2 ;  /* 0x000000493800780c */ /* 0x000fe20005744270 */
[----:B------:R-:W-:Y:S01]  /*4580*/  MUFU.EX2 R188, R188 ;  /* 0x000000bc00bc7308 */ /* 0x000fe20000000800 */
[----:B------:R-:W-:Y:S01]  /*4590*/  FMNMX.FTZ R59, R15, R58, !PT ;  /* 0x0000003a0f3b7209 */ /* 0x000fe20007810000 */
[--C-:B------:R-:W-:Y:S01]  /*45a0*/  FFMA.FTZ R49, R49, UR10, -R60.reuse ;  /* 0x0000000a31317c23 */ /* 0x100fe2000801083c */
[----:B------:R-:W-:Y:S01]  /*45b0*/  ISETP.LT.OR P2, PT, R55, 0x4a, P2 ;  /* 0x0000004a3700780c */ /* 0x000fe20001741670 */
[--C-:B------:R-:W-:Y:S01]  /*45c0*/  FFMA.FTZ R10, R10, UR10, -R60.reuse ;  /* 0x0000000a0a0a7c23 */ /* 0x100fe2000801083c */
[----:B------:R-:W-:Y:S01]  /*45d0*/  FMNMX.FTZ R58, R20, R59, !PT ;  /* 0x0000003b143a7209 */ /* 0x000fe20007810000 */
[--C-:B------:R-:W-:Y:S01]  /*45e0*/  FFMA.FTZ R39, R39, UR10, -R60.reuse ;  /* 0x0000000a27277c23 */ /* 0x100fe2000801083c */
[----:B------:R-:W-:Y:S01]  /*45f0*/  FSEL R36, R36, -INF , !P2 ;  /* 0xff80000024247808 */ /* 0x000fe20005000000 */
[----:B------:R-:W0:Y:S01]  /*4600*/  MUFU.EX2 R35, R35 ;  /* 0x0000002300237308 */ /* 0x000e220000000800 */
[----:B------:R-:W-:Y:S01]  /*4610*/  FMNMX.FTZ R59, R21, R58, !PT ;  /* 0x0000003a153b7209 */ /* 0x000fe20007810000 */
[--C-:B------:R-:W-:Y:S01]  /*4620*/  FFMA.FTZ R9, R9, UR10, -R60.reuse ;  /* 0x0000000a09097c23 */ /* 0x100fe2000801083c */
[----:B------:R-:W-:Y:S01]  /*4630*/  ISETP.LT.OR P6, PT, R55, 0x5a, P6 ;  /* 0x0000005a3700780c */ /* 0x000fe200037c1670 */
[--C-:B------:R-:W-:Y:S01]  /*4640*/  FFMA.FTZ R41, R41, UR10, -R60.reuse ;  /* 0x0000000a29297c23 */ /* 0x100fe2000801083c */
[----:B------:R-:W-:Y:S01]  /*4650*/  FMNMX.FTZ R58, R24, R59, !PT ;  /* 0x0000003b183a7209 */ /* 0x000fe20007810000 */
[--C-:B------:R-:W-:Y:S01]  /*4660*/  FFMA.FTZ R48, R48, UR10, -R60.reuse ;  /* 0x0000000a30307c23 */ /* 0x100fe2000801083c */
[----:B------:R-:W-:Y:S01]  /*4670*/  FSEL R42, R42, -INF , !P6 ;  /* 0xff8000002a2a7808 */ /* 0x000fe20007000000 */
[----:B------:R-:W-:Y:S01]  /*4680*/  MUFU.EX2 R190, R190 ;  /* 0x000000be00be7308 */ /* 0x000fe20000000800 */
[----:B------:R-:W-:Y:S01]  /*4690*/  FMNMX.FTZ R59, R25, R58, !PT ;  /* 0x0000003a193b7209 */ /* 0x000fe20007810000 */
[--C-:B------:R-:W-:Y:S01]  /*46a0*/  FFMA.FTZ R47, R47, UR10, -R60.reuse ;  /* 0x0000000a2f2f7c23 */ /* 0x100fe2000801083c */
[--C-:B------:R-:W-:Y:S01]  /*46b0*/  FFMA.FTZ R46, R46, UR10, -R60.reuse ;  /* 0x0000000a2e2e7c23 */ /* 0x100fe2000801083c */
[--C-:B------:R-:W-:Y:S01]  /*46c0*/  FFMA.FTZ R44, R44, UR10, -R60.reuse ;  /* 0x0000000a2c2c7c23 */ /* 0x100fe2000801083c */
[----:B------:R-:W-:Y:S01]  /*46d0*/  FMNMX.FTZ R58, R26, R59, !PT ;  /* 0x0000003b1a3a7209 */ /* 0x000fe20007810000 */
[--C-:B------:R-:W-:Y:S01]  /*46e0*/  FFMA.FTZ R7, R7, UR10, -R60.reuse ;  /* 0x0000000a07077c23 */ /* 0x100fe2000801083c */
[--C-:B------:R-:W-:Y:S01]  /*46f0*/  FFMA.FTZ R8, R8, UR10, -R60.reuse ;  /* 0x0000000a08087c23 */ /* 0x100fe2000801083c */
[----:B------:R-:W-:Y:S01]  /*4700*/  MUFU.EX2 R37, R37 ;  /* 0x0000002500257308 */ /* 0x000fe20000000800 */
[----:B------:R-:W-:Y:S01]  /*4710*/  FMNMX.FTZ R59, R27, R58, !PT ;  /* 0x0000003a1b3b7209 */ /* 0x000fe20007810000 */
[--C-:B------:R-:W-:Y:S01]  /*4720*/  FFMA.FTZ R6, R6, UR10, -R60.reuse ;  /* 0x0000000a06067c23 */ /* 0x100fe2000801083c */
[----:B------:R-:W-:-:S02]  /*4730*/  FFMA.FTZ R11, R11, UR10, -R60 ;  /* 0x0000000a0b0b7c23 */ /* 0x000fc4000801083c */
[----:B------:R-:W-:-:S03]  /*4740*/  FMNMX.FTZ R54, R28, R59, !PT ;  /* 0x0000003b1c367209 */ /* 0x000fc60007810000 */
[----:B------:R-:W-:Y:S01]  /*4750*/  MUFU.EX2 R182, R49 ;  /* 0x0000003100b67308 */ /* 0x000fe20000000800 */
[----:B------:R-:W-:-:S04]  /*4760*/  FMNMX.FTZ R59, R29, R54, !PT ;  /* 0x000000361d3b7209 */ /* 0x000fc80007810000 */
[----:B------:R-:W-:-:S03]  /*4770*/  FMNMX.FTZ R54, R30, R59, !PT ;  /* 0x0000003b1e367209 */ /* 0x000fc60007810000 */
[----:B------:R-:W-:Y:S01]  /*4780*/  MUFU.EX2 R184, R184 ;  /* 0x000000b800b87308 */ /* 0x000fe20000000800 */
[----:B------:R-:W-:-:S04]  /*4790*/  FMNMX.FTZ R53, R31, R54, !PT ;  /* 0x000000361f357209 */ /* 0x000fc80007810000 */
[----:B------:R-:W-:-:S03]  /*47a0*/  FMNMX.FTZ R54, R32, R53, !PT ;  /* 0x0000003520367209 */ /* 0x000fc60007810000 */
[----:B------:R1:W-:Y:S01]  /*47b0*/  MUFU.EX2 R49, R10 ;  /* 0x0000000a00317308 */ /* 0x0003e20000000800 */
[----:B------:R-:W-:Y:S01]  /*47c0*/  FMNMX.FTZ R53, R33, R54, !PT ;  /* 0x0000003621357209 */ /* 0x000fe20007810000 */
[----:B------:R-:W-:-:S03]  /*47d0*/  FFMA.FTZ R54, R51, UR10, -R60 ;  /* 0x0000000a33367c23 */ /* 0x000fc6000801083c */
[----:B------:R-:W-:-:S03]  /*47e0*/  FMNMX.FTZ R53, R34, R53, !PT ;  /* 0x0000003522357209 */ /* 0x000fc60007810000 */
[----:B------:R-:W-:Y:S01]  /*47f0*/  MUFU.EX2 R39, R39 ;  /* 0x0000002700277308 */ /* 0x000fe20000000800 */
[----:B------:R-:W-:-:S04]  /*4800*/  FMNMX.FTZ R53, R0, R53, !PT ;  /* 0x0000003500357209 */ /* 0x000fc80007810000 */
[----:B------:R-:W-:-:S03]  /*4810*/  FMNMX.FTZ R53, R36, R53, !PT ;  /* 0x0000003524357209 */ /* 0x000fc60007810000 */
[----:B------:R-:W-:Y:S01]  /*4820*/  MUFU.EX2 R174, R9 ;  /* 0x0000000900ae7308 */ /* 0x000fe20000000800 */
[----:B------:R-:W-:-:S04]  /*4830*/  FMNMX.FTZ R53, R40, R53, !PT ;  /* 0x0000003528357209 */ /* 0x000fc80007810000 */
[----:B------:R-:W-:Y:S01]  /*4840*/  FMNMX.FTZ R52, R38, R53, !PT ;  /* 0x0000003526347209 */ /* 0x000fe20007810000 */
[--C-:B------:R-:W-:Y:S02]  /*4850*/  FFMA.FTZ R53, R50, UR10, -R60.reuse ;  /* 0x0000000a32357c23 */ /* 0x100fe4000801083c */
[----:B------:R-:W-:Y:S01]  /*4860*/  MUFU.EX2 R186, R186 ;  /* 0x000000ba00ba7308 */ /* 0x000fe20000000800 */
[----:B------:R-:W-:Y:S01]  /*4870*/  FMNMX.FTZ R51, R43, R52, !PT ;  /* 0x000000342b337209 */ /* 0x000fe20007810000 */
[----:B------:R-:W-:-:S03]  /*4880*/  FFMA.FTZ R52, R45, UR10, -R60 ;  /* 0x0000000a2d347c23 */ /* 0x000fc6000801083c */
[----:B------:R-:W-:-:S03]  /*4890*/  FMNMX.FTZ R51, R42, R51, !PT ;  /* 0x000000332a337209 */ /* 0x000fc60007810000 */
[----:B------:R-:W-:Y:S02]  /*48a0*/  MUFU.EX2 R41, R41 ;  /* 0x0000002900297308 */ /* 0x000fe40000000800 */
[----:B------:R-:W2:Y:S06]  /*48b0*/  SHFL.BFLY PT, R50, R51, 0x2, 0x1f ;  /* 0x0c401f0033327f89 */ /* 0x000eac00000e0000 */
[----:B------:R-:W-:Y:S08]  /*48c0*/  MUFU.EX2 R180, R180 ;  /* 0x000000b400b47308 */ /* 0x000ff00000000800 */
[----:B------:R-:W-:Y:S08]  /*48d0*/  MUFU.EX2 R55, R54 ;  /* 0x0000003600377308 */ /* 0x000ff00000000800 */
[----:B------:R-:W-:Y:S01]  /*48e0*/  MUFU.EX2 R53, R53 ;  /* 0x0000003500357308 */ /* 0x000fe20000000800 */
[----:B--2---:R-:W-:Y:S01]  /*48f0*/  FMNMX.FTZ R50, R51, R50, !PT ;  /* 0x0000003233327209 */ /* 0x004fe20007810000 */
[----:B------:R-:W-:-:S04]  /*4900*/  FFMA.FTZ R51, R2, UR10, -R60 ;  /* 0x0000000a02337c23 */ /* 0x000fc8000801083c */
[----:B------:R-:W2:Y:S02]  /*4910*/  SHFL.BFLY PT, R45, R50, 0x1, 0x1f ;  /* 0x0c201f00322d7f89 */ /* 0x000ea400000e0000 */
[----:B------:R-:W-:Y:S08]  /*4920*/  MUFU.EX2 R48, R48 ;  /* 0x0000003000307308 */ /* 0x000ff00000000800 */
[----:B------:R-:W3:Y:S08]  /*4930*/  MUFU.EX2 R47, R47 ;  /* 0x0000002f002f7308 */ /* 0x000ef00000000800 */
[----:B------:R-:W-:Y:S01]  /*4940*/  MUFU.EX2 R46, R46 ;  /* 0x0000002e002e7308 */ /* 0x000fe20000000800 */
[----:B--2---:R-:W-:Y:S01]  /*4950*/  FMNMX.FTZ R2, R50, R45, !PT ;  /* 0x0000002d32027209 */ /* 0x004fe20007810000 */
[----:B0-----:R-:W-:-:S06]  /*4960*/  FADD.FTZ R45, R188, R35 ;  /* 0x00000023bc2d7221 */ /* 0x001fcc0000010000 */
[----:B------:R-:W-:Y:S01]  /*4970*/  MUFU.EX2 R59, R52 ;  /* 0x00000034003b7308 */ /* 0x000fe20000000800 */
[----:B------:R-:W-:Y:S01]  /*4980*/  F2FP.BF16.F32.PACK_AB R188, R35, R188 ;  /* 0x000000bc23bc723e */ /* 0x000fe200000010ff */
[C---:B-1----:R-:W-:Y:S01]  /*4990*/  FMUL.FTZ R10, R2.reuse, UR10 ;  /* 0x0000000a020a7c20 */ /* 0x042fe20008410000 */
[----:B------:R-:W-:Y:S02]  /*49a0*/  FSETP.NEU.FTZ.AND P2, PT, R2, -INF , PT ;  /* 0xff8000000200780b */ /* 0x000fe40003f5d000 */
[----:B---3--:R-:W-:Y:S02]  /*49b0*/  F2FP.BF16.F32.PACK_AB R176, R47, R48 ;  /* 0x000000302fb0723e */ /* 0x008fe400000010ff */
[----:B------:R-:W-:Y:S01]  /*49c0*/  FSEL R9, R10, RZ, P2 ;  /* 0x000000ff0a097208 */ /* 0x000fe20001000000 */
[----:B------:R-:W-:Y:S01]  /*49d0*/  FADD.FTZ R10, R190, R45 ;  /* 0x0000002dbe0a7221 */ /* 0x000fe20000010000 */
[----:B------:R-:W-:Y:S01]  /*49e0*/  MUFU.EX2 R44, R44 ;  /* 0x0000002c002c7308 */ /* 0x000fe20000000800 */
[----:B------:R-:W-:-:S02]  /*49f0*/  F2FP.BF16.F32.PACK_AB R190, R37, R190 ;  /* 0x000000be25be723e */ /* 0x000fc400000010ff */
[--C-:B------:R-:W-:Y:S01]  /*4a00*/  FFMA.FTZ R57, R57, UR10, -R9.reuse ;  /* 0x0000000a39397c23 */ /* 0x100fe20008010809 */
[--C-:B------:R-:W-:Y:S01]  /*4a10*/  FFMA.FTZ R12, R12, UR10, -R9.reuse ;  /* 0x0000000a0c0c7c23 */ /* 0x100fe20008010809 */
[----:B------:R-:W-:Y:S01]  /*4a20*/  FADD.FTZ R45, R37, R10 ;  /* 0x0000000a252d7221 */ /* 0x000fe20000010000 */
[--C-:B------:R-:W-:Y:S01]  /*4a30*/  FFMA.FTZ R13, R13, UR10, -R9.reuse ;  /* 0x0000000a0d0d7c23 */ /* 0x100fe20008010809 */
[--C-:B------:R-:W-:Y:S01]  /*4a40*/  FFMA.FTZ R14, R14, UR10, -R9.reuse ;  /* 0x0000000a0e0e7c23 */ /* 0x100fe20008010809 */
[----:B------:R-:W-:Y:S01]  /*4a50*/  FFMA.FTZ R15, R15, UR10, -R9 ;  /* 0x0000000a0f0f7c23 */ /* 0x000fe20008010809 */
[----:B------:R-:W-:Y:S01]  /*4a60*/  MUFU.EX2 R57, R57 ;  /* 0x0000003900397308 */ /* 0x000fe20000000800 */
[----:B------:R-:W-:Y:S01]  /*4a70*/  FADD.FTZ R10, R184, R45 ;  /* 0x0000002db80a7221 */ /* 0x000fe20000010000 */
[--C-:B------:R-:W-:Y:S01]  /*4a80*/  FFMA.FTZ R20, R20, UR10, -R9.reuse ;  /* 0x0000000a14147c23 */ /* 0x100fe20008010809 */
[--C-:B------:R-:W-:Y:S01]  /*4a90*/  FFMA.FTZ R21, R21, UR10, -R9.reuse ;  /* 0x0000000a15157c23 */ /* 0x100fe20008010809 */
[--C-:B------:R-:W-:Y:S01]  /*4aa0*/  FFMA.FTZ R24, R24, UR10, -R9.reuse ;  /* 0x0000000a18187c23 */ /* 0x100fe20008010809 */
[----:B------:R-:W-:Y:S01]  /*4ab0*/  FADD.FTZ R45, R39, R10 ;  /* 0x0000000a272d7221 */ /* 0x000fe20000010000 */
[--C-:B------:R-:W-:Y:S01]  /*4ac0*/  FFMA.FTZ R25, R25, UR10, -R9.reuse ;  /* 0x0000000a19197c23 */ /* 0x100fe20008010809 */
[----:B------:R-:W-:Y:S01]  /*4ad0*/  FFMA.FTZ R26, R26, UR10, -R9 ;  /* 0x0000000a1a1a7c23 */ /* 0x000fe20008010809 */
[----:B------:R-:W0:Y:S01]  /*4ae0*/  MUFU.EX2 R12, R12 ;  /* 0x0000000c000c7308 */ /* 0x000e220000000800 */
[----:B------:R-:W-:Y:S01]  /*4af0*/  FADD.FTZ R10, R186, R45 ;  /* 0x0000002dba0a7221 */ /* 0x000fe20000010000 */
[--C-:B------:R-:W-:Y:S01]  /*4b00*/  FFMA.FTZ R27, R27, UR10, -R9.reuse ;  /* 0x0000000a1b1b7c23 */ /* 0x100fe20008010809 */
[--C-:B------:R-:W-:Y:S01]  /*4b10*/  FFMA.FTZ R28, R28, UR10, -R9.reuse ;  /* 0x0000000a1c1c7c23 */ /* 0x100fe20008010809 */
[--C-:B------:R-:W-:Y:S01]  /*4b20*/  FFMA.FTZ R29, R29, UR10, -R9.reuse ;  /* 0x0000000a1d1d7c23 */ /* 0x100fe20008010809 */
[----:B------:R-:W-:Y:S01]  /*4b30*/  FADD.FTZ R45, R41, R10 ;  /* 0x0000000a292d7221 */ /* 0x000fe20000010000 */
[--C-:B------:R-:W-:Y:S01]  /*4b40*/  FFMA.FTZ R30, R30, UR10, -R9.reuse ;  /* 0x0000000a1e1e7c23 */ /* 0x100fe20008010809 */
[----:B------:R-:W-:Y:S01]  /*4b50*/  FFMA.FTZ R31, R31, UR10, -R9 ;  /* 0x0000000a1f1f7c23 */ /* 0x000fe20008010809 */
[----:B------:R-:W1:Y:S01]  /*4b60*/  MUFU.EX2 R13, R13 ;  /* 0x0000000d000d7308 */ /* 0x000e620000000800 */
[----:B------:R-:W-:Y:S01]  /*4b70*/  FADD.FTZ R50, R180, R45 ;  /* 0x0000002db4327221 */ /* 0x000fe20000010000 */
[--C-:B------:R-:W-:Y:S01]  /*4b80*/  FFMA.FTZ R32, R32, UR10, -R9.reuse ;  /* 0x0000000a20207c23 */ /* 0x100fe20008010809 */
[--C-:B------:R-:W-:Y:S01]  /*4b90*/  FFMA.FTZ R33, R33, UR10, -R9.reuse ;  /* 0x0000000a21217c23 */ /* 0x100fe20008010809 */
[--C-:B------:R-:W-:Y:S01]  /*4ba0*/  FFMA.FTZ R34, R34, UR10, -R9.reuse ;  /* 0x0000000a22227c23 */ /* 0x100fe20008010809 */
[----:B------:R-:W-:Y:S01]  /*4bb0*/  FADD.FTZ R50, R55, R50 ;  /* 0x0000003237327221 */ /* 0x000fe20000010000 */
[--C-:B------:R-:W-:Y:S01]  /*4bc0*/  FFMA.FTZ R0, R0, UR10, -R9.reuse ;  /* 0x0000000a00007c23 */ /* 0x100fe20008010809 */
[--C-:B------:R-:W-:Y:S01]  /*4bd0*/  FFMA.FTZ R36, R36, UR10, -R9.reuse ;  /* 0x0000000a24247c23 */ /* 0x100fe20008010809 */
[----:B------:R-:W2:Y:S01]  /*4be0*/  MUFU.EX2 R14, R14 ;  /* 0x0000000e000e7308 */ /* 0x000ea20000000800 */
[----:B0-----:R-:W-:Y:S01]  /*4bf0*/  FADD.FTZ R10, R57, R12 ;  /* 0x0000000c390a7221 */ /* 0x001fe20000010000 */
[----:B------:R-:W-:Y:S01]  /*4c00*/  FADD.FTZ R61, R53, R50 ;  /* 0x00000032353d7221 */ /* 0x000fe20000010000 */
[--C-:B------:R-:W-:Y:S01]  /*4c10*/  FFMA.FTZ R40, R40, UR10, -R9.reuse ;  /* 0x0000000a28287c23 */ /* 0x100fe20008010809 */
[--C-:B------:R-:W-:Y:S01]  /*4c20*/  FFMA.FTZ R38, R38, UR10, -R9.reuse ;  /* 0x0000000a26267c23 */ /* 0x100fe20008010809 */
[----:B------:R-:W-:Y:S01]  /*4c30*/  FFMA.FTZ R43, R43, UR10, -R9 ;  /* 0x0000000a2b2b7c23 */ /* 0x000fe20008010809 */
[----:B------:R-:W-:Y:S01]  /*4c40*/  FADD.FTZ R61, R182, R61 ;  /* 0x0000003db63d7221 */ /* 0x000fe20000010000 */
[----:B------:R-:W-:Y:S01]  /*4c50*/  FFMA.FTZ R9, R42, UR10, -R9 ;  /* 0x0000000a2a097c23 */ /* 0x000fe20008010809 */
[----:B------:R-:W0:Y:S01]  /*4c60*/  MUFU.EX2 R15, R15 ;  /* 0x0000000f000f7308 */ /* 0x000e220000000800 */
[----:B-1----:R-:W-:Y:S01]  /*4c70*/  FADD.FTZ R45, R13, R10 ;  /* 0x0000000a0d2d7221 */ /* 0x002fe20000010000 */
[----:B------:R-:W-:Y:S01]  /*4c80*/  FADD.FTZ R50, R48, R61 ;  /* 0x0000003d30327221 */ /* 0x000fe20000010000 */
[----:B------:R-:W-:-:S02]  /*4c90*/  PLOP3.LUT P2, PT, PT, PT, UP1, 0x40, 0x0 ;  /* 0x000000000000781c */ /* 0x000fc40003f4e818 */
[----:B------:R-:W-:Y:S01]  /*4ca0*/  F2FP.BF16.F32.PACK_AB R184, R39, R184 ;  /* 0x000000b827b8723e */ /* 0x000fe200000010ff */
[----:B------:R-:W-:Y:S01]  /*4cb0*/  FADD.FTZ R61, R47, R50 ;  /* 0x000000322f3d7221 */ /* 0x000fe20000010000 */
[----:B------:R-:W-:Y:S01]  /*4cc0*/  F2FP.BF16.F32.PACK_AB R186, R41, R186 ;  /* 0x000000ba29ba723e */ /* 0x000fe200000010ff */
[----:B------:R-:W1:Y:S01]  /*4cd0*/  MUFU.EX2 R20, R20 ;  /* 0x0000001400147308 */ /* 0x000e620000000800 */
[----:B--2---:R-:W-:Y:S01]  /*4ce0*/  FADD.FTZ R10, R14, R45 ;  /* 0x0000002d0e0a7221 */ /* 0x004fe20000010000 */
[----:B------:R-:W-:Y:S01]  /*4cf0*/  FADD.FTZ R50, R46, R61 ;  /* 0x0000003d2e327221 */ /* 0x000fe20000010000 */
[----:B------:R-:W-:Y:S02]  /*4d00*/  F2FP.BF16.F32.PACK_AB R180, R55, R180 ;  /* 0x000000b437b4723e */ /* 0x000fe400000010ff */
[----:B------:R-:W-:Y:S02]  /*4d10*/  F2FP.BF16.F32.PACK_AB R182, R182, R53 ;  /* 0x00000035b6b6723e */ /* 0x000fe400000010ff */
[----:B------:R-:W-:Y:S01]  /*4d20*/  F2FP.BF16.F32.PACK_AB R178, R59, R46 ;  /* 0x0000002e3bb2723e */ /* 0x000fe200000010ff */
[----:B------:R-:W2:Y:S01]  /*4d30*/  MUFU.EX2 R21, R21 ;  /* 0x0000001500157308 */ /* 0x000ea20000000800 */
[----:B0-----:R-:W-:Y:S01]  /*4d40*/  FADD.FTZ R45, R15, R10 ;  /* 0x0000000a0f2d7221 */ /* 0x001fe20000010000 */
[----:B------:R-:W-:-:S02]  /*4d50*/  F2FP.BF16.F32.PACK_AB R172, R49, R44 ;  /* 0x0000002c31ac723e */ /* 0x000fc400000010ff */
[----:B------:R-:W-:Y:S02]  /*4d60*/  F2FP.BF16.F32.PACK_AB R189, R12, R57 ;  /* 0x000000390cbd723e */ /* 0x000fe400000010ff */
[----:B------:R-:W-:Y:S02]  /*4d70*/  F2FP.BF16.F32.PACK_AB R191, R14, R13 ;  /* 0x0000000d0ebf723e */ /* 0x000fe400000010ff */
[----:B------:R-:W0:Y:S01]  /*4d80*/  MUFU.EX2 R24, R24 ;  /* 0x0000001800187308 */ /* 0x000e220000000800 */
[C---:B-1----:R-:W-:Y:S01]  /*4d90*/  FADD.FTZ R10, R20.reuse, R45 ;  /* 0x0000002d140a7221 */ /* 0x042fe20000010000 */
[----:B------:R-:W-:-:S06]  /*4da0*/  F2FP.BF16.F32.PACK_AB R185, R20, R15 ;  /* 0x0000000f14b9723e */ /* 0x000fcc00000010ff */
[----:B------:R-:W1:Y:S01]  /*4db0*/  MUFU.EX2 R25, R25 ;  /* 0x0000001900197308 */ /* 0x000e620000000800 */
[----:B--2---:R-:W-:-:S07]  /*4dc0*/  FADD.FTZ R45, R21, R10 ;  /* 0x0000000a152d7221 */ /* 0x004fce0000010000 */
[----:B------:R-:W2:Y:S01]  /*4dd0*/  MUFU.EX2 R26, R26 ;  /* 0x0000001a001a7308 */ /* 0x000ea20000000800 */
[C---:B0-----:R-:W-:Y:S01]  /*4de0*/  FADD.FTZ R10, R24.reuse, R45 ;  /* 0x0000002d180a7221 */ /* 0x041fe20000010000 */
[----:B------:R-:W-:Y:S01]  /*4df0*/  FADD.FTZ R45, R59, R50 ;  /* 0x000000323b2d7221 */ /* 0x000fe20000010000 */
[----:B------:R-:W-:-:S03]  /*4e00*/  F2FP.BF16.F32.PACK_AB R187, R24, R21 ;  /* 0x0000001518bb723e */ /* 0x000fc600000010ff */
[----:B------:R-:W-:Y:S02]  /*4e10*/  FADD.FTZ R42, R44, R45 ;  /* 0x0000002d2c2a7221 */ /* 0x000fe40000010000 */
[----:B------:R-:W0:Y:S01]  /*4e20*/  MUFU.EX2 R27, R27 ;  /* 0x0000001b001b7308 */ /* 0x000e220000000800 */
[----:B-1----:R-:W-:Y:S01]  /*4e30*/  FADD.FTZ R35, R25, R10 ;  /* 0x0000000a19237221 */ /* 0x002fe20000010000 */
[----:B------:R-:W-:-:S06]  /*4e40*/  FADD.FTZ R42, R49, R42 ;  /* 0x0000002a312a7221 */ /* 0x000fcc0000010000 */
[----:B------:R-:W1:Y:S01]  /*4e50*/  MUFU.EX2 R7, R7 ;  /* 0x0000000700077308 */ /* 0x000e620000000800 */
[C---:B--2---:R-:W-:Y:S01]  /*4e60*/  FADD.FTZ R10, R26.reuse, R35 ;  /* 0x000000231a0a7221 */ /* 0x044fe20000010000 */
[----:B------:R-:W-:-:S06]  /*4e70*/  F2FP.BF16.F32.PACK_AB R181, R26, R25 ;  /* 0x000000191ab5723e */ /* 0x000fcc00000010ff */
[----:B------:R-:W2:Y:S01]  /*4e80*/  MUFU.EX2 R28, R28 ;  /* 0x0000001c001c7308 */ /* 0x000ea20000000800 */
[----:B0-----:R-:W-:-:S07]  /*4e90*/  FADD.FTZ R35, R27, R10 ;  /* 0x0000000a1b237221 */ /* 0x001fce0000010000 */
[----:B------:R-:W0:Y:S01]  /*4ea0*/  MUFU.EX2 R29, R29 ;  /* 0x0000001d001d7308 */ /* 0x000e220000000800 */
[----:B-1----:R-:W-:-:S04]  /*4eb0*/  FADD.FTZ R37, R7, R42 ;  /* 0x0000002a07257221 */ /* 0x002fc80000010000 */
[C---:B------:R-:W-:Y:S01]  /*4ec0*/  FADD.FTZ R42, R174.reuse, R37 ;  /* 0x00000025ae2a7221 */ /* 0x040fe20000010000 */
[----:B------:R-:W-:Y:S02]  /*4ed0*/  F2FP.BF16.F32.PACK_AB R174, R174, R7 ;  /* 0x00000007aeae723e */ /* 0x000fe400000010ff */
[----:B------:R-:W1:Y:S01]  /*4ee0*/  MUFU.EX2 R51, R51 ;  /* 0x0000003300337308 */ /* 0x000e620000000800 */
[C---:B--2---:R-:W-:Y:S01]  /*4ef0*/  FADD.FTZ R10, R28.reuse, R35 ;  /* 0x000000231c0a7221 */ /* 0x044fe20000010000 */
[----:B------:R-:W-:-:S06]  /*4f00*/  F2FP.BF16.F32.PACK_AB R183, R28, R27 ;  /* 0x0000001b1cb7723e */ /* 0x000fcc00000010ff */
[----:B------:R-:W2:Y:S01]  /*4f10*/  MUFU.EX2 R30, R30 ;  /* 0x0000001e001e7308 */ /* 0x000ea20000000800 */
[----:B0-----:R-:W-:-:S07]  /*4f20*/  FADD.FTZ R35, R29, R10 ;  /* 0x0000000a1d237221 */ /* 0x001fce0000010000 */
[----:B------:R-:W0:Y:S01]  /*4f30*/  MUFU.EX2 R8, R8 ;  /* 0x0000000800087308 */ /* 0x000e220000000800 */
[----:B-1----:R-:W-:-:S07]  /*4f40*/  FADD.FTZ R37, R51, R42 ;  /* 0x0000002a33257221 */ /* 0x002fce0000010000 */
[----:B------:R-:W1:Y:S01]  /*4f50*/  MUFU.EX2 R31, R31 ;  /* 0x0000001f001f7308 */ /* 0x000e620000000800 */
[C---:B--2---:R-:W-:Y:S01]  /*4f60*/  FADD.FTZ R10, R30.reuse, R35 ;  /* 0x000000231e0a7221 */ /* 0x044fe20000010000 */
[----:B------:R-:W-:-:S06]  /*4f70*/  F2FP.BF16.F32.PACK_AB R177, R30, R29 ;  /* 0x0000001d1eb1723e */ /* 0x000fcc00000010ff */
[----:B------:R-:W2:Y:S01]  /*4f80*/  MUFU.EX2 R6, R6 ;  /* 0x0000000600067308 */ /* 0x000ea20000000800 */
[C---:B0-----:R-:W-:Y:S01]  /*4f90*/  FADD.FTZ R37, R8.reuse, R37 ;  /* 0x0000002508257221 */ /* 0x041fe20000010000 */
[----:B------:R-:W-:-:S06]  /*4fa0*/  F2FP.BF16.F32.PACK_AB R168, R8, R51 ;  /* 0x0000003308a8723e */ /* 0x000fcc00000010ff */
[----:B------:R-:W0:Y:S01]  /*4fb0*/  MUFU.EX2 R32, R32 ;  /* 0x0000002000207308 */ /* 0x000e220000000800 */
[----:B-1----:R-:W-:-:S07]  /*4fc0*/  FADD.FTZ R7, R31, R10 ;  /* 0x0000000a1f077221 */ /* 0x002fce0000010000 */
[----:B------:R-:W1:Y:S01]  /*4fd0*/  MUFU.EX2 R11, R11 ;  /* 0x0000000b000b7308 */ /* 0x000e620000000800 */
[----:B--2---:R-:W-:-:S07]  /*4fe0*/  FADD.FTZ R10, R6, R37 ;  /* 0x00000025060a7221 */ /* 0x004fce0000010000 */
[----:B------:R-:W2:Y:S01]  /*4ff0*/  MUFU.EX2 R33, R33 ;  /* 0x0000002100217308 */ /* 0x000ea20000000800 */
[C---:B0-----:R-:W-:Y:S01]  /*5000*/  FADD.FTZ R8, R32.reuse, R7 ;  /* 0x0000000720087221 */ /* 0x041fe20000010000 */
[----:B------:R-:W-:-:S06]  /*5010*/  F2FP.BF16.F32.PACK_AB R179, R32, R31 ;  /* 0x0000001f20b3723e */ /* 0x000fcc00000010ff */
[----:B------:R-:W0:Y:S01]  /*5020*/  MUFU.EX2 R34, R34 ;  /* 0x0000002200227308 */ /* 0x000e220000000800 */
[C---:B-1----:R-:W-:Y:S01]  /*5030*/  FADD.FTZ R7, R11.reuse, R10 ;  /* 0x0000000a0b077221 */ /* 0x042fe20000010000 */
[----:B------:R-:W-:-:S06]  /*5040*/  F2FP.BF16.F32.PACK_AB R170, R11, R6 ;  /* 0x000000060baa723e */ /* 0x000fcc00000010ff */
[----:B------:R-:W1:Y:S01]  /*5050*/  MUFU.EX2 R0, R0 ;  /* 0x0000000000007308 */ /* 0x000e620000000800 */
[----:B--2---:R-:W-:-:S07]  /*5060*/  FADD.FTZ R11, R33, R8 ;  /* 0x00000008210b7221 */ /* 0x004fce0000010000 */
        /* <DEDUP_REMOVED lines=8> */
[----:B------:R-:W2:Y:S01]  /*50f0*/  MUFU.EX2 R43, R43 ;  /* 0x0000002b002b7308 */ /* 0x000ea20000000800 */
[----:B0-----:R-:W-:-:S07]  /*5100*/  FADD.FTZ R6, R40, R11 ;  /* 0x0000000b28067221 */ /* 0x001fce0000010000 */
[----:B------:R2:W0:Y:S01]  /*5110*/  MUFU.EX2 R8, R9 ;  /* 0x0000000900087308 */ /* 0x0004220000000800 */
[C---:B-1----:R-:W-:Y:S01]  /*5120*/  FADD.FTZ R6, R169.reuse, R6 ;  /* 0x00000006a9067221 */ /* 0x042fe20000010000 */
[----:B------:R-:W-:-:S03]  /*5130*/  F2FP.BF16.F32.PACK_AB R169, R169, R40 ;  /* 0x00000028a9a9723e */ /* 0x000fc600000010ff */
[----:B--2---:R-:W-:-:S04]  /*5140*/  FADD.FTZ R9, R43, R6 ;  /* 0x000000062b097221 */ /* 0x004fc80000010000 */
[C---:B0-----:R-:W-:Y:S01]  /*5150*/  FADD.FTZ R6, R8.reuse, R9 ;  /* 0x0000000908067221 */ /* 0x041fe20000010000 */
[----:B------:R-:W-:Y:S01]  /*5160*/  F2FP.BF16.F32.PACK_AB R171, R8, R43 ;  /* 0x0000002b08ab723e */ /* 0x000fe200000010ff */
[----:B------:R-:W-:Y:S01]  /*5170*/  VIADD R8, R80, 0xfffffffe ;  /* 0xfffffffe50087836 */ /* 0x000fe20000000000 */
        /* <DEDUP_REMOVED lines=11> */
.L_x_1171:
[----:B------:R-:W-:-:S11]  /*5230*/  UISETP.NE.AND UP2, UPT, UR5, 0x1, UPT ;  /* 0x000000010500788c */ /* 0x000fd6000bf45270 */
[----:B------:R-:W-:Y:S02]  /*5240*/  @UP2 ULDC.64 UR6, c[0x0][0x9e8] ;  /* 0x00027a0000062ab9 */ /* 0x000fe40000000a00 */
[----:B------:R-:W-:-:S04]  /*5250*/  UIMAD.WIDE.U32 UR14, UR11, UR6, URZ ;  /* 0x000000060b0e72a5 */ /* 0x000fc8000f8e003f */
[----:B------:R-:W-:-:S12]  /*5260*/  @UP2 USHF.R.U32.HI UR11, URZ, UR7, UR15 ;  /* 0x000000073f0b2299 */ /* 0x000fd8000801160f */
.L_x_1172:
[----:B------:R-:W-:-:S04]  /*5270*/  UIMAD UR5, UR11, UR5, UR5 ;  /* 0x000000050b0572a4 */ /* 0x000fc8000f8e0205 */
[----:B------:R-:W-:-:S04]  /*5280*/  UISETP.LT.AND UP2, UPT, UR4, UR5, UPT ;  /* 0x000000050400728c */ /* 0x000fc8000bf41270 */
[----:B------:R-:W-:-:S12]  /*5290*/  USEL UR4, UR4, UR5, UP2 ;  /* 0x0000000504047287 */ /* 0x000fd80009000000 */
.L_x_1170:
[----:B------:R-:W-:Y:S01]  /*52a0*/  R2UR UR6, R192 ;  /* 0x00000000c00672ca */ /* 0x000fe200000e0000 */
[----:B------:R-:W-:Y:S01]  /*52b0*/  UIMAD.WIDE UR4, UR4, 0x2aaaaaab, URZ ;  /* 0x2aaaaaab040478a5 */ /* 0x000fe2000f8e023f */
[----:B------:R-:W-:Y:S01]  /*52c0*/  IMAD.MOV.U32 R0, RZ, RZ, 0x3f800000 ;  /* 0x3f800000ff007424 */ /* 0x000fe200078e00ff */
[----:B------:R-:W-:Y:S01]  /*52d0*/  CS2R R118, SRZ ;  /* 0x0000000000767805 */ /* 0x000fe2000001ff00 */
        /* <DEDUP_REMOVED lines=15> */
[----:B------:R-:W-:Y:S02]  /*53d0*/  CS2R R96, SRZ ;  /* 0x0000000000607805 */ /* 0x000fe4000001ff00 */
[----:B------:R-:W-:Y:S02]  /*53e0*/  CS2R R94, SRZ ;  /* 0x00000000005e7805 */ /* 0x000fe4000001ff00 */
[----:B------:R-:W-:Y:S02]  /*53f0*/  CS2R R92, SRZ ;  /* 0x00000000005c7805 */ /* 0x000fe4000001ff00 */
[----:B------:R-:W-:Y:S02]  /*5400*/  CS2R R90, SRZ ;  /* 0x00000000005a7805 */ /* 0x000fe4000001ff00 */
[----:B------:R-:W-:Y:S02]  /*5410*/  ISETP.GE.AND P2, PT, R8, UR50, PT ;  /* 0x0000003208007c0c */ /* 0x000fe4000bf46270 */
        /* <DEDUP_REMOVED lines=33> */
[----:B------:R-:W-:Y:S06]  /*5630*/  @!P2 BRA `(.L_x_1173) ;  /* 0x0000003400c0a947 */ /* 0x000fec0003800000 */
[----:B------:R-:W-:Y:S01]  /*5640*/  IMAD.MOV.U32 R0, RZ, RZ, 0x3f800000 ;  /* 0x3f800000ff007424 */ /* 0x000fe200078e00ff */
[----:B------:R-:W-:Y:S01]  /*5650*/  ULDC UR51, c[0x0][0x9e4] ;  /* 0x0002790000337ab9 */ /* 0x000fe20000000800 */
[----:B------:R-:W-:Y:S01]  /*5660*/  IMAD.MOV.U32 R119, RZ, RZ, RZ ;  /* 0x000000ffff777224 */ /* 0x000fe200078e00ff */
[----:B------:R-:W-:Y:S01]  /*5670*/  ULDC UR4, c[0x0][0x9d8] ;  /* 0x0002760000047ab9 */ /* 0x000fe20000000800 */
[----:B------:R-:W-:Y:S01]  /*5680*/  ULDC UR55, c[0x0][0x988] ;  /* 0x0002620000377ab9 */ /* 0x000fe20000000800 */
[----:B------:R-:W-:-:S05]  /*5690*/  ULDC UR58, c[0x0][0x9e0] ;  /* 0x00027800003a7ab9 */ /* 0x000fca0000000800 */
.L_x_1190:
[----:B------:R-:W-:-:S04]  /*56a0*/  UIADD3 UR5, UR37, 0x1, URZ ;  /* 0x0000000125057890 */ /* 0x000fc8000fffe03f */
[----:B------:R-:W-:-:S04]  /*56b0*/  UISETP.NE.AND UP2, UPT, UR5, 0x2, UPT ;  /* 0x000000020500788c */ /* 0x000fc8000bf45270 */
[----:B------:R-:W-:Y:S02]  /*56c0*/  USEL UR39, URZ, 0x1, UP2 ;  /* 0x000000013f277887 */ /* 0x000fe40009000000 */
[----:B------:R-:W-:Y:S02]  /*56d0*/  USEL UR5, UR5, URZ, UP2 ;  /* 0x0000003f05057287 */ /* 0x000fe40009000000 */
[----:B------:R-:W-:Y:S01]  /*56e0*/  ULOP3.LUT UR39, UR36, UR39, URZ, 0x3c, !UPT ;  /* 0x0000002724277292 */ /* 0x000fe2000f8e3c3f */
[----:B------:R-:W-:Y:S11]  /*56f0*/  @!P0 BRA `(.L_x_1174) ;  /* 0x0000000000048947 */ /* 0x000ff60003800000 */
[----:B------:R-:W-:Y:S01]  /*5700*/  BPT.TRAP 0x1 ;  /* 0x000000040000795c */ /* 0x000fe20000300000 */
.L_x_1174:
[----:B------:R-:W-:Y:S01]  /*5710*/  ULEA UR7, UR5, UR38, 0x3 ;  /* 0x0000002605077291 */ /* 0x000fe2000f8e183f */
[----:B------:R-:W-:-:S05]  /*5720*/  IMAD.U32 R9, RZ, RZ, UR39 ;  /* 0x00000027ff097e24 */ /* 0x000fca000f8e00ff */
[----:B------:R-:W-:-:S04]  /*5730*/  SHF.L.U32 R9, R9, 0x1f, RZ ;  /* 0x0000001f09097819 */ /* 0x000fc800000006ff */
[----:B------:R0:W1:Y:S01]  /*5740*/  SYNCS.PHASECHK.TRANS64.TRYWAIT P2, [UR7+0x30830], R9 ;  /* 0x03083009ff0075a7 */ /* 0x0000620008040147 */
[----:B------:R-:W-:Y:S05]  /*5750*/  @!P0 BRA `(.L_x_1175) ;  /* 0x0000000000048947 */ /* 0x000fea0003800000 */
[----:B------:R-:W-:Y:S01]  /*5760*/  BPT.TRAP 0x1 ;  /* 0x000000040000795c */ /* 0x000fe20000300000 */
.L_x_1175:
[-C--:B------:R-:W-:Y:S01]  /*5770*/  FMUL.FTZ R24, R24, R12.reuse ;  /* 0x0000000c18187220 */ /* 0x080fe20000410000 */
[----:B------:R-:W-:Y:S01]  /*5780*/  FMUL.FTZ R25, R25, R12 ;  /* 0x0000000c19197220 */ /* 0x000fe20000410000 */
[----:B-1----:R-:W-:Y:S06]  /*5790*/  @P2 BRA `(.L_x_1176) ;  /* 0x0000000000082947 */ /* 0x002fec0003800000 */
[----:B------:R-:W1:Y:S02]  /*57a0*/  SYNCS.PHASECHK.TRANS64.TRYWAIT P2, [UR7+0x30830], R9 ;  /* 0x03083009ff0075a7 */ /* 0x000e640008040147 */
[----:B-1----:R-:W-:Y:S05]  /*57b0*/  @!P2 BRA `(.L_x_1177) ;  /* 0x0000015c0044a947 */ /* 0x002fea0003800000 */
.L_x_1176:
        /* <DEDUP_REMOVED lines=18> */
[----:B------:R-:W-:Y:S01]  /*58e0*/  UMOV UR44, UR56 ;  /* 0x00000038002c7c82 */ /* 0x000fe20008000000 */
[----:B------:R-:W-:Y:S01]  /*58f0*/  UMOV UR45, UR57 ;  /* 0x00000039002d7c82 */ /* 0x000fe20008000000 */
        /* <DEDUP_REMOVED lines=102> */
[----:B------:R-:W-:Y:S02]  /*5f60*/  FMUL.FTZ R119, R119, R0 ;  /* 0x0000000077777220 */ /* 0x000fe40000410000 */
[----:B------:R-:W-:Y:S01]  /*5f70*/  HGMMA.64x96x16.F32.BF16 R120, gdesc[UR44], R120, gsb0 ;  /* 0x016000002c7879f0 */ /* 0x000fe20008001878 */
[----:B------:R-:W-:Y:S01]  /*5f80*/  UIADD3 UR46, UR6, 0x4, URZ ;  /* 0x00000004062e7890 */ /* 0x000fe2000fffe03f */
[----:B------:R-:W-:Y:S01]  /*5f90*/  UMOV UR44, UR52 ;  /* 0x00000034002c7c82 */ /* 0x000fe20008000000 */
[----:B------:R-:W-:Y:S01]  /*5fa0*/  UMOV UR45, UR53 ;  /* 0x00000035002d7c82 */ /* 0x000fe20008000000 */
[----:B------:R-:W-:Y:S01]  /*5fb0*/  UMOV UR47, 0x40000040 ;  /* 0x40000040002f7882 */ /* 0x000fe20000000000 */
[----:B------:R-:W-:-:S02]  /*5fc0*/  WARPGROUP.DEPBAR.LE gsb0, 0x0 ;  /* 0x00008000000079c5 */ /* 0x000fc40000010000 */
        /* <DEDUP_REMOVED lines=36> */
.L_x_1178:
[----:B------:R-:W-:Y:S01]  /*6210*/  ULEA UR6, UR37, UR38, 0x3 ;  /* 0x0000002625067291 */ /* 0x000fe2000f8e183f */
[----:B------:R-:W-:-:S05]  /*6220*/  IMAD.U32 R0, RZ, RZ, UR36 ;  /* 0x00000024ff007e24 */ /* 0x000fca000f8e00ff */
[----:B------:R-:W-:-:S04]  /*6230*/  SHF.L.U32 R0, R0, 0x1f, RZ ;  /* 0x0000001f00007819 */ /* 0x000fc800000006ff */
[----:B------:R2:W3:Y:S01]  /*6240*/  SYNCS.PHASECHK.TRANS64.TRYWAIT P2, [UR6+0x30850], R0 ;  /* 0x03085000ff0075a7 */ /* 0x0004e20008040146 */
[----:B------:R-:W-:Y:S05]  /*6250*/  @!P0 BRA `(.L_x_1179) ;  /* 0x0000000000048947 */ /* 0x000fea0003800000 */
[----:B------:R-:W-:Y:S01]  /*6260*/  BPT.TRAP 0x1 ;  /* 0x000000040000795c */ /* 0x000fe20000300000 */
.L_x_1179:
[----:B---3--:R-:W-:Y:S05]  /*6270*/  @P2 BRA `(.L_x_1180) ;  /* 0x0000000000082947 */ /* 0x008fea0003800000 */
[----:B------:R-:W3:Y:S02]  /*6280*/  SYNCS.PHASECHK.TRANS64.TRYWAIT P2, [UR6+0x30850], R0 ;  /* 0x03085000ff0075a7 */ /* 0x000ee40008040146 */
[----:B---3--:R-:W-:Y:S05]  /*6290*/  @!P2 BRA `(.L_x_1181) ;  /* 0x0000015000a4a947 */ /* 0x008fea0003800000 */
.L_x_1180:
[----:B------:R-:W-:Y:S01]  /*62a0*/  UIADD3 UR10, UR38, 0x400, URZ ;  /* 0x00000400260a7890 */ /* 0x000fe2000fffe03f */
[----:B------:R-:W-:Y:S01]  /*62b0*/  WARPGROUP.ARRIVE ;  /* 0x00000000000079c5 */ /* 0x000fe20000000000 */
[----:B------:R-:W-:Y:S01]  /*62c0*/  UMOV UR11, 0x40000040 ;  /* 0x40000040000b7882 */ /* 0x000fe20000000000 */
[----:B------:R-:W-:Y:S01]  /*62d0*/  PLOP3.LUT P2, PT, PT, PT, UP0, 0x80, 0x0 ;  /* 0x000000000000781c */ /* 0x000fe20003f4f008 */
[----:B------:R-:W-:Y:S01]  /*62e0*/  USHF.R.U32.HI UR10, URZ, 0x4, UR10 ;  /* 0x000000043f0a7899 */ /* 0x000fe2000801160a */
[----:B0-2---:R-:W-:Y:S01]  /*62f0*/  FMUL.FTZ R0, R122, UR4 ;  /* 0x000000047a007c20 */ /* 0x005fe20008410000 */
[----:B------:R-:W-:Y:S01]  /*6300*/  FMUL.FTZ R122, R128, UR4 ;  /* 0x00000004807a7c20 */ /* 0x000fe20008410000 */
[----:B------:R-:W-:Y:S01]  /*6310*/  FMUL.FTZ R128, R138, UR4 ;  /* 0x000000048a807c20 */ /* 0x000fe20008410000 */
[----:B------:R-:W-:Y:S01]  /*6320*/  ULOP3.LUT UR10, UR10, 0x3fff, URZ, 0xc0, !UPT ;  /* 0x00003fff0a0a7892 */ /* 0x000fe2000f8ec03f */
[----:B------:R-:W-:Y:S01]  /*6330*/  PLOP3.LUT P3, PT, PT, PT, UP0, 0x80, 0x0 ;  /* 0x000000000000781c */ /* 0x000fe20003f6f008 */
[----:B------:R-:W-:Y:S01]  /*6340*/  FMUL.FTZ R138, R144, UR4 ;  /* 0x00000004908a7c20 */ /* 0x000fe20008410000 */
[----:B------:R-:W-:Y:S01]  /*6350*/  FMUL.FTZ R144, R154, UR4 ;  /* 0x000000049a907c20 */ /* 0x000fe20008410000 */
[----:B------:R-:W-:Y:S01]  /*6360*/  ULOP3.LUT UR10, UR10, 0x3000000, URZ, 0xfc, !UPT ;  /* 0x030000000a0a7892 */ /* 0x000fe2000f8efc3f */
[----:B------:R-:W-:Y:S01]  /*6370*/  FMUL.FTZ R154, R160, UR4 ;  /* 0x00000004a09a7c20 */ /* 0x000fe20008410000 */
[----:B------:R-:W-:-:S02]  /*6380*/  VIADD R160, R23, UR60 ;  /* 0x0000003c17a07c36 */ /* 0x000fc40008000000 */
[----:B------:R-:W-:Y:S01]  /*6390*/  FMUL.FTZ R12, R120, UR4 ;  /* 0x00000004780c7c20 */ /* 0x000fe20008410000 */
[----:B------:R-:W-:Y:S01]  /*63a0*/  UIMAD UR14, UR37, 0x900, UR10 ;  /* 0x00000900250e78a4 */ /* 0x000fe2000f8e020a */
[----:B-1----:R-:W-:Y:S01]  /*63b0*/  FMUL.FTZ R9, R123, UR4 ;  /* 0x000000047b097c20 */ /* 0x002fe20008410000 */
        /* <DEDUP_REMOVED lines=43> */
[----:B------:R-:W-:-:S02]  /*6670*/  IMAD R162, R8, -0x60, RZ ;  /* 0xffffffa008a27824 */ /* 0x000fc400078e02ff */
[----:B------:R-:W-:Y:S01]  /*6680*/  FMUL.FTZ R158, R167, UR4 ;  /* 0x00000004a79e7c20 */ /* 0x000fe20008410000 */
[----:B------:R-:W0:Y:S01]  /*6690*/  MUFU.TANH R12, R12 ;  /* 0x0000000c000c7308 */ /* 0x000e220000002400 */
[----:B------:R-:W-:-:S07]  /*66a0*/  IMAD.IADD R157, R162, 0x1, -R19 ;  /* 0x00000001a29d7824 */ /* 0x000fce00078e0a13 */
        /* <DEDUP_REMOVED lines=70> */
[----:B------:R-:W-:Y:S02]  /*6b10*/  @UP0 ULDC UR10, c[0x0][0x44c] ;  /* 0x00011300000a0ab9 */ /* 0x000fe40000000800 */
[----:B------:R-:W-:Y:S01]  /*6b20*/  @P2 IMAD.HI.U32 R10, R160, UR10, RZ ;  /* 0x0000000aa00a2c27 */ /* 0x000fe2000f8e00ff */
[----:B------:R-:W-:Y:S01]  /*6b30*/  @UP0 ULDC UR10, c[0x0][0x450] ;  /* 0x00011400000a0ab9 */ /* 0x000fe20000000800 */
[----:B------:R-:W-:-:S03]  /*6b40*/  PLOP3.LUT P2, PT, PT, PT, UP1, 0x40, 0x0 ;  /* 0x000000000000781c */ /* 0x000fc60003f4e818 */
[----:B------:R-:W-:Y:S01]  /*6b50*/  @P3 SHF.R.U32.HI R160, RZ, UR10, R10 ;  /* 0x0000000affa03c19 */ /* 0x000fe2000801160a */
[----:B------:R-:W-:-:S04]  /*6b60*/  IMAD.U32 R10, RZ, RZ, UR7 ;  /* 0x00000007ff0a7e24 */ /* 0x000fc8000f8e00ff */
[----:B------:R-:W5:Y:S01]  /*6b70*/  SHFL.IDX PT, R11, R160, RZ, 0x1c1f ;  /* 0x001c1fffa00b7589 */ /* 0x000f6200000e0000 */
[----:B------:R-:W-:-:S05]  /*6b80*/  @!P1 VIADD R10, R10, 0x30840 ;  /* 0x000308400a0a9836 */ /* 0x000fca0000000000 */
[----:B------:R-:W-:Y:S01]  /*6b90*/  @!P1 PRMT R10, RZ, 0x654, R10 ;  /* 0x00000654ff0a9816 */ /* 0x000fe2000000000a */
[----:B------:R-:W-:-:S03]  /*6ba0*/  WARPGROUP.DEPBAR.LE gsb0, 0x0 ;  /* 0x00008000000079c5 */ /* 0x000fc60000010000 */
[----:B------:R1:W-:Y:S02]  /*6bb0*/  @!P1 SYNCS.ARRIVE.TRANS64.RED.A1T0 RZ, [R10+URZ], RZ ;  /* 0x000000ff0aff99a7 */ /* 0x0003e4000810043f */
[----:B-1----:R-:W-:-:S04]  /*6bc0*/  IADD3 R10, -R19, 0x1, R162 ;  /* 0x00000001130a7810 */ /* 0x002fc80007ffe1a2 */
[----:B------:R-:W-:-:S05]  /*6bd0*/  IADD3 R10, -R17, R10, R16 ;  /* 0x0000000a110a7210 */ /* 0x000fca0007ffe110 */
[C---:B------:R-:W-:Y:S02]  /*6be0*/  VIADD R166, R10.reuse, UR58 ;  /* 0x0000003a0aa67c36 */ /* 0x040fe40008000000 */
[----:B------:R-:W-:Y:S02]  /*6bf0*/  VIADD R165, R10, UR54 ;  /* 0x000000360aa57c36 */ /* 0x000fe40008000000 */
[--C-:B-----5:R-:W-:Y:S02]  /*6c00*/  IMAD.IADD R164, R166, 0x1, R11.reuse ;  /* 0x00000001a6a47824 */ /* 0x120fe400078e020b */
[----:B------:R-:W-:Y:S01]  /*6c10*/  IMAD.IADD R163, R165, 0x1, R11 ;  /* 0x00000001a5a37824 */ /* 0x000fe200078e020b */
[----:B0-234-:R-:W-:Y:S06]  /*6c20*/  @P2 BRA `(.L_x_1182) ;  /* 0x0000000000542947 */ /* 0x01dfec0003800000 */
[----:B------:R-:W-:Y:S01]  /*6c30*/  IADD3 R167, -R17, R16, R11 ;  /* 0x0000001011a77210 */ /* 0x000fe20007ffe10b */
[----:B------:R-:W-:Y:S03]  /*6c40*/  BSSY B0, `(.L_x_1183) ;  /* 0x0000010000007945 */ /* 0x000fe60003800000 */
        /* <DEDUP_REMOVED lines=10> */
.L_x_1184:
[----:B------:R-:W-:-:S05]  /*6cf0*/  IMAD.U32 R168, RZ, RZ, UR51 ;  /* 0x00000033ffa87e24 */ /* 0x000fca000f8e00ff */
[----:B------:R-:W-:-:S13]  /*6d00*/  ISETP.NE.AND P2, PT, R168, 0x1, PT ;  /* 0x00000001a800780c */ /* 0x000fda0003f45270 */
[----:B------:R-:W0:Y:S02]  /*6d10*/  @P2 LDC.64 R10, c[0x0][0x9e8] ;  /* 0x00027a00ff0a2b82 */ /* 0x000e240000000a00 */
[----:B0-----:R-:W-:-:S05]  /*6d20*/  @P2 IMAD.HI.U32 R10, R167, R10, RZ ;  /* 0x0000000aa70a2227 */ /* 0x001fca00078e00ff */
[----:B------:R-:W-:-:S07]  /*6d30*/  @P2 SHF.R.U32.HI R167, RZ, R11, R10 ;  /* 0x0000000bffa72219 */ /* 0x000fce000001160a */
.L_x_1185:
[----:B------:R-:W-:Y:S05]  /*6d40*/  BSYNC B0 ;  /* 0x0000000000007941 */ /* 0x000fea0003800000 */
.L_x_1183:
[----:B------:R-:W-:-:S05]  /*6d50*/  IMAD R167, R167, R168, R157 ;  /* 0x000000a8a7a77224 */ /* 0x000fca00078e029d */
[----:B------:R-:W-:Y:S02]  /*6d60*/  VIADDMNMX R164, R167, R168, R164, PT ;  /* 0x000000a8a7a47246 */ /* 0x000fe400038001a4 */
[----:B------:R-:W-:-:S07]  /*6d70*/  VIMNMX R163, R163, R167, !PT ;  /* 0x000000a7a3a37248 */ /* 0x000fce0007fe0100 */
.L_x_1182:
[C---:B------:R-:W-:Y:S01]  /*6d80*/  ISETP.GE.AND P2, PT, R162.reuse, 0x2, PT ;  /* 0x00000002a200780c */ /* 0x040fe20003f46270 */
[----:B------:R-:W0:Y:S01]  /*6d90*/  SHFL.IDX PT, R160, R160, 0x1, 0x1c1f ;  /* 0x003c1f00a0a07f89 */ /* 0x000e2200000e0000 */
[C---:B------:R-:W-:Y:S02]  /*6da0*/  ISETP.GE.AND P6, PT, R162.reuse, 0xa, PT ;  /* 0x0000000aa200780c */ /* 0x040fe40003fc6270 */
[----:B------:R-:W-:Y:S02]  /*6db0*/  ISETP.GT.AND P4, PT, R163, 0x1, !P2 ;  /* 0x00000001a300780c */ /* 0x000fe40005784270 */
[----:B------:R-:W-:Y:S02]  /*6dc0*/  ISETP.GE.AND P3, PT, R162, 0x9, PT ;  /* 0x00000009a200780c */ /* 0x000fe40003f66270 */
[----:B------:R-:W-:Y:S02]  /*6dd0*/  ISETP.LT.OR P4, PT, R164, 0x2, P4 ;  /* 0x00000002a400780c */ /* 0x000fe40002781670 */
[----:B------:R-:W-:-:S02]  /*6de0*/  LOP3.LUT R18, R18, 0xfffffffb, RZ, 0xc0, !PT ;  /* 0xfffffffb12127812 */ /* 0x000fc400078ec0ff */
[----:B------:R-:W-:Y:S02]  /*6df0*/  FSEL R13, R13, -INF , !P4 ;  /* 0xff8000000d0d7808 */ /* 0x000fe40006000000 */
[C---:B------:R-:W-:Y:S02]  /*6e00*/  ISETP.GT.AND P5, PT, R163.reuse, 0x8, !P3 ;  /* 0x00000008a300780c */ /* 0x040fe40005fa4270 */
[----:B------:R-:W-:Y:S02]  /*6e10*/  @P6 LOP3.LUT R18, R18, 0x4, RZ, 0xfc, !PT ;  /* 0x0000000412126812 */ /* 0x000fe400078efcff */
[----:B------:R-:W-:Y:S02]  /*6e20*/  ISETP.GT.AND P4, PT, R163, 0x9, !P6 ;  /* 0x00000009a300780c */ /* 0x000fe40007784270 */
[----:B------:R-:W-:Y:S02]  /*6e30*/  ISETP.GE.AND P6, PT, R162, 0x11, PT ;  /* 0x00000011a200780c */ /* 0x000fe40003fc6270 */
[----:B------:R-:W-:-:S02]  /*6e40*/  ISETP.LT.OR P5, PT, R164, 0x9, P5 ;  /* 0x00000009a400780c */ /* 0x000fc40002fa1670 */
[----:B------:R-:W-:Y:S01]  /*6e50*/  ISETP.LT.OR P4, PT, R164, 0xa, P4 ;  /* 0x0000000aa400780c */ /* 0x000fe20002781670 */
[--C-:B0-----:R-:W-:Y:S01]  /*6e60*/  IMAD.IADD R166, R166, 0x1, R160.reuse ;  /* 0x00000001a6a67824 */ /* 0x101fe200078e02a0 */
[----:B------:R-:W-:Y:S01]  /*6e70*/  FSEL R20, R20, -INF , !P5 ;  /* 0xff80000014147808 */ /* 0x000fe20006800000 */
[----:B------:R-:W-:Y:S01]  /*6e80*/  IMAD.IADD R165, R165, 0x1, R160 ;  /* 0x00000001a5a57824 */ /* 0x000fe200078e02a0 */
[----:B------:R-:W-:Y:S02]  /*6e90*/  ISETP.GE.AND P5, PT, R162, 0x12, PT ;  /* 0x00000012a200780c */ /* 0x000fe40003fa6270 */
[----:B------:R-:W-:Y:S02]  /*6ea0*/  LOP3.LUT R18, R18, 0xfffffff7, RZ, 0xc0, !PT ;  /* 0xfffffff712127812 */ /* 0x000fe400078ec0ff */
[----:B------:R-:W-:Y:S02]  /*6eb0*/  FSEL R21, R21, -INF , !P4 ;  /* 0xff80000015157808 */ /* 0x000fe40006000000 */
[----:B------:R-:W-:-:S02]  /*6ec0*/  ISETP.GT.AND P4, PT, R163, 0x10, !P6 ;  /* 0x00000010a300780c */ /* 0x000fc40007784270 */
[----:B------:R-:W-:Y:S02]  /*6ed0*/  @P6 LOP3.LUT R18, R18, 0x8, RZ, 0xfc, !PT ;  /* 0x0000000812126812 */ /* 0x000fe400078efcff */
[----:B------:R-:W-:Y:S02]  /*6ee0*/  ISETP.LT.OR P4, PT, R164, 0x11, P4 ;  /* 0x00000011a400780c */ /* 0x000fe40002781670 */
[----:B------:R-:W-:Y:S02]  /*6ef0*/  LOP3.LUT R18, R18, 0xfff7ffff, RZ, 0xc0, !PT ;  /* 0xfff7ffff12127812 */ /* 0x000fe400078ec0ff */
[----:B------:R-:W-:Y:S02]  /*6f00*/  FSEL R122, R122, -INF , !P4 ;  /* 0xff8000007a7a7808 */ /* 0x000fe40006000000 */
[----:B------:R-:W-:Y:S02]  /*6f10*/  @P5 LOP3.LUT R18, R18, 0x80000, RZ, 0xfc, !PT ;  /* 0x0008000012125812 */ /* 0x000fe400078efcff */
[----:B------:R-:W-:-:S02]  /*6f20*/  ISETP.GT.AND P4, PT, R163, 0x11, !P5 ;  /* 0x00000011a300780c */ /* 0x000fc40006f84270 */
[----:B------:R-:W-:Y:S02]  /*6f30*/  ISETP.GE.AND P5, PT, R162, 0x19, PT ;  /* 0x00000019a200780c */ /* 0x000fe40003fa6270 */
[----:B------:R-:W-:Y:S02]  /*6f40*/  ISETP.LT.OR P4, PT, R164, 0x12, P4 ;  /* 0x00000012a400780c */ /* 0x000fe40002781670 */
[----:B------:R-:W-:Y:S02]  /*6f50*/  LOP3.LUT R18, R18, 0xfffbffff, RZ, 0xc0, !PT ;  /* 0xfffbffff12127812 */ /* 0x000fe400078ec0ff */
[----:B------:R-:W-:Y:S02]  /*6f60*/  FSEL R123, R123, -INF , !P4 ;  /* 0xff8000007b7b7808 */ /* 0x000fe40006000000 */
[----:B------:R-:W-:-:S04]  /*6f70*/  ISETP.GT.AND P4, PT, R163, 0x18, !P5 ;  /* 0x00000018a300780c */ /* 0x000fc80006f84270 */
[----:B------:R-:W-:Y:S02]  /*6f80*/  ISETP.LT.OR P4, PT, R164, 0x19, P4 ;  /* 0x00000019a400780c */ /* 0x000fe40002781670 */
[----:B------:R-:W-:Y:S02]  /*6f90*/  @P5 LOP3.LUT R18, R18, 0x40000, RZ, 0xfc, !PT ;  /* 0x0004000012125812 */ /* 0x000fe400078efcff */
[----:B------:R-:W-:Y:S02]  /*6fa0*/  ISETP.GE.AND P5, PT, R162, 0x1a, PT ;  /* 0x0000001aa200780c */ /* 0x000fe40003fa6270 */
[----:B------:R-:W-:Y:S02]  /*6fb0*/  LOP3.LUT R18, R18, 0xfffdffff, RZ, 0xc0, !PT ;  /* 0xfffdffff12127812 */ /* 0x000fe400078ec0ff */
[----:B------:R-:W-:Y:S02]  /*6fc0*/  FSEL R126, R126, -INF , !P4 ;  /* 0xff8000007e7e7808 */ /* 0x000fe40006000000 */
[----:B------:R-:W-:-:S04]  /*6fd0*/  ISETP.GT.AND P4, PT, R163, 0x19, !P5 ;  /* 0x00000019a300780c */ /* 0x000fc80006f84270 */
[----:B------:R-:W-:-:S03]  /*6fe0*/  ISETP.LT.OR P4, PT, R164, 0x1a, P4 ;  /* 0x0000001aa400780c */ /* 0x000fc60002781670 */
        /* <DEDUP_REMOVED lines=68> */
[----:B------:R-:W-:Y:S02]  /*7430*/  FSEL R150, R150, -INF , !P4 ;  /* 0xff80000096967808 */ /* 0x000fe40006000000 */
[----:B------:R-:W-:Y:S02]  /*7440*/  LOP3.LUT R18, R18, 0xffffffdf, RZ, 0xc0, !PT ;  /* 0xffffffdf12127812 */ /* 0x000fe400078ec0ff */
[----:B------:R-:W-:-:S04]  /*7450*/  ISETP.GT.AND P4, PT, R163, 0x49, !P5 ;  /* 0x00000049a300780c */ /* 0x000fc80006f84270 */
[----:B------:R-:W-:-:S03]  /*7460*/  ISETP.LT.OR P4, PT, R164, 0x4a, P4 ;  /* 0x0000004aa400780c */ /* 0x000fc60002781670 */
[----:B------:R-:W-:Y:S02]  /*7470*/  @P5 LOP3.LUT R18, R18, 0x20, RZ, 0xfc, !PT ;  /* 0x0000002012125812 */ /* 0x000fe400078efcff */
[----:B------:R-:W-:Y:S02]  /*7480*/  ISETP.GE.AND P5, PT, R162, 0x51, PT ;  /* 0x00000051a200780c */ /* 0x000fe40003fa6270 */
[----:B------:R-:W-:Y:S02]  /*7490*/  FSEL R151, R151, -INF , !P4 ;  /* 0xff80000097977808 */ /* 0x000fe40006000000 */
[----:B------:R-:W-:Y:S02]  /*74a0*/  ISETP.GT.AND P4, PT, R163, 0x50, !P5 ;  /* 0x00000050a300780c */ /* 0x000fe40006f84270 */
[----:B------:R-:W-:Y:S02]  /*74b0*/  LOP3.LUT R18, R18, 0xffffffef, RZ, 0xc0, !PT ;  /* 0xffffffef12127812 */ /* 0x000fe400078ec0ff */
[----:B------:R-:W-:-:S04]  /*74c0*/  ISETP.LT.OR P4, PT, R164, 0x51, P4 ;  /* 0x00000051a400780c */ /* 0x000fc80002781670 */
[----:B------:R-:W-:Y:S02]  /*74d0*/  FSEL R154, R154, -INF , !P4 ;  /* 0xff8000009a9a7808 */ /* 0x000fe40006000000 */
[----:B------:R-:W-:Y:S02]  /*74e0*/  ISETP.GE.AND P4, PT, R162, 0x52, PT ;  /* 0x00000052a200780c */ /* 0x000fe40003f86270 */
[----:B------:R-:W-:Y:S02]  /*74f0*/  @P5 LOP3.LUT R18, R18, 0x10, RZ, 0xfc, !PT ;  /* 0x0000001012125812 */ /* 0x000fe400078efcff */
[----:B------:R-:W-:Y:S02]  /*7500*/  ISETP.GT.AND P5, PT, R163, 0x51, !P4 ;  /* 0x00000051a300780c */ /* 0x000fe400067a4270 */
[----:B------:R-:W-:Y:S02]  /*7510*/  LOP3.LUT R18, R18, 0xfffffffd, RZ, 0xc0, !PT ;  /* 0xfffffffd12127812 */ /* 0x000fe400078ec0ff */
[----:B------:R-:W-:-:S04]  /*7520*/  ISETP.LT.OR P5, PT, R164, 0x52, P5 ;  /* 0x00000052a400780c */ /* 0x000fc80002fa1670 */
[----:B------:R-:W-:Y:S02]  /*7530*/  FSEL R155, R155, -INF , !P5 ;  /* 0xff8000009b9b7808 */ /* 0x000fe40006800000 */
[----:B------:R-:W-:-:S04]  /*7540*/  ISETP.GE.AND P5, PT, R162, 0x59, PT ;  /* 0x00000059a200780c */ /* 0x000fc80003fa6270 */
[----:B------:R-:W-:-:S04]  /*7550*/  ISETP.GT.AND P6, PT, R163, 0x58, !P5 ;  /* 0x00000058a300780c */ /* 0x000fc80006fc4270 */
[----:B------:R-:W-:-:S04]  /*7560*/  ISETP.LT.OR P6, PT, R164, 0x59, P6 ;  /* 0x00000059a400780c */ /* 0x000fc800037c1670 */
[----:B------:R-:W-:Y:S02]  /*7570*/  FSEL R159, R159, -INF , !P6 ;  /* 0xff8000009f9f7808 */ /* 0x000fe40007000000 */
[----:B------:R-:W-:-:S13]  /*7580*/  ISETP.GE.AND P6, PT, R162, 0x1, PT ;  /* 0x00000001a200780c */ /* 0x000fda0003fc6270 */
[----:B------:R-:W-:Y:S02]  /*7590*/  @P6 LOP3.LUT R18, R18, 0x2, RZ, 0xfc, !PT ;  /* 0x0000000212126812 */ /* 0x000fe400078efcff */
[----:B------:R-:W-:Y:S02]  /*75a0*/  ISETP.GT.AND P6, PT, R163, RZ, !P6 ;  /* 0x000000ffa300720c */ /* 0x000fe400077c4270 */
[----:B------:R-:W-:Y:S02]  /*75b0*/  LOP3.LUT R18, R18, 0xfffffffe, RZ, 0xc0, !PT ;  /* 0xfffffffe12127812 */ /* 0x000fe400078ec0ff */
[----:B------:R-:W-:-:S04]  /*75c0*/  ISETP.LT.OR P6, PT, R164, 0x1, P6 ;  /* 0x00000001a400780c */ /* 0x000fc800037c1670 */
[----:B------:R-:W-:Y:S02]  /*75d0*/  FSEL R12, R12, -INF , !P6 ;  /* 0xff8000000c0c7808 */ /* 0x000fe40007000000 */
[----:B------:R-:W-:-:S13]  /*75e0*/  ISETP.GE.AND P6, PT, R162, 0x5a, PT ;  /* 0x0000005aa200780c */ /* 0x000fda0003fc6270 */
[----:B------:R-:W-:Y:S02]  /*75f0*/  @P6 LOP3.LUT R18, R18, 0x1, RZ, 0xfc, !PT ;  /* 0x0000000112126812 */ /* 0x000fe400078efcff */
[----:B------:R-:W-:-:S04]  /*7600*/  ISETP.GT.AND P6, PT, R163, 0x59, !P6 ;  /* 0x00000059a300780c */ /* 0x000fc800077c4270 */
[----:B------:R-:W-:-:S04]  /*7610*/  ISETP.LT.OR P6, PT, R164, 0x5a, P6 ;  /* 0x0000005aa400780c */ /* 0x000fc800037c1670 */
[----:B------:R-:W-:Y:S02]  /*7620*/  FSEL R161, R161, -INF , !P6 ;  /* 0xff800000a1a17808 */ /* 0x000fe40007000000 */
[----:B------:R-:W-:-:S13]  /*7630*/  PLOP3.LUT P6, PT, PT, PT, UP1, 0x40, 0x0 ;  /* 0x000000000000781c */ /* 0x000fda0003fce818 */
[----:B------:R-:W-:Y:S05]  /*7640*/  @P6 BRA `(.L_x_1186) ;  /* 0x0000000000546947 */ /* 0x000fea0003800000 */
        /* <DEDUP_REMOVED lines=12> */
.L_x_1188:
[----:B------:R-:W-:-:S05]  /*7710*/  IMAD.U32 R162, RZ, RZ, UR51 ;  /* 0x00000033ffa27e24 */ /* 0x000fca000f8e00ff */
[----:B------:R-:W-:-:S13]  /*7720*/  ISETP.NE.AND P6, PT, R162, 0x1, PT ;  /* 0x00000001a200780c */ /* 0x000fda0003fc5270 */
[----:B------:R-:W0:Y:S02]  /*7730*/  @P6 LDC.64 R10, c[0x0][0x9e8] ;  /* 0x00027a00ff0a6b82 */ /* 0x000e240000000a00 */
[----:B0-----:R-:W-:-:S05]  /*7740*/  @P6 IMAD.HI.U32 R10, R160, R10, RZ ;  /* 0x0000000aa00a6227 */ /* 0x001fca00078e00ff */
[----:B------:R-:W-:-:S07]  /*7750*/  @P6 SHF.R.U32.HI R160, RZ, R11, R10 ;  /* 0x0000000bffa06219 */ /* 0x000fce000001160a */
.L_x_1189:
[----:B------:R-:W-:Y:S05]  /*7760*/  BSYNC B0 ;  /* 0x0000000000007941 */ /* 0x000fea0003800000 */
.L_x_1187:
[----:B------:R-:W-:-:S05]  /*7770*/  IMAD R157, R160, R162, R157 ;  /* 0x000000a2a09d7224 */ /* 0x000fca00078e029d */
[----:B------:R-:W-:Y:S02]  /*7780*/  VIADDMNMX R166, R157, R162, R166, PT ;  /* 0x000000a29da67246 */ /* 0x000fe400038001a6 */
[----:B------:R-:W-:-:S07]  /*7790*/  VIMNMX R165, R165, R157, !PT ;  /* 0x0000009da5a57248 */ /* 0x000fce0007fe0100 */
.L_x_1186:
[----:B------:R-:W-:Y:S01]  /*77a0*/  ISETP.GT.AND P2, PT, R165, 0x1, !P2 ;  /* 0x00000001a500780c */ /* 0x000fe20005744270 */
[----:B------:R-:W-:Y:S01]  /*77b0*/  UMOV UR10, UR55 ;  /* 0x00000037000a7c82 */ /* 0x000fe20008000000 */
[----:B------:R-:W-:Y:S01]  /*77c0*/  FMNMX.FTZ R160, R12, R3, !PT ;  /* 0x000000030ca07209 */ /* 0x000fe20007810000 */
[----:B------:R-:W-:Y:S01]  /*77d0*/  UMOV UR36, UR39 ;  /* 0x0000002700247c82 */ /* 0x000fe20008000000 */
[----:B------:R-:W-:Y:S01]  /*77e0*/  ISETP.LT.OR P2, PT, R166, 0x2, P2 ;  /* 0x00000002a600780c */ /* 0x000fe20001741670 */
[----:B------:R-:W-:Y:S01]  /*77f0*/  UMOV UR37, UR5 ;  /* 0x0000000500257c82 */ /* 0x000fe20008000000 */
[C---:B------:R-:W-:Y:S02]  /*7800*/  LOP3.LUT P6, RZ, R18.reuse, 0x10000, RZ, 0xc0, !PT ;  /* 0x0001000012ff7812 */ /* 0x040fe400078cc0ff */
[----:B------:R-:W-:Y:S02]  /*7810*/  FSEL R10, R9, -INF , !P2 ;  /* 0xff800000090a7808 */ /* 0x000fe40005000000 */
[----:B------:R-:W-:-:S02]  /*7820*/  LOP3.LUT P2, RZ, R18, 0x4, RZ, 0xc0, !PT ;  /* 0x0000000412ff7812 */ /* 0x000fc4000784c0ff */
[C---:B------:R-:W-:Y:S02]  /*7830*/  ISETP.GT.AND P3, PT, R165.reuse, 0x8, !P3 ;  /* 0x00000008a500780c */ /* 0x040fe40005f64270 */
[----:B------:R-:W-:Y:S02]  /*7840*/  ISETP.GT.AND P2, PT, R165, 0x9, !P2 ;  /* 0x00000009a500780c */ /* 0x000fe40005744270 */
[----:B------:R-:W-:Y:S02]  /*7850*/  FMNMX.FTZ R9, R13, R160, !PT ;  /* 0x000000a00d097209 */ /* 0x000fe40007810000 */
[C---:B------:R-:W-:Y:S02]  /*7860*/  ISETP.LT.OR P2, PT, R166.reuse, 0xa, P2 ;  /* 0x0000000aa600780c */ /* 0x040fe40001741670 */
[----:B------:R-:W-:Y:S02]  /*7870*/  ISETP.LT.OR P3, PT, R166, 0x9, P3 ;  /* 0x00000009a600780c */ /* 0x000fe40001f61670 */
[----:B------:R-:W-:-:S02]  /*7880*/  FSEL R15, R15, -INF , !P2 ;  /* 0xff8000000f0f7808 */ /* 0x000fc40005000000 */
[----:B------:R-:W-:Y:S02]  /*7890*/  LOP3.LUT P2, RZ, R18, 0x8, RZ, 0xc0, !PT ;  /* 0x0000000812ff7812 */ /* 0x000fe4000784c0ff */
[----:B------:R-:W-:Y:S02]  /*78a0*/  FMNMX.FTZ R160, R20, R9, !PT ;  /* 0x0000000914a07209 */ /* 0x000fe40007810000 */
[----:B------:R-:W-:Y:S02]  /*78b0*/  ISETP.GT.AND P2, PT, R165, 0x10, !P2 ;  /* 0x00000010a500780c */ /* 0x000fe40005744270 */
[----:B------:R-:W-:Y:S02]  /*78c0*/  FSEL R14, R14, -INF , !P3 ;  /* 0xff8000000e0e7808 */ /* 0x000fe40005800000 */
[----:B------:R-:W-:Y:S02]  /*78d0*/  ISETP.LT.OR P2, PT, R166, 0x11, P2 ;  /* 0x00000011a600780c */ /* 0x000fe40001741670 */
[----:B------:R-:W-:-:S02]  /*78e0*/  LOP3.LUT P3, RZ, R18, 0x8000, RZ, 0xc0, !PT ;  /* 0x0000800012ff7812 */ /* 0x000fc4000786c0ff */
[----:B------:R-:W-:Y:S02]  /*78f0*/  FSEL R120, R120, -INF , !P2 ;  /* 0xff80000078787808 */ /* 0x000fe40005000000 */
[----:B------:R-:W-:Y:S02]  /*7900*/  LOP3.LUT P2, RZ, R18, 0x80000, RZ, 0xc0, !PT ;  /* 0x0008000012ff7812 */ /* 0x000fe4000784c0ff */
[----:B------:R-:W-:Y:S02]  /*7910*/  FMNMX.FTZ R9, R21, R160, !PT ;  /* 0x000000a015097209 */ /* 0x000fe40007810000 */
[----:B------:R-:W-:Y:S02]  /*7920*/  ISETP.GT.AND P2, PT, R165, 0x11, !P2 ;  /* 0x00000011a500780c */ /* 0x000fe40005744270 */
[----:B------:R-:W-:Y:S02]  /*7930*/  FMNMX.FTZ R160, R122, R9, !PT ;  /* 0x000000097aa07209 */ /* 0x000fe40007810000 */
[----:B------:R-:W-:-:S02]  /*7940*/  ISETP.LT.OR P2, PT, R166, 0x12, P2 ;  /* 0x00000012a600780c */ /* 0x000fc40001741670 */
[----:B------:R-:W-:Y:S02]  /*7950*/  FMNMX.FTZ R9, R123, R160, !PT ;  /* 0x000000a07b097209 */ /* 0x000fe40007810000 */
[----:B------:R-:W-:Y:S02]  /*7960*/  FSEL R121, R121, -INF , !P2 ;  /* 0xff80000079797808 */ /* 0x000fe40005000000 */
[----:B------:R-:W-:Y:S02]  /*7970*/  LOP3.LUT P2, RZ, R18, 0x40000, RZ, 0xc0, !PT ;  /* 0x0004000012ff7812 */ /* 0x000fe4000784c0ff */
[----:B------:R-:W-:Y:S02]  /*7980*/  FMNMX.FTZ R160, R126, R9, !PT ;  /* 0x000000097ea07209 */ /* 0x000fe40007810000 */
[----:B------:R-:W-:Y:S02]  /*7990*/  ISETP.GT.AND P2, PT, R165, 0x18, !P2 ;  /* 0x00000018a500780c */ /* 0x000fe40005744270 */
[----:B------:R-:W-:-:S02]  /*79a0*/  FMNMX.FTZ R9, R127, R160, !PT ;  /* 0x000000a07f097209 */ /* 0x000fc40007810000 */
[----:B------:R-:W-:Y:S02]  /*79b0*/  ISETP.LT.OR P2, PT, R166, 0x19, P2 ;  /* 0x00000019a600780c */ /* 0x000fe40001741670 */
[----:B------:R-:W-:Y:S02]  /*79c0*/  FMNMX.FTZ R160, R130, R9, !PT ;  /* 0x0000000982a07209 */ /* 0x000fe40007810000 */
[----:B------:R-:W-:Y:S02]  /*79d0*/  FSEL R124, R124, -INF , !P2 ;  /* 0xff8000007c7c7808 */ /* 0x000fe40005000000 */
[----:B------:R-:W-:Y:S02]  /*79e0*/  LOP3.LUT P2, RZ, R18, 0x20000, RZ, 0xc0, !PT ;  /* 0x0002000012ff7812 */ /* 0x000fe4000784c0ff */
[----:B------:R-:W-:Y:S02]  /*79f0*/  FMNMX.FTZ R9, R131, R160, !PT ;  /* 0x000000a083097209 */ /* 0x000fe40007810000 */
[----:B------:R-:W-:-:S02]  /*7a00*/  ISETP.GT.AND P2, PT, R165, 0x19, !P2 ;  /* 0x00000019a500780c */ /* 0x000fc40005744270 */
[----:B------:R-:W-:Y:S02]  /*7a10*/  FMNMX.FTZ R160, R134, R9, !PT ;  /* 0x0000000986a07209 */ /* 0x000fe40007810000 */
[----:B------:R-:W-:Y:S02]  /*7a20*/  ISETP.LT.OR P2, PT, R166, 0x1a, P2 ;  /* 0x0000001aa600780c */ /* 0x000fe40001741670 */
[----:B------:R-:W-:Y:S02]  /*7a30*/  FMNMX.FTZ R9, R135, R160, !PT ;  /* 0x000000a087097209 */ /* 0x000fe40007810000 */
[----:B------:R-:W-:Y:S02]  /*7a40*/  FSEL R125, R125, -INF , !P2 ;  /* 0xff8000007d7d7808 */ /* 0x000fe40005000000 */
[----:B------:R-:W-:Y:S02]  /*7a50*/  ISETP.GT.AND P2, PT, R165, 0x20, !P6 ;  /* 0x00000020a500780c */ /* 0x000fe40007744270 */
[----:B------:R-:W-:-:S02]  /*7a60*/  FMNMX.FTZ R160, R138, R9, !PT ;  /* 0x000000098aa07209 */ /* 0x000fc40007810000 */
[----:B------:R-:W-:Y:S02]  /*7a70*/  ISETP.LT.OR P2, PT, R166, 0x21, P2 ;  /* 0x00000021a600780c */ /* 0x000fe40001741670 */
[----:B------:R-:W-:Y:S02]  /*7a80*/  FMNMX.FTZ R9, R139, R160, !PT ;  /* 0x000000a08b097209 */ /* 0x000fe40007810000 */
[----:B------:R-:W-:Y:S02]  /*7a90*/  FSEL R128, R128, -INF , !P2 ;  /* 0xff80000080807808 */ /* 0x000fe40005000000 */
        /* <DEDUP_REMOVED lines=19> */
[----:B------:R-:W-:Y:S02]  /*7bd0*/  LOP3.LUT P2, RZ, R18, 0x1000, RZ, 0xc0, !PT ;  /* 0x0000100012ff7812 */ /* 0x000fe4000784c0ff */
[----:B------:R-:W-:-:S02]  /*7be0*/  FMNMX.FTZ R160, R159, R160, !PT ;  /* 0x000000a09fa07209 */ /* 0x000fc40007810000 */
[----:B------:R-:W-:Y:S02]  /*7bf0*/  ISETP.GT.AND P2, PT, R165, 0x30, !P2 ;  /* 0x00000030a500780c */ /* 0x000fe40005744270 */
[----:B------:R-:W-:Y:S02]  /*7c00*/  FMNMX.FTZ R160, R161, R160, !PT ;  /* 0x000000a0a1a07209 */ /* 0x000fe40007810000 */
[----:B------:R-:W-:Y:S02]  /*7c10*/  ISETP.LT.OR P2, PT, R166, 0x31, P2 ;  /* 0x00000031a600780c */ /* 0x000fe40001741670 */
[----:B------:R-:W-:Y:S01]  /*7c20*/  LOP3.LUT P6, RZ, R18, 0x40, RZ, 0xc0, !PT ;  /* 0x0000004012ff7812 */ /* 0x000fe200078cc0ff */
[----:B------:R-:W0:Y:S01]  /*7c30*/  SHFL.BFLY PT, R9, R160, 0x2, 0x1f ;  /* 0x0c401f00a0097f89 */ /* 0x000e2200000e0000 */
[----:B------:R-:W-:Y:S02]  /*7c40*/  FSEL R136, R136, -INF , !P2 ;  /* 0xff80000088887808 */ /* 0x000fe40005000000 */
[----:B------:R-:W-:-:S02]  /*7c50*/  LOP3.LUT P2, RZ, R18, 0x800, RZ, 0xc0, !PT ;  /* 0x0000080012ff7812 */ /* 0x000fc4000784c0ff */
[----:B------:R-:W-:Y:S02]  /*7c60*/  LOP3.LUT P3, RZ, R18, 0x20, RZ, 0xc0, !PT ;  /* 0x0000002012ff7812 */ /* 0x000fe4000786c0ff */
[C---:B------:R-:W-:Y:S02]  /*7c70*/  ISETP.GT.AND P2, PT, R165.reuse, 0x31, !P2 ;  /* 0x00000031a500780c */ /* 0x040fe40005744270 */
[C---:B------:R-:W-:Y:S02]  /*7c80*/  ISETP.GT.AND P4, PT, R165.reuse, 0x51, !P4 ;  /* 0x00000051a500780c */ /* 0x040fe40006784270 */
[----:B------:R-:W-:Y:S02]  /*7c90*/  ISETP.LT.OR P2, PT, R166, 0x32, P2 ;  /* 0x00000032a600780c */ /* 0x000fe40001741670 */
[----:B------:R-:W-:Y:S02]  /*7ca0*/  ISETP.GT.AND P5, PT, R165, 0x58, !P5 ;  /* 0x00000058a500780c */ /* 0x000fe40006fa4270 */
[----:B------:R-:W-:-:S02]  /*7cb0*/  FSEL R137, R137, -INF , !P2 ;  /* 0xff80000089897808 */ /* 0x000fc40005000000 */
[----:B------:R-:W-:Y:S02]  /*7cc0*/  LOP3.LUT P2, RZ, R18, 0x400, RZ, 0xc0, !PT ;  /* 0x0000040012ff7812 */ /* 0x000fe4000784c0ff */
[C---:B------:R-:W-:Y:S02]  /*7cd0*/  ISETP.LT.OR P4, PT, R166.reuse, 0x52, P4 ;  /* 0x00000052a600780c */ /* 0x040fe40002781670 */
[----:B------:R-:W-:Y:S02]  /*7ce0*/  ISETP.GT.AND P2, PT, R165, 0x38, !P2 ;  /* 0x00000038a500780c */ /* 0x000fe40005744270 */
[C---:B------:R-:W-:Y:S02]  /*7cf0*/  ISETP.LT.OR P5, PT, R166.reuse, 0x59, P5 ;  /* 0x00000059a600780c */ /* 0x040fe40002fa1670 */
[----:B------:R-:W-:Y:S02]  /*7d00*/  ISETP.LT.OR P2, PT, R166, 0x39, P2 ;  /* 0x00000039a600780c */ /* 0x000fe40001741670 */
[----:B0-----:R-:W-:-:S02]  /*7d10*/  FMNMX.FTZ R11, R160, R9, !PT ;  /* 0x00000009a00b7209 */ /* 0x001fc40007810000 */
[----:B------:R-:W-:Y:S02]  /*7d20*/  FSEL R141, R141, -INF , !P2 ;  /* 0xff8000008d8d7808 */ /* 0x000fe40005000000 */
[----:B------:R-:W-:Y:S01]  /*7d30*/  LOP3.LUT P2, RZ, R18, 0x200, RZ, 0xc0, !PT ;  /* 0x0000020012ff7812 */ /* 0x000fe2000784c0ff */
[----:B------:R-:W0:Y:S01]  /*7d40*/  SHFL.BFLY PT, R162, R11, 0x1, 0x1f ;  /* 0x0c201f000ba27f89 */ /* 0x000e2200000e0000 */
[----:B------:R-:W-:Y:S02]  /*7d50*/  FSEL R153, R153, -INF , !P4 ;  /* 0xff80000099997808 */ /* 0x000fe40006000000 */
[----:B------:R-:W-:Y:S02]  /*7d60*/  ISETP.GT.AND P2, PT, R165, 0x39, !P2 ;  /* 0x00000039a500780c */ /* 0x000fe40005744270 */
[----:B------:R-:W-:Y:S02]  /*7d70*/  FSEL R156, R156, -INF , !P5 ;  /* 0xff8000009c9c7808 */ /* 0x000fe40006800000 */
[----:B------:R-:W-:-:S04]  /*7d80*/  ISETP.LT.OR P2, PT, R166, 0x3a, P2 ;  /* 0x0000003aa600780c */ /* 0x000fc80001741670 */
[----:B------:R-:W-:Y:S02]  /*7d90*/  FSEL R142, R142, -INF , !P2 ;  /* 0xff8000008e8e7808 */ /* 0x000fe40005000000 */
[----:B------:R-:W-:-:S04]  /*7da0*/  LOP3.LUT P2, RZ, R18, 0x100, RZ, 0xc0, !PT ;  /* 0x0000010012ff7812 */ /* 0x000fc8000784c0ff */
[----:B------:R-:W-:-:S04]  /*7db0*/  ISETP.GT.AND P2, PT, R165, 0x40, !P2 ;  /* 0x00000040a500780c */ /* 0x000fc80005744270 */
[----:B------:R-:W-:Y:S02]  /*7dc0*/  ISETP.LT.OR P2, PT, R166, 0x41, P2 ;  /* 0x00000041a600780c */ /* 0x000fe40001741670 */
[----:B0-----:R-:W-:Y:S02]  /*7dd0*/  FMNMX.FTZ R9, R11, R162, !PT ;  /* 0x000000a20b097209 */ /* 0x001fe40007810000 */
[----:B------:R-:W-:Y:S02]  /*7de0*/  FSEL R144, R144, -INF , !P2 ;  /* 0xff80000090907808 */ /* 0x000fe40005000000 */
[----:B------:R-:W-:Y:S01]  /*7df0*/  LOP3.LUT P2, RZ, R18, 0x80, RZ, 0xc0, !PT ;  /* 0x0000008012ff7812 */ /* 0x000fe2000784c0ff */
[----:B------:R-:W-:-:S03]  /*7e00*/  FMUL.FTZ R157, R9, UR10 ;  /* 0x0000000a099d7c20 */ /* 0x000fc60008410000 */
[----:B------:R-:W-:-:S04]  /*7e10*/  ISETP.GT.AND P2, PT, R165, 0x41, !P2 ;  /* 0x00000041a500780c */ /* 0x000fc80005744270 */
[----:B------:R-:W-:-:S04]  /*7e20*/  ISETP.LT.OR P2, PT, R166, 0x42, P2 ;  /* 0x00000042a600780c */ /* 0x000fc80001741670 */
[----:B------:R-:W-:Y:S02]  /*7e30*/  FSEL R145, R145, -INF , !P2 ;  /* 0xff80000091917808 */ /* 0x000fe40005000000 */
[----:B------:R-:W-:Y:S02]  /*7e40*/  ISETP.GT.AND P2, PT, R165, 0x48, !P6 ;  /* 0x00000048a500780c */ /* 0x000fe40007744270 */
[----:B------:R-:W-:Y:S02]  /*7e50*/  LOP3.LUT P6, RZ, R18, 0x2, RZ, 0xc0, !PT ;  /* 0x0000000212ff7812 */ /* 0x000fe400078cc0ff */
[----:B------:R-:W-:-:S04]  /*7e60*/  ISETP.LT.OR P2, PT, R166, 0x49, P2 ;  /* 0x00000049a600780c */ /* 0x000fc80001741670 */
[----:B------:R-:W-:Y:S02]  /*7e70*/  FSEL R148, R148, -INF , !P2 ;  /* 0xff80000094947808 */ /* 0x000fe40005000000 */
[C---:B------:R-:W-:Y:S02]  /*7e80*/  ISETP.GT.AND P2, PT, R165.reuse, 0x49, !P3 ;  /* 0x00000049a500780c */ /* 0x040fe40005f44270 */
[----:B------:R-:W-:Y:S02]  /*7e90*/  LOP3.LUT P3, RZ, R18, 0x10, RZ, 0xc0, !PT ;  /* 0x0000001012ff7812 */ /* 0x000fe4000786c0ff */
[----:B------:R-:W-:Y:S02]  /*7ea0*/  ISETP.LT.OR P2, PT, R166, 0x4a, P2 ;  /* 0x0000004aa600780c */ /* 0x000fe40001741670 */
[----:B------:R-:W-:Y:S02]  /*7eb0*/  ISETP.GT.AND P3, PT, R165, 0x50, !P3 ;  /* 0x00000050a500780c */ /* 0x000fe40005f64270 */
[----:B------:R-:W-:-:S02]  /*7ec0*/  FSEL R149, R149, -INF , !P2 ;  /* 0xff80000095957808 */ /* 0x000fc40005000000 */
[----:B------:R-:W-:Y:S02]  /*7ed0*/  ISETP.GT.AND P2, PT, R165, RZ, !P6 ;  /* 0x000000ffa500720c */ /* 0x000fe40007744270 */
[C---:B------:R-:W-:Y:S02]  /*7ee0*/  ISETP.LT.OR P3, PT, R166.reuse, 0x51, P3 ;  /* 0x00000051a600780c */ /* 0x040fe40001f61670 */
[----:B------:R-:W-:Y:S02]  /*7ef0*/  ISETP.LT.OR P2, PT, R166, 0x1, P2 ;  /* 0x00000001a600780c */ /* 0x000fe40001741670 */
[----:B------:R-:W-:Y:S02]  /*7f00*/  LOP3.LUT P6, RZ, R18, 0x1, RZ, 0xc0, !PT ;  /* 0x0000000112ff7812 */ /* 0x000fe400078cc0ff */
[----:B------:R-:W-:Y:S02]  /*7f10*/  FSEL R0, R0, -INF , !P2 ;  /* 0xff80000000007808 */ /* 0x000fe40005000000 */
[----:B------:R-:W-:-:S02]  /*7f20*/  FSETP.NEU.FTZ.AND P2, PT, R9, -INF , PT ;  /* 0xff8000000900780b */ /* 0x000fc40003f5d000 */
[----:B------:R-:W-:Y:S02]  /*7f30*/  FMNMX.FTZ R11, R0, R2, !PT ;  /* 0x00000002000b7209 */ /* 0x000fe40007810000 */
[----:B------:R-:W-:Y:S02]  /*7f40*/  FSEL R157, R157, RZ, P2 ;  /* 0x000000ff9d9d7208 */ /* 0x000fe40001000000 */
[----:B------:R-:W-:Y:S02]  /*7f50*/  FSEL R152, R152, -INF , !P3 ;  /* 0xff80000098987808 */ /* 0x000fe40005800000 */
[----:B------:R-:W-:Y:S01]  /*7f60*/  ISETP.GT.AND P6, PT, R165, 0x59, !P6 ;  /* 0x00000059a500780c */ /* 0x000fe200077c4270 */
[--C-:B------:R-:W-:Y:S01]  /*7f70*/  FFMA.FTZ R160, R13, UR10, -R157.reuse ;  /* 0x0000000a0da07c23 */ /* 0x100fe2000801089d */
[----:B------:R-:W-:Y:S01]  /*7f80*/  FMNMX.FTZ R13, R10, R11, !PT ;  /* 0x0000000b0a0d7209 */ /* 0x000fe20007810000 */
[--C-:B------:R-:W-:Y:S01]  /*7f90*/  FFMA.FTZ R188, R12, UR10, -R157.reuse ;  /* 0x0000000a0cbc7c23 */ /* 0x100fe2000801089d */
[--C-:B------:R-:W-:Y:S01]  /*7fa0*/  FFMA.FTZ R190, R20, UR10, -R157.reuse ;  /* 0x0000000a14be7c23 */ /* 0x100fe2000801089d */
[--C-:B------:R-:W-:Y:S01]  /*7fb0*/  FFMA.FTZ R20, R123, UR10, -R157.reuse ;  /* 0x0000000a7b147c23 */ /* 0x100fe2000801089d */
[----:B------:R-:W-:Y:S01]  /*7fc0*/  FMNMX.FTZ R12, R14, R13, !PT ;  /* 0x0000000d0e0c7209 */ /* 0x000fe20007810000 */
[--C-:B------:R-:W-:Y:S01]  /*7fd0*/  FFMA.FTZ R186, R126, UR10, -R157.reuse ;  /* 0x0000000a7eba7c23 */ /* 0x100fe2000801089d */
[----:B------:R-:W-:Y:S01]  /*7fe0*/  ISETP.LT.OR P6, PT, R166, 0x5a, P6 ;  /* 0x0000005aa600780c */ /* 0x000fe200037c1670 */
[--C-:B------:R-:W-:Y:S01]  /*7ff0*/  FFMA.FTZ R126, R135, UR10, -R157.reuse ;  /* 0x0000000a877e7c23 */ /* 0x100fe2000801089d */
[----:B------:R-:W-:Y:S01]  /*8000*/  FMNMX.FTZ R13, R15, R12, !PT ;  /* 0x0000000c0f0d7209 */ /* 0x000fe20007810000 */
[--C-:B------:R-:W-:Y:S01]  /*8010*/  FFMA.FTZ R184, R122, UR10, -R157.reuse ;  /* 0x0000000a7ab87c23 */ /* 0x100fe2000801089d */
[----:B------:R-:W-:Y:S01]  /*8020*/  FSEL R158, R158, -INF , !P6 ;  /* 0xff8000009e9e7808 */ /* 0x000fe20007000000 */
[--C-:B------:R-:W-:Y:S01]  /*8030*/  FFMA.FTZ R176, R138, UR10, -R157.reuse ;  /* 0x0000000a8ab07c23 */ /* 0x100fe2000801089d */
[----:B------:R-:W-:Y:S01]  /*8040*/  FMNMX.FTZ R12, R120, R13, !PT ;  /* 0x0000000d780c7209 */ /* 0x000fe20007810000 */
[--C-:B------:R-:W-:Y:S01]  /*8050*/  FFMA.FTZ R13, R21, UR10, -R157.reuse ;  /* 0x0000000a150d7c23 */ /* 0x100fe2000801089d */
[----:B------:R-:W-:Y:S01]  /*8060*/  MUFU.EX2 R188, R188 ;  /* 0x000000bc00bc7308 */ /* 0x000fe20000000800 */
[--C-:B------:R-:W-:Y:S01]  /*8070*/  FFMA.FTZ R180, R130, UR10, -R157.reuse ;  /* 0x0000000a82b47c23 */ /* 0x100fe2000801089d */
[----:B------:R-:W-:Y:S01]  /*8080*/  FMNMX.FTZ R21, R121, R12, !PT ;  /* 0x0000000c79157209 */ /* 0x000fe20007810000 */
[--C-:B------:R-:W-:Y:S01]  /*8090*/  FFMA.FTZ R182, R134, UR10, -R157.reuse ;  /* 0x0000000a86b67c23 */ /* 0x100fe2000801089d */
[--C-:B------:R-:W-:Y:S01]  /*80a0*/  FFMA.FTZ R178, R140, UR10, -R157.reuse ;  /* 0x0000000a8cb27c23 */ /* 0x100fe2000801089d */
        /* <DEDUP_REMOVED lines=8> */
[----:B------:R-:W-:Y:S01]  /*8130*/  FFMA.FTZ R170, R159, UR10, -R157 ;  /* 0x0000000a9faa7c23 */ /* 0x000fe2000801089d */
[----:B------:R-:W-:-:S02]  /*8140*/  FMNMX.FTZ R12, R128, R21, !PT ;  /* 0x00000015800c7209 */ /* 0x000fc40007810000 */
[----:B------:R-:W-:Y:S02]  /*8150*/  MUFU.EX2 R190, R190 ;  /* 0x000000be00be7308 */ /* 0x000fe40000000800 */
[----:B------:R-:W-:-:S04]  /*8160*/  FMNMX.FTZ R21, R129, R12, !PT ;  /* 0x0000000c81157209 */ /* 0x000fc80007810000 */
[----:B------:R-:W-:Y:S02]  /*8170*/  FMNMX.FTZ R12, R132, R21, !PT ;  /* 0x00000015840c7209 */ /* 0x000fe40007810000 */
[----:B------:R-:W-:Y:S02]  /*8180*/  MUFU.EX2 R13, R13 ;  /* 0x0000000d000d7308 */ /* 0x000fe40000000800 */
[----:B------:R-:W-:-:S04]  /*8190*/  FMNMX.FTZ R21, R133, R12, !PT ;  /* 0x0000000c85157209 */ /* 0x000fc80007810000 */
[----:B------:R-:W-:Y:S01]  /*81a0*/  FMNMX.FTZ R12, R136, R21, !PT ;  /* 0x00000015880c7209 */ /* 0x000fe20007810000 */
[----:B------:R-:W-:Y:S01]  /*81b0*/  FFMA.FTZ R21, R127, UR10, -R157 ;  /* 0x0000000a7f157c23 */ /* 0x000fe2000801089d */
[----:B------:R-:W-:Y:S02]  /*81c0*/  MUFU.EX2 R184, R184 ;  /* 0x000000b800b87308 */ /* 0x000fe40000000800 */
[----:B------:R-:W-:-:S04]  /*81d0*/  FMNMX.FTZ R12, R137, R12, !PT ;  /* 0x0000000c890c7209 */ /* 0x000fc80007810000 */
[----:B------:R-:W-:Y:S02]  /*81e0*/  FMNMX.FTZ R123, R141, R12, !PT ;  /* 0x0000000c8d7b7209 */ /* 0x000fe40007810000 */
[----:B------:R-:W-:Y:S02]  /*81f0*/  MUFU.EX2 R20, R20 ;  /* 0x0000001400147308 */ /* 0x000fe40000000800 */
[----:B------:R-:W-:-:S04]  /*8200*/  FMNMX.FTZ R123, R142, R123, !PT ;  /* 0x0000007b8e7b7209 */ /* 0x000fc80007810000 */
[----:B------:R-:W-:Y:S01]  /*8210*/  FMNMX.FTZ R12, R144, R123, !PT ;  /* 0x0000007b900c7209 */ /* 0x000fe20007810000 */
[--C-:B------:R-:W-:Y:S01]  /*8220*/  FFMA.FTZ R123, R131, UR10, -R157.reuse ;  /* 0x0000000a837b7c23 */ /* 0x100fe2000801089d */
[----:B------:R-:W-:Y:S01]  /*8230*/  MUFU.EX2 R186, R186 ;  /* 0x000000ba00ba7308 */ /* 0x000fe20000000800 */
[----:B------:R-:W-:Y:S01]  /*8240*/  FFMA.FTZ R131, R147, UR10, -R157 ;  /* 0x0000000a93837c23 */ /* 0x000fe2000801089d */
[----:B------:R-:W-:-:S04]  /*8250*/  FMNMX.FTZ R127, R145, R12, !PT ;  /* 0x0000000c917f7209 */ /* 0x000fc80007810000 */
[----:B------:R-:W-:Y:S02]  /*8260*/  FMNMX.FTZ R12, R148, R127, !PT ;  /* 0x0000007f940c7209 */ /* 0x000fe40007810000 */
[----:B------:R-:W-:Y:S02]  /*8270*/  MUFU.EX2 R21, R21 ;  /* 0x0000001500157308 */ /* 0x000fe40000000800 */
[----:B------:R-:W-:-:S04]  /*8280*/  FMNMX.FTZ R127, R149, R12, !PT ;  /* 0x0000000c957f7209 */ /* 0x000fc80007810000 */
[----:B------:R-:W-:Y:S02]  /*8290*/  FMNMX.FTZ R12, R152, R127, !PT ;  /* 0x0000007f980c7209 */ /* 0x000fe40007810000 */
[----:B------:R-:W-:Y:S02]  /*82a0*/  MUFU.EX2 R180, R180 ;  /* 0x000000b400b47308 */ /* 0x000fe40000000800 */
[----:B------:R-:W-:-:S04]  /*82b0*/  FMNMX.FTZ R127, R153, R12, !PT ;  /* 0x0000000c997f7209 */ /* 0x000fc80007810000 */
[----:B------:R-:W-:Y:S02]  /*82c0*/  FMNMX.FTZ R127, R156, R127, !PT ;  /* 0x0000007f9c7f7209 */ /* 0x000fe40007810000 */
[----:B------:R-:W-:Y:S02]  /*82d0*/  MUFU.EX2 R123, R123 ;  /* 0x0000007b007b7308 */ /* 0x000fe40000000800 */
[----:B------:R-:W-:Y:S01]  /*82e0*/  FMNMX.FTZ R12, R158, R127, !PT ;  /* 0x0000007f9e0c7209 */ /* 0x000fe20007810000 */
[----:B------:R-:W-:-:S04]  /*82f0*/  FFMA.FTZ R127, R139, UR10, -R157 ;  /* 0x0000000a8b7f7c23 */ /* 0x000fc8000801089d */
[----:B------:R-:W0:Y:S01]  /*8300*/  SHFL.BFLY PT, R135, R12, 0x2, 0x1f ;  /* 0x0c401f000c877f89 */ /* 0x000e2200000e0000 */
[----:B------:R-:W-:Y:S08]  /*8310*/  MUFU.EX2 R182, R182 ;  /* 0x000000b600b67308 */ /* 0x000ff00000000800 */
[----:B------:R-:W-:Y:S08]  /*8320*/  MUFU.EX2 R126, R126 ;  /* 0x0000007e007e7308 */ /* 0x000ff00000000800 */
[----:B------:R-:W-:Y:S01]  /*8330*/  MUFU.EX2 R176, R176 ;  /* 0x000000b000b07308 */ /* 0x000fe20000000800 */
[----:B0-----:R-:W-:-:S07]  /*8340*/  FMNMX.FTZ R122, R12, R135, !PT ;  /* 0x000000870c7a7209 */ /* 0x001fce0007810000 */
[----:B------:R-:W-:Y:S01]  /*8350*/  MUFU.EX2 R127, R127 ;  /* 0x0000007f007f7308 */ /* 0x000fe20000000800 */
[----:B------:R-:W-:Y:S01]  /*8360*/  FSEL R12, R9, RZ, P2 ;  /* 0x000000ff090c7208 */ /* 0x000fe20001000000 */
[--C-:B------:R-:W-:Y:S01]  /*8370*/  FFMA.FTZ R135, R155, UR10, -R157.reuse ;  /* 0x0000000a9b877c23 */ /* 0x100fe2000801089d */
[----:B------:R-:W-:Y:S01]  /*8380*/  FFMA.FTZ R157, R161, UR10, -R157 ;  /* 0x0000000aa19d7c23 */ /* 0x000fe2000801089d */
[----:B------:R-:W0:Y:S02]  /*8390*/  SHFL.BFLY PT, R139, R122, 0x1, 0x1f ;  /* 0x0c201f007a8b7f89 */ /* 0x000e2400000e0000 */
[----:B------:R-:W-:Y:S02]  /*83a0*/  FADD.FTZ R12, -R12, R3 ;  /* 0x000000030c0c7221 */ /* 0x000fe40000010100 */
[----:B------:R-:W-:Y:S02]  /*83b0*/  MUFU.EX2 R178, R178 ;  /* 0x000000b200b27308 */ /* 0x000fe40000000800 */
[----:B------:R-:W-:-:S06]  /*83c0*/  FMUL.FTZ R12, R12, UR10 ;  /* 0x0000000a0c0c7c20 */ /* 0x000fcc0008410000 */
[----:B------:R-:W1:Y:S08]  /*83d0*/  MUFU.EX2 R12, R12 ;  /* 0x0000000c000c7308 */ /* 0x000e700000000800 */
[----:B------:R-:W-:Y:S01]  /*83e0*/  MUFU.EX2 R130, R130 ;  /* 0x0000008200827308 */ /* 0x000fe20000000800 */
[----:B0-----:R-:W-:-:S04]  /*83f0*/  FMNMX.FTZ R122, R122, R139, !PT ;  /* 0x0000008b7a7a7209 */ /* 0x001fc80007810000 */
[C---:B------:R-:W-:Y:S01]  /*8400*/  FSETP.NEU.FTZ.AND P2, PT, R122.reuse, -INF , PT ;  /* 0xff8000007a00780b */ /* 0x040fe20003f5d000 */
[----:B------:R-:W-:Y:S02]  /*8410*/  FMUL.FTZ R138, R122, UR10 ;  /* 0x0000000a7a8a7c20 */ /* 0x000fe40008410000 */
[----:B------:R-:W-:Y:S03]  /*8420*/  MUFU.EX2 R172, R172 ;  /* 0x000000ac00ac7308 */ /* 0x000fe60000000800 */
[----:B------:R-:W-:-:S05]  /*8430*/  FSEL R138, R138, RZ, P2 ;  /* 0x000000ff8a8a7208 */ /* 0x000fca0001000000 */
[----:B------:R-:W-:Y:S01]  /*8440*/  MUFU.EX2 R131, R131 ;  /* 0x0000008300837308 */ /* 0x000fe20000000800 */
[--C-:B------:R-:W-:Y:S01]  /*8450*/  FFMA.FTZ R185, R120, UR10, -R138.reuse ;  /* 0x0000000a78b97c23 */ /* 0x100fe2000801088a */
[--C-:B------:R-:W-:Y:S01]  /*8460*/  FFMA.FTZ R120, R125, UR10, -R138.reuse ;  /* 0x0000000a7d787c23 */ /* 0x100fe2000801088a */
[----:B------:R-:W-:Y:S01]  /*8470*/  FSEL R125, R122, RZ, P2 ;  /* 0x000000ff7a7d7208 */ /* 0x000fe20001000000 */
[--C-:B------:R-:W-:Y:S01]  /*8480*/  FFMA.FTZ R189, R0, UR10, -R138.reuse ;  /* 0x0000000a00bd7c23 */ /* 0x100fe2000801088a */
[--C-:B------:R-:W-:Y:S01]  /*8490*/  FFMA.FTZ R187, R124, UR10, -R138.reuse ;  /* 0x0000000a7cbb7c23 */ /* 0x100fe2000801088a */
[----:B------:R-:W-:Y:S01]  /*84a0*/  FFMA.FTZ R10, R10, UR10, -R138 ;  /* 0x0000000a0a0a7c23 */ /* 0x000fe2000801088a */
[----:B-1----:R-:W-:Y:S01]  /*84b0*/  FFMA.FTZ R124, R12, R7, R188 ;  /* 0x000000070c7c7223 */ /* 0x002fe200000100bc */
[----:B------:R-:W-:Y:S01]  /*84c0*/  FADD.FTZ R125, -R125, R2 ;  /* 0x000000027d7d7221 */ /* 0x000fe20000010100 */
[----:B------:R-:W-:Y:S01]  /*84d0*/  FFMA.FTZ R191, R14, UR10, -R138 ;  /* 0x0000000a0ebf7c23 */ /* 0x000fe2000801088a */
[----:B------:R-:W-:Y:S01]  /*84e0*/  MUFU.EX2 R189, R189 ;  /* 0x000000bd00bd7308 */ /* 0x000fe20000000800 */
[----:B------:R-:W-:Y:S01]  /*84f0*/  FADD.FTZ R7, R11, R124 ;  /* 0x0000007c0b077221 */ /* 0x000fe20000010000 */
[----:B------:R-:W-:Y:S01]  /*8500*/  FMUL.FTZ R125, R125, UR10 ;  /* 0x0000000a7d7d7c20 */ /* 0x000fe20008410000 */
        /* <DEDUP_REMOVED lines=12> */
[--C-:B------:R-:W-:Y:S01]  /*85d0*/  FFMA.FTZ R179, R141, UR10, -R138.reuse ;  /* 0x0000000a8db37c23 */ /* 0x100fe2000801088a */
[----:B------:R-:W1:Y:S01]  /*85e0*/  MUFU.EX2 R10, R10 ;  /* 0x0000000a000a7308 */ /* 0x000e620000000800 */
[----:B------:R-:W-:Y:S01]  /*85f0*/  FADD.FTZ R129, R20, R129 ;  /* 0x0000008114817221 */ /* 0x000fe20000010000 */
[--C-:B------:R-:W-:Y:S01]  /*8600*/  FFMA.FTZ R173, R144, UR10, -R138.reuse ;  /* 0x0000000a90ad7c23 */ /* 0x100fe2000801088a */
[--C-:B------:R-:W-:Y:S01]  /*8610*/  FFMA.FTZ R175, R148, UR10, -R138.reuse ;  /* 0x0000000a94af7c23 */ /* 0x100fe2000801088a */
[----:B------:R-:W-:Y:S01]  /*8620*/  F2FP.BF16.F32.PACK_AB R184, R20, R184 ;  /* 0x000000b814b8723e */ /* 0x000fe200000010ff */
[----:B------:R-:W-:Y:S01]  /*8630*/  FADD.FTZ R132, R186, R129 ;  /* 0x00000081ba847221 */ /* 0x000fe20000010000 */
[----:B------:R-:W-:Y:S01]  /*8640*/  F2FP.BF16.F32.PACK_AB R188, R11, R188 ;  /* 0x000000bc0bbc723e */ /* 0x000fe200000010ff */
[----:B------:R-:W-:Y:S01]  /*8650*/  FFMA.FTZ R169, R152, UR10, -R138 ;  /* 0x0000000a98a97c23 */ /* 0x000fe2000801088a */
[----:B------:R-:W2:Y:S01]  /*8660*/  MUFU.EX2 R191, R191 ;  /* 0x000000bf00bf7308 */ /* 0x000ea20000000800 */
[----:B0-----:R-:W-:Y:S01]  /*8670*/  FFMA.FTZ R7, R0, R6, R189 ;  /* 0x0000000600077223 */ /* 0x001fe200000100bd */
[----:B------:R-:W-:Y:S01]  /*8680*/  FADD.FTZ R125, R21, R132 ;  /* 0x00000084157d7221 */ /* 0x000fe20000010000 */
[--C-:B------:R-:W-:Y:S01]  /*8690*/  FFMA.FTZ R6, R142, UR10, -R138.reuse ;  /* 0x0000000a8e067c23 */ /* 0x100fe2000801088a */
[--C-:B------:R-:W-:Y:S01]  /*86a0*/  FFMA.FTZ R153, R153, UR10, -R138.reuse ;  /* 0x0000000a99997c23 */ /* 0x100fe2000801088a */
[----:B------:R-:W-:Y:S01]  /*86b0*/  FFMA.FTZ R156, R156, UR10, -R138 ;  /* 0x0000000a9c9c7c23 */ /* 0x000fe2000801088a */
[----:B------:R-:W-:Y:S01]  /*86c0*/  FADD.FTZ R132, R180, R125 ;  /* 0x0000007db4847221 */ /* 0x000fe20000010000 */
[----:B------:R-:W-:Y:S01]  /*86d0*/  IMAD.U32 R125, RZ, RZ, UR6 ;  /* 0x00000006ff7d7e24 */ /* 0x000fe2000f8e00ff */
[----:B------:R-:W0:Y:S01]  /*86e0*/  MUFU.EX2 R14, R14 ;  /* 0x0000000e000e7308 */ /* 0x000e220000000800 */
[C---:B-1----:R-:W-:Y:S01]  /*86f0*/  FADD.FTZ R128, R10.reuse, R7 ;  /* 0x000000070a807221 */ /* 0x042fe20000010000 */
[----:B------:R-:W-:Y:S01]  /*8700*/  F2FP.BF16.F32.PACK_AB R189, R10, R189 ;  /* 0x000000bd0abd723e */ /* 0x000fe200000010ff */
[----:B------:R-:W-:Y:S01]  /*8710*/  @!P1 VIADD R125, R125, 0x30860 ;  /* 0x000308607d7d9836 */ /* 0x000fe20000000000 */
[C---:B------:R-:W-:Y:S01]  /*8720*/  ISETP.GT.AND P2, PT, R8.reuse, UR50, PT ;  /* 0x0000003208007c0c */ /* 0x040fe2000bf44270 */
[----:B------:R-:W-:Y:S01]  /*8730*/  VIADD R8, R8, 0xffffffff ;  /* 0xffffffff08087836 */ /* 0x000fe20000000000 */
[----:B------:R-:W-:-:S02]  /*8740*/  F2FP.BF16.F32.PACK_AB R190, R13, R190 ;  /* 0x000000be0dbe723e */ /* 0x000fc400000010ff */
[----:B------:R-:W1:Y:S01]  /*8750*/  MUFU.EX2 R185, R185 ;  /* 0x000000b900b97308 */ /* 0x000e620000000800 */
[----:B--2---:R-:W-:Y:S01]  /*8760*/  FADD.FTZ R7, R191, R128 ;  /* 0x00000080bf077221 */ /* 0x004fe20000010000 */
[----:B------:R-:W-:Y:S02]  /*8770*/  F2FP.BF16.F32.PACK_AB R186, R21, R186 ;  /* 0x000000ba15ba723e */ /* 0x000fe400000010ff */
[----:B------:R-:W-:-:S04]  /*8780*/  F2FP.BF16.F32.PACK_AB R180, R123, R180 ;  /* 0x000000b47bb4723e */ /* 0x000fc800000010ff */
[----:B------:R-:W2:Y:S01]  /*8790*/  MUFU.EX2 R15, R15 ;  /* 0x0000000f000f7308 */ /* 0x000ea20000000800 */
[C---:B0-----:R-:W-:Y:S01]  /*87a0*/  FADD.FTZ R128, R14.reuse, R7 ;  /* 0x000000070e807221 */ /* 0x041fe20000010000 */
[----:B------:R-:W-:Y:S01]  /*87b0*/  FADD.FTZ R7, R123, R132 ;  /* 0x000000847b077221 */ /* 0x000fe20000010000 */
[----:B------:R-:W-:Y:S01]  /*87c0*/  @!P1 PRMT R132, RZ, 0x654, R125 ;  /* 0x00000654ff849816 */ /* 0x000fe2000000007d */
[----:B------:R-:W-:Y:S01]  /*87d0*/  FFMA.FTZ R125, R145, UR10, -R138 ;  /* 0x0000000a917d7c23 */ /* 0x000fe2000801088a */
[----:B------:R-:W-:Y:S01]  /*87e0*/  F2FP.BF16.F32.PACK_AB R191, R14, R191 ;  /* 0x000000bf0ebf723e */ /* 0x000fe200000010ff */
[----:B------:R-:W-:Y:S01]  /*87f0*/  FADD.FTZ R129, R182, R7 ;  /* 0x00000007b6817221 */ /* 0x000fe20000010000 */
[----:B------:R0:W-:Y:S01]  /*8800*/  @!P1 SYNCS.ARRIVE.TRANS64.RED.A1T0 RZ, [R132+URZ], RZ ;  /* 0x000000ff84ff99a7 */ /* 0x0001e2000810043f */
[----:B------:R-:W3:Y:S01]  /*8810*/  MUFU.EX2 R187, R187 ;  /* 0x000000bb00bb7308 */ /* 0x000ee20000000800 */
[----:B-1----:R-:W-:Y:S01]  /*8820*/  FADD.FTZ R128, R185, R128 ;  /* 0x00000080b9807221 */ /* 0x002fe20000010000 */
[C---:B------:R-:W-:Y:S01]  /*8830*/  FADD.FTZ R129, R126.reuse, R129 ;  /* 0x000000817e817221 */ /* 0x040fe20000010000 */
[----:B------:R-:W-:-:S03]  /*8840*/  F2FP.BF16.F32.PACK_AB R182, R126, R182 ;  /* 0x000000b67eb6723e */ /* 0x000fc600000010ff */
[----:B------:R-:W-:Y:S01]  /*8850*/  FADD.FTZ R136, R176, R129 ;  /* 0x00000081b0887221 */ /* 0x000fe20000010000 */
[----:B------:R-:W-:Y:S01]  /*8860*/  F2FP.BF16.F32.PACK_AB R176, R127, R176 ;  /* 0x000000b07fb0723e */ /* 0x000fe200000010ff */
[----:B------:R-:W0:Y:S01]  /*8870*/  MUFU.EX2 R120, R120 ;  /* 0x0000007800787308 */ /* 0x000e220000000800 */
[C---:B--2---:R-:W-:Y:S01]  /*8880*/  FADD.FTZ R128, R15.reuse, R128 ;  /* 0x000000800f807221 */ /* 0x044fe20000010000 */
[----:B------:R-:W-:-:S06]  /*8890*/  F2FP.BF16.F32.PACK_AB R185, R15, R185 ;  /* 0x000000b90fb9723e */ /* 0x000fcc00000010ff */
[----:B------:R-:W1:Y:S01]  /*88a0*/  MUFU.EX2 R181, R181 ;  /* 0x000000b500b57308 */ /* 0x000e620000000800 */
[----:B---3--:R-:W-:Y:S01]  /*88b0*/  FADD.FTZ R7, R187, R128 ;  /* 0x00000080bb077221 */ /* 0x008fe20000010000 */
[--C-:B------:R-:W-:Y:S01]  /*88c0*/  FFMA.FTZ R128, R149, UR10, -R138.reuse ;  /* 0x0000000a95807c23 */ /* 0x100fe2000801088a */
[----:B------:R-:W-:-:S05]  /*88d0*/  FFMA.FTZ R138, R158, UR10, -R138 ;  /* 0x0000000a9e8a7c23 */ /* 0x000fca000801088a */
[----:B------:R-:W2:Y:S01]  /*88e0*/  MUFU.EX2 R121, R121 ;  /* 0x0000007900797308 */ /* 0x000ea20000000800 */
[C---:B0-----:R-:W-:Y:S01]  /*88f0*/  FADD.FTZ R132, R120.reuse, R7 ;  /* 0x0000000778847221 */ /* 0x041fe20000010000 */
[----:B------:R-:W-:Y:S01]  /*8900*/  FADD.FTZ R7, R127, R136 ;  /* 0x000000887f077221 */ /* 0x000fe20000010000 */
[----:B------:R-:W-:-:S03]  /*8910*/  F2FP.BF16.F32.PACK_AB R187, R120, R187 ;  /* 0x000000bb78bb723e */ /* 0x000fc600000010ff */
[----:B------:R-:W-:Y:S01]  /*8920*/  FADD.FTZ R129, R178, R7 ;  /* 0x00000007b2817221 */ /* 0x000fe20000010000 */
[C---:B------:R-:W-:Y:S01]  /*8930*/  F2FP.BF16.F32.PACK_AB R178, R130.reuse, R178 ;  /* 0x000000b282b2723e */ /* 0x040fe200000010ff */
[----:B------:R-:W0:Y:S01]  /*8940*/  MUFU.EX2 R183, R183 ;  /* 0x000000b700b77308 */ /* 0x000e220000000800 */
[----:B-1----:R-:W-:Y:S01]  /*8950*/  FADD.FTZ R132, R181, R132 ;  /* 0x00000084b5847221 */ /* 0x002fe20000010000 */
[----:B------:R-:W-:-:S04]  /*8960*/  FADD.FTZ R129, R130, R129 ;  /* 0x0000008182817221 */ /* 0x000fc80000010000 */
[----:B------:R-:W-:Y:S01]  /*8970*/  FADD.FTZ R136, R172, R129 ;  /* 0x00000081ac887221 */ /* 0x000fe20000010000 */
[----:B------:R-:W-:Y:S01]  /*8980*/  F2FP.BF16.F32.PACK_AB R172, R131, R172 ;  /* 0x000000ac83ac723e */ /* 0x000fe200000010ff */
[----:B------:R-:W1:Y:S01]  /*8990*/  MUFU.EX2 R2, R133 ;  /* 0x0000008500027308 */ /* 0x000e620000000800 */
[----:B--2---:R-:W-:Y:S01]  /*89a0*/  FADD.FTZ R132, R121, R132 ;  /* 0x0000008479847221 */ /* 0x004fe20000010000 */
[----:B------:R-:W-:Y:S01]  /*89b0*/  FADD.FTZ R11, R131, R136 ;  /* 0x00000088830b7221 */ /* 0x000fe20000010000 */
[----:B------:R-:W-:-:S05]  /*89c0*/  F2FP.BF16.F32.PACK_AB R181, R121, R181 ;  /* 0x000000b579b5723e */ /* 0x000fca00000010ff */
[----:B------:R-:W2:Y:S01]  /*89d0*/  MUFU.EX2 R177, R177 ;  /* 0x000000b100b17308 */ /* 0x000ea20000000800 */
[----:B0-----:R-:W-:-:S07]  /*89e0*/  FADD.FTZ R7, R183, R132 ;  /* 0x00000084b7077221 */ /* 0x001fce0000010000 */
        /* <DEDUP_REMOVED lines=22> */
[----:B0-----:R-:W-:-:S07]  /*8b50*/  FADD.FTZ R132, R168, R11 ;  /* 0x0000000ba8847221 */ /* 0x001fce0000010000 */
[----:B------:R-:W0:Y:S01]  /*8b60*/  MUFU.EX2 R175, R175 ;  /* 0x000000af00af7308 */ /* 0x000e220000000800 */
[C---:B-1----:R-:W-:Y:S01]  /*8b70*/  FADD.FTZ R126, R125.reuse, R126 ;  /* 0x0000007e7d7e7221 */ /* 0x042fe20000010000 */
[----:B------:R-:W-:-:S06]  /*8b80*/  F2FP.BF16.F32.PACK_AB R173, R125, R173 ;  /* 0x000000ad7dad723e */ /* 0x000fcc00000010ff */
        /* <DEDUP_REMOVED lines=16> */
[C---:B--2---:R-:W-:Y:S01]  /*8c90*/  FADD.FTZ R3, R20.reuse, R3 ;  /* 0x0000000314037221 */ /* 0x044fe20000010000 */
[----:B------:R-:W-:-:S03]  /*8ca0*/  F2FP.BF16.F32.PACK_AB R169, R20, R169 ;  /* 0x000000a914a9723e */ /* 0x000fc600000010ff */
[----:B0-----:R-:W-:-:S04]  /*8cb0*/  FADD.FTZ R3, R156, R3 ;  /* 0x000000039c037221 */ /* 0x001fc80000010000 */
[C---:B-1----:R-:W-:Y:S01]  /*8cc0*/  FADD.FTZ R6, R138.reuse, R3 ;  /* 0x000000038a067221 */ /* 0x042fe20000010000 */
[----:B------:R-:W-:Y:S01]  /*8cd0*/  F2FP.BF16.F32.PACK_AB R171, R138, R156 ;  /* 0x0000009c8aab723e */ /* 0x000fe200000010ff */
[----:B------:R-:W-:Y:S01]  /*8ce0*/  IMAD.MOV.U32 R3, RZ, RZ, R9 ;  /* 0x000000ffff037224 */ /* 0x000fe200078e0009 */
[----:B------:R-:W-:Y:S06]  /*8cf0*/  @P2 BRA `(.L_x_1190) ;  /* 0xffffffc800682947 */ /* 0x000fec000383ffff */
[----:B------:R-:W-:Y:S01]  /*8d00*/  IMAD.MOV.U32 R2, RZ, RZ, R122 ;  /* 0x000000ffff027224 */ /* 0x000fe200078e007a */
[----:B------:R-:W-:Y:S01]  /*8d10*/  UMOV UR37, UR5 ;  /* 0x0000000500257c82 */ /* 0x000fe20008000000 */
[----:B------:R-:W-:Y:S01]  /*8d20*/  IMAD.MOV.U32 R3, RZ, RZ, R9 ;  /* 0x000000ffff037224 */ /* 0x000fe200078e0009 */
[----:B------:R-:W-:-:S06]  /*8d30*/  UMOV UR36, UR39 ;  /* 0x0000002700247c82 */ /* 0x000fcc0008000000 */
.L_x_1173:
[----:B------:R-:W-:Y:S01]  /*8d40*/  ULDC UR4, c[0x0][0x448] ;  /* 0x0001120000047ab9 */ /* 0x000fe20000000800 */
[----:B------:R-:W-:Y:S01]  /*8d50*/  IADD3 R9, R16, 0x1, -R17 ;  /* 0x0000000110097810 */ /* 0x000fe20007ffe811 */
[----:B------:R-:W-:Y:S01]  /*8d60*/  UISETP.NE.AND UP0, UPT, UR4, 0x1, UPT ;  /* 0x000000010400788c */ /* 0x000fe2000bf05270 */
[----:B------:R-:W-:Y:S02]  /*8d70*/  ULDC UR11, c[0x0][0x9e4] ;  /* 0x00027900000b7ab9 */ /* 0x000fe40000000800 */
[----:B------:R-:W-:Y:S01]  /*8d80*/  R2UR UR7, R9 ;  /* 0x00000000090772ca */ /* 0x000fe200000e0000 */
[----:B------:R-:W-:Y:S02]  /*8d90*/  UISETP.GE.AND UP1, UPT, UR11, 0x1, UPT ;  /* 0x000000010b00788c */ /* 0x000fe4000bf26270 */
[----:B------:R-:W-:Y:S01]  /*8da0*/  UIADD3 UR6, UR60, 0x7f, URZ ;  /* 0x0000007f3c067890 */ /* 0x000fe2000fffe03f */
[----:B------:R-:W-:-:S03]  /*8db0*/  ULDC UR15, c[0x0][0x9dc] ;  /* 0x00027700000f7ab9 */ /* 0x000fc60000000800 */
[----:B------:R-:W-:Y:S01]  /*8dc0*/  PLOP3.LUT P2, PT, PT, PT, UP1, 0x40, 0x0 ;  /* 0x000000000000781c */ /* 0x000fe20003f4e818 */
[----:B------:R-:W-:Y:S01]  /*8dd0*/  @UP0 ULDC UR4, c[0x0][0x44c] ;  /* 0x0001130000040ab9 */ /* 0x000fe20000000800 */
[----:B------:R-:W-:Y:S01]  /*8de0*/  @UP0 ULDC UR14, c[0x0][0x450] ;  /* 0x00011400000e0ab9 */ /* 0x000fe20000000800 */
[----:B------:R-:W-:-:S04]  /*8df0*/  UIMAD.WIDE.U32 UR4, UR6, UR4, URZ ;  /* 0x00000004060472a5 */ /* 0x000fc8000f8e003f */
[----:B------:R-:W-:-:S04]  /*8e00*/  @UP0 USHF.R.U32.HI UR6, URZ, UR14, UR5 ;  /* 0x0000000e3f060299 */ /* 0x000fc80008011605 */
[----:B------:R-:W-:-:S04]  /*8e10*/  UIADD3 UR6, UR7, UR6, URZ ;  /* 0x0000000607067290 */ /* 0x000fc8000fffe03f */
[----:B------:R-:W-:Y:S01]  /*8e20*/  UIADD3 UR15, UR6, -UR15, URZ ;  /* 0x8000000f060f7290 */ /* 0x000fe2000fffe03f */
[----:B------:R-:W-:Y:S11]  /*8e30*/  @P2 BRA `(.L_x_1191) ;  /* 0x0000000000482947 */ /* 0x000ff60003800000 */
[----:B------:R-:W-:Y:S02]  /*8e40*/  UMOV UR14, UR6 ;  /* 0x00000006000e7c82 */ /* 0x000fe40008000000 */
        /* <DEDUP_REMOVED lines=10> */
.L_x_1192:
[----:B------:R-:W-:-:S11]  /*8ef0*/  UISETP.NE.AND UP2, UPT, UR11, 0x1, UPT ;  /* 0x000000010b00788c */ /* 0x000fd6000bf45270 */
[----:B------:R-:W-:Y:S02]  /*8f00*/  @UP2 ULDC.64 UR4, c[0x0][0x9e8] ;  /* 0x00027a0000042ab9 */ /* 0x000fe40000000a00 */
[----:B------:R-:W-:-:S04]  /*8f10*/  UIMAD.WIDE.U32 UR6, UR14, UR4, URZ ;  /* 0x000000040e0672a5 */ /* 0x000fc8000f8e003f */
[----:B------:R-:W-:-:S12]  /*8f20*/  @UP2 USHF.R.U32.HI UR14, URZ, UR5, UR7 ;  /* 0x000000053f0e2299 */ /* 0x000fd80008011607 */
.L_x_1193:
[----:B------:R-:W-:-:S04]  /*8f30*/  UIMAD UR11, UR14, UR11, URZ ;  /* 0x0000000b0e0b72a4 */ /* 0x000fc8000f8e023f */
[----:B------:R-:W-:-:S04]  /*8f40*/  UISETP.LT.AND UP2, UPT, UR15, UR11, UPT ;  /* 0x0000000b0f00728c */ /* 0x000fc8000bf41270 */
[----:B------:R-:W-:-:S12]  /*8f50*/  USEL UR15, UR15, UR11, !UP2 ;  /* 0x0000000b0f0f7287 */ /* 0x000fd8000d000000 */
.L_x_1191:
        /* <DEDUP_REMOVED lines=15> */
.L_x_1203:
[----:B------:R-:W-:-:S04]  /*9050*/  UIADD3 UR37, UR4, 0x1, URZ ;  /* 0x0000000104257890 */ /* 0x000fc8000fffe03f */
[----:B------:R-:W-:-:S04]  /*9060*/  UISETP.NE.AND UP2, UPT, UR37, 0x2, UPT ;  /* 0x000000022500788c */ /* 0x000fc8000bf45270 */
[----:B------:R-:W-:Y:S02]  /*9070*/  USEL UR36, URZ, 0x1, UP2 ;  /* 0x000000013f247887 */ /* 0x000fe40009000000 */
[----:B------:R-:W-:Y:S02]  /*9080*/  USEL UR37, UR37, URZ, UP2 ;  /* 0x0000003f25257287 */ /* 0x000fe40009000000 */
[----:B------:R-:W-:Y:S01]  /*9090*/  ULOP3.LUT UR36, UR7, UR36, URZ, 0x3c, !UPT ;  /* 0x0000002407247292 */ /* 0x000fe2000f8e3c3f */
[----:B------:R-:W-:Y:S11]  /*90a0*/  @!P0 BRA `(.L_x_1195) ;  /* 0x0000000000048947 */ /* 0x000ff60003800000 */
[----:B------:R-:W-:Y:S01]  /*90b0*/  BPT.TRAP 0x1 ;  /* 0x000000040000795c */ /* 0x000fe20000300000 */
.L_x_1195:
[----:B------:R-:W-:Y:S01]  /*90c0*/  ULEA UR6, UR37, UR38, 0x3 ;  /* 0x0000002625067291 */ /* 0x000fe2000f8e183f */
[----:B------:R-:W-:-:S05]  /*90d0*/  IMAD.U32 R2, RZ, RZ, UR36 ;  /* 0x00000024ff027e24 */ /* 0x000fca000f8e00ff */
[----:B------:R-:W-:-:S04]  /*90e0*/  SHF.L.U32 R2, R2, 0x1f, RZ ;  /* 0x0000001f02027819 */ /* 0x000fc800000006ff */
[----:B------:R0:W1:Y:S01]  /*90f0*/  SYNCS.PHASECHK.TRANS64.TRYWAIT P2, [UR6+0x30830], R2 ;  /* 0x03083002ff0075a7 */ /* 0x0000620008040146 */
[----:B------:R-:W-:Y:S05]  /*9100*/  @!P0 BRA `(.L_x_1196) ;  /* 0x0000000000048947 */ /* 0x000fea0003800000 */
[----:B------:R-:W-:Y:S01]  /*9110*/  BPT.TRAP 0x1 ;  /* 0x000000040000795c */ /* 0x000fe20000300000 */
.L_x_1196:
[-C--:B------:R-:W-:Y:S01]  /*9120*/  FMUL.FTZ R24, R24, R12.reuse ;  /* 0x0000000c18187220 */ /* 0x080fe20000410000 */
[----:B------:R-:W-:Y:S01]  /*9130*/  FMUL.FTZ R25, R25, R12 ;  /* 0x0000000c19197220 */ /* 0x000fe20000410000 */
[----:B-1----:R-:W-:Y:S06]  /*9140*/  @P2 BRA `(.L_x_1197) ;  /* 0x0000000000082947 */ /* 0x002fec0003800000 */
[----:B------:R-:W1:Y:S02]  /*9150*/  SYNCS.PHASECHK.TRANS64.TRYWAIT P2, [UR6+0x30830], R2 ;  /* 0x03083002ff0075a7 */ /* 0x000e640008040146 */
[----:B-1----:R-:W-:Y:S05]  /*9160*/  @!P2 BRA `(.L_x_1198) ;  /* 0x000001240008a947 */ /* 0x002fea0003800000 */
.L_x_1197:
        /* <DEDUP_REMOVED lines=165> */
.L_x_1199:
[----:B------:R-:W-:Y:S01]  /*9bc0*/  ULEA UR11, UR4, UR38, 0x3 ;  /* 0x00000026040b7291 */ /* 0x000fe2000f8e183f */
[----:B------:R-:W-:-:S05]  /*9bd0*/  IMAD.U32 R0, RZ, RZ, UR7 ;  /* 0x00000007ff007e24 */ /* 0x000fca000f8e00ff */
[----:B------:R-:W-:-:S04]  /*9be0*/  SHF.L.U32 R0, R0, 0x1f, RZ ;  /* 0x0000001f00007819 */ /* 0x000fc800000006ff */
[----:B------:R2:W3:Y:S01]  /*9bf0*/  SYNCS.PHASECHK.TRANS64.TRYWAIT P2, [UR11+0x30850], R0 ;  /* 0x03085000ff0075a7 */ /* 0x0004e2000804014b */
[----:B------:R-:W-:Y:S05]  /*9c00*/  @!P0 BRA `(.L_x_1200) ;  /* 0x0000000000048947 */ /* 0x000fea0003800000 */
[----:B------:R-:W-:Y:S01]  /*9c10*/  BPT.TRAP 0x1 ;  /* 0x000000040000795c */ /* 0x000fe20000300000 */
.L_x_1200:
[----:B---3--:R-:W-:Y:S05]  /*9c20*/  @P2 BRA `(.L_x_1201) ;  /* 0x0000000000082947 */ /* 0x008fea0003800000 */
[----:B------:R-:W3:Y:S02]  /*9c30*/  SYNCS.PHASECHK.TRANS64.TRYWAIT P2, [UR11+0x30850], R0 ;  /* 0x03085000ff0075a7 */ /* 0x000ee4000804014b */
[----:B---3--:R-:W-:Y:S05]  /*9c40*/  @!P2 BRA `(.L_x_1202) ;  /* 0x000001180068a947 */ /* 0x008fea0003800000 */
.L_x_1201:
[----:B------:R-:W-:Y:S01]  /*9c50*/  UIADD3 UR6, UR38, 0x400, URZ ;  /* 0x0000040026067890 */ /* 0x000fe2000fffe03f */
[----:B------:R-:W-:Y:S01]  /*9c60*/  WARPGROUP.ARRIVE ;  /* 0x00000000000079c5 */ /* 0x000fe20000000000 */
[----:B------:R-:W-:Y:S01]  /*9c70*/  UMOV UR7, 0x40000040 ;  /* 0x4000004000077882 */ /* 0x000fe20000000000 */
[----:B0-2---:R-:W-:Y:S01]  /*9c80*/  FMUL.FTZ R0, R120, UR5 ;  /* 0x0000000578007c20 */ /* 0x005fe20008410000 */
[----:B------:R-:W-:Y:S01]  /*9c90*/  USHF.R.U32.HI UR6, URZ, 0x4, UR6 ;  /* 0x000000043f067899 */ /* 0x000fe20008011606 */
[----:B-1----:R-:W-:Y:S01]  /*9ca0*/  FMUL.FTZ R2, R121, UR5 ;  /* 0x0000000579027c20 */ /* 0x002fe20008410000 */
[----:B------:R-:W-:Y:S01]  /*9cb0*/  FMUL.FTZ R15, R124, UR5 ;  /* 0x000000057c0f7c20 */ /* 0x000fe20008410000 */
[----:B------:R-:W-:Y:S01]  /*9cc0*/  FMUL.FTZ R21, R125, UR5 ;  /* 0x000000057d157c20 */ /* 0x000fe20008410000 */
[----:B------:R-:W-:Y:S01]  /*9cd0*/  ULOP3.LUT UR6, UR6, 0x3fff, URZ, 0xc0, !UPT ;  /* 0x00003fff06067892 */ /* 0x000fe2000f8ec03f */
[----:B------:R-:W0:Y:S01]  /*9ce0*/  MUFU.TANH R0, R0 ;  /* 0x0000000000007308 */ /* 0x000e220000002400 */
[----:B------:R-:W-:Y:S01]  /*9cf0*/  FMUL.FTZ R121, R128, UR5 ;  /* 0x0000000580797c20 */ /* 0x000fe20008410000 */
[----:B------:R-:W-:Y:S01]  /*9d00*/  FMUL.FTZ R11, R122, UR5 ;  /* 0x000000057a0b7c20 */ /* 0x000fe20008410000 */
[----:B------:R-:W-:Y:S01]  /*9d10*/  ULOP3.LUT UR6, UR6, 0x3000000, URZ, 0xfc, !UPT ;  /* 0x0300000006067892 */ /* 0x000fe2000f8efc3f */
[----:B------:R-:W-:Y:S01]  /*9d20*/  FMUL.FTZ R122, R129, UR5 ;  /* 0x00000005817a7c20 */ /* 0x000fe20008410000 */
[----:B------:R-:W-:Y:S01]  /*9d30*/  FMUL.FTZ R125, R132, UR5 ;  /* 0x00000005847d7c20 */ /* 0x000fe20008410000 */
[----:B------:R-:W-:Y:S01]  /*9d40*/  FMUL.FTZ R14, R126, UR5 ;  /* 0x000000057e0e7c20 */ /* 0x000fe20008410000 */
[----:B------:R-:W-:Y:S01]  /*9d50*/  UIMAD UR4, UR4, 0x900, UR6 ;  /* 0x00000900040478a4 */ /* 0x000fe2000f8e0206 */
[----:B------:R-:W1:Y:S01]  /*9d60*/  MUFU.TANH R2, R2 ;  /* 0x0000000200027308 */ /* 0x000e620000002400 */
        /* <DEDUP_REMOVED lines=9> */
[----:B------:R-:W2:Y:S01]  /*9e00*/  MUFU.TANH R15, R15 ;  /* 0x0000000f000f7308 */ /* 0x000ea20000002400 */
[----:B------:R-:W-:Y:S01]  /*9e10*/  UMOV UR7, 0x40000040 ;  /* 0x4000004000077882 */ /* 0x000fe20000000000 */
[----:B0-----:R-:W-:Y:S01]  /*9e20*/  FMNMX.FTZ R3, R0, R9, !PT ;  /* 0x0000000900037209 */ /* 0x001fe20007810000 */
[----:B------:R-:W-:Y:S01]  /*9e30*/  FMUL.FTZ R134, R141, UR5 ;  /* 0x000000058d867c20 */ /* 0x000fe20008410000 */
[----:B------:R-:W-:Y:S01]  /*9e40*/  FMUL.FTZ R20, R127, UR5 ;  /* 0x000000057f147c20 */ /* 0x000fe20008410000 */
[----:B------:R-:W-:Y:S01]  /*9e50*/  FMUL.FTZ R127, R135, UR5 ;  /* 0x00000005877f7c20 */ /* 0x000fe20008410000 */
[----:B------:R-:W-:Y:S01]  /*9e60*/  FMUL.FTZ R135, R144, UR5 ;  /* 0x0000000590877c20 */ /* 0x000fe20008410000 */
[----:B-1----:R-:W-:Y:S01]  /*9e70*/  FMNMX.FTZ R12, R2, R3, !PT ;  /* 0x00000003020c7209 */ /* 0x002fe20007810000 */
        /* <DEDUP_REMOVED lines=21> */
[----:B------:R-:W-:Y:S01]  /*9fd0*/  UMOV UR10, UR50 ;  /* 0x00000032000a7c82 */ /* 0x000fe20008000000 */
        /* <DEDUP_REMOVED lines=17> */
[C---:B------:R-:W-:Y:S01]  /*a0f0*/  ISETP.GT.AND P2, PT, R8.reuse, UR39, PT ;  /* 0x0000002708007c0c */ /* 0x040fe2000bf44270 */
[----:B------:R-:W2:Y:S01]  /*a100*/  MUFU.TANH R128, R128 ;  /* 0x0000008000807308 */ /* 0x000ea20000002400 */
[----:B0-----:R-:W-:Y:S01]  /*a110*/  FMNMX.FTZ R3, R125, R12, !PT ;  /* 0x0000000c7d037209 */ /* 0x001fe20007810000 */
[----:B------:R-:W-:-:S06]  /*a120*/  VIADD R8, R8, 0xffffffff ;  /* 0xffffffff08087836 */ /* 0x000fcc0000000000 */
        /* <DEDUP_REMOVED lines=33> */
[----:B--2---:R-:W-:-:S05]  /*a340*/  FMNMX.FTZ R3, R148, R3, !PT ;  /* 0x0000000394037209 */ /* 0x004fca0007810000 */
[----:B------:R-:W2:Y:S02]  /*a350*/  SHFL.BFLY PT, R12, R3, 0x2, 0x1f ;  /* 0x0c401f00030c7f89 */ /* 0x000ea400000e0000 */
[----:B------:R-:W3:Y:S01]  /*a360*/  MUFU.TANH R14, R14 ;  /* 0x0000000e000e7308 */ /* 0x000ee20000002400 */
[----:B0-----:R-:W-:-:S07]  /*a370*/  FMNMX.FTZ R160, R11, R10, !PT ;  /* 0x0000000a0ba07209 */ /* 0x001fce0007810000 */
[----:B------:R-:W0:Y:S01]  /*a380*/  MUFU.TANH R20, R20 ;  /* 0x0000001400147308 */ /* 0x000e220000002400 */
[----:B-1----:R-:W-:Y:S01]  /*a390*/  FMNMX.FTZ R161, R13, R160, !PT ;  /* 0x000000a00da17209 */ /* 0x002fe20007810000 */
[----:B------:R-:W-:Y:S02]  /*a3a0*/  WARPGROUP.DEPBAR.LE gsb0, 0x0 ;  /* 0x00008000000079c5 */ /* 0x000fe40000010000 */
[----:B------:R-:W-:-:S04]  /*a3b0*/  WARPGROUP.ARRIVE ;  /* 0x00000000000079c5 */ /* 0x000fc80000000000 */
[----:B------:R-:W1:Y:S01]  /*a3c0*/  MUFU.TANH R120, R120 ;  /* 0x0000007800787308 */ /* 0x000e620000002400 */
[----:B---3--:R-:W-:Y:S01]  /*a3d0*/  FMNMX.FTZ R161, R14, R161, !PT ;  /* 0x000000a10ea17209 */ /* 0x008fe20007810000 */
[----:B------:R-:W-:Y:S01]  /*a3e0*/  HGMMA.64x192x16.F32.BF16 R24, R184, gdesc[UR4].tnspB, R24, gsb0 ;  /* 0x42e00004b8187df0 */ /* 0x000fe20008001818 */
[----:B------:R-:W-:Y:S01]  /*a3f0*/  UIADD3 UR6, UR4, 0x100, URZ ;  /* 0x0000010004067890 */ /* 0x000fe2000fffe03f */
[----:B--2---:R-:W-:Y:S01]  /*a400*/  FMNMX.FTZ R12, R3, R12, !PT ;  /* 0x0000000c030c7209 */ /* 0x004fe20007810000 */
[----:B------:R-:W-:-:S03]  /*a410*/  UMOV UR7, 0x40000040 ;  /* 0x4000004000077882 */ /* 0x000fc60000000000 */
[----:B------:R-:W2:Y:S01]  /*a420*/  MUFU.TANH R123, R123 ;  /* 0x0000007b007b7308 */ /* 0x000ea20000002400 */
[----:B0-----:R-:W-:Y:S01]  /*a430*/  FMNMX.FTZ R161, R20, R161, !PT ;  /* 0x000000a114a17209 */ /* 0x001fe20007810000 */
[----:B------:R-:W0:Y:S06]  /*a440*/  SHFL.BFLY PT, R3, R12, 0x1, 0x1f ;  /* 0x0c201f000c037f89 */ /* 0x000e2c00000e0000 */
[----:B------:R-:W3:Y:S08]  /*a450*/  MUFU.TANH R124, R124 ;  /* 0x0000007c007c7308 */ /* 0x000ef00000002400 */
[----:B------:R-:W4:Y:S08]  /*a460*/  MUFU.TANH R127, R127 ;  /* 0x0000007f007f7308 */ /* 0x000f300000002400 */
[----:B------:R-:W5:Y:S01]  /*a470*/  MUFU.TANH R129, R129 ;  /* 0x0000008100817308 */ /* 0x000f620000002400 */
[----:B0-----:R-:W-:-:S05]  /*a480*/  FMNMX.FTZ R3, R12, R3, !PT ;  /* 0x000000030c037209 */ /* 0x001fca0007810000 */
[----:B------:R-:W-:Y:S02]  /*a490*/  FADD.FTZ R9, -R3, R9 ;  /* 0x0000000903097221 */ /* 0x000fe40000010100 */
[----:B------:R-:W0:Y:S02]  /*a4a0*/  MUFU.TANH R131, R131 ;  /* 0x0000008300837308 */ /* 0x000e240000002400 */
[----:B------:R-:W-:Y:S01]  /*a4b0*/  FMUL.FTZ R12, R9, UR10 ;  /* 0x0000000a090c7c20 */ /* 0x000fe20008410000 */
[----:B------:R-:W-:-:S04]  /*a4c0*/  FMUL.FTZ R9, R3, UR10 ;  /* 0x0000000a03097c20 */ /* 0x000fc80008410000 */
[--C-:B------:R-:W-:Y:S01]  /*a4d0*/  FFMA.FTZ R188, R0, UR10, -R9.reuse ;  /* 0x0000000a00bc7c23 */ /* 0x100fe20008010809 */
[----:B-1----:R-:W-:Y:S01]  /*a4e0*/  FMNMX.FTZ R0, R120, R161, !PT ;  /* 0x000000a178007209 */ /* 0x002fe20007810000 */
[--C-:B------:R-:W-:Y:S01]  /*a4f0*/  FFMA.FTZ R190, R15, UR10, -R9.reuse ;  /* 0x0000000a0fbe7c23 */ /* 0x100fe20008010809 */
[----:B------:R-:W1:Y:S01]  /*a500*/  MUFU.TANH R132, R132 ;  /* 0x0000008400847308 */ /* 0x000e620000002400 */
[--C-:B------:R-:W-:Y:S01]  /*a510*/  FFMA.FTZ R161, R21, UR10, -R9.reuse ;  /* 0x0000000a15a17c23 */ /* 0x100fe20008010809 */
[----:B--2---:R-:W-:Y:S01]  /*a520*/  FMNMX.FTZ R15, R123, R0, !PT ;  /* 0x000000007b0f7209 */ /* 0x004fe20007810000 */
[--C-:B------:R-:W-:Y:S01]  /*a530*/  FFMA.FTZ R160, R2, UR10, -R9.reuse ;  /* 0x0000000a02a07c23 */ /* 0x100fe20008010809 */
[--C-:B------:R-:W-:Y:S01]  /*a540*/  FFMA.FTZ R134, R134, UR10, -R9.reuse ;  /* 0x0000000a86867c23 */ /* 0x100fe20008010809 */
[----:B------:R-:W-:Y:S01]  /*a550*/  FFMA.FTZ R149, R149, UR10, -R9 ;  /* 0x0000000a95957c23 */ /* 0x000fe20008010809 */
[----:B---3--:R-:W-:Y:S02]  /*a560*/  FMNMX.FTZ R0, R124, R15, !PT ;  /* 0x0000000f7c007209 */ /* 0x008fe40007810000 */
[----:B------:R-:W2:Y:S02]  /*a570*/  MUFU.TANH R143, R143 ;  /* 0x0000008f008f7308 */ /* 0x000ea40000002400 */
[----:B----4-:R-:W-:-:S04]  /*a580*/  FMNMX.FTZ R0, R127, R0, !PT ;  /* 0x000000007f007209 */ /* 0x010fc80007810000 */
[----:B-----5:R-:W-:Y:S02]  /*a590*/  FMNMX.FTZ R0, R129, R0, !PT ;  /* 0x0000000081007209 */ /* 0x020fe40007810000 */
[----:B------:R-:W3:Y:S02]  /*a5a0*/  MUFU.TANH R146, R146 ;  /* 0x0000009200927308 */ /* 0x000ee40000002400 */
[----:B0-----:R-:W-:-:S04]  /*a5b0*/  FMNMX.FTZ R15, R131, R0, !PT ;  /* 0x00000000830f7209 */ /* 0x001fc80007810000 */
[----:B-1----:R-:W-:Y:S01]  /*a5c0*/  FMNMX.FTZ R0, R132, R15, !PT ;  /* 0x0000000f84007209 */ /* 0x002fe20007810000 */
[--C-:B------:R-:W-:Y:S01]  /*a5d0*/  FFMA.FTZ R15, R122, UR10, -R9.reuse ;  /* 0x0000000a7a0f7c23 */ /* 0x100fe20008010809 */
[----:B------:R-:W0:Y:S01]  /*a5e0*/  MUFU.TANH R147, R147 ;  /* 0x0000009300937308 */ /* 0x000e220000002400 */
[----:B------:R-:W-:Y:S01]  /*a5f0*/  FFMA.FTZ R122, R144, UR10, -R9 ;  /* 0x0000000a907a7c23 */ /* 0x000fe20008010809 */
[----:B--2---:R-:W-:-:S06]  /*a600*/  FMNMX.FTZ R21, R143, R0, !PT ;  /* 0x000000008f157209 */ /* 0x004fcc0007810000 */
[----:B------:R-:W1:Y:S01]  /*a610*/  MUFU.TANH R150, R150 ;  /* 0x0000009600967308 */ /* 0x000e620000002400 */
[----:B---3--:R-:W-:-:S07]  /*a620*/  FMNMX.FTZ R0, R146, R21, !PT ;  /* 0x0000001592007209 */ /* 0x008fce0007810000 */
[----:B------:R-:W-:Y:S01]  /*a630*/  MUFU.TANH R151, R151 ;  /* 0x0000009700977308 */ /* 0x000fe20000002400 */
[----:B0-----:R-:W-:-:S07]  /*a640*/  FMNMX.FTZ R21, R147, R0, !PT ;  /* 0x0000000093157209 */ /* 0x001fce0007810000 */
[----:B------:R-:W-:Y:S01]  /*a650*/  MUFU.TANH R152, R152 ;  /* 0x0000009800987308 */ /* 0x000fe20000002400 */
[----:B-1----:R-:W-:Y:S01]  /*a660*/  FMNMX.FTZ R0, R150, R21, !PT ;  /* 0x0000001596007209 */ /* 0x002fe20007810000 */
[--C-:B------:R-:W-:Y:S01]  /*a670*/  FFMA.FTZ R21, R126, UR10, -R9.reuse ;  /* 0x0000000a7e157c23 */ /* 0x100fe20008010809 */
[----:B------:R-:W-:-:S05]  /*a680*/  FFMA.FTZ R126, R138, UR10, -R9 ;  /* 0x0000000a8a7e7c23 */ /* 0x000fca0008010809 */
[----:B------:R-:W-:Y:S08]  /*a690*/  MUFU.TANH R153, R153 ;  /* 0x0000009900997308 */ /* 0x000ff00000002400 */
[----:B------:R-:W-:Y:S08]  /*a6a0*/  MUFU.TANH R154, R154 ;  /* 0x0000009a009a7308 */ /* 0x000ff00000002400 */
[----:B------:R-:W-:Y:S08]  /*a6b0*/  MUFU.TANH R155, R155 ;  /* 0x0000009b009b7308 */ /* 0x000ff00000002400 */
[----:B------:R-:W-:Y:S08]  /*a6c0*/  MUFU.TANH R156, R156 ;  /* 0x0000009c009c7308 */ /* 0x000ff00000002400 */
[----:B------:R-:W-:Y:S08]  /*a6d0*/  MUFU.TANH R157, R157 ;  /* 0x0000009d009d7308 */ /* 0x000ff00000002400 */
[----:B------:R-:W-:Y:S08]  /*a6e0*/  MUFU.TANH R158, R158 ;  /* 0x0000009e009e7308 */ /* 0x000ff00000002400 */
[----:B------:R-:W-:Y:S08]  /*a6f0*/  MUFU.TANH R159, R159 ;  /* 0x0000009f009f7308 */ /* 0x000ff00000002400 */
[----:B------:R-:W-:Y:S08]  /*a700*/  MUFU.EX2 R12, R12 ;  /* 0x0000000c000c7308 */ /* 0x000ff00000000800 */
[----:B------:R-:W0:Y:S08]  /*a710*/  MUFU.EX2 R188, R188 ;  /* 0x000000bc00bc7308 */ /* 0x000e300000000800 */
[----:B------:R-:W1:Y:S08]  /*a720*/  MUFU.EX2 R160, R160 ;  /* 0x000000a000a07308 */ /* 0x000e700000000800 */
[----:B------:R-:W2:Y:S01]  /*a730*/  MUFU.EX2 R190, R190 ;  /* 0x000000be00be7308 */ /* 0x000ea20000000800 */
[----:B0-----:R-:W-:-:S07]  /*a740*/  FFMA.FTZ R7, R12, R7, R188 ;  /* 0x000000070c077223 */ /* 0x001fce00000100bc */
[----:B------:R-:W0:Y:S01]  /*a750*/  MUFU.EX2 R161, R161 ;  /* 0x000000a100a17308 */ /* 0x000e220000000800 */
[C---:B-1----:R-:W-:Y:S01]  /*a760*/  FADD.FTZ R7, R160.reuse, R7 ;  /* 0x00000007a0077221 */ /* 0x042fe20000010000 */
[----:B------:R-:W-:-:S06]  /*a770*/  F2FP.BF16.F32.PACK_AB R188, R160, R188 ;  /* 0x000000bca0bc723e */ /* 0x000fcc00000010ff */
[----:B------:R-:W-:Y:S01]  /*a780*/  MUFU.EX2 R15, R15 ;  /* 0x0000000f000f7308 */ /* 0x000fe20000000800 */
[----:B------:R-:W-:Y:S02]  /*a790*/  WARPGROUP.DEPBAR.LE gsb0, 0x0 ;  /* 0x00008000000079c5 */ /* 0x000fe40000010000 */
[----:B------:R-:W-:Y:S01]  /*a7a0*/  WARPGROUP.ARRIVE ;  /* 0x00000000000079c5 */ /* 0x000fe20000000000 */
[--C-:B------:R-:W-:Y:S01]  /*a7b0*/  FFMA.FTZ R184, R121, UR10, -R9.reuse ;  /* 0x0000000a79b87c23 */ /* 0x100fe20008010809 */
[----:B------:R-:W-:Y:S01]  /*a7c0*/  FMNMX.FTZ R121, R151, R0, !PT ;  /* 0x0000000097797209 */ /* 0x000fe20007810000 */
[----:B------:R-:W-:Y:S02]  /*a7d0*/  FFMA.FTZ R186, R125, UR10, -R9 ;  /* 0x0000000a7dba7c23 */ /* 0x000fe40008010809 */
[----:B------:R-:W-:Y:S01]  /*a7e0*/  MUFU.EX2 R21, R21 ;  /* 0x0000001500157308 */ /* 0x000fe20000000800 */
[----:B------:R-:W-:Y:S01]  /*a7f0*/  HGMMA.64x192x16.F32.BF16 R24, R180, gdesc[UR4].tnspB, R24, gsb0 ;  /* 0x42e00004b4187df0 */ /* 0x000fe20008001818 */
[----:B------:R-:W-:Y:S01]  /*a800*/  UIADD3 UR6, UR4, 0x180, URZ ;  /* 0x0000018004067890 */ /* 0x000fe2000fffe03f */
[----:B------:R-:W-:Y:S01]  /*a810*/  FMNMX.FTZ R0, R152, R121, !PT ;  /* 0x0000007998007209 */ /* 0x000fe20007810000 */
[----:B------:R-:W-:-:S03]  /*a820*/  UMOV UR7, 0x40000040 ;  /* 0x4000004000077882 */ /* 0x000fc60000000000 */
[----:B------:R-:W-:Y:S01]  /*a830*/  FMNMX.FTZ R121, R153, R0, !PT ;  /* 0x0000000099797209 */ /* 0x000fe20007810000 */
[----:B------:R-:W-:Y:S03]  /*a840*/  MUFU.EX2 R184, R184 ;  /* 0x000000b800b87308 */ /* 0x000fe60000000800 */
[----:B------:R-:W-:Y:S01]  /*a850*/  FMNMX.FTZ R0, R154, R121, !PT ;  /* 0x000000799a007209 */ /* 0x000fe20007810000 */
[--C-:B------:R-:W-:Y:S01]  /*a860*/  FFMA.FTZ R121, R130, UR10, -R9.reuse ;  /* 0x0000000a82797c23 */ /* 0x100fe20008010809 */
[----:B------:R-:W-:Y:S02]  /*a870*/  FFMA.FTZ R130, R145, UR10, -R9 ;  /* 0x0000000a91827c23 */ /* 0x000fe40008010809 */
[----:B------:R-:W-:Y:S01]  /*a880*/  FMNMX.FTZ R125, R155, R0, !PT ;  /* 0x000000009b7d7209 */ /* 0x000fe20007810000 */
[----:B------:R-:W-:Y:S03]  /*a890*/  MUFU.EX2 R186, R186 ;  /* 0x000000ba00ba7308 */ /* 0x000fe60000000800 */
[----:B------:R-:W-:-:S04]  /*a8a0*/  FMNMX.FTZ R0, R156, R125, !PT ;  /* 0x0000007d9c007209 */ /* 0x000fc80007810000 */
[----:B------:R-:W-:Y:S01]  /*a8b0*/  FMNMX.FTZ R125, R157, R0, !PT ;  /* 0x000000009d7d7209 */ /* 0x000fe20007810000 */
[----:B------:R-:W-:Y:S03]  /*a8c0*/  MUFU.EX2 R121, R121 ;  /* 0x0000007900797308 */ /* 0x000fe60000000800 */
[----:B------:R-:W-:Y:S01]  /*a8d0*/  FMNMX.FTZ R0, R158, R125, !PT ;  /* 0x0000007d9e007209 */ /* 0x000fe20007810000 */
[----:B------:R-:W-:-:S03]  /*a8e0*/  FFMA.FTZ R125, R136, UR10, -R9 ;  /* 0x0000000a887d7c23 */ /* 0x000fc60008010809 */
[----:B------:R-:W-:Y:S01]  /*a8f0*/  FMNMX.FTZ R0, R159, R0, !PT ;  /* 0x000000009f007209 */ /* 0x000fe20007810000 */
        /* <DEDUP_REMOVED lines=10> */
[----:B------:R-:W-:Y:S01]  /*a9a0*/  FFMA.FTZ R128, R142, UR10, -R9 ;  /* 0x0000000a8e807c23 */ /* 0x000fe20008010809 */
[----:B--2---:R-:W-:Y:S01]  /*a9b0*/  FADD.FTZ R142, R190, R7 ;  /* 0x00000007be8e7221 */ /* 0x004fe20000010000 */
[----:B------:R-:W-:Y:S01]  /*a9c0*/  HGMMA.64x192x16.F32.BF16 R24, R176, gdesc[UR4].tnspB, R24, gsb0 ;  /* 0x42e00004b0187df0 */ /* 0x000fe20008001818 */
[----:B------:R-:W-:Y:S01]  /*a9d0*/  UIADD3 UR6, UR4, 0x200, URZ ;  /* 0x0000020004067890 */ /* 0x000fe2000fffe03f */
[----:B------:R-:W-:Y:S01]  /*a9e0*/  MUFU.EX2 R182, R182 ;  /* 0x000000b600b67308 */ /* 0x000fe20000000800 */
[----:B------:R-:W-:Y:S01]  /*a9f0*/  UMOV UR7, 0x40000040 ;  /* 0x4000004000077882 */ /* 0x000fe20000000000 */
[----:B0-----:R-:W-:-:S06]  /*aa00*/  F2FP.BF16.F32.PACK_AB R190, R161, R190 ;  /* 0x000000bea1be723e */ /* 0x001fcc00000010ff */
[----:B------:R-:W-:Y:S08]  /*aa10*/  MUFU.EX2 R180, R180 ;  /* 0x000000b400b47308 */ /* 0x000ff00000000800 */
[----:B------:R-:W-:Y:S08]  /*aa20*/  MUFU.EX2 R133, R133 ;  /* 0x0000008500857308 */ /* 0x000ff00000000800 */
[----:B------:R-:W-:Y:S01]  /*aa30*/  MUFU.EX2 R128, R128 ;  /* 0x0000008000807308 */ /* 0x000fe20000000800 */
[----:B------:R-:W-:-:S02]  /*aa40*/  WARPGROUP.DEPBAR.LE gsb0, 0x0 ;  /* 0x00008000000079c5 */ /* 0x000fc40000010000 */
[----:B------:R-:W-:Y:S01]  /*aa50*/  WARPGROUP.ARRIVE ;  /* 0x00000000000079c5 */ /* 0x000fe20000000000 */
[--C-:B------:R-:W-:Y:S01]  /*aa60*/  FFMA.FTZ R176, R135, UR10, -R9.reuse ;  /* 0x0000000a87b07c23 */ /* 0x100fe20008010809 */
[----:B------:R-:W-:Y:S01]  /*aa70*/  FFMA.FTZ R178, R137, UR10, -R9 ;  /* 0x0000000a89b27c23 */ /* 0x000fe20008010809 */
[----:B------:R-:W0:Y:S03]  /*aa80*/  SHFL.BFLY PT, R135, R0, 0x2, 0x1f ;  /* 0x0c401f0000877f89 */ /* 0x000e2600000e0000 */
[----:B------:R-:W-:Y:S01]  /*aa90*/  HGMMA.64x192x16.F32.BF16 R24, R172, gdesc[UR4].tnspB, R24, gsb0 ;  /* 0x42e00004ac187df0 */ /* 0x000fe20008001818 */
[----:B------:R-:W-:Y:S01]  /*aaa0*/  UIADD3 UR6, UR4, 0x280, URZ ;  /* 0x0000028004067890 */ /* 0x000fe2000fffe03f */
[----:B------:R-:W-:Y:S01]  /*aab0*/  MUFU.EX2 R176, R176 ;  /* 0x000000b000b07308 */ /* 0x000fe20000000800 */
[----:B------:R-:W-:Y:S01]  /*aac0*/  UMOV UR7, 0x40000040 ;  /* 0x4000004000077882 */ /* 0x000fe20000000000 */
[----:B------:R-:W-:-:S06]  /*aad0*/  UMOV UR4, UR37 ;  /* 0x0000002500047c82 */ /* 0x000fcc0008000000 */
[----:B------:R-:W-:Y:S01]  /*aae0*/  MUFU.EX2 R178, R178 ;  /* 0x000000b200b27308 */ /* 0x000fe20000000800 */
[----:B0-----:R-:W-:-:S05]  /*aaf0*/  FMNMX.FTZ R135, R0, R135, !PT ;  /* 0x0000008700877209 */ /* 0x001fca0007810000 */
[----:B------:R-:W0:Y:S02]  /*ab00*/  SHFL.BFLY PT, R2, R135, 0x1, 0x1f ;  /* 0x0c201f0087027f89 */ /* 0x000e2400000e0000 */
[----:B0-----:R-:W-:Y:S02]  /*ab10*/  FMNMX.FTZ R2, R135, R2, !PT ;  /* 0x0000000287027209 */ /* 0x001fe40007810000 */
[----:B------:R-:W-:Y:S03]  /*ab20*/  MUFU.EX2 R135, R149 ;  /* 0x0000009500877308 */ /* 0x000fe60000000800 */
[C---:B------:R-:W-:Y:S01]  /*ab30*/  FADD.FTZ R0, -R2.reuse, R10 ;  /* 0x0000000a02007221 */ /* 0x040fe20000010100 */
[----:B------:R-:W-:-:S03]  /*ab40*/  FMUL.FTZ R10, R2, UR10 ;  /* 0x0000000a020a7c20 */ /* 0x000fc60008410000 */
[----:B------:R-:W-:Y:S01]  /*ab50*/  FMUL.FTZ R0, R0, UR10 ;  /* 0x0000000a00007c20 */ /* 0x000fe20008410000 */
[--C-:B------:R-:W-:Y:S01]  /*ab60*/  FFMA.FTZ R189, R11, UR10, -R10.reuse ;  /* 0x0000000a0bbd7c23 */ /* 0x100fe2000801080a */
[----:B------:R-:W-:Y:S02]  /*ab70*/  IMAD.U32 R11, RZ, RZ, UR37 ;  /* 0x00000025ff0b7e24 */ /* 0x000fe4000f8e00ff */
[--C-:B------:R-:W-:Y:S01]  /*ab80*/  FFMA.FTZ R136, R13, UR10, -R10.reuse ;  /* 0x0000000a0d887c23 */ /* 0x100fe2000801080a */
[--C-:B------:R-:W-:Y:S01]  /*ab90*/  FFMA.FTZ R191, R14, UR10, -R10.reuse ;  /* 0x0000000a0ebf7c23 */ /* 0x100fe2000801080a */
[--C-:B------:R-:W-:Y:S01]  /*aba0*/  FFMA.FTZ R14, R20, UR10, -R10.reuse ;  /* 0x0000000a140e7c23 */ /* 0x100fe2000801080a */
[----:B------:R-:W-:Y:S01]  /*abb0*/  MUFU.EX2 R0, R0 ;  /* 0x0000000000007308 */ /* 0x000fe20000000800 */
[----:B------:R-:W-:Y:S01]  /*abc0*/  @!P1 LEA R11, R11, UR38, 0x3 ;  /* 0x000000260b0b9c11 */ /* 0x000fe2000f8e18ff */
[--C-:B------:R-:W-:Y:S01]  /*abd0*/  FFMA.FTZ R185, R120, UR10, -R10.reuse ;  /* 0x0000000a78b97c23 */ /* 0x100fe2000801080a */
[--C-:B------:R-:W-:Y:S01]  /*abe0*/  FFMA.FTZ R20, R123, UR10, -R10.reuse ;  /* 0x0000000a7b147c23 */ /* 0x100fe2000801080a */
[--C-:B------:R-:W-:Y:S01]  /*abf0*/  FFMA.FTZ R187, R124, UR10, -R10.reuse ;  /* 0x0000000a7cbb7c23 */ /* 0x100fe2000801080a */
[----:B------:R-:W-:Y:S01]  /*ac00*/  FFMA.FTZ R124, R127, UR10, -R10 ;  /* 0x0000000a7f7c7c23 */ /* 0x000fe2000801080a */
[----:B------:R-:W-:-:S02]  /*ac10*/  @!P1 VIADD R11, R11, 0x30840 ;  /* 0x000308400b0b9836 */ /* 0x000fc40000000000 */
[--C-:B------:R-:W-:Y:S01]  /*ac20*/  FFMA.FTZ R181, R129, UR10, -R10.reuse ;  /* 0x0000000a81b57c23 */ /* 0x100fe2000801080a */
[----:B------:R-:W-:Y:S01]  /*ac30*/  MUFU.EX2 R189, R189 ;  /* 0x000000bd00bd7308 */ /* 0x000fe20000000800 */
[--C-:B------:R-:W-:Y:S01]  /*ac40*/  FFMA.FTZ R120, R131, UR10, -R10.reuse ;  /* 0x0000000a83787c23 */ /* 0x100fe2000801080a */
[--C-:B------:R-:W-:Y:S01]  /*ac50*/  FFMA.FTZ R183, R132, UR10, -R10.reuse ;  /* 0x0000000a84b77c23 */ /* 0x100fe2000801080a */
[----:B------:R-:W-:Y:S01]  /*ac60*/  @!P1 PRMT R11, RZ, 0x654, R11 ;  /* 0x00000654ff0b9816 */ /* 0x000fe2000000000b */
        /* <DEDUP_REMOVED lines=9> */
[----:B------:R-:W-:Y:S01]  /*ad00*/  FFMA.FTZ R158, R158, UR10, -R10 ;  /* 0x0000000a9e9e7c23 */ /* 0x000fe2000801080a */
[----:B------:R-:W-:-:S02]  /*ad10*/  IMAD.U32 R13, RZ, RZ, UR11 ;  /* 0x0000000bff0d7e24 */ /* 0x000fc4000f8e00ff */
[----:B------:R-:W-:Y:S02]  /*ad20*/  MUFU.EX2 R191, R191 ;  /* 0x000000bf00bf7308 */ /* 0x000fe40000000800 */
[----:B------:R-:W-:-:S05]  /*ad30*/  @!P1 VIADD R13, R13, 0x30860 ;  /* 0x000308600d0d9836 */ /* 0x000fca0000000000 */
[----:B------:R-:W-:Y:S01]  /*ad40*/  @!P1 PRMT R13, RZ, 0x654, R13 ;  /* 0x00000654ff0d9816 */ /* 0x000fe2000000000d */
        /* <DEDUP_REMOVED lines=13> */
[----:B------:R-:W0:Y:S01]  /*ae20*/  MUFU.EX2 R155, R155 ;  /* 0x0000009b009b7308 */ /* 0x000e220000000800 */
[----:B------:R-:W-:-:S02]  /*ae30*/  WARPGROUP.DEPBAR.LE gsb0, 0x0 ;  /* 0x00008000000079c5 */ /* 0x000fc40000010000 */
[----:B------:R-:W-:Y:S01]  /*ae40*/  WARPGROUP.ARRIVE ;  /* 0x00000000000079c5 */ /* 0x000fe20000000000 */
[--C-:B------:R-:W-:Y:S01]  /*ae50*/  FFMA.FTZ R172, R139, UR10, -R9.reuse ;  /* 0x0000000a8bac7c23 */ /* 0x100fe20008010809 */
[----:B------:R-:W-:Y:S01]  /*ae60*/  FFMA.FTZ R173, R152, UR10, -R10 ;  /* 0x0000000a98ad7c23 */ /* 0x000fe2000801080a */
[--C-:B------:R-:W-:Y:S02]  /*ae70*/  FFMA.FTZ R174, R141, UR10, -R9.reuse ;  /* 0x0000000a8dae7c23 */ /* 0x100fe40008010809 */
[----:B------:R-:W-:Y:S01]  /*ae80*/  MUFU.EX2 R156, R156 ;  /* 0x0000009c009c7308 */ /* 0x000fe20000000800 */
[----:B------:R-:W-:Y:S01]  /*ae90*/  FFMA.FTZ R9, R148, UR10, -R9 ;  /* 0x0000000a94097c23 */ /* 0x000fe20008010809 */
[----:B------:R-:W-:Y:S01]  /*aea0*/  HGMMA.64x192x16.F32.BF16 R24, R168, gdesc[UR4].tnspB, R24, gsb0 ;  /* 0x42e00004a8187df0 */ /* 0x000fe20008001818 */
[----:B------:R-:W-:Y:S01]  /*aeb0*/  UMOV UR7, UR36 ;  /* 0x0000002400077c82 */ /* 0x000fe20008000000 */
[----:B0-----:R-:W-:-:S04]  /*aec0*/  F2FP.BF16.F32.PACK_AB R175, R155, R154 ;  /* 0x0000009a9baf723e */ /* 0x001fc800000010ff */
[----:B------:R-:W-:Y:S08]  /*aed0*/  MUFU.EX2 R172, R172 ;  /* 0x000000ac00ac7308 */ /* 0x000ff00000000800 */
[----:B------:R-:W-:Y:S08]  /*aee0*/  MUFU.EX2 R173, R173 ;  /* 0x000000ad00ad7308 */ /* 0x000ff00000000800 */
[----:B------:R-:W-:Y:S08]  /*aef0*/  MUFU.EX2 R174, R174 ;  /* 0x000000ae00ae7308 */ /* 0x000ff00000000800 */
[----:B------:R-:W-:Y:S08]  /*af00*/  MUFU.EX2 R157, R157 ;  /* 0x0000009d009d7308 */ /* 0x000ff00000000800 */
[----:B------:R-:W-:Y:S08]  /*af10*/  MUFU.EX2 R158, R158 ;  /* 0x0000009e009e7308 */ /* 0x000ff00000000800 */
[----:B------:R-:W0:Y:S01]  /*af20*/  MUFU.EX2 R9, R9 ;  /* 0x0000000900097308 */ /* 0x000e220000000800 */
[----:B------:R-:W-:-:S02]  /*af30*/  WARPGROUP.DEPBAR.LE gsb0, 0x0 ;  /* 0x00008000000079c5 */ /* 0x000fc40000010000 */
[----:B------:R1:W-:Y:S01]  /*af40*/  @!P1 SYNCS.ARRIVE.TRANS64.RED.A1T0 RZ, [R11+URZ], RZ ;  /* 0x000000ff0bff99a7 */ /* 0x0003e2000810043f */
[----:B0-----:R-:W-:Y:S02]  /*af50*/  F2FP.BF16.F32.PACK_AB R170, R9, R135 ;  /* 0x0000008709aa723e */ /* 0x001fe400000010ff */
[----:B------:R-:W-:Y:S02]  /*af60*/  F2FP.BF16.F32.PACK_AB R168, R130, R122 ;  /* 0x0000007a82a8723e */ /* 0x000fe400000010ff */
[----:B------:R-:W-:Y:S01]  /*af70*/  F2FP.BF16.F32.PACK_AB R169, R157, R156 ;  /* 0x0000009c9da9723e */ /* 0x000fe200000010ff */
[----:B-1----:R-:W-:Y:S01]  /*af80*/  FFMA.FTZ R11, R0, R6, R189 ;  /* 0x00000006000b7223 */ /* 0x002fe200000100bd */
[----:B------:R-:W-:Y:S01]  /*af90*/  FFMA.FTZ R6, R151, UR10, -R10 ;  /* 0x0000000a97067c23 */ /* 0x000fe2000801080a */
[----:B------:R0:W-:Y:S01]  /*afa0*/  @!P1 SYNCS.ARRIVE.TRANS64.RED.A1T0 RZ, [R13+URZ], RZ ;  /* 0x000000ff0dff99a7 */ /* 0x0001e2000810043f */
[C---:B------:R-:W-:Y:S01]  /*afb0*/  F2FP.BF16.F32.PACK_AB R189, R136.reuse, R189 ;  /* 0x000000bd88bd723e */ /* 0x040fe200000010ff */
[----:B------:R-:W-:Y:S01]  /*afc0*/  FADD.FTZ R140, R136, R11 ;  /* 0x0000000b888c7221 */ /* 0x000fe20000010000 */
[----:B------:R-:W-:-:S02]  /*afd0*/  FADD.FTZ R11, R161, R142 ;  /* 0x0000008ea10b7221 */ /* 0x000fc40000010000 */
[----:B------:R-:W1:Y:S01]  /*afe0*/  MUFU.EX2 R6, R6 ;  /* 0x0000000600067308 */ /* 0x000e620000000800 */
[----:B------:R-:W-:Y:S01]  /*aff0*/  FADD.FTZ R7, R191, R140 ;  /* 0x0000008cbf077221 */ /* 0x000fe20000010000 */
[----:B------:R-:W-:Y:S01]  /*b000*/  FADD.FTZ R144, R184, R11 ;  /* 0x0000000bb8907221 */ /* 0x000fe20000010000 */
[C---:B------:R-:W-:Y:S01]  /*b010*/  F2FP.BF16.F32.PACK_AB R191, R14.reuse, R191 ;  /* 0x000000bf0ebf723e */ /* 0x040fe200000010ff */
[----:B------:R-:W-:Y:S01]  /*b020*/  FFMA.FTZ R140, R153, UR10, -R10 ;  /* 0x0000000a998c7c23 */ /* 0x000fe2000801080a */
[----:B------:R-:W-:Y:S01]  /*b030*/  FADD.FTZ R142, R14, R7 ;  /* 0x000000070e8e7221 */ /* 0x000fe20000010000 */
[----:B------:R-:W-:Y:S01]  /*b040*/  FADD.FTZ R11, R15, R144 ;  /* 0x000000900f0b7221 */ /* 0x000fe20000010000 */
[----:B------:R-:W-:Y:S01]  /*b050*/  FFMA.FTZ R10, R159, UR10, -R10 ;  /* 0x0000000a9f0a7c23 */ /* 0x000fe2000801080a */
[----:B------:R-:W-:Y:S01]  /*b060*/  F2FP.BF16.F32.PACK_AB R184, R15, R184 ;  /* 0x000000b80fb8723e */ /* 0x000fe200000010ff */
[----:B------:R-:W-:Y:S01]  /*b070*/  FADD.FTZ R7, R185, R142 ;  /* 0x0000008eb9077221 */ /* 0x000fe20000010000 */
[----:B------:R-:W-:Y:S01]  /*b080*/  FADD.FTZ R144, R186, R11 ;  /* 0x0000000bba907221 */ /* 0x000fe20000010000 */
[C---:B------:R-:W-:Y:S01]  /*b090*/  F2FP.BF16.F32.PACK_AB R185, R20.reuse, R185 ;  /* 0x000000b914b9723e */ /* 0x040fe200000010ff */
[----:B------:R-:W2:Y:S01]  /*b0a0*/  MUFU.EX2 R140, R140 ;  /* 0x0000008c008c7308 */ /* 0x000ea20000000800 */
[----:B------:R-:W-:Y:S01]  /*b0b0*/  FADD.FTZ R142, R20, R7 ;  /* 0x00000007148e7221 */ /* 0x000fe20000010000 */
[C---:B------:R-:W-:Y:S01]  /*b0c0*/  FADD.FTZ R11, R21.reuse, R144 ;  /* 0x00000090150b7221 */ /* 0x040fe20000010000 */
[----:B------:R-:W-:-:S02]  /*b0d0*/  F2FP.BF16.F32.PACK_AB R186, R21, R186 ;  /* 0x000000ba15ba723e */ /* 0x000fc400000010ff */
[----:B------:R-:W-:Y:S01]  /*b0e0*/  FADD.FTZ R7, R187, R142 ;  /* 0x0000008ebb077221 */ /* 0x000fe20000010000 */
[----:B------:R-:W-:Y:S01]  /*b0f0*/  FADD.FTZ R144, R180, R11 ;  /* 0x0000000bb4907221 */ /* 0x000fe20000010000 */
[C---:B------:R-:W-:Y:S01]  /*b100*/  F2FP.BF16.F32.PACK_AB R187, R124.reuse, R187 ;  /* 0x000000bb7cbb723e */ /* 0x040fe200000010ff */
[----:B------:R3:W4:Y:S01]  /*b110*/  MUFU.EX2 R171, R10 ;  /* 0x0000000a00ab7308 */ /* 0x0007220000000800 */
[----:B------:R-:W-:Y:S01]  /*b120*/  FADD.FTZ R142, R124, R7 ;  /* 0x000000077c8e7221 */ /* 0x000fe20000010000 */
[C---:B------:R-:W-:Y:S01]  /*b130*/  FADD.FTZ R11, R121.reuse, R144 ;  /* 0x00000090790b7221 */ /* 0x040fe20000010000 */
[----:B------:R-:W-:Y:S02]  /*b140*/  F2FP.BF16.F32.PACK_AB R180, R121, R180 ;  /* 0x000000b479b4723e */ /* 0x000fe400000010ff */
[----:B------:R-:W-:Y:S01]  /*b150*/  FADD.FTZ R7, R181, R142 ;  /* 0x0000008eb5077221 */ /* 0x000fe20000010000 */
[----:B------:R-:W-:Y:S01]  /*b160*/  FADD.FTZ R11, R182, R11 ;  /* 0x0000000bb60b7221 */ /* 0x000fe20000010000 */
[----:B------:R-:W-:-:S02]  /*b170*/  F2FP.BF16.F32.PACK_AB R181, R120, R181 ;  /* 0x000000b578b5723e */ /* 0x000fc400000010ff */
[----:B------:R-:W-:Y:S01]  /*b180*/  FADD.FTZ R142, R120, R7 ;  /* 0x00000007788e7221 */ /* 0x000fe20000010000 */
[C---:B------:R-:W-:Y:S01]  /*b190*/  FADD.FTZ R11, R134.reuse, R11 ;  /* 0x0000000b860b7221 */ /* 0x040fe20000010000 */
[----:B------:R-:W-:Y:S02]  /*b1a0*/  F2FP.BF16.F32.PACK_AB R182, R134, R182 ;  /* 0x000000b686b6723e */ /* 0x000fe400000010ff */
[----:B------:R-:W-:Y:S01]  /*b1b0*/  FADD.FTZ R7, R183, R142 ;  /* 0x0000008eb7077221 */ /* 0x000fe20000010000 */
[----:B------:R-:W-:Y:S01]  /*b1c0*/  FADD.FTZ R20, R176, R11 ;  /* 0x0000000bb0147221 */ /* 0x000fe20000010000 */
[C---:B------:R-:W-:Y:S02]  /*b1d0*/  F2FP.BF16.F32.PACK_AB R183, R132.reuse, R183 ;  /* 0x000000b784b7723e */ /* 0x040fe400000010ff */
[----:B------:R-:W-:Y:S01]  /*b1e0*/  FADD.FTZ R14, R132, R7 ;  /* 0x00000007840e7221 */ /* 0x000fe20000010000 */
[C---:B------:R-:W-:Y:S01]  /*b1f0*/  FADD.FTZ R11, R125.reuse, R20 ;  /* 0x000000147d0b7221 */ /* 0x040fe20000010000 */
[----:B------:R-:W-:-:S02]  /*b200*/  F2FP.BF16.F32.PACK_AB R176, R125, R176 ;  /* 0x000000b07db0723e */ /* 0x000fc400000010ff */
[----:B------:R-:W-:Y:S01]  /*b210*/  FADD.FTZ R7, R177, R14 ;  /* 0x0000000eb1077221 */ /* 0x000fe20000010000 */
[----:B------:R-:W-:Y:S01]  /*b220*/  FADD.FTZ R11, R178, R11 ;  /* 0x0000000bb20b7221 */ /* 0x000fe20000010000 */
[C---:B------:R-:W-:Y:S02]  /*b230*/  F2FP.BF16.F32.PACK_AB R177, R138.reuse, R177 ;  /* 0x000000b18ab1723e */ /* 0x040fe400000010ff */
[----:B------:R-:W-:Y:S01]  /*b240*/  FADD.FTZ R14, R138, R7 ;  /* 0x000000078a0e7221 */ /* 0x000fe20000010000 */
[C---:B------:R-:W-:Y:S01]  /*b250*/  FADD.FTZ R11, R126.reuse, R11 ;  /* 0x0000000b7e0b7221 */ /* 0x040fe20000010000 */
[----:B------:R-:W-:Y:S02]  /*b260*/  F2FP.BF16.F32.PACK_AB R178, R126, R178 ;  /* 0x000000b27eb2723e */ /* 0x000fe400000010ff */
[----:B------:R-:W-:Y:S01]  /*b270*/  FADD.FTZ R7, R179, R14 ;  /* 0x0000000eb3077221 */ /* 0x000fe20000010000 */
[----:B------:R-:W-:Y:S01]  /*b280*/  FADD.FTZ R20, R172, R11 ;  /* 0x0000000bac147221 */ /* 0x000fe20000010000 */
[----:B-1----:R-:W-:-:S02]  /*b290*/  F2FP.BF16.F32.PACK_AB R179, R6, R179 ;  /* 0x000000b306b3723e */ /* 0x002fc400000010ff */
[----:B------:R-:W-:Y:S01]  /*b2a0*/  FADD.FTZ R14, R6, R7 ;  /* 0x00000007060e7221 */ /* 0x000fe20000010000 */
[C---:B------:R-:W-:Y:S01]  /*b2b0*/  FADD.FTZ R11, R133.reuse, R20 ;  /* 0x00000014850b7221 */ /* 0x040fe20000010000 */
[----:B------:R-:W-:Y:S02]  /*b2c0*/  F2FP.BF16.F32.PACK_AB R172, R133, R172 ;  /* 0x000000ac85ac723e */ /* 0x000fe400000010ff */
[----:B------:R-:W-:Y:S01]  /*b2d0*/  FADD.FTZ R7, R173, R14 ;  /* 0x0000000ead077221 */ /* 0x000fe20000010000 */
[----:B------:R-:W-:Y:S01]  /*b2e0*/  FADD.FTZ R11, R174, R11 ;  /* 0x0000000bae0b7221 */ /* 0x000fe20000010000 */
[C---:B--2---:R-:W-:Y:S02]  /*b2f0*/  F2FP.BF16.F32.PACK_AB R173, R140.reuse, R173 ;  /* 0x000000ad8cad723e */ /* 0x044fe400000010ff */
[----:B------:R-:W-:Y:S01]  /*b300*/  FADD.FTZ R7, R140, R7 ;  /* 0x000000078c077221 */ /* 0x000fe20000010000 */
[C---:B------:R-:W-:Y:S01]  /*b310*/  FADD.FTZ R11, R128.reuse, R11 ;  /* 0x0000000b800b7221 */ /* 0x040fe20000010000 */
[----:B------:R-:W-:-:S02]  /*b320*/  F2FP.BF16.F32.PACK_AB R174, R128, R174 ;  /* 0x000000ae80ae723e */ /* 0x000fc400000010ff */
[----:B------:R-:W-:Y:S01]  /*b330*/  FADD.FTZ R6, R154, R7 ;  /* 0x000000079a067221 */ /* 0x000fe20000010000 */
[----:B------:R-:W-:-:S03]  /*b340*/  FADD.FTZ R11, R122, R11 ;  /* 0x0000000b7a0b7221 */ /* 0x000fc60000010000 */
[----:B------:R-:W-:Y:S01]  /*b350*/  FADD.FTZ R7, R155, R6 ;  /* 0x000000069b077221 */ /* 0x000fe20000010000 */
[----:B------:R-:W-:-:S03]  /*b360*/  FADD.FTZ R6, R130, R11 ;  /* 0x0000000b82067221 */ /* 0x000fc60000010000 */
[----:B------:R-:W-:Y:S01]  /*b370*/  FADD.FTZ R7, R156, R7 ;  /* 0x000000079c077221 */ /* 0x000fe20000010000 */
[----:B------:R-:W-:-:S03]  /*b380*/  FADD.FTZ R6, R135, R6 ;  /* 0x0000000687067221 */ /* 0x000fc60000010000 */
[----:B------:R-:W-:-:S04]  /*b390*/  FADD.FTZ R7, R157, R7 ;  /* 0x000000079d077221 */ /* 0x000fc80000010000 */
[----:B---3--:R-:W-:Y:S01]  /*b3a0*/  FADD.FTZ R10, R158, R7 ;  /* 0x000000079e0a7221 */ /* 0x008fe20000010000 */
[----:B------:R-:W-:Y:S01]  /*b3b0*/  FADD.FTZ R7, R9, R6 ;  /* 0x0000000609077221 */ /* 0x000fe20000010000 */
[----:B------:R-:W-:Y:S02]  /*b3c0*/  IMAD.MOV.U32 R9, RZ, RZ, R3 ;  /* 0x000000ffff097224 */ /* 0x000fe400078e0003 */
[C---:B----4-:R-:W-:Y:S01]  /*b3d0*/  FADD.FTZ R6, R171.reuse, R10 ;  /* 0x0000000aab067221 */ /* 0x050fe20000010000 */
[----:B------:R-:W-:Y:S01]  /*b3e0*/  F2FP.BF16.F32.PACK_AB R171, R171, R158 ;  /* 0x0000009eabab723e */ /* 0x000fe200000010ff */
[----:B------:R-:W-:Y:S01]  /*b3f0*/  IMAD.MOV.U32 R10, RZ, RZ, R2 ;  /* 0x000000ffff0a7224 */ /* 0x000fe200078e0002 */
[----:B0-----:R-:W-:Y:S06]  /*b400*/  @P2 BRA `(.L_x_1203) ;  /* 0xffffffdc00102947 */ /* 0x001fec000383ffff */
.L_x_1194:
        /* <DEDUP_REMOVED lines=8> */
[----:B------:R-:W-:Y:S01]  /*b490*/  ULDC UR5, c[0x0][0x9d8] ;  /* 0x0002760000057ab9 */ /* 0x000fe20000000800 */
[----:B------:R-:W-:Y:S01]  /*b4a0*/  ULDC UR50, c[0x0][0x988] ;  /* 0x0002620000327ab9 */ /* 0x000fe20000000800 */
[----:B------:R-:W-:-:S05]  /*b4b0*/  ULDC UR51, c[0x0][0x9e0] ;  /* 0x0002780000337ab9 */ /* 0x000fca0000000800 */
.L_x_1221:
[----:B------:R-:W-:-:S04]  /*b4c0*/  UIADD3 UR37, UR4, 0x1, URZ ;  /* 0x0000000104257890 */ /* 0x000fc8000fffe03f */
[----:B------:R-:W-:-:S04]  /*b4d0*/  UISETP.NE.AND UP2, UPT, UR37, 0x2, UPT ;  /* 0x000000022500788c */ /* 0x000fc8000bf45270 */
[----:B------:R-:W-:Y:S02]  /*b4e0*/  USEL UR36, URZ, 0x1, UP2 ;  /* 0x000000013f247887 */ /* 0x000fe40009000000 */
[----:B------:R-:W-:Y:S02]  /*b4f0*/  USEL UR37, UR37, URZ, UP2 ;  /* 0x0000003f25257287 */ /* 0x000fe40009000000 */
[----:B------:R-:W-:Y:S01]  /*b500*/  ULOP3.LUT UR36, UR7, UR36, URZ, 0x3c, !UPT ;  /* 0x0000002407247292 */ /* 0x000fe2000f8e3c3f */
[----:B------:R-:W-:Y:S11]  /*b510*/  @!P0 BRA `(.L_x_1205) ;  /* 0x0000000000048947 */ /* 0x000ff60003800000 */
[----:B------:R-:W-:Y:S01]  /*b520*/  BPT.TRAP 0x1 ;  /* 0x000000040000795c */ /* 0x000fe20000300000 */
.L_x_1205:
[----:B------:R-:W-:Y:S01]  /*b530*/  ULEA UR6, UR37, UR38, 0x3 ;  /* 0x0000002625067291 */ /* 0x000fe2000f8e183f */
[----:B------:R-:W-:-:S05]  /*b540*/  IMAD.U32 R2, RZ, RZ, UR36 ;  /* 0x00000024ff027e24 */ /* 0x000fca000f8e00ff */
[----:B------:R-:W-:-:S04]  /*b550*/  SHF.L.U32 R2, R2, 0x1f, RZ ;  /* 0x0000001f02027819 */ /* 0x000fc800000006ff */
[----:B------:R0:W1:Y:S01]  /*b560*/  SYNCS.PHASECHK.TRANS64.TRYWAIT P2, [UR6+0x30830], R2 ;  /* 0x03083002ff0075a7 */ /* 0x0000620008040146 */
[----:B------:R-:W-:Y:S05]  /*b570*/  @!P0 BRA `(.L_x_1206) ;  /* 0x0000000000048947 */ /* 0x000fea0003800000 */
[----:B------:R-:W-:Y:S01]  /*b580*/  BPT.TRAP 0x1 ;  /* 0x000000040000795c */ /* 0x000fe20000300000 */
.L_x_1206:
[-C--:B------:R-:W-:Y:S01]  /*b590*/  FMUL.FTZ R24, R24, R12.reuse ;  /* 0x0000000c18187220 */ /* 0x080fe20000410000 */
[----:B------:R-:W-:Y:S01]  /*b5a0*/  FMUL.FTZ R25, R25, R12 ;  /* 0x0000000c19197220 */ /* 0x000fe20000410000 */
[----:B-1----:R-:W-:Y:S06]  /*b5b0*/  @P2 BRA `(.L_x_1207) ;  /* 0x0000000000082947 */ /* 0x002fec0003800000 */
[----:B------:R-:W1:Y:S02]  /*b5c0*/  SYNCS.PHASECHK.TRANS64.TRYWAIT P2, [UR6+0x30830], R2 ;  /* 0x03083002ff0075a7 */ /* 0x000e640008040146 */
[----:B-1----:R-:W-:Y:S05]  /*b5d0*/  @!P2 BRA `(.L_x_1208) ;  /* 0x00000100001ca947 */ /* 0x002fea0003800000 */
.L_x_1207:
        /* <DEDUP_REMOVED lines=165> */
.L_x_1209:
[----:B------:R-:W-:Y:S01]  /*c030*/  ULEA UR11, UR4, UR38, 0x3 ;  /* 0x00000026040b7291 */ /* 0x000fe2000f8e183f */
[----:B------:R-:W-:-:S05]  /*c040*/  IMAD.U32 R0, RZ, RZ, UR7 ;  /* 0x00000007ff007e24 */ /* 0x000fca000f8e00ff */
[----:B------:R-:W-:-:S04]  /*c050*/  SHF.L.U32 R0, R0, 0x1f, RZ ;  /* 0x0000001f00007819 */ /* 0x000fc800000006ff */
[----:B------:R2:W3:Y:S01]  /*c060*/  SYNCS.PHASECHK.TRANS64.TRYWAIT P2, [UR11+0x30850], R0 ;  /* 0x03085000ff0075a7 */ /* 0x0004e2000804014b */
[----:B------:R-:W-:Y:S05]  /*c070*/  @!P0 BRA `(.L_x_1210) ;  /* 0x0000000000048947 */ /* 0x000fea0003800000 */
[----:B------:R-:W-:Y:S01]  /*c080*/  BPT.TRAP 0x1 ;  /* 0x000000040000795c */ /* 0x000fe20000300000 */
.L_x_1210:
[----:B---3--:R-:W-:Y:S05]  /*c090*/  @P2 BRA `(.L_x_1211) ;  /* 0x0000000000082947 */ /* 0x008fea0003800000 */
[----:B------:R-:W3:Y:S02]  /*c0a0*/  SYNCS.PHASECHK.TRANS64.TRYWAIT P2, [UR11+0x30850], R0 ;  /* 0x03085000ff0075a7 */ /* 0x000ee4000804014b */
[----:B---3--:R-:W-:Y:S05]  /*c0b0*/  @!P2 BRA `(.L_x_1212) ;  /* 0x000000f4007ca947 */ /* 0x008fea0003800000 */
.L_x_1211:
        /* <DEDUP_REMOVED lines=17> */
[----:B-1----:R-:W-:Y:S02]  /*c1d0*/  IMAD.U32 R3, RZ, RZ, UR37 ;  /* 0x00000025ff037e24 */ /* 0x002fe4000f8e00ff */
        /* <DEDUP_REMOVED lines=114> */
[----:B------:R-:W-:Y:S02]  /*c900*/  UMOV UR7, 0x40000040 ;  /* 0x4000004000077882 */ /* 0x000fe40000000000 */
[----:B------:R-:W-:Y:S02]  /*c910*/  @UP0 ULDC UR4, c[0x0][0x44c] ;  /* 0x0001130000040ab9 */ /* 0x000fe40000000800 */
[----:B------:R-:W-:Y:S01]  /*c920*/  @P2 IMAD.HI.U32 R2, R160, UR4, RZ ;  /* 0x00000004a0022c27 */ /* 0x000fe2000f8e00ff */
[----:B------:R-:W-:Y:S01]  /*c930*/  @UP0 ULDC UR4, c[0x0][0x450] ;  /* 0x0001140000040ab9 */ /* 0x000fe20000000800 */
[----:B------:R-:W-:-:S03]  /*c940*/  PLOP3.LUT P2, PT, PT, PT, UP1, 0x40, 0x0 ;  /* 0x000000000000781c */ /* 0x000fc60003f4e818 */
[----:B------:R-:W-:Y:S02]  /*c950*/  @P3 SHF.R.U32.HI R160, RZ, UR4, R2 ;  /* 0x00000004ffa03c19 */ /* 0x000fe40008011602 */
[----:B------:R-:W-:-:S03]  /*c960*/  @!P1 LEA R2, R3, UR38, 0x3 ;  /* 0x0000002603029c11 */ /* 0x000fc6000f8e18ff */
[----:B------:R-:W5:Y:S02]  /*c970*/  SHFL.IDX PT, R3, R160, RZ, 0x1c1f ;  /* 0x001c1fffa0037589 */ /* 0x000f6400000e0000 */
[----:B------:R-:W-:-:S05]  /*c980*/  @!P1 VIADD R2, R2, 0x30840 ;  /* 0x0003084002029836 */ /* 0x000fca0000000000 */
[----:B------:R-:W-:Y:S01]  /*c990*/  @!P1 PRMT R2, RZ, 0x654, R2 ;  /* 0x00000654ff029816 */ /* 0x000fe20000000002 */
[----:B------:R-:W-:Y:S02]  /*c9a0*/  WARPGROUP.DEPBAR.LE gsb0, 0x0 ;  /* 0x00008000000079c5 */ /* 0x000fe40000010000 */
[----:B------:R-:W-:-:S06]  /*c9b0*/  WARPGROUP.ARRIVE ;  /* 0x00000000000079c5 */ /* 0x000fcc0000000000 */
[----:B------:R-:W-:Y:S03]  /*c9c0*/  HGMMA.64x192x16.F32.BF16 R24, R168, gdesc[UR4].tnspB, R24, gsb0 ;  /* 0x42e00004a8187df0 */ /* 0x000fe60008001818 */
[----:B------:R-:W-:Y:S02]  /*c9d0*/  WARPGROUP.DEPBAR.LE gsb0, 0x0 ;  /* 0x00008000000079c5 */ /* 0x000fe40000010000 */
        /* <DEDUP_REMOVED lines=20> */
.L_x_1215:
[----:B------:R-:W-:-:S05]  /*cb20*/  IMAD.U32 R168, RZ, RZ, UR39 ;  /* 0x00000027ffa87e24 */ /* 0x000fca000f8e00ff */
[----:B------:R-:W-:-:S13]  /*cb30*/  ISETP.NE.AND P2, PT, R168, 0x1, PT ;  /* 0x00000001a800780c */ /* 0x000fda0003f45270 */
[----:B------:R-:W0:Y:S02]  /*cb40*/  @P2 LDC.64 R2, c[0x0][0x9e8] ;  /* 0x00027a00ff022b82 */ /* 0x000e240000000a00 */
[----:B0-----:R-:W-:-:S05]  /*cb50*/  @P2 IMAD.HI.U32 R2, R167, R2, RZ ;  /* 0x00000002a7022227 */ /* 0x001fca00078e00ff */
[----:B------:R-:W-:-:S07]  /*cb60*/  @P2 SHF.R.U32.HI R167, RZ, R3, R2 ;  /* 0x00000003ffa72219 */ /* 0x000fce0000011602 */
.L_x_1216:
[----:B------:R-:W-:Y:S05]  /*cb70*/  BSYNC B0 ;  /* 0x0000000000007941 */ /* 0x000fea0003800000 */
.L_x_1214:
[----:B------:R-:W-:-:S05]  /*cb80*/  IMAD R167, R167, R168, R158 ;  /* 0x000000a8a7a77224 */ /* 0x000fca00078e029e */
[----:B------:R-:W-:Y:S02]  /*cb90*/  VIADDMNMX R164, R167, R168, R164, PT ;  /* 0x000000a8a7a47246 */ /* 0x000fe400038001a4 */
[----:B------:R-:W-:-:S07]  /*cba0*/  VIMNMX R163, R163, R167, !PT ;  /* 0x000000a7a3a37248 */ /* 0x000fce0007fe0100 */
.L_x_1213:
        /* <DEDUP_REMOVED lines=153> */
.L_x_1219:
[----:B------:R-:W-:-:S05]  /*d540*/  IMAD.U32 R167, RZ, RZ, UR39 ;  /* 0x00000027ffa77e24 */ /* 0x000fca000f8e00ff */
[----:B------:R-:W-:-:S13]  /*d550*/  ISETP.NE.AND P6, PT, R167, 0x1, PT ;  /* 0x00000001a700780c */ /* 0x000fda0003fc5270 */
[----:B------:R-:W0:Y:S02]  /*d560*/  @P6 LDC.64 R2, c[0x0][0x9e8] ;  /* 0x00027a00ff026b82 */ /* 0x000e240000000a00 */
[----:B0-----:R-:W-:-:S05]  /*d570*/  @P6 IMAD.HI.U32 R2, R163, R2, RZ ;  /* 0x00000002a3026227 */ /* 0x001fca00078e00ff */
[----:B------:R-:W-:-:S07]  /*d580*/  @P6 SHF.R.U32.HI R163, RZ, R3, R2 ;  /* 0x00000003ffa36219 */ /* 0x000fce0000011602 */
.L_x_1220:
[----:B------:R-:W-:Y:S05]  /*d590*/  BSYNC B0 ;  /* 0x0000000000007941 */ /* 0x000fea0003800000 */
.L_x_1218:
[----:B------:R-:W-:-:S05]  /*d5a0*/  IMAD R158, R163, R167, R158 ;  /* 0x000000a7a39e7224 */ /* 0x000fca00078e029e */
[----:B------:R-:W-:Y:S02]  /*d5b0*/  VIADDMNMX R166, R158, R167, R166, PT ;  /* 0x000000a79ea67246 */ /* 0x000fe400038001a6 */
[----:B------:R-:W-:-:S07]  /*d5c0*/  VIMNMX R165, R165, R158, !PT ;  /* 0x0000009ea5a57248 */ /* 0x000fce0007fe0100 */
.L_x_1217:
[----:B------:R-:W-:Y:S01]  /*d5d0*/  ISETP.GT.AND P2, PT, R165, 0x1, !P2 ;  /* 0x00000001a500780c */ /* 0x000fe20005744270 */
[----:B------:R-:W-:Y:S01]  /*d5e0*/  UMOV UR10, UR50 ;  /* 0x00000032000a7c82 */ /* 0x000fe20008000000 */
[----:B------:R-:W-:Y:S01]  /*d5f0*/  FMNMX.FTZ R2, R12, R10, !PT ;  /* 0x0000000a0c027209 */ /* 0x000fe20007810000 */
[----:B------:R-:W-:Y:S01]  /*d600*/  UMOV UR7, UR36 ;  /* 0x0000002400077c82 */ /* 0x000fe20008000000 */
[----:B------:R-:W-:Y:S02]  /*d610*/  ISETP.LT.OR P2, PT, R166, 0x2, P2 ;  /* 0x00000002a600780c */ /* 0x000fe40001741670 */
        /* <DEDUP_REMOVED lines=88> */
[----:B------:R-:W-:-:S02]  /*dba0*/  ISETP.LT.OR P2, PT, R166, 0x3a, P2 ;  /* 0x0000003aa600780c */ /* 0x000fc40001741670 */
[----:B------:R-:W-:Y:S02]  /*dbb0*/  R2UR UR4, R192 ;  /* 0x00000000c00472ca */ /* 0x000fe400000e0000 */
        /* <DEDUP_REMOVED lines=26> */
[----:B------:R-:W-:Y:S02]  /*dd60*/  FSEL R151, R151, -INF , !P3 ;  /* 0xff80000097977808 */ /* 0x000fe40005800000 */
[----:B------:R-:W-:Y:S02]  /*dd70*/  FSEL R2, R2, RZ, P2 ;  /* 0x000000ff02027208 */ /* 0x000fe40001000000 */
[----:B------:R-:W-:-:S03]  /*dd80*/  ISETP.GT.AND P6, PT, R165, 0x59, !P6 ;  /* 0x00000059a500780c */ /* 0x000fc600077c4270 */
        /* <DEDUP_REMOVED lines=15> */
[--C-:B------:R-:W-:Y:S01]  /*de80*/  FFMA.FTZ R182, R134, UR10, -R2.reuse ;  /* 0x0000000a86b67c23 */ /* 0x100fe20008010802 */
        /* <DEDUP_REMOVED lines=11> */
[----:B------:R-:W-:Y:S01]  /*df40*/  FSEL R143, R3, RZ, P2 ;  /* 0x000000ff038f7208 */ /* 0x000fe20001000000 */
[----:B------:R-:W-:Y:S01]  /*df50*/  FFMA.FTZ R161, R161, UR10, -R2 ;  /* 0x0000000aa1a17c23 */ /* 0x000fe20008010802 */
[----:B------:R-:W-:Y:S01]  /*df60*/  FMNMX.FTZ R21, R125, R12, !PT ;  /* 0x0000000c7d157209 */ /* 0x000fe20007810000 */
[----:B------:R-:W-:Y:S02]  /*df70*/  MUFU.EX2 R188, R188 ;  /* 0x000000bc00bc7308 */ /* 0x000fe40000000800 */
[----:B------:R-:W-:Y:S01]  /*df80*/  FADD.FTZ R143, -R143, R10 ;  /* 0x0000000a8f8f7221 */ /* 0x000fe20000010100 */
[----:B------:R-:W-:Y:S01]  /*df90*/  FMNMX.FTZ R12, R128, R21, !PT ;  /* 0x00000015800c7209 */ /* 0x000fe20007810000 */
[----:B------:R-:W-:-:S02]  /*dfa0*/  FFMA.FTZ R21, R123, UR10, -R2 ;  /* 0x0000000a7b157c23 */ /* 0x000fc40008010802 */
[----:B------:R-:W-:Y:S01]  /*dfb0*/  FMUL.FTZ R143, R143, UR10 ;  /* 0x0000000a8f8f7c20 */ /* 0x000fe20008410000 */
[----:B------:R-:W-:Y:S01]  /*dfc0*/  FMNMX.FTZ R123, R129, R12, !PT ;  /* 0x0000000c817b7209 */ /* 0x000fe20007810000 */
[----:B------:R-:W-:Y:S03]  /*dfd0*/  MUFU.EX2 R13, R13 ;  /* 0x0000000d000d7308 */ /* 0x000fe60000000800 */
[----:B------:R-:W-:-:S04]  /*dfe0*/  FMNMX.FTZ R12, R132, R123, !PT ;  /* 0x0000007b840c7209 */ /* 0x000fc80007810000 */
        /* <DEDUP_REMOVED lines=8> */
[----:B------:R-:W-:Y:S01]  /*e070*/  FMNMX.FTZ R12, R144, R123, !PT ;  /* 0x0000007b900c7209 */ /* 0x000fe20007810000 */
[--C-:B------:R-:W-:Y:S01]  /*e080*/  FFMA.FTZ R123, R131, UR10, -R2.reuse ;  /* 0x0000000a837b7c23 */ /* 0x100fe20008010802 */
[--C-:B------:R-:W-:Y:S02]  /*e090*/  FFMA.FTZ R131, R147, UR10, -R2.reuse ;  /* 0x0000000a93837c23 */ /* 0x100fe40008010802 */
[----:B------:R-:W-:Y:S01]  /*e0a0*/  FMNMX.FTZ R127, R145, R12, !PT ;  /* 0x0000000c917f7209 */ /* 0x000fe20007810000 */
[----:B------:R-:W-:Y:S03]  /*e0b0*/  MUFU.EX2 R21, R21 ;  /* 0x0000001500157308 */ /* 0x000fe60000000800 */
[----:B------:R-:W-:Y:S01]  /*e0c0*/  FMNMX.FTZ R12, R148, R127, !PT ;  /* 0x0000007f940c7209 */ /* 0x000fe20007810000 */
[----:B------:R-:W-:-:S03]  /*e0d0*/  FFMA.FTZ R127, R139, UR10, -R2 ;  /* 0x0000000a8b7f7c23 */ /* 0x000fc60008010802 */
[----:B------:R-:W-:Y:S01]  /*e0e0*/  FMNMX.FTZ R12, R149, R12, !PT ;  /* 0x0000000c950c7209 */ /* 0x000fe20007810000 */
[----:B------:R-:W-:Y:S03]  /*e0f0*/  MUFU.EX2 R186, R186 ;  /* 0x000000ba00ba7308 */ /* 0x000fe60000000800 */
[----:B------:R-:W-:-:S04]  /*e100*/  FMNMX.FTZ R12, R151, R12, !PT ;  /* 0x0000000c970c7209 */ /* 0x000fc80007810000 */
[----:B------:R-:W-:Y:S01]  /*e110*/  FMNMX.FTZ R12, R153, R12, !PT ;  /* 0x0000000c990c7209 */ /* 0x000fe20007810000 */
[----:B------:R-:W-:Y:S03]  /*e120*/  MUFU.EX2 R122, R122 ;  /* 0x0000007a007a7308 */ /* 0x000fe60000000800 */
[----:B------:R-:W-:-:S04]  /*e130*/  FMNMX.FTZ R12, R155, R12, !PT ;  /* 0x0000000c9b0c7209 */ /* 0x000fc80007810000 */
[----:B------:R-:W-:Y:S01]  /*e140*/  FMNMX.FTZ R12, R157, R12, !PT ;  /* 0x0000000c9d0c7209 */ /* 0x000fe20007810000 */
[----:B------:R-:W-:Y:S04]  /*e150*/  MUFU.EX2 R180, R180 ;  /* 0x000000b400b47308 */ /* 0x000fe80000000800 */
[----:B------:R-:W0:Y:S04]  /*e160*/  SHFL.BFLY PT, R135, R12, 0x2, 0x1f ;  /* 0x0c401f000c877f89 */ /* 0x000e2800000e0000 */
[----:B------:R-:W-:Y:S08]  /*e170*/  MUFU.EX2 R123, R123 ;  /* 0x0000007b007b7308 */ /* 0x000ff00000000800 */
[----:B------:R-:W-:Y:S08]  /*e180*/  MUFU.EX2 R182, R182 ;  /* 0x000000b600b67308 */ /* 0x000ff00000000800 */
[----:B------:R-:W-:Y:S01]  /*e190*/  MUFU.EX2 R126, R126 ;  /* 0x0000007e007e7308 */ /* 0x000fe20000000800 */
[----:B0-----:R-:W-:Y:S01]  /*e1a0*/  FMNMX.FTZ R138, R12, R135, !PT ;  /* 0x000000870c8a7209 */ /* 0x001fe20007810000 */
[----:B------:R-:W-:-:S06]  /*e1b0*/  FFMA.FTZ R135, R156, UR10, -R2 ;  /* 0x0000000a9c877c23 */ /* 0x000fcc0008010802 */
[----:B------:R-:W0:Y:S01]  /*e1c0*/  MUFU.EX2 R12, R143 ;  /* 0x0000008f000c7308 */ /* 0x000e220000000800 */
[----:B------:R-:W1:Y:S07]  /*e1d0*/  SHFL.BFLY PT, R139, R138, 0x1, 0x1f ;  /* 0x0c201f008a8b7f89 */ /* 0x000e6e00000e0000 */
[----:B------:R-:W-:Y:S08]  /*e1e0*/  MUFU.EX2 R176, R176 ;  /* 0x000000b000b07308 */ /* 0x000ff00000000800 */
[----:B------:R-:W-:Y:S08]  /*e1f0*/  MUFU.EX2 R127, R127 ;  /* 0x0000007f007f7308 */ /* 0x000ff00000000800 */
[----:B------:R-:W-:Y:S01]  /*e200*/  MUFU.EX2 R178, R178 ;  /* 0x000000b200b27308 */ /* 0x000fe20000000800 */
[----:B-1----:R-:W-:-:S04]  /*e210*/  FMNMX.FTZ R2, R138, R139, !PT ;  /* 0x0000008b8a027209 */ /* 0x002fc80007810000 */
[C---:B------:R-:W-:Y:S01]  /*e220*/  FSETP.NEU.FTZ.AND P2, PT, R2.reuse, -INF , PT ;  /* 0xff8000000200780b */ /* 0x040fe20003f5d000 */
[----:B------:R-:W-:Y:S02]  /*e230*/  FMUL.FTZ R138, R2, UR10 ;  /* 0x0000000a028a7c20 */ /* 0x000fe40008410000 */
[----:B------:R-:W-:Y:S03]  /*e240*/  MUFU.EX2 R130, R130 ;  /* 0x0000008200827308 */ /* 0x000fe60000000800 */
[----:B------:R-:W-:-:S05]  /*e250*/  FSEL R138, R138, RZ, P2 ;  /* 0x000000ff8a8a7208 */ /* 0x000fca0001000000 */
[--C-:B------:R-:W-:Y:S01]  /*e260*/  FFMA.FTZ R189, R0, UR10, -R138.reuse ;  /* 0x0000000a00bd7c23 */ /* 0x100fe2000801088a */
[----:B------:R-:W-:Y:S01]  /*e270*/  FSEL R0, R2, RZ, P2 ;  /* 0x000000ff02007208 */ /* 0x000fe20001000000 */
[--C-:B------:R-:W-:Y:S01]  /*e280*/  FFMA.FTZ R187, R124, UR10, -R138.reuse ;  /* 0x0000000a7cbb7c23 */ /* 0x100fe2000801088a */
[----:B------:R-:W-:Y:S01]  /*e290*/  FFMA.FTZ R11, R11, UR10, -R138 ;  /* 0x0000000a0b0b7c23 */ /* 0x000fe2000801088a */
[----:B0-----:R-:W-:Y:S01]  /*e2a0*/  FFMA.FTZ R124, R12, R7, R188 ;  /* 0x000000070c7c7223 */ /* 0x001fe200000100bc */
[----:B------:R-:W-:Y:S01]  /*e2b0*/  FFMA.FTZ R191, R14, UR10, -R138 ;  /* 0x0000000a0ebf7c23 */ /* 0x000fe2000801088a */
[----:B------:R-:W-:Y:S01]  /*e2c0*/  FADD.FTZ R0, -R0, R9 ;  /* 0x0000000900007221 */ /* 0x000fe20000010100 */
[----:B------:R-:W-:Y:S01]  /*e2d0*/  MUFU.EX2 R189, R189 ;  /* 0x000000bd00bd7308 */ /* 0x000fe20000000800 */
[----:B------:R-:W-:Y:S01]  /*e2e0*/  FADD.FTZ R7, R13, R124 ;  /* 0x0000007c0d077221 */ /* 0x000fe20000010000 */
[--C-:B------:R-:W-:Y:S01]  /*e2f0*/  FFMA.FTZ R14, R15, UR10, -R138.reuse ;  /* 0x0000000a0f0e7c23 */ /* 0x100fe2000801088a */
[----:B------:R-:W-:Y:S01]  /*e300*/  FMUL.FTZ R0, R0, UR10 ;  /* 0x0000000a00007c20 */ /* 0x000fe20008410000 */
[--C-:B------:R-:W-:Y:S01]  /*e310*/  FFMA.FTZ R185, R120, UR10, -R138.reuse ;  /* 0x0000000a78b97c23 */ /* 0x100fe2000801088a */
[----:B------:R-:W-:Y:S01]  /*e320*/  FADD.FTZ R7, R190, R7 ;  /* 0x00000007be077221 */ /* 0x000fe20000010000 */
[--C-:B------:R-:W-:Y:S01]  /*e330*/  FFMA.FTZ R181, R128, UR10, -R138.reuse ;  /* 0x0000000a80b57c23 */ /* 0x100fe2000801088a */
[--C-:B------:R-:W-:Y:S01]  /*e340*/  FFMA.FTZ R15, R121, UR10, -R138.reuse ;  /* 0x0000000a790f7c23 */ /* 0x100fe2000801088a */
        /* <DEDUP_REMOVED lines=15> */
[----:B------:R-:W-:Y:S01]  /*e440*/  F2FP.BF16.F32.PACK_AB R188, R13, R188 ;  /* 0x000000bc0dbc723e */ /* 0x000fe200000010ff */
[----:B------:R-:W1:Y:S01]  /*e450*/  MUFU.EX2 R191, R191 ;  /* 0x000000bf00bf7308 */ /* 0x000e620000000800 */
[----:B------:R-:W-:Y:S01]  /*e460*/  FADD.FTZ R125, R122, R125 ;  /* 0x0000007d7a7d7221 */ /* 0x000fe20000010000 */
[----:B------:R-:W-:Y:S01]  /*e470*/  F2FP.BF16.F32.PACK_AB R190, R20, R190 ;  /* 0x000000be14be723e */ /* 0x000fe200000010ff */
[----:B------:R-:W-:Y:S01]  /*e480*/  FFMA.FTZ R169, R151, UR10, -R138 ;  /* 0x0000000a97a97c23 */ /* 0x000fe2000801088a */
[----:B------:R-:W-:Y:S01]  /*e490*/  F2FP.BF16.F32.PACK_AB R186, R122, R186 ;  /* 0x000000ba7aba723e */ /* 0x000fe200000010ff */
[----:B------:R-:W-:Y:S01]  /*e4a0*/  FADD.FTZ R132, R180, R125 ;  /* 0x0000007db4847221 */ /* 0x000fe20000010000 */
[----:B------:R-:W-:-:S02]  /*e4b0*/  IMAD.U32 R125, RZ, RZ, UR11 ;  /* 0x0000000bff7d7e24 */ /* 0x000fc4000f8e00ff */
[--C-:B------:R-:W-:Y:S01]  /*e4c0*/  FFMA.FTZ R153, R153, UR10, -R138.reuse ;  /* 0x0000000a99997c23 */ /* 0x100fe2000801088a */
[----:B------:R-:W2:Y:S01]  /*e4d0*/  MUFU.EX2 R14, R14 ;  /* 0x0000000e000e7308 */ /* 0x000ea20000000800 */
[----:B0-----:R-:W-:Y:S01]  /*e4e0*/  FFMA.FTZ R6, R0, R6, R189 ;  /* 0x0000000600067223 */ /* 0x001fe200000100bd */
[----:B------:R-:W-:Y:S02]  /*e4f0*/  @!P1 VIADD R125, R125, 0x30860 ;  /* 0x000308607d7d9836 */ /* 0x000fe40000000000 */
[----:B------:R-:W-:Y:S01]  /*e500*/  FFMA.FTZ R155, R155, UR10, -R138 ;  /* 0x0000000a9b9b7c23 */ /* 0x000fe2000801088a */
[----:B------:R-:W-:Y:S01]  /*e510*/  ISETP.GT.AND P2, PT, R8, UR4, PT ;  /* 0x0000000408007c0c */ /* 0x000fe2000bf44270 */
[C---:B------:R-:W-:Y:S01]  /*e520*/  FADD.FTZ R128, R11.reuse, R6 ;  /* 0x000000060b807221 */ /* 0x040fe20000010000 */
[----:B------:R-:W-:Y:S01]  /*e530*/  FFMA.FTZ R6, R142, UR10, -R138 ;  /* 0x0000000a8e067c23 */ /* 0x000fe2000801088a */
[----:B------:R-:W-:Y:S01]  /*e540*/  F2FP.BF16.F32.PACK_AB R189, R11, R189 ;  /* 0x000000bd0bbd723e */ /* 0x000fe200000010ff */
[----:B------:R-:W0:Y:S01]  /*e550*/  MUFU.EX2 R185, R185 ;  /* 0x000000b900b97308 */ /* 0x000e220000000800 */
[----:B-1----:R-:W-:Y:S01]  /*e560*/  FADD.FTZ R7, R191, R128 ;  /* 0x00000080bf077221 */ /* 0x002fe20000010000 */
[----:B------:R-:W-:Y:S01]  /*e570*/  UMOV UR4, UR37 ;  /* 0x0000002500047c82 */ /* 0x000fe20008000000 */
[----:B------:R-:W-:Y:S01]  /*e580*/  F2FP.BF16.F32.PACK_AB R184, R21, R184 ;  /* 0x000000b815b8723e */ /* 0x000fe200000010ff */
[----:B------:R-:W-:Y:S01]  /*e590*/  VIADD R8, R8, 0xffffffff ;  /* 0xffffffff08087836 */ /* 0x000fe20000000000 */
[----:B------:R-:W-:-:S03]  /*e5a0*/  F2FP.BF16.F32.PACK_AB R180, R123, R180 ;  /* 0x000000b47bb4723e */ /* 0x000fc600000010ff */
[----:B------:R-:W1:Y:S01]  /*e5b0*/  MUFU.EX2 R15, R15 ;  /* 0x0000000f000f7308 */ /* 0x000e620000000800 */
[C---:B--2---:R-:W-:Y:S01]  /*e5c0*/  FADD.FTZ R128, R14.reuse, R7 ;  /* 0x000000070e807221 */ /* 0x044fe20000010000 */
[----:B------:R-:W-:Y:S01]  /*e5d0*/  FADD.FTZ R7, R123, R132 ;  /* 0x000000847b077221 */ /* 0x000fe20000010000 */
[----:B------:R-:W-:Y:S01]  /*e5e0*/  @!P1 PRMT R132, RZ, 0x654, R125 ;  /* 0x00000654ff849816 */ /* 0x000fe2000000007d */
[----:B------:R-:W-:Y:S01]  /*e5f0*/  FFMA.FTZ R125, R145, UR10, -R138 ;  /* 0x0000000a917d7c23 */ /* 0x000fe2000801088a */
[----:B------:R-:W-:Y:S01]  /*e600*/  F2FP.BF16.F32.PACK_AB R191, R14, R191 ;  /* 0x000000bf0ebf723e */ /* 0x000fe200000010ff */
[----:B------:R-:W-:Y:S01]  /*e610*/  FADD.FTZ R129, R182, R7 ;  /* 0x00000007b6817221 */ /* 0x000fe20000010000 */
[----:B------:R2:W-:Y:S01]  /*e620*/  @!P1 SYNCS.ARRIVE.TRANS64.RED.A1T0 RZ, [R132+URZ], RZ ;  /* 0x000000ff84ff99a7 */ /* 0x0005e2000810043f */
[----:B------:R-:W3:Y:S01]  /*e630*/  MUFU.EX2 R187, R187 ;  /* 0x000000bb00bb7308 */ /* 0x000ee20000000800 */
[----:B0-----:R-:W-:Y:S01]  /*e640*/  FADD.FTZ R128, R185, R128 ;  /* 0x00000080b9807221 */ /* 0x001fe20000010000 */
[C---:B------:R-:W-:Y:S01]  /*e650*/  FADD.FTZ R129, R126.reuse, R129 ;  /* 0x000000817e817221 */ /* 0x040fe20000010000 */
[----:B------:R-:W-:-:S03]  /*e660*/  F2FP.BF16.F32.PACK_AB R182, R126, R182 ;  /* 0x000000b67eb6723e */ /* 0x000fc600000010ff */
[----:B------:R-:W-:Y:S01]  /*e670*/  FADD.FTZ R136, R176, R129 ;  /* 0x00000081b0887221 */ /* 0x000fe20000010000 */
[----:B------:R-:W-:Y:S01]  /*e680*/  F2FP.BF16.F32.PACK_AB R176, R127, R176 ;  /* 0x000000b07fb0723e */ /* 0x000fe200000010ff */
[----:B------:R-:W2:Y:S01]  /*e690*/  MUFU.EX2 R120, R120 ;  /* 0x0000007800787308 */ /* 0x000ea20000000800 */
[C---:B-1----:R-:W-:Y:S01]  /*e6a0*/  FADD.FTZ R128, R15.reuse, R128 ;  /* 0x000000800f807221 */ /* 0x042fe20000010000 */
[----:B------:R-:W-:-:S06]  /*e6b0*/  F2FP.BF16.F32.PACK_AB R185, R15, R185 ;  /* 0x000000b90fb9723e */ /* 0x000fcc00000010ff */
[----:B------:R-:W0:Y:S01]  /*e6c0*/  MUFU.EX2 R181, R181 ;  /* 0x000000b500b57308 */ /* 0x000e220000000800 */
[----:B---3--:R-:W-:Y:S01]  /*e6d0*/  FADD.FTZ R7, R187, R128 ;  /* 0x00000080bb077221 */ /* 0x008fe20000010000 */
[--C-:B------:R-:W-:Y:S01]  /*e6e0*/  FFMA.FTZ R128, R149, UR10, -R138.reuse ;  /* 0x0000000a95807c23 */ /* 0x100fe2000801088a */
[----:B------:R-:W-:-:S05]  /*e6f0*/  FFMA.FTZ R138, R157, UR10, -R138 ;  /* 0x0000000a9d8a7c23 */ /* 0x000fca000801088a */
[----:B------:R-:W1:Y:S01]  /*e700*/  MUFU.EX2 R121, R121 ;  /* 0x0000007900797308 */ /* 0x000e620000000800 */
[C---:B--2---:R-:W-:Y:S01]  /*e710*/  FADD.FTZ R132, R120.reuse, R7 ;  /* 0x0000000778847221 */ /* 0x044fe20000010000 */
[----:B------:R-:W-:Y:S01]  /*e720*/  FADD.FTZ R7, R127, R136 ;  /* 0x000000887f077221 */ /* 0x000fe20000010000 */
[----:B------:R-:W-:-:S03]  /*e730*/  F2FP.BF16.F32.PACK_AB R187, R120, R187 ;  /* 0x000000bb78bb723e */ /* 0x000fc600000010ff */
[----:B------:R-:W-:Y:S01]  /*e740*/  FADD.FTZ R7, R178, R7 ;  /* 0x00000007b2077221 */ /* 0x000fe20000010000 */
[C---:B------:R-:W-:Y:S01]  /*e750*/  F2FP.BF16.F32.PACK_AB R178, R130.reuse, R178 ;  /* 0x000000b282b2723e */ /* 0x040fe200000010ff */
[----:B------:R-:W2:Y:S01]  /*e760*/  MUFU.EX2 R183, R183 ;  /* 0x000000b700b77308 */ /* 0x000ea20000000800 */
[----:B0-----:R-:W-:Y:S01]  /*e770*/  FADD.FTZ R132, R181, R132 ;  /* 0x00000084b5847221 */ /* 0x001fe20000010000 */
[----:B------:R-:W-:-:S06]  /*e780*/  FADD.FTZ R7, R130, R7 ;  /* 0x0000000782077221 */ /* 0x000fcc0000010000 */
[----:B------:R-:W0:Y:S01]  /*e790*/  MUFU.EX2 R9, R133 ;  /* 0x0000008500097308 */ /* 0x000e220000000800 */
[C---:B-1----:R-:W-:Y:S01]  /*e7a0*/  FADD.FTZ R132, R121.reuse, R132 ;  /* 0x0000008479847221 */ /* 0x042fe20000010000 */
[----:B------:R-:W-:-:S06]  /*e7b0*/  F2FP.BF16.F32.PACK_AB R181, R121, R181 ;  /* 0x000000b579b5723e */ /* 0x000fcc00000010ff */
        /* <DEDUP_REMOVED lines=50> */
[----:B------:R-:W-:-:S03]  /*eae0*/  F2FP.BF16.F32.PACK_AB R169, R20, R169 ;  /* 0x000000a914a9723e */ /* 0x000fc600000010ff */
[----:B-1----:R-:W-:-:S04]  /*eaf0*/  FADD.FTZ R10, R155, R10 ;  /* 0x0000000a9b0a7221 */ /* 0x002fc80000010000 */
[C---:B--2---:R-:W-:Y:S01]  /*eb00*/  FADD.FTZ R6, R138.reuse, R10 ;  /* 0x0000000a8a067221 */ /* 0x044fe20000010000 */
[----:B------:R-:W-:Y:S01]  /*eb10*/  F2FP.BF16.F32.PACK_AB R171, R138, R155 ;  /* 0x0000009b8aab723e */ /* 0x000fe200000010ff */
[----:B------:R-:W-:Y:S01]  /*eb20*/  IMAD.MOV.U32 R10, RZ, RZ, R3 ;  /* 0x000000ffff0a7224 */ /* 0x000fe200078e0003 */
[----:B------:R-:W-:Y:S06]  /*eb30*/  @P2 BRA `(.L_x_1221) ;  /* 0xffffffc800602947 */ /* 0x000fec000383ffff */
.L_x_1204:
        /* <DEDUP_REMOVED lines=99> */
.L_x_1222:
[----:B------:R-:W-:Y:S01]  /*f170*/  ULEA UR5, UR37, UR38, 0x3 ;  /* 0x0000002625057291 */ /* 0x000fe2000f8e183f */
[----:B------:R-:W-:-:S05]  /*f180*/  IMAD.U32 R0, RZ, RZ, UR36 ;  /* 0x00000024ff007e24 */ /* 0x000fca000f8e00ff */
[----:B------:R-:W-:-:S04]  /*f190*/  SHF.L.U32 R0, R0, 0x1f, RZ ;  /* 0x0000001f00007819 */ /* 0x000fc800000006ff */
[----:B------:R0:W1:Y:S01]  /*f1a0*/  SYNCS.PHASECHK.TRANS64.TRYWAIT P2, [UR5+0x30850], R0 ;  /* 0x03085000ff0075a7 */ /* 0x0000620008040145 */
[----:B------:R-:W-:Y:S05]  /*f1b0*/  @!P0 BRA `(.L_x_1223) ;  /* 0x0000000000048947 */ /* 0x000fea0003800000 */
[----:B------:R-:W-:Y:S01]  /*f1c0*/  BPT.TRAP 0x1 ;  /* 0x000000040000795c */ /* 0x000fe20000300000 */
.L_x_1223:
[----:B-1----:R-:W-:Y:S05]  /*f1d0*/  @P2 BRA `(.L_x_1224) ;  /* 0x0000000000082947 */ /* 0x002fea0003800000 */
[----:B------:R-:W1:Y:S02]  /*f1e0*/  SYNCS.PHASECHK.TRANS64.TRYWAIT P0, [UR5+0x30850], R0 ;  /* 0x03085000ff0075a7 */ /* 0x000e640008000145 */
[----:B-1----:R-:W-:Y:S05]  /*f1f0*/  @!P0 BRA `(.L_x_1225) ;  /* 0x000000c400448947 */ /* 0x002fea0003800000 */
.L_x_1224:
[----:B------:R-:W-:Y:S01]  /*f200*/  UIADD3 UR38, UR38, 0x400, URZ ;  /* 0x0000040026267890 */ /* 0x000fe2000fffe03f */
[----:B------:R-:W-:Y:S01]  /*f210*/  WARPGROUP.ARRIVE ;  /* 0x00000000000079c5 */ /* 0x000fe20000000000 */
[----:B------:R-:W-:Y:S01]  /*f220*/  UMOV UR7, 0x40000040 ;  /* 0x4000004000077882 */ /* 0x000fe20000000000 */
[----:B01----:R-:W0:Y:S01]  /*f230*/  SHFL.BFLY PT, R0, R7, 0x2, 0x1f ;  /* 0x0c401f0007007f89 */ /* 0x003e2200000e0000 */
[----:B------:R-:W-:Y:S01]  /*f240*/  USHF.R.U32.HI UR38, URZ, 0x4, UR38 ;  /* 0x000000043f267899 */ /* 0x000fe20008011626 */
[----:B------:R-:W-:Y:S01]  /*f250*/  IMAD.U32 R10, RZ, RZ, UR5 ;  /* 0x00000005ff0a7e24 */ /* 0x000fe2000f8e00ff */
[----:B------:R-:W-:Y:S01]  /*f260*/  R2UR UR8, R223 ;  /* 0x00000000df0872ca */ /* 0x000fe200000e0000 */
[----:B------:R-:W1:Y:S01]  /*f270*/  SHFL.BFLY PT, R5, R6, 0x2, 0x1f ;  /* 0x0c401f0006057f89 */ /* 0x000e6200000e0000 */
[----:B------:R-:W-:Y:S01]  /*f280*/  ULOP3.LUT UR38, UR38, 0x3fff, URZ, 0xc0, !UPT ;  /* 0x00003fff26267892 */ /* 0x000fe2000f8ec03f */
[----:B------:R-:W-:Y:S02]  /*f290*/  @!P1 VIADD R10, R10, 0x30860 ;  /* 0x000308600a0a9836 */ /* 0x000fe40000000000 */
[----:B------:R-:W-:Y:S01]  /*f2a0*/  IMAD.MOV.U32 R8, RZ, RZ, RZ ;  /* 0x000000ffff087224 */ /* 0x000fe200078e00ff */
[----:B------:R-:W-:Y:S01]  /*f2b0*/  ULOP3.LUT UR4, UR38, 0x3000000, URZ, 0xfc, !UPT ;  /* 0x0300000026047892 */ /* 0x000fe2000f8efc3f */
[----:B------:R-:W-:Y:S01]  /*f2c0*/  IMAD.U32 R14, RZ, RZ, UR10 ;  /* 0x0000000aff0e7e24 */ /* 0x000fe2000f8e00ff */
[----:B------:R-:W-:-:S02]  /*f2d0*/  @!P1 PRMT R10, RZ, 0x654, R10 ;  /* 0x00000654ff0a9816 */ /* 0x000fc4000000000a */
[----:B------:R-:W-:Y:S02]  /*f2e0*/  UIMAD UR4, UR37, 0x900, UR4 ;  /* 0x00000900250478a4 */ /* 0x000fe4000f8e0204 */
[----:B------:R-:W-:Y:S02]  /*f2f0*/  UIADD3 UR37, UR37, 0x1, URZ ;  /* 0x0000000125257890 */ /* 0x000fe4000fffe03f */
[----:B------:R-:W-:Y:S02]  /*f300*/  UIADD3 UR8, UR8, 0x1, URZ ;  /* 0x0000000108087890 */ /* 0x000fe4000fffe03f */
[----:B------:R-:W-:Y:S01]  /*f310*/  UISETP.NE.AND UP0, UPT, UR37, 0x2, UPT ;  /* 0x000000022500788c */ /* 0x000fe2000bf05270 */
[----:B------:R-:W-:Y:S02]  /*f320*/  UMOV UR6, UR4 ;  /* 0x0000000400067c82 */ /* 0x000fe40008000000 */
[----:B------:R-:W-:Y:S01]  /*f330*/  HGMMA.64x192x16.F32.BF16 R24, R188, gdesc[UR4].tnspB, R24, gsb0 ;  /* 0x42e00004bc187df0 */ /* 0x000fe20008001818 */
[----:B------:R-:W-:Y:S01]  /*f340*/  UIADD3 UR6, UR4, 0x80, URZ ;  /* 0x0000008004067890 */ /* 0x000fe2000fffe03f */
[----:B0-----:R-:W-:Y:S01]  /*f350*/  FADD.FTZ R0, R0, R7 ;  /* 0x0000000700007221 */ /* 0x001fe20000010000 */
[----:B------:R-:W-:Y:S01]  /*f360*/  UMOV UR7, 0x40000040 ;  /* 0x4000004000077882 */ /* 0x000fe20000000000 */
[----:B------:R-:W-:-:S02]  /*f370*/  IMAD.U32 R223, RZ, RZ, UR8 ;  /* 0x00000008ffdf7e24 */ /* 0x000fc4000f8e00ff */
[----:B-1----:R-:W-:Y:S01]  /*f380*/  FADD.FTZ R4, R5, R6 ;  /* 0x0000000605047221 */ /* 0x002fe20000010000 */
[----:B------:R-:W-:Y:S01]  /*f390*/  IMAD.U32 R6, RZ, RZ, UR10 ;  /* 0x0000000aff067e24 */ /* 0x000fe2000f8e00ff */
[----:B------:R-:W0:Y:S01]  /*f3a0*/  SHFL.BFLY PT, R5, R0, 0x1, 0x1f ;  /* 0x0c201f0000057f89 */ /* 0x000e2200000e0000 */
[----:B------:R-:W-:-:S03]  /*f3b0*/  USEL UR37, UR37, URZ, UP0 ;  /* 0x0000003f25257287 */ /* 0x000fc60008000000 */
[----:B------:R-:W1:Y:S01]  /*f3c0*/  SHFL.BFLY PT, R9, R4, 0x1, 0x1f ;  /* 0x0c201f0004097f89 */ /* 0x000e6200000e0000 */
[----:B0-----:R-:W-:Y:S01]  /*f3d0*/  FADD.FTZ R11, R0, R5 ;  /* 0x00000005000b7221 */ /* 0x001fe20000010000 */
[----:B------:R-:W-:Y:S02]  /*f3e0*/  IMAD.MOV.U32 R5, RZ, RZ, RZ ;  /* 0x000000ffff057224 */ /* 0x000fe400078e00ff */
[----:B------:R-:W-:Y:S02]  /*f3f0*/  IMAD.MOV.U32 R0, RZ, RZ, -0x800000 ;  /* 0xff800000ff007424 */ /* 0x000fe400078e00ff */
[----:B-1----:R-:W-:Y:S01]  /*f400*/  FADD.FTZ R12, R4, R9 ;  /* 0x00000009040c7221 */ /* 0x002fe20000010000 */
[----:B------:R-:W-:Y:S01]  /*f410*/  FSETP.NE.FTZ.AND P0, PT, R11, RZ, PT ;  /* 0x000000ff0b00720b */ /* 0x000fe20003f15000 */
[----:B------:R-:W-:-:S03]  /*f420*/  IMAD.MOV.U32 R4, RZ, RZ, -0x800000 ;  /* 0xff800000ff047424 */ /* 0x000fc600078e00ff */
[----:B------:R-:W-:-:S09]  /*f430*/  FSETP.NE.FTZ.AND P2, PT, R12, RZ, PT ;  /* 0x000000ff0c00720b */ /* 0x000fd20003f55000 */
[----:B------:R-:W0:Y:S01]  /*f440*/  @P0 MUFU.LG2 R7, R11 ;  /* 0x0000000b00070308 */ /* 0x000e220000000c00 */
[----:B------:R-:W-:-:S03]  /*f450*/  @P0 FMUL.FTZ R6, R6, 0.69314718246459960938 ;  /* 0x3f31721806060820 */ /* 0x000fc60000410000 */
[----:B------:R-:W-:-:S04]  /*f460*/  @P2 FMUL.FTZ R14, R14, 0.69314718246459960938 ;  /* 0x3f3172180e0e2820 */ /* 0x000fc80000410000 */
        /* <DEDUP_REMOVED lines=29> */
[----:B------:R-:W-:-:S04]  /*f640*/  USEL UR4, URZ, 0x1, UP0 ;  /* 0x000000013f047887 */ /* 0x000fc80008000000 */
[----:B------:R-:W-:Y:S01]  /*f650*/  ULOP3.LUT UR36, UR36, UR4, URZ, 0x3c, !UPT ;  /* 0x0000000424247292 */ /* 0x000fe2000f8e3c3f */
[----:B------:R-:W-:Y:S02]  /*f660*/  WARPGROUP.DEPBAR.LE gsb0, 0x0 ;  /* 0x00008000000079c5 */ /* 0x000fe40000010000 */
[----:B------:R-:W-:-:S10]  /*f670*/  WARPGROUP.ARRIVE ;  /* 0x00000000000079c5 */ /* 0x000fd40000000000 */
        /* <DEDUP_REMOVED lines=99> */
.L_x_1155:
        /* <DEDUP_REMOVED lines=16> */
[----:B------:R-:W-:Y:S01]  /*fdb0*/  ULDC.64 UR12, c[0x0][0xc00] ;  /* 0x00030000000c7ab9 */ /* 0x000fe20000000a00 */
[----:B------:R-:W-:Y:S01]  /*fdc0*/  ULDC.64 UR18, c[0x0][0x208] ;  /* 0x0000820000127ab9 */ /* 0x000fe20000000a00 */
[----:B------:R-:W-:Y:S02]  /*fdd0*/  R2UR UR17, R195 ;  /* 0x00000000c31172ca */ /* 0x000fe400000e0000 */
[----:B------:R-:W-:Y:S02]  /*fde0*/  R2UR UR16, R196 ;  /* 0x00000000c41072ca */ /* 0x000fe400000e0000 */
[----:B------:R-:W-:-:S05]  /*fdf0*/  R2UR UR23, R197 ;  /* 0x00000000c51772ca */ /* 0x000fca00000e0000 */
[----:B------:R-:W-:Y:S01]  /*fe00*/  UIMAD.WIDE UR12, UR9, 0x4, UR12 ;  /* 0x00000004090c78a5 */ /* 0x000fe2000f8e020c */
[----:B------:R-:W-:Y:S01]  /*fe10*/  UMOV UR10, UR8 ;  /* 0x00000008000a7c82 */ /* 0x000fe20008000000 */
[----:B0-----:R-:W-:Y:S01]  /*fe20*/  UMOV UR11, UR4 ;  /* 0x00000004000b7c82 */ /* 0x001fe20008000000 */
[----:B------:R-:W-:Y:S01]  /*fe30*/  BAR.SYNC.DEFER_BLOCKING 0x1, 0x100 ;  /* 0x0044000000007b1d */ /* 0x000fe20000010000 */
[----:B--2---:R-:W-:-:S03]  /*fe40*/  IMAD.WIDE R8, R5, R8, UR10 ;  /* 0x0000000a05087e25 */ /* 0x004fc6000f8e0208 */
[C---:B------:R-:W-:Y:S02]  /*fe50*/  IADD3 R12, P1, R8.reuse, 0x40, RZ ;  /* 0x00000040080c7810 */ /* 0x040fe40007f3e0ff */
[C---:B------:R-:W-:Y:S02]  /*fe60*/  LOP3.LUT R5, R8.reuse, 0x380, RZ, 0xc0, !PT ;  /* 0x0000038008057812 */ /* 0x040fe400078ec0ff */
[C---:B------:R-:W-:Y:S01]  /*fe70*/  IADD3 R10, P2, R8.reuse, 0x20, RZ ;  /* 0x00000020080a7810 */ /* 0x040fe20007f5e0ff */
[--C-:B------:R-:W-:Y:S01]  /*fe80*/  IMAD.X R81, RZ, RZ, R9.reuse, P1 ;  /* 0x000000ffff517224 */ /* 0x100fe200008e0609 */
[C---:B------:R-:W-:Y:S02]  /*fe90*/  IADD3 R131, P6, R8.reuse, 0x60, RZ ;  /* 0x0000006008837810 */ /* 0x040fe40007fde0ff */
[----:B------:R-:W-:Y:S01]  /*fea0*/  IADD3 R133, P5, R8, 0x4000, RZ ;  /* 0x0000400008857810 */ /* 0x000fe20007fbe0ff */
[--C-:B------:R-:W-:Y:S01]  /*feb0*/  IMAD.X R17, RZ, RZ, R9.reuse, P2 ;  /* 0x000000ffff117224 */ /* 0x100fe200010e0609 */
[----:B------:R-:W-:Y:S01]  /*fec0*/  LOP3.LUT R11, R12, 0x380, RZ, 0xc0, !PT ;  /* 0x000003800c0b7812 */ /* 0x000fe200078ec0ff */
[--C-:B------:R-:W-:Y:S01]  /*fed0*/  IMAD.X R83, RZ, RZ, R9.reuse, P6 ;  /* 0x000000ffff537224 */ /* 0x100fe200030e0609 */
[----:B------:R-:W-:Y:S01]  /*fee0*/  SHF.R.U64 R5, R5, 0x3, RZ ;  /* 0x0000000305057819 */ /* 0x000fe200000012ff */
[----:B------:R-:W-:Y:S01]  /*fef0*/  IMAD.X R85, RZ, RZ, R9, P5 ;  /* 0x000000ffff557224 */ /* 0x000fe200028e0609 */
[----:B------:R-:W-:-:S02]  /*ff00*/  SHF.R.U64 R11, R11, 0x3, RZ ;  /* 0x000000030b0b7819 */ /* 0x000fc400000012ff */
[C---:B------:R-:W-:Y:S02]  /*ff10*/  IADD3 R86, P0, R8.reuse, 0x4020, RZ ;  /* 0x0000402008567810 */ /* 0x040fe40007f1e0ff */
[C---:B------:R-:W-:Y:S02]  /*ff20*/  IADD3 R135, P4, R8.reuse, 0x4040, RZ ;  /* 0x0000404008877810 */ /* 0x040fe40007f9e0ff */
[C---:B------:R-:W-:Y:S01]  /*ff30*/  IADD3 R90, P3, R8.reuse, 0x4060, RZ ;  /* 0x00004060085a7810 */ /* 0x040fe20007f7e0ff */
[--C-:B------:R-:W-:Y:S01]  /*ff40*/  IMAD.X R87, RZ, RZ, R9.reuse, P0 ;  /* 0x000000ffff577224 */ /* 0x100fe200000e0609 */
[C---:B------:R-:W-:Y:S01]  /*ff50*/  IADD3 R137, P2, R8.reuse, 0x8000, RZ ;  /* 0x0000800008897810 */ /* 0x040fe20007f5e0ff */
[--C-:B------:R-:W-:Y:S01]  /*ff60*/  IMAD.X R89, RZ, RZ, R9.reuse, P4 ;  /* 0x000000ffff597224 */ /* 0x100fe200020e0609 */
[C---:B------:R-:W-:Y:S01]  /*ff70*/  IADD3 R139, P1, R8.reuse, 0x8020, RZ ;  /* 0x00008020088b7810 */ /* 0x040fe20007f3e0ff */
[--C-:B------:R-:W-:Y:S01]  /*ff80*/  IMAD.X R91, RZ, RZ, R9.reuse, P3 ;  /* 0x000000ffff5b7224 */ /* 0x100fe200018e0609 */
[C---:B------:R-:W-:Y:S01]  /*ff90*/  IADD3 R141, P6, R8.reuse, 0x8040, RZ ;  /* 0x00008040088d7810 */ /* 0x040fe20007fde0ff */
[--C-:B------:R-:W-:Y:S01]  /*ffa0*/  IMAD.X R93, RZ, RZ, R9.reuse, P2 ;  /* 0x000000ffff5d7224 */ /* 0x100fe200010e0609 */
[----:B------:R-:W-:Y:S01]  /*ffb0*/  IADD3 R143, P5, R8, 0x8060, RZ ;  /* 0x00008060088f7810 */ /* 0x000fe20007fbe0ff */
[--C-:B------:R-:W-:Y:S01]  /*ffc0*/  IMAD.X R95, RZ, RZ, R9.reuse, P1 ;  /* 0x000000ffff5f7224 */ /* 0x100fe200008e0609 */
[----:B------:R-:W-:Y:S01]  /*ffd0*/  LOP3.LUT R8, R5, R8, RZ, 0x3c, !PT ;  /* 0x0000000805087212 */ /* 0x000fe200078e3cff */
[--C-:B------:R-:W-:Y:S01]  /*ffe0*/  IMAD.X R13, RZ, RZ, R9.reuse, P6 ;  /* 0x000000ffff0d7224 */ /* 0x100fe200030e0609 */
[----:B------:R-:W-:Y:S01]  /*fff0*/  LOP3.LUT R5, R10, 0x380, RZ, 0xc0, !PT ;  /* 0x000003800a057812 */ /* 0x000fe200078ec0ff */
[----:B------:R-:W-:Y:S01]  /*10000*/  IMAD.X R15, RZ, RZ, R9, P5 ;  /* 0x000000ffff0f7224 */ /* 0x000fe200028e0609 */
[----:B------:R-:W-:-:S02]  /*10010*/  LOP3.LUT R80, R11, R12, RZ, 0x3c, !PT ;  /* 0x0000000c0b507212 */ /* 0x000fc400078e3cff */
[----:B------:R-:W-:Y:S02]  /*10020*/  LOP3.LUT R12, R137, 0x380, RZ, 0xc0, !PT ;  /* 0x00000380890c7812 */ /* 0x000fe400078ec0ff */
[----:B------:R-:W-:Y:S02]  /*10030*/  LOP3.LUT R14, R131, 0x380, RZ, 0xc0, !PT ;  /* 0x00000380830e7812 */ /* 0x000fe400078ec0ff */
[----:B------:R-:W-:Y:S02]  /*10040*/  SHF.R.U64 R5, R5, 0x3, RZ ;  /* 0x0000000305057819 */ /* 0x000fe400000012ff */
[----:B------:R-:W-:Y:S02]  /*10050*/  SHF.R.U64 R12, R12, 0x3, RZ ;  /* 0x000000030c0c7819 */ /* 0x000fe400000012ff */
[----:B------:R-:W-:Y:S02]  /*10060*/  SHF.R.U64 R14, R14, 0x3, RZ ;  /* 0x000000030e0e7819 */ /* 0x000fe400000012ff */
[----:B------:R-:W-:-:S02]  /*10070*/  LOP3.LUT R16, R5, R10, RZ, 0x3c, !PT ;  /* 0x0000000a05107212 */ /* 0x000fc400078e3cff */
[----:B------:R-:W-:Y:S02]  /*10080*/  LOP3.LUT R84, R133, 0x380, RZ, 0xc0, !PT ;  /* 0x0000038085547812 */ /* 0x000fe400078ec0ff */
[----:B------:R-:W-:Y:S02]  /*10090*/  LOP3.LUT R5, R86, 0x380, RZ, 0xc0, !PT ;  /* 0x0000038056057812 */ /* 0x000fe400078ec0ff */
[----:B------:R-:W-:Y:S02]  /*100a0*/  LOP3.LUT R10, R135, 0x380, RZ, 0xc0, !PT ;  /* 0x00000380870a7812 */ /* 0x000fe400078ec0ff */
[----:B------:R-:W-:Y:S02]  /*100b0*/  LOP3.LUT R11, R90, 0x380, RZ, 0xc0, !PT ;  /* 0x000003805a0b7812 */ /* 0x000fe400078ec0ff */
[----:B------:R-:W-:Y:S02]  /*100c0*/  LOP3.LUT R92, R12, R137, RZ, 0x3c, !PT ;  /* 0x000000890c5c7212 */ /* 0x000fe400078e3cff */
[----:B------:R-:W-:-:S02]  /*100d0*/  LOP3.LUT R82, R14, R131, RZ, 0x3c, !PT ;  /* 0x000000830e527212 */ /* 0x000fc400078e3cff */
[----:B------:R-:W-:Y:S02]  /*100e0*/  LOP3.LUT R12, R139, 0x380, RZ, 0xc0, !PT ;  /* 0x000003808b0c7812 */ /* 0x000fe400078ec0ff */
[----:B------:R-:W-:Y:S02]  /*100f0*/  LOP3.LUT R14, R141, 0x380, RZ, 0xc0, !PT ;  /* 0x000003808d0e7812 */ /* 0x000fe400078ec0ff */
[----:B------:R-:W-:Y:S02]  /*10100*/  SHF.R.U64 R84, R84, 0x3, RZ ;  /* 0x0000000354547819 */ /* 0x000fe400000012ff */
[----:B------:R-:W-:Y:S02]  /*10110*/  SHF.R.U64 R5, R5, 0x3, RZ ;  /* 0x0000000305057819 */ /* 0x000fe400000012ff */
[----:B------:R-:W-:Y:S02]  /*10120*/  LOP3.LUT R130, R143, 0x380, RZ, 0xc0, !PT ;  /* 0x000003808f827812 */ /* 0x000fe400078ec0ff */
[----:B------:R-:W-:-:S02]  /*10130*/  SHF.R.U64 R10, R10, 0x3, RZ ;  /* 0x000000030a0a7819 */ /* 0x000fc400000012ff */
[----:B------:R-:W-:Y:S02]  /*10140*/  SHF.R.U64 R11, R11, 0x3, RZ ;  /* 0x000000030b0b7819 */ /* 0x000fe400000012ff */
[----:B------:R-:W-:Y:S02]  /*10150*/  SHF.R.U64 R12, R12, 0x3, RZ ;  /* 0x000000030c0c7819 */ /* 0x000fe400000012ff */
[----:B------:R-:W-:Y:S02]  /*10160*/  SHF.R.U64 R14, R14, 0x3, RZ ;  /* 0x000000030e0e7819 */ /* 0x000fe400000012ff */
[----:B------:R-:W-:Y:S02]  /*10170*/  LOP3.LUT R84, R84, R133, RZ, 0x3c, !PT ;  /* 0x0000008554547212 */ /* 0x000fe400078e3cff */
[----:B------:R-:W-:Y:S02]  /*10180*/  LOP3.LUT R86, R5, R86, RZ, 0x3c, !PT ;  /* 0x0000005605567212 */ /* 0x000fe400078e3cff */
[----:B------:R-:W-:-:S02]  /*10190*/  SHF.R.U64 R130, R130, 0x3, RZ ;  /* 0x0000000382827819 */ /* 0x000fc400000012ff */
[----:B------:R-:W-:Y:S02]  /*101a0*/  LOP3.LUT R88, R10, R135, RZ, 0x3c, !PT ;  /* 0x000000870a587212 */ /* 0x000fe400078e3cff */
[----:B------:R-:W-:Y:S02]  /*101b0*/  LOP3.LUT R90, R11, R90, RZ, 0x3c, !PT ;  /* 0x0000005a0b5a7212 */ /* 0x000fe400078e3cff */
[----:B------:R-:W-:Y:S02]  /*101c0*/  MOV R5, R8 ;  /* 0x0000000800057202 */ /* 0x000fe40000000f00 */
[----:B------:R-:W-:Y:S02]  /*101d0*/  F2FP.BF16.F32.PACK_AB R8, R25, R24 ;  /* 0x000000181908723e */ /* 0x000fe400000010ff */
[----:B------:R-:W-:Y:S02]  /*101e0*/  F2FP.BF16.F32.PACK_AB R9, R27, R26 ;  /* 0x0000001a1b09723e */ /* 0x000fe400000010ff */
[----:B------:R-:W-:-:S02]  /*101f0*/  F2FP.BF16.F32.PACK_AB R10, R29, R28 ;  /* 0x0000001c1d0a723e */ /* 0x000fc400000010ff */
[----:B------:R-:W-:Y:S02]  /*10200*/  F2FP.BF16.F32.PACK_AB R11, R31, R30 ;  /* 0x0000001e1f0b723e */ /* 0x000fe400000010ff */
[----:B------:R-:W-:Y:S02]  /*10210*/  LOP3.LUT R94, R12, R139, RZ, 0x3c, !PT ;  /* 0x0000008b0c5e7212 */ /* 0x000fe400078e3cff */
[----:B------:R-:W-:Y:S01]  /*10220*/  LOP3.LUT R12, R14, R141, RZ, 0x3c, !PT ;  /* 0x0000008d0e0c7212 */ /* 0x000fe200078e3cff */
[----:B------:R0:W-:Y:S01]  /*10230*/  STSM.16.M88.4 [R5], R8 ;  /* 0x0000000805007844 */ /* 0x0001e20000000200 */
[----:B------:R-:W-:Y:S02]  /*10240*/  LOP3.LUT R14, R130, R143, RZ, 0x3c, !PT ;  /* 0x0000008f820e7212 */ /* 0x000fe400078e3cff */
[----:B------:R-:W-:Y:S02]  /*10250*/  MOV R137, R16 ;  /* 0x0000001000897202 */ /* 0x000fe40000000f00 */
[----:B------:R-:W-:-:S02]  /*10260*/  MOV R134, R84 ;  /* 0x0000005400867202 */ /* 0x000fc40000000f00 */
[----:B------:R-:W-:Y:S02]  /*10270*/  MOV R133, R86 ;  /* 0x0000005600857202 */ /* 0x000fe40000000f00 */
[----:B------:R-:W-:Y:S02]  /*10280*/  MOV R17, R88 ;  /* 0x0000005800117202 */ /* 0x000fe40000000f00 */
[----:B------:R-:W-:Y:S02]  /*10290*/  MOV R16, R90 ;  /* 0x0000005a00107202 */ /* 0x000fe40000000f00 */
[----:B------:R-:W-:Y:S02]  /*102a0*/  F2FP.BF16.F32.PACK_AB R84, R33, R32 ;  /* 0x000000202154723e */ /* 0x000fe400000010ff */
[----:B------:R-:W-:Y:S02]  /*102b0*/  F2FP.BF16.F32.PACK_AB R85, R35, R34 ;  /* 0x000000222355723e */ /* 0x000fe400000010ff */
[----:B------:R-:W-:-:S02]  /*102c0*/  F2FP.BF16.F32.PACK_AB R86, R37, R36 ;  /* 0x000000242556723e */ /* 0x000fc400000010ff */
[----:B------:R-:W-:Y:S02]  /*102d0*/  F2FP.BF16.F32.PACK_AB R87, R39, R38 ;  /* 0x000000262757723e */ /* 0x000fe400000010ff */
[----:B------:R-:W-:Y:S02]  /*102e0*/  MOV R136, R80 ;  /* 0x0000005000887202 */ /* 0x000fe40000000f00 */
[----:B------:R-:W-:Y:S01]  /*102f0*/  F2FP.BF16.F32.PACK_AB R88, R41, R40 ;  /* 0x000000282958723e */ /* 0x000fe200000010ff */
[----:B------:R1:W-:Y:S01]  /*10300*/  STSM.16.M88.4 [R137], R84 ;  /* 0x0000005489007844 */ /* 0x0003e20000000200 */
[----:B------:R-:W-:Y:S02]  /*10310*/  F2FP.BF16.F32.PACK_AB R89, R43, R42 ;  /* 0x0000002a2b59723e */ /* 0x000fe400000010ff */
[----:B------:R-:W-:Y:S02]  /*10320*/  F2FP.BF16.F32.PACK_AB R90, R45, R44 ;  /* 0x0000002c2d5a723e */ /* 0x000fe400000010ff */
[----:B------:R-:W-:-:S02]  /*10330*/  F2FP.BF16.F32.PACK_AB R91, R47, R46 ;  /* 0x0000002e2f5b723e */ /* 0x000fc400000010ff */
[----:B------:R-:W-:Y:S02]  /*10340*/  MOV R135, R82 ;  /* 0x0000005200877202 */ /* 0x000fe40000000f00 */
[----:B------:R-:W-:Y:S01]  /*10350*/  MOV R130, R12 ;  /* 0x0000000c00827202 */ /* 0x000fe20000000f00 */
[----:B------:R2:W-:Y:S01]  /*10360*/  STSM.16.M88.4 [R136], R88 ;  /* 0x0000005888007844 */ /* 0x0005e20000000200 */
[----:B0-----:R-:W-:Y:S02]  /*10370*/  MOV R5, R14 ;  /* 0x0000000e00057202 */ /* 0x001fe40000000f00 */
[----:B------:R-:W-:Y:S02]  /*10380*/  F2FP.BF16.F32.PACK_AB R8, R49, R48 ;  /* 0x000000303108723e */ /* 0x000fe400000010ff */
[----:B------:R-:W-:Y:S02]  /*10390*/  F2FP.BF16.F32.PACK_AB R9, R51, R50 ;  /* 0x000000323309723e */ /* 0x000fe400000010ff */
[----:B------:R-:W-:-:S02]  /*103a0*/  F2FP.BF16.F32.PACK_AB R10, R53, R52 ;  /* 0x00000034350a723e */ /* 0x000fc400000010ff */
[----:B------:R-:W-:Y:S02]  /*103b0*/  F2FP.BF16.F32.PACK_AB R11, R55, R54 ;  /* 0x00000036370b723e */ /* 0x000fe400000010ff */
[----:B------:R-:W-:Y:S02]  /*103c0*/  F2FP.BF16.F32.PACK_AB R12, R57, R56 ;  /* 0x00000038390c723e */ /* 0x000fe400000010ff */
[----:B------:R-:W-:Y:S01]  /*103d0*/  F2FP.BF16.F32.PACK_AB R13, R59, R58 ;  /* 0x0000003a3b0d723e */ /* 0x000fe200000010ff */
[----:B------:R-:W-:Y:S01]  /*103e0*/  STSM.16.M88.4 [R135], R8 ;  /* 0x0000000887007844 */ /* 0x000fe20000000200 */
[----:B------:R-:W-:Y:S02]  /*103f0*/  F2FP.BF16.F32.PACK_AB R14, R61, R60 ;  /* 0x0000003c3d0e723e */ /* 0x000fe400000010ff */
[----:B------:R-:W-:Y:S02]  /*10400*/  F2FP.BF16.F32.PACK_AB R15, R63, R62 ;  /* 0x0000003e3f0f723e */ /* 0x000fe400000010ff */
[----:B------:R-:W-:-:S02]  /*10410*/  F2FP.BF16.F32.PACK_AB R80, R65, R64 ;  /* 0x000000404150723e */ /* 0x000fc400000010ff */
[----:B------:R-:W-:Y:S01]  /*10420*/  F2FP.BF16.F32.PACK_AB R81, R67, R66 ;  /* 0x000000424351723e */ /* 0x000fe200000010ff */
[----:B------:R-:W-:Y:S01]  /*10430*/  STSM.16.M88.4 [R134], R12 ;  /* 0x0000000c86007844 */ /* 0x000fe20000000200 */
[----:B------:R-:W-:Y:S02]  /*10440*/  F2FP.BF16.F32.PACK_AB R82, R69, R68 ;  /* 0x000000444552723e */ /* 0x000fe400000010ff */
[----:B------:R-:W-:Y:S02]  /*10450*/  F2FP.BF16.F32.PACK_AB R83, R71, R70 ;  /* 0x000000464753723e */ /* 0x000fe400000010ff */
[----:B-1----:R-:W-:Y:S02]  /*10460*/  F2FP.BF16.F32.PACK_AB R84, R73, R72 ;  /* 0x000000484954723e */ /* 0x002fe400000010ff */
[----:B------:R-:W-:Y:S01]  /*10470*/  F2FP.BF16.F32.PACK_AB R85, R75, R74 ;  /* 0x0000004a4b55723e */ /* 0x000fe200000010ff */
[----:B------:R-:W-:Y:S01]  /*10480*/  STSM.16.M88.4 [R133], R80 ;  /* 0x0000005085007844 */ /* 0x000fe20000000200 */
[----:B------:R-:W-:-:S02]  /*10490*/  F2FP.BF16.F32.PACK_AB R86, R77, R76 ;  /* 0x0000004c4d56723e */ /* 0x000fc400000010ff */
[----:B------:R-:W-:Y:S02]  /*104a0*/  F2FP.BF16.F32.PACK_AB R87, R79, R78 ;  /* 0x0000004e4f57723e */ /* 0x000fe400000010ff */
[----:B------:R-:W-:Y:S02]  /*104b0*/  MOV R132, R92 ;  /* 0x0000005c00847202 */ /* 0x000fe40000000f00 */
[----:B------:R-:W-:Y:S01]  /*104c0*/  MOV R131, R94 ;  /* 0x0000005e00837202 */ /* 0x000fe20000000f00 */
[----:B------:R0:W-:Y:S01]  /*104d0*/  STSM.16.M88.4 [R17], R84 ;  /* 0x0000005411007844 */ /* 0x0001e20000000200 */
[----:B--2---:R-:W-:Y:S02]  /*104e0*/  F2FP.BF16.F32.PACK_AB R88, R3, R2 ;  /* 0x000000020358723e */ /* 0x004fe400000010ff */
[----:B------:R-:W-:Y:S02]  /*104f0*/  F2FP.BF16.F32.PACK_AB R89, R123, R122 ;  /* 0x0000007a7b59723e */ /* 0x000fe400000010ff */
[----:B------:R-:W-:-:S02]  /*10500*/  F2FP.BF16.F32.PACK_AB R90, R7, R6 ;  /* 0x00000006075a723e */ /* 0x000fc400000010ff */
[----:B------:R-:W-:Y:S02]  /*10510*/  F2FP.BF16.F32.PACK_AB R91, R125, R124 ;  /* 0x0000007c7d5b723e */ /* 0x000fe400000010ff */
[----:B------:R-:W-:Y:S02]  /*10520*/  F2FP.BF16.F32.PACK_AB R92, R21, R20 ;  /* 0x00000014155c723e */ /* 0x000fe400000010ff */
[----:B------:R-:W-:Y:S01]  /*10530*/  F2FP.BF16.F32.PACK_AB R93, R127, R126 ;  /* 0x0000007e7f5d723e */ /* 0x000fe200000010ff */
[----:B------:R1:W-:Y:S01]  /*10540*/  STSM.16.M88.4 [R16], R88 ;  /* 0x0000005810007844 */ /* 0x0003e20000000200 */
[----:B------:R-:W-:Y:S02]  /*10550*/  F2FP.BF16.F32.PACK_AB R94, R121, R120 ;  /* 0x00000078795e723e */ /* 0x000fe400000010ff */
[----:B------:R-:W-:Y:S01]  /*10560*/  F2FP.BF16.F32.PACK_AB R95, R129, R128 ;  /* 0x00000080815f723e */ /* 0x000fe200000010ff */
[----:B0-----:R-:W-:Y:S01]  /*10570*/  IMAD.U32 R17, RZ, RZ, UR13 ;  /* 0x0000000dff117e24 */ /* 0x001fe2000f8e00ff */
[----:B------:R-:W-:Y:S01]  /*10580*/  F2FP.BF16.F32.PACK_AB R8, R97, R96 ;  /* 0x000000606108723e */ /* 0x000fe200000010ff */
[----:B------:R-:W0:Y:S01]  /*10590*/  LDC.64 R86, c[0x0][0xc08] ;  /* 0x00030200ff567b82 */ /* 0x000e220000000a00 */
[----:B------:R-:W-:Y:S01]  /*105a0*/  F2FP.BF16.F32.PACK_AB R9, R99, R98 ;  /* 0x000000626309723e */ /* 0x000fe200000010ff */
[----:B------:R-:W-:Y:S01]  /*105b0*/  STSM.16.M88.4 [R132], R92 ;  /* 0x0000005c84007844 */ /* 0x000fe20000000200 */
[----:B------:R-:W-:-:S02]  /*105c0*/  F2FP.BF16.F32.PACK_AB R10, R101, R100 ;  /* 0x00000064650a723e */ /* 0x000fc400000010ff */
[----:B------:R-:W-:Y:S02]  /*105d0*/  F2FP.BF16.F32.PACK_AB R11, R103, R102 ;  /* 0x00000066670b723e */ /* 0x000fe400000010ff */
[----:B------:R-:W-:Y:S02]  /*105e0*/  F2FP.BF16.F32.PACK_AB R12, R105, R104 ;  /* 0x00000068690c723e */ /* 0x000fe400000010ff */
[----:B------:R-:W-:Y:S01]  /*105f0*/  F2FP.BF16.F32.PACK_AB R13, R107, R106 ;  /* 0x0000006a6b0d723e */ /* 0x000fe200000010ff */
[----:B------:R-:W-:Y:S01]  /*10600*/  STSM.16.M88.4 [R131], R8 ;  /* 0x0000000883007844 */ /* 0x000fe20000000200 */
[----:B------:R-:W-:Y:S01]  /*10610*/  F2FP.BF16.F32.PACK_AB R14, R109, R108 ;  /* 0x0000006c6d0e723e */ /* 0x000fe200000010ff */
[----:B-1----:R-:W-:Y:S01]  /*10620*/  IMAD.U32 R16, RZ, RZ, UR12 ;  /* 0x0000000cff107e24 */ /* 0x002fe2000f8e00ff */
[----:B------:R-:W-:Y:S02]  /*10630*/  F2FP.BF16.F32.PACK_AB R15, R111, R110 ;  /* 0x0000006e6f0f723e */ /* 0x000fe400000010ff */
[----:B------:R-:W-:-:S02]  /*10640*/  F2FP.BF16.F32.PACK_AB R80, R113, R112 ;  /* 0x000000707150723e */ /* 0x000fc400000010ff */
[----:B------:R-:W-:Y:S01]  /*10650*/  F2FP.BF16.F32.PACK_AB R81, R115, R114 ;  /* 0x000000727351723e */ /* 0x000fe200000010ff */
[----:B------:R-:W-:Y:S01]  /*10660*/  STSM.16.M88.4 [R130], R12 ;  /* 0x0000000c82007844 */ /* 0x000fe20000000200 */
[----:B------:R-:W-:Y:S02]  /*10670*/  F2FP.BF16.F32.PACK_AB R82, R117, R116 ;  /* 0x000000747552723e */ /* 0x000fe400000010ff */
[----:B------:R-:W-:Y:S02]  /*10680*/  F2FP.BF16.F32.PACK_AB R83, R119, R118 ;  /* 0x000000767753723e */ /* 0x000fe400000010ff */
[----:B------:R-:W-:-:S03]  /*10690*/  ISETP.NE.U32.AND P0, PT, RZ, UR14, PT ;  /* 0x0000000eff007c0c */ /* 0x000fc6000bf05070 */
[----:B------:R1:W-:Y:S01]  /*106a0*/  STSM.16.M88.4 [R5], R80 ;  /* 0x0000005005007844 */ /* 0x0003e20000000200 */
[----:B------:R-:W-:Y:S01]  /*106b0*/  BAR.SYNC.DEFER_BLOCKING 0x1, 0x100 ;  /* 0x0044000000007b1d */ /* 0x000fe20000010000 */
[----:B------:R-:W-:Y:S02]  /*106c0*/  ISETP.NE.AND.EX P0, PT, RZ, UR15, PT, P0 ;  /* 0x0000000fff007c0c */ /* 0x000fe4000bf05300 */
[----:B0-----:R-:W-:-:S05]  /*106d0*/  ISETP.NE.U32.AND P1, PT, R86, RZ, PT ;  /* 0x000000ff5600720c */ /* 0x001fca0003f25070 */
[----:B-1----:R-:W0:Y:S06]  /*106e0*/  LDC R80, c[0x0][0xbe8] ;  /* 0x0002fa00ff507b82 */ /* 0x002e2c0000000800 */
[----:B------:R-:W2:Y:S01]  /*106f0*/  @P0 LDG.E R84, desc[UR18][R16.64] ;  /* 0x0000001210540981 */ /* 0x000ea2000c1e1900 */
[----:B------:R-:W-:Y:S01]  /*10700*/  R2UR UR4, R87 ;  /* 0x00000000570472ca */ /* 0x000fe200000e0000 */
[----:B------:R-:W-:-:S12]  /*10710*/  VOTEU.ANY UP0, P1 ;  /* 0x00000000003f7886 */ /* 0x000fd80000800100 */
[----:B------:R-:W-:Y:S01]  /*10720*/  UISETP.NE.AND.EX UP0, UPT, UR4, URZ, UPT, UP0 ;  /* 0x0000003f0400728c */ /* 0x000fe2000bf05300 */
[----:B0-----:R-:W-:Y:S02]  /*10730*/  ISETP.NE.AND P1, PT, R80, 0x1, PT ;  /* 0x000000015000780c */ /* 0x001fe40003f25270 */
[----:B------:R-:W-:Y:S02]  /*10740*/  ULDC UR4, c[0x0][0xa88] ;  /* 0x0002a20000047ab9 */ /* 0x000fe40000000800 */
[----:B------:R-:W-:Y:S01]  /*10750*/  IMAD.U32 R5, RZ, RZ, UR4 ;  /* 0x00000004ff057e24 */ /* 0x000fe2000f8e00ff */
[----:B------:R-:W-:Y:S01]  /*10760*/  PLOP3.LUT P4, PT, PT, PT, UP0, 0x80, 0x0 ;  /* 0x000000000000781c */ /* 0x000fe20003f8f008 */
[----:B------:R-:W-:-:S04]  /*10770*/  ULDC UR4, c[0x0][0xad4] ;  /* 0x0002b50000047ab9 */ /* 0x000fc80000000800 */
[----:B------:R-:W-:Y:S02]  /*10780*/  @UP0 ULDC.64 UR12, c[0x0][0xc08] ;  /* 0x00030200000c0ab9 */ /* 0x000fe40000000a00 */
[----:B------:R-:W-:Y:S01]  /*10790*/  @UP0 UIMAD.WIDE UR12, UR9, 0x4, UR12 ;  /* 0x00000004090c08a5 */ /* 0x000fe2000f8e020c */
[----:B------:R-:W0:Y:S01]  /*107a0*/  @P1 LDC R10, c[0x0][0xbec] ;  /* 0x0002fb00ff0a1b82 */ /* 0x000e220000000800 */
[----:B------:R-:W-:-:S04]  /*107b0*/  UISETP.NE.AND UP0, UPT, UR17, URZ, UPT ;  /* 0x0000003f1100728c */ /* 0x000fc8000bf05270 */
[----:B------:R-:W-:Y:S01]  /*107c0*/  USEL UR4, UR17, UR4, UP0 ;  /* 0x0000000411047287 */ /* 0x000fe20008000000 */
[----:B------:R-:W-:Y:S02]  /*107d0*/  IMAD.U32 R8, RZ, RZ, UR12 ;  /* 0x0000000cff087e24 */ /* 0x000fe4000f8e00ff */
[----:B------:R-:W1:Y:S01]  /*107e0*/  @P1 LDC R13, c[0x0][0xbf0] ;  /* 0x0002fc00ff0d1b82 */ /* 0x000e620000000800 */
[----:B------:R-:W-:Y:S01]  /*107f0*/  UISETP.GT.AND UP1, UPT, UR4, 0x1, UPT ;  /* 0x000000010400788c */ /* 0x000fe2000bf24270 */
[----:B------:R-:W-:Y:S01]  /*10800*/  IMAD.U32 R9, RZ, RZ, UR13 ;  /* 0x0000000dff097e24 */ /* 0x000fe2000f8e00ff */
[----:B------:R-:W-:Y:S02]  /*10810*/  UMOV UR22, 0x9b8 ;  /* 0x000009b800167882 */ /* 0x000fe40000000000 */
[----:B------:R-:W-:Y:S02]  /*10820*/  USEL UR22, UR22, 0x978, UP1 ;  /* 0x0000097816167887 */ /* 0x000fe40008800000 */
[----:B------:R-:W-:Y:S01]  /*10830*/  UISETP.NE.U32.AND UP0, UPT, UR14, URZ, UPT ;  /* 0x0000003f0e00728c */ /* 0x000fe2000bf05070 */
[----:B------:R-:W-:Y:S01]  /*10840*/  VIADD R15, R23, UR60 ;  /* 0x0000003c170f7c36 */ /* 0x000fe20008000000 */
[----:B------:R-:W-:Y:S01]  /*10850*/  USHF.R.S32.HI UR12, URZ, 0x1f, UR9 ;  /* 0x0000001f3f0c7899 */ /* 0x000fe20008011409 */
[----:B------:R0:W5:Y:S01]  /*10860*/  @P4 LDG.E R5, desc[UR18][R8.64] ;  /* 0x0000001208054981 */ /* 0x000162000c1e1900 */
[----:B------:R-:W-:Y:S01]  /*10870*/  UMOV UR4, URZ ;  /* 0x0000003f00047c82 */ /* 0x000fe20008000000 */
[----:B------:R-:W-:Y:S01]  /*10880*/  UISETP.NE.AND.EX UP0, UPT, UR15, URZ, UPT, UP0 ;  /* 0x0000003f0f00728c */ /* 0x000fe2000bf05300 */
[----:B------:R-:W-:Y:S01]  /*10890*/  IMAD.MOV.U32 R11, RZ, RZ, R15 ;  /* 0x000000ffff0b7224 */ /* 0x000fe200078e000f */
[----:B------:R-:W-:-:S02]  /*108a0*/  USEL UR20, UR16, URZ, UP1 ;  /* 0x0000003f10147287 */ /* 0x000fc40008800000 */
[----:B------:R-:W-:Y:S02]  /*108b0*/  USEL UR9, UR9, URZ, !UP0 ;  /* 0x0000003f09097287 */ /* 0x000fe4000c000000 */
[----:B------:R-:W-:Y:S01]  /*108c0*/  USEL UR21, UR12, URZ, !UP0 ;  /* 0x0000003f0c157287 */ /* 0x000fe2000c000000 */
[----:B------:R-:W-:Y:S02]  /*108d0*/  ULDC.64 UR16, c[0x0][UR22+0x220] ;  /* 0x0000880016107abb */ /* 0x000fe40008000a00 */
[----:B------:R-:W-:Y:S01]  /*108e0*/  ULDC.64 UR12, c[0x0][UR22+0x218] ;  /* 0x00008600160c7abb */ /* 0x000fe20008000a00 */
[----:B------:R-:W-:Y:S01]  /*108f0*/  ULDC.64 UR18, c[0x0][UR22+0x228] ;  /* 0x00008a0016127abb */ /* 0x000fe20008000a00 */
[----:B------:R-:W-:Y:S01]  /*10900*/  UIMAD.WIDE.U32 UR14, UR12, UR23, URZ ;  /* 0x000000170c0e72a5 */ /* 0x000fe2000f8e003f */
[----:B0-----:R-:W-:Y:S01]  /*10910*/  @P1 IMAD.HI.U32 R8, R15, R10, RZ ;  /* 0x0000000a0f081227 */ /* 0x001fe200078e00ff */
[----:B------:R-:W-:Y:S02]  /*10920*/  UIMAD UR23, UR13, UR23, URZ ;  /* 0x000000170d1772a4 */ /* 0x000fe4000f8e023f */
[----:B------:R-:W-:-:S02]  /*10930*/  UIMAD UR17, UR17, UR9, URZ ;  /* 0x00000009111172a4 */ /* 0x000fc4000f8e023f */
[----:B------:R-:W-:Y:S01]  /*10940*/  UIMAD.WIDE.U32 UR24, UR18, UR20, URZ ;  /* 0x00000014121872a5 */ /* 0x000fe2000f8e003f */
[----:B-1----:R-:W-:Y:S01]  /*10950*/  @P1 SHF.R.U32.HI R11, RZ, R13, R8 ;  /* 0x0000000dff0b1219 */ /* 0x002fe20000011608 */
[----:B------:R-:W-:Y:S02]  /*10960*/  UIMAD.WIDE.U32 UR12, UR16, UR9, URZ ;  /* 0x00000009100c72a5 */ /* 0x000fe4000f8e003f */
[----:B------:R-:W-:Y:S02]  /*10970*/  UIMAD UR18, UR19, UR20, URZ ;  /* 0x00000014131272a4 */ /* 0x000fe4000f8e023f */
[----:B------:R-:W-:Y:S01]  /*10980*/  UIMAD UR17, UR16, UR21, UR17 ;  /* 0x00000015101172a4 */ /* 0x000fe2000f8e0211 */
[----:B------:R-:W-:Y:S01]  /*10990*/  IMAD.U32 R8, RZ, RZ, UR24 ;  /* 0x00000018ff087e24 */ /* 0x000fe2000f8e00ff */
[----:B------:R-:W-:Y:S01]  /*109a0*/  UIADD3 UR18, UR25, UR18, URZ ;  /* 0x0000001219127290 */ /* 0x000fe2000fffe03f */
[----:B------:R-:W-:Y:S01]  /*109b0*/  IMAD.MOV R13, RZ, RZ, -R11 ;  /* 0x000000ffff0d7224 */ /* 0x000fe200078e0a0b */
[----:B------:R-:W-:Y:S01]  /*109c0*/  UIADD3 UR23, UR15, UR23, URZ ;  /* 0x000000170f177290 */ /* 0x000fe2000fffe03f */
[----:B------:R-:W-:Y:S01]  /*109d0*/  IMAD.U32 R9, RZ, RZ, UR25 ;  /* 0x00000019ff097e24 */ /* 0x000fe2000f8e00ff */
[----:B------:R-:W-:Y:S01]  /*109e0*/  UIADD3 UR17, UR13, UR17, URZ ;  /* 0x000000110d117290 */ /* 0x000fe2000fffe03f */
[----:B------:R-:W-:Y:S01]  /*109f0*/  IMAD R13, R80, R13, R15 ;  /* 0x0000000d500d7224 */ /* 0x000fe200078e020f */
[----:B------:R-:W-:Y:S01]  /*10a00*/  SHF.R.S32.HI R9, RZ, 0x1f, R11 ;  /* 0x0000001fff097819 */ /* 0x000fe2000001140b */
[----:B------:R-:W-:-:S03]  /*10a10*/  IMAD.U32 R12, RZ, RZ, UR18 ;  /* 0x00000012ff0c7e24 */ /* 0x000fc6000f8e00ff */
[----:B------:R-:W-:Y:S02]  /*10a20*/  SHF.R.S32.HI R10, RZ, 0x1f, R13 ;  /* 0x0000001fff0a7819 */ /* 0x000fe4000001140d */
[----:B--2---:R-:W-:-:S13]  /*10a30*/  @P0 R2UR UR4, R84 ;  /* 0x00000000540402ca */ /* 0x004fda00000e0000 */
[----:B------:R-:W-:Y:S02]  /*10a40*/  UIADD3 UR14, UP0, UP2, UR12, UR14, UR4 ;  /* 0x0000000e0c0e7290 */ /* 0x000fe4000fa1e004 */
[----:B------:R-:W-:Y:S01]  /*10a50*/  USHF.R.S32.HI UR16, URZ, 0x1f, UR4 ;  /* 0x0000001f3f107899 */ /* 0x000fe20008011404 */
[----:B------:R-:W-:-:S03]  /*10a60*/  ULDC.64 UR12, c[0x0][UR22+0x210] ;  /* 0x00008400160c7abb */ /* 0x000fc60008000a00 */
[----:B------:R-:W-:Y:S01]  /*10a70*/  IADD3 R8, P2, P3, R11, UR14, R8 ;  /* 0x0000000e0b087c10 */ /* 0x000fe2000fb5e008 */
[----:B------:R-:W-:Y:S01]  /*10a80*/  UIADD3.X UR14, UR17, UR23, UR16, UP0, UP2 ;  /* 0x00000017110e7290 */ /* 0x000fe200087e4410 */
[----:B------:R-:W-:-:S04]  /*10a90*/  IMAD R11, R13, UR13, RZ ;  /* 0x0000000d0d0b7c24 */ /* 0x000fc8000f8e02ff */
[----:B------:R-:W-:Y:S01]  /*10aa0*/  IMAD R11, R10, UR12, R11 ;  /* 0x0000000c0a0b7c24 */ /* 0x000fe2000f8e020b */
[----:B------:R-:W-:Y:S01]  /*10ab0*/  IADD3.X R9, R9, UR14, R12, P2, P3 ;  /* 0x0000000e09097c10 */ /* 0x000fe200097e640c */
[----:B------:R-:W-:Y:S01]  /*10ac0*/  ULDC.64 UR14, c[0x0][0xba8] ;  /* 0x0002ea00000e7ab9 */ /* 0x000fe20000000a00 */
        /* <DEDUP_REMOVED lines=12> */
.L_x_1228:
[----:B------:R-:W2:Y:S01]  /*10b90*/  LDL R13, [R1+0x2c] ;  /* 0x00002c00010d7983 */ /* 0x000ea20000100800 */
[----:B-----5:R-:W-:Y:S01]  /*10ba0*/  IMAD R16, R5, R80, RZ ;  /* 0x0000005005107224 */ /* 0x020fe200078e02ff */
[----:B------:R-:W-:Y:S01]  /*10bb0*/  LOP3.LUT P0, RZ, R224, 0x3, RZ, 0xc0, !PT ;  /* 0x00000003e0ff7812 */ /* 0x000fe2000780c0ff */
[----:B------:R-:W-:Y:S01]  /*10bc0*/  ULDC.64 UR12, c[0x0][0x208] ;  /* 0x00008200000c7ab9 */ /* 0x000fe20000000a00 */
[----:B------:R-:W-:Y:S04]  /*10bd0*/  SHFL.IDX PT, R8, R12, RZ, 0x1c1f ;  /* 0x001c1fff0c087589 */ /* 0x000fe800000e0000 */
[----:B------:R-:W0:Y:S04]  /*10be0*/  SHFL.IDX PT, R9, R14, RZ, 0x1c1f ;  /* 0x001c1fff0e097589 */ /* 0x000e2800000e0000 */
[----:B------:R-:W-:Y:S04]  /*10bf0*/  SHFL.IDX PT, R10, R12, 0x1, 0x1c1f ;  /* 0x003c1f000c0a7f89 */ /* 0x000fe800000e0000 */
[----:B------:R-:W1:Y:S01]  /*10c00*/  SHFL.IDX PT, R11, R14, 0x1, 0x1c1f ;  /* 0x003c1f000e0b7f89 */ /* 0x000e6200000e0000 */
[----:B--2---:R-:W-:-:S04]  /*10c10*/  VIADD R17, R13, UR60 ;  /* 0x0000003c0d117c36 */ /* 0x004fc80008000000 */
[C---:B------:R-:W-:Y:S01]  /*10c20*/  VIADD R13, R17.reuse, 0x8 ;  /* 0x00000008110d7836 */ /* 0x040fe20000000000 */
[----:B------:R-:W-:-:S04]  /*10c30*/  ISETP.GE.OR P2, PT, R17, R16, P0 ;  /* 0x000000101100720c */ /* 0x000fc80000746670 */
[----:B------:R-:W-:-:S09]  /*10c40*/  ISETP.GE.OR P0, PT, R13, R16, P0 ;  /* 0x000000100d00720c */ /* 0x000fd20000706670 */
[----:B0-----:R0:W-:Y:S04]  /*10c50*/  @!P2 ST.E desc[UR12][R8.64], R0 ;  /* 0x000000000800a985 */ /* 0x0011e8000c10190c */
[----:B-1----:R0:W-:Y:S01]  /*10c60*/  @!P0 ST.E desc[UR12][R10.64], R4 ;  /* 0x000000040a008985 */ /* 0x0021e2000c10190c */
[----:B------:R-:W-:-:S13]  /*10c70*/  PLOP3.LUT P0, PT, PT, PT, UP1, 0x80, 0x0 ;  /* 0x000000000000781c */ /* 0x000fda0003f0f018 */
[----:B0-----:R-:W-:Y:S05]  /*10c80*/  @P0 BRA `(.L_x_1229) ;  /* 0x0000000c00580947 */ /* 0x001fea0003800000 */
[----:B------:R-:W-:Y:S01]  /*10c90*/  IMAD R2, R221, 0x40, R22 ;  /* 0x00000040dd027824 */ /* 0x000fe200078e0216 */
[----:B------:R-:W-:Y:S01]  /*10ca0*/  ULDC.64 UR12, c[0x0][0x208] ;  /* 0x00008200000c7ab9 */ /* 0x000fe20000000a00 */
[----:B------:R-:W-:Y:S01]  /*10cb0*/  IMAD.MOV.U32 R3, RZ, RZ, 0x2 ;  /* 0x00000002ff037424 */ /* 0x000fe200078e00ff */
[----:B------:R-:W-:Y:S01]  /*10cc0*/  ULDC.64 UR14, c[0x0][0xaa0] ;  /* 0x0002a800000e7ab9 */ /* 0x000fe20000000a00 */
[----:B------:R-:W0:Y:S01]  /*10cd0*/  @P1 LDC R21, c[0x0][0xbf0] ;  /* 0x0002fc00ff151b82 */ /* 0x000e220000000800 */
[----:B------:R-:W-:Y:S01]  /*10ce0*/  R2UR UR17, R197 ;  /* 0x00000000c51172ca */ /* 0x000fe200000e0000 */
[----:B------:R-:W-:-:S03]  /*10cf0*/  IMAD.WIDE R2, R2, R3, UR10 ;  /* 0x0000000a02027e25 */ /* 0x000fc6000f8e0203 */
[C---:B------:R-:W-:Y:S02]  /*10d00*/  IADD3 R9, P4, R2.reuse, 0x1000, RZ ;  /* 0x0000100002097810 */ /* 0x040fe40007f9e0ff */
[C---:B------:R-:W-:Y:S02]  /*10d10*/  IADD3 R13, P3, R2.reuse, 0x2000, RZ ;  /* 0x00002000020d7810 */ /* 0x040fe40007f7e0ff */
[C---:B------:R-:W-:Y:S02]  /*10d20*/  IADD3 R25, P6, R2.reuse, 0x3000, RZ ;  /* 0x0000300002197810 */ /* 0x040fe40007fde0ff */
[C---:B------:R-:W-:Y:S02]  /*10d30*/  IADD3 R29, P5, R2.reuse, 0x4000, RZ ;  /* 0x00004000021d7810 */ /* 0x040fe40007fbe0ff */
[----:B------:R-:W-:Y:S02]  /*10d40*/  IADD3 R33, P2, R2, 0x5000, RZ ;  /* 0x0000500002217810 */ /* 0x000fe40007f5e0ff */
        /* <DEDUP_REMOVED lines=28> */
[C---:B------:R-:W-:Y:S02]  /*10f10*/  LOP3.LUT R7, R2.reuse, 0x380, RZ, 0xc0, !PT ;  /* 0x0000038002077812 */ /* 0x040fe400078ec0ff */
[----:B------:R-:W-:Y:S01]  /*10f20*/  IADD3 R5, P2, R2, 0xb000, RZ ;  /* 0x0000b00002057810 */ /* 0x000fe20007f5e0ff */
[----:B------:R-:W5:Y:S01]  /*10f30*/  LD.E.128 R28, desc[UR12][R28.64] ;  /* 0x0000000c1c1c7980 */ /* 0x000f62000c101d00 */
[----:B------:R-:W-:-:S02]  /*10f40*/  LOP3.LUT R36, R37, 0x380, RZ, 0xc0, !PT ;  /* 0x0000038025247812 */ /* 0x000fc400078ec0ff */
[----:B------:R-:W-:Y:S01]  /*10f50*/  LOP3.LUT R40, R41, 0x380, RZ, 0xc0, !PT ;  /* 0x0000038029287812 */ /* 0x000fe200078ec0ff */
[----:B------:R-:W-:Y:S01]  /*10f60*/  IMAD.X R57, RZ, RZ, R3, P2 ;  /* 0x000000ffff397224 */ /* 0x000fe200010e0603 */
[----:B------:R-:W-:Y:S01]  /*10f70*/  LOP3.LUT R44, R45, 0x380, RZ, 0xc0, !PT ;  /* 0x000003802d2c7812 */ /* 0x000fe200078ec0ff */
[----:B------:R-:W5:Y:S01]  /*10f80*/  LD.E.128 R32, desc[UR12][R32.64] ;  /* 0x0000000c20207980 */ /* 0x000f62000c101d00 */
[----:B------:R-:W-:Y:S02]  /*10f90*/  LOP3.LUT R48, R49, 0x380, RZ, 0xc0, !PT ;  /* 0x0000038031307812 */ /* 0x000fe400078ec0ff */
[----:B------:R-:W-:Y:S02]  /*10fa0*/  LOP3.LUT R52, R53, 0x380, RZ, 0xc0, !PT ;  /* 0x0000038035347812 */ /* 0x000fe400078ec0ff */
[----:B------:R-:W-:Y:S02]  /*10fb0*/  SHF.R.U64 R7, R7, 0x3, RZ ;  /* 0x0000000307077819 */ /* 0x000fe400000012ff */
[----:B------:R-:W-:-:S02]  /*10fc0*/  LOP3.LUT R0, R5, 0x380, RZ, 0xc0, !PT ;  /* 0x0000038005007812 */ /* 0x000fc400078ec0ff */
[----:B------:R-:W-:Y:S02]  /*10fd0*/  SHF.R.U64 R36, R36, 0x3, RZ ;  /* 0x0000000324247819 */ /* 0x000fe400000012ff */
[----:B------:R-:W-:Y:S02]  /*10fe0*/  SHF.R.U64 R40, R40, 0x3, RZ ;  /* 0x0000000328287819 */ /* 0x000fe400000012ff */
[----:B------:R-:W-:Y:S02]  /*10ff0*/  SHF.R.U64 R44, R44, 0x3, RZ ;  /* 0x000000032c2c7819 */ /* 0x000fe400000012ff */
[----:B------:R-:W-:Y:S02]  /*11000*/  SHF.R.U64 R48, R48, 0x3, RZ ;  /* 0x0000000330307819 */ /* 0x000fe400000012ff */
[----:B------:R-:W-:Y:S02]  /*11010*/  SHF.R.U64 R52, R52, 0x3, RZ ;  /* 0x0000000334347819 */ /* 0x000fe400000012ff */
[----:B------:R-:W-:-:S02]  /*11020*/  LOP3.LUT R2, R7, R2, RZ, 0x3c, !PT ;  /* 0x0000000207027212 */ /* 0x000fc400078e3cff */
        /* <DEDUP_REMOVED lines=12> */
[----:B------:R-:W5:Y:S04]  /*110f0*/  LD.E.128 R36, desc[UR12][R36.64] ;  /* 0x0000000c24247980 */ /* 0x000f68000c101d00 */
[----:B------:R1:W5:Y:S04]  /*11100*/  LD.E.128 R4, desc[UR12][R2.64] ;  /* 0x0000000c02047980 */ /* 0x000368000c101d00 */
[----:B------:R-:W5:Y:S04]  /*11110*/  LD.E.128 R40, desc[UR12][R40.64] ;  /* 0x0000000c28287980 */ /* 0x000f68000c101d00 */
[----:B------:R-:W5:Y:S01]  /*11120*/  LD.E.128 R44, desc[UR12][R44.64] ;  /* 0x0000000c2c2c7980 */ /* 0x000f62000c101d00 */
[----:B-1----:R-:W1:Y:S03]  /*11130*/  @P1 LDC R3, c[0x0][0xbec] ;  /* 0x0002fb00ff031b82 */ /* 0x002e660000000800 */
[----:B------:R-:W5:Y:S04]  /*11140*/  LD.E.128 R48, desc[UR12][R48.64] ;  /* 0x0000000c30307980 */ /* 0x000f68000c101d00 */
[----:B------:R-:W5:Y:S04]  /*11150*/  LD.E.128 R52, desc[UR12][R52.64] ;  /* 0x0000000c34347980 */ /* 0x000f68000c101d00 */
[----:B------:R-:W5:Y:S01]  /*11160*/  LD.E.128 R56, desc[UR12][R56.64] ;  /* 0x0000000c38387980 */ /* 0x000f62000c101d00 */
[----:B------:R-:W-:-:S02]  /*11170*/  UIMAD UR12, UR16, UR14, URZ ;  /* 0x0000000e100c72a4 */ /* 0x000fc4000f8e023f */
[----:B------:R-:W-:Y:S01]  /*11180*/  UIMAD.WIDE.U32 UR10, UR4, UR14, URZ ;  /* 0x0000000e040a72a5 */ /* 0x000fe2000f8e003f */
[----:B------:R-:W-:Y:S01]  /*11190*/  IMAD R0, R194, 0x20, R221 ;  /* 0x00000020c2007824 */ /* 0x000fe200078e02dd */
[----:B------:R-:W-:Y:S01]  /*111a0*/  UIMAD UR12, UR4, UR15, UR12 ;  /* 0x0000000f040c72a4 */ /* 0x000fe2000f8e020c */
[----:B------:R-:W-:Y:S01]  /*111b0*/  @!PT LDS RZ, [RZ] ;  /* 0x00000000fffff984 */ /* 0x000fe20000000800 */
[----:B------:R-:W-:Y:S01]  /*111c0*/  @!PT LDS RZ, [RZ] ;  /* 0x00000000fffff984 */ /* 0x000fe20000000800 */
[----:B------:R-:W-:Y:S01]  /*111d0*/  @!PT LDS RZ, [RZ] ;  /* 0x00000000fffff984 */ /* 0x000fe20000000800 */
[----:B------:R-:W-:Y:S01]  /*111e0*/  @!PT LDS RZ, [RZ] ;  /* 0x00000000fffff984 */ /* 0x000fe20000000800 */
[----:B------:R2:W-:Y:S06]  /*111f0*/  MEMBAR.ALL.CTA ;  /* 0x0000000000007992 */ /* 0x0005ec0000008000 */
[----:B--2---:R-:W2:Y:S01]  /*11200*/  FENCE.VIEW.ASYNC.S ;  /* 0x00000000000073c6 */ /* 0x004ea20000000000 */
[----:B------:R-:W-:-:S03]  /*11210*/  UIADD3 UR11, UR11, UR12, URZ ;  /* 0x0000000c0b0b7290 */ /* 0x000fc6000fffe03f */
[----:B------:R-:W-:Y:S01]  /*11220*/  ULDC.64 UR12, c[0x0][0xae8] ;  /* 0x0002ba00000c7ab9 */ /* 0x000fe20000000a00 */
[----:B------:R-:W-:Y:S01]  /*11230*/  VIADD R20, R0, UR60 ;  /* 0x0000003c00147c36 */ /* 0x000fe20008000000 */
[----:B------:R-:W-:Y:S02]  /*11240*/  UIMAD.WIDE.U32 UR10, UR17, UR12, UR10 ;  /* 0x0000000c110a72a5 */ /* 0x000fe4000f8e000a */
[----:B------:R-:W-:Y:S01]  /*11250*/  USHF.R.S32.HI UR4, URZ, 0x1f, UR9 ;  /* 0x0000001f3f047899 */ /* 0x000fe20008011409 */
[----:B-1----:R-:W-:Y:S01]  /*11260*/  @P1 IMAD.HI.U32 R0, R20, R3, RZ ;  /* 0x0000000314001227 */ /* 0x002fe200078e00ff */
[----:B------:R-:W-:-:S03]  /*11270*/  UIMAD UR11, UR17, UR13, UR11 ;  /* 0x0000000d110b72a4 */ /* 0x000fc6000f8e020b */
[----:B------:R-:W-:Y:S02]  /*11280*/  ULDC.64 UR12, c[0x0][0xaf0] ;  /* 0x0002bc00000c7ab9 */ /* 0x000fe40000000a00 */
[----:B------:R-:W-:Y:S01]  /*11290*/  UIMAD UR4, UR4, UR12, URZ ;  /* 0x0000000c040472a4 */ /* 0x000fe2000f8e023f */
[----:B------:R-:W-:Y:S01]  /*112a0*/  IMAD.MOV.U32 R17, RZ, RZ, R20 ;  /* 0x000000ffff117224 */ /* 0x000fe200078e0014 */
[----:B0-----:R-:W-:Y:S01]  /*112b0*/  @P1 SHF.R.U32.HI R17, RZ, R21, R0 ;  /* 0x00000015ff111219 */ /* 0x001fe20000011600 */
[----:B------:R-:W-:Y:S02]  /*112c0*/  UIMAD.WIDE.U32 UR10, UR9, UR12, UR10 ;  /* 0x0000000c090a72a5 */ /* 0x000fe4000f8e000a */
[----:B------:R-:W-:Y:S01]  /*112d0*/  UIMAD UR4, UR9, UR13, UR4 ;  /* 0x0000000d090472a4 */ /* 0x000fe2000f8e0204 */
[--C-:B------:R-:W-:Y:S01]  /*112e0*/  SHF.R.S32.HI R0, RZ, 0x1f, R17.reuse ;  /* 0x0000001fff007819 */ /* 0x100fe20000011411 */
[----:B------:R-:W-:Y:S01]  /*112f0*/  IMAD.MOV R21, RZ, RZ, -R17 ;  /* 0x000000ffff157224 */ /* 0x000fe200078e0a11 */
[----:B------:R-:W-:Y:S01]  /*11300*/  ULDC.64 UR12, c[0x0][0xae0] ;  /* 0x0002b800000c7ab9 */ /* 0x000fe20000000a00 */
[----:B------:R-:W-:-:S02]  /*11310*/  UIADD3 UR4, UR11, UR4, URZ ;  /* 0x000000040b047290 */ /* 0x000fc4000fffe03f */
[----:B------:R-:W-:Y:S02]  /*11320*/  IMAD.U32 R3, RZ, RZ, UR11 ;  /* 0x0000000bff037e24 */ /* 0x000fe4000f8e00ff */
[----:B------:R-:W-:Y:S02]  /*11330*/  IMAD R0, R0, UR12, RZ ;  /* 0x0000000c00007c24 */ /* 0x000fe4000f8e02ff */
[----:B------:R-:W-:Y:S02]  /*11340*/  IMAD R21, R80, R21, R20 ;  /* 0x0000001550157224 */ /* 0x000fe400078e0214 */
[----:B------:R-:W-:Y:S01]  /*11350*/  IMAD.U32 R2, RZ, RZ, UR10 ;  /* 0x0000000aff027e24 */ /* 0x000fe2000f8e00ff */
[----:B------:R-:W-:Y:S01]  /*11360*/  ULDC.64 UR10, c[0x0][0xad8] ;  /* 0x0002b600000a7ab9 */ /* 0x000fe20000000a00 */
[----:B------:R-:W-:Y:S02]  /*11370*/  IMAD.U32 R3, RZ, RZ, UR4 ;  /* 0x00000004ff037e24 */ /* 0x000fe4000f8e00ff */
[C---:B------:R-:W-:Y:S01]  /*11380*/  IMAD R61, R17.reuse, UR13, R0 ;  /* 0x0000000d113d7c24 */ /* 0x040fe2000f8e0200 */
[----:B------:R-:W-:Y:S01]  /*11390*/  SHF.R.S32.HI R0, RZ, 0x1f, R21 ;  /* 0x0000001fff007819 */ /* 0x000fe20000011415 */
[----:B------:R-:W-:-:S04]  /*113a0*/  IMAD.WIDE.U32 R2, R17, UR12, R2 ;  /* 0x0000000c11027c25 */ /* 0x000fc8000f8e0002 */
[----:B------:R-:W-:Y:S02]  /*113b0*/  VIADD R63, R221, UR60 ;  /* 0x0000003cdd3f7c36 */ /* 0x000fe40008000000 */
[----:B------:R-:W-:Y:S02]  /*113c0*/  IMAD.IADD R3, R3, 0x1, R61 ;  /* 0x0000000103037824 */ /* 0x000fe400078e023d */
[----:B------:R-:W-:Y:S02]  /*113d0*/  IMAD R0, R0, UR10, RZ ;  /* 0x0000000a00007c24 */ /* 0x000fe4000f8e02ff */
[----:B------:R-:W-:Y:S01]  /*113e0*/  VIADD R17, R63, 0x20 ;  /* 0x000000203f117836 */ /* 0x000fe20000000000 */
[----:B------:R-:W-:Y:S01]  /*113f0*/  UIADD3 UR8, UR8, 0x30820, URZ ;  /* 0x0003082008087890 */ /* 0x000fe2000fffe03f */
[C---:B------:R-:W-:Y:S02]  /*11400*/  IMAD R61, R21.reuse, UR11, R0 ;  /* 0x0000000b153d7c24 */ /* 0x040fe4000f8e0200 */
[----:B------:R-:W-:Y:S01]  /*11410*/  IMAD.WIDE.U32 R2, R21, UR10, R2 ;  /* 0x0000000a15027c25 */ /* 0x000fe2000f8e0002 */
[-C--:B------:R-:W-:Y:S01]  /*11420*/  ISETP.GE.AND P1, PT, R17, R16.reuse, PT ;  /* 0x000000101100720c */ /* 0x080fe20003f26270 */
[----:B------:R-:W-:Y:S01]  /*11430*/  ULDC.64 UR10, c[0x0][0xa80] ;  /* 0x0002a000000a7ab9 */ /* 0x000fe20000000a00 */
[C---:B------:R-:W-:Y:S01]  /*11440*/  ISETP.GE.AND P2, PT, R63.reuse, R16, PT ;  /* 0x000000103f00720c */ /* 0x040fe20003f46270 */
[----:B------:R-:W-:Y:S01]  /*11450*/  VIADD R17, R63, 0x40 ;  /* 0x000000403f117836 */ /* 0x000fe20000000000 */
[----:B------:R-:W-:Y:S01]  /*11460*/  UPRMT UR8, URZ, 0x654, UR8 ;  /* 0x000006543f087896 */ /* 0x000fe20008000008 */
[----:B------:R-:W-:Y:S01]  /*11470*/  IMAD.IADD R3, R3, 0x1, R61 ;  /* 0x0000000103037824 */ /* 0x000fe200078e023d */
[----:B------:R-:W-:-:S02]  /*11480*/  LEA R0, P3, R2, UR10, 0x1 ;  /* 0x0000000a02007c11 */ /* 0x000fc4000f8608ff */
[----:B------:R-:W-:Y:S02]  /*11490*/  ISETP.GE.AND P0, PT, R17, R16, PT ;  /* 0x000000101100720c */ /* 0x000fe40003f06270 */
[----:B------:R-:W-:Y:S01]  /*114a0*/  LEA.HI.X R17, R2, UR11, R3, 0x1, P3 ;  /* 0x0000000b02117c11 */ /* 0x000fe200098f0c03 */
[----:B------:R-:W-:Y:S01]  /*114b0*/  VIADD R64, R22, 0x40 ;  /* 0x0000004016407836 */ /* 0x000fe20000000000 */
[----:B--2---:R0:W1:Y:S01]  /*114c0*/  SHFL.IDX PT, R60, R0, RZ, 0x181f ;  /* 0x00181fff003c7589 */ /* 0x00406200000e0000 */
[----:B------:R-:W-:Y:S01]  /*114d0*/  SYNCS.ARRIVE.TRANS64.RED.A1T0 RZ, [UR8], RZ ;  /* 0x000000ffffff79a7 */ /* 0x000fe20008100408 */
[----:B------:R-:W-:Y:S02]  /*114e0*/  BSSY B1, `(.L_x_1230) ;  /* 0x0000014000017945 */ /* 0x000fe40003800000 */
[----:B------:R0:W2:Y:S01]  /*114f0*/  SHFL.IDX PT, R61, R17, RZ, 0x181f ;  /* 0x00181fff113d7589 */ /* 0x0000a200000e0000 */
[----:B------:R-:W-:Y:S02]  /*11500*/  SHF.R.S32.HI R62, RZ, 0x1f, R22 ;  /* 0x0000001fff3e7819 */ /* 0x000fe40000011416 */
[----:B------:R-:W-:-:S02]  /*11510*/  SHF.R.S32.HI R66, RZ, 0x1f, R193 ;  /* 0x0000001fff427819 */ /* 0x000fc400000114c1 */
        /* <DEDUP_REMOVED lines=8> */
[-C--:B------:R-:W-:Y:S02]  /*115a0*/  @!P3 LEA R20, P5, R64, R60.reuse, 0x1 ;  /* 0x0000003c4014b211 */ /* 0x080fe400078a08ff */
[-C--:B--2---:R-:W-:Y:S02]  /*115b0*/  @!P4 LEA.HI.X R3, R22, R61.reuse, R62, 0x1, P6 ;  /* 0x0000003d1603c211 */ /* 0x084fe400030f0c3e */
[C---:B------:R-:W-:Y:S02]  /*115c0*/  @!P2 LEA R60, P6, R193.reuse, R60, 0x1 ;  /* 0x0000003cc13ca211 */ /* 0x040fe400078c08ff */
[-C--:B------:R-:W-:Y:S01]  /*115d0*/  @!P3 LEA.HI.X R21, R64, R61.reuse, R65, 0x1, P5 ;  /* 0x0000003d4015b211 */ /* 0x080fe200028f0c41 */
[----:B-----5:R3:W-:Y:S01]  /*115e0*/  @!P4 ST.E.128 desc[UR8][R2.64], R4 ;  /* 0x000000040200c985 */ /* 0x0207e2000c101d08 */
[----:B------:R-:W-:-:S03]  /*115f0*/  @!P2 LEA.HI.X R61, R193, R61, R66, 0x1, P6 ;  /* 0x0000003dc13da211 */ /* 0x000fc600030f0c42 */
[----:B------:R3:W-:Y:S04]  /*11600*/  @!P3 ST.E.128 desc[UR8][R20.64], R28 ;  /* 0x0000001c1400b985 */ /* 0x0007e8000c101d08 */
[----:B------:R3:W-:Y:S02]  /*11610*/  @!P2 ST.E.128 desc[UR8][R60.64], R44 ;  /* 0x0000002c3c00a985 */ /* 0x0007e4000c101d08 */
.L_x_1231:
[----:B------:R-:W-:Y:S05]  /*11620*/  BSYNC B1 ;  /* 0x0000000000017941 */ /* 0x000fea0003800000 */
.L_x_1230:
[----:B---3-5:R3:W4:Y:S01]  /*11630*/  SHFL.IDX PT, R7, R17, 0x1, 0x181f ;  /* 0x00381f0011077f89 */ /* 0x02872200000e0000 */
[----:B------:R-:W-:Y:S03]  /*11640*/  BSSY B1, `(.L_x_1232) ;  /* 0x0000011000017945 */ /* 0x000fe60003800000 */
[----:B------:R3:W0:Y:S01]  /*11650*/  SHFL.IDX PT, R6, R0, 0x1, 0x181f ;  /* 0x00381f0000067f89 */ /* 0x00062200000e0000 */
[----:B------:R-:W-:Y:S05]  /*11660*/  @P1 BRA `(.L_x_1233) ;  /* 0x0000000000381947 */ /* 0x000fea0003800000 */
[----:B------:R-:W-:Y:S01]  /*11670*/  ULDC UR4, c[0x0][0xac8] ;  /* 0x0002b20000047ab9 */ /* 0x000fe20000000800 */
[----:B------:R-:W-:Y:S01]  /*11680*/  ULDC.64 UR8, c[0x0][0x208] ;  /* 0x0000820000087ab9 */ /* 0x000fe20000000a00 */
[----:B------:R-:W-:Y:S02]  /*11690*/  ISETP.GE.AND P4, PT, R22, UR4, PT ;  /* 0x0000000416007c0c */ /* 0x000fe4000bf86270 */
[----:B------:R-:W-:Y:S02]  /*116a0*/  ISETP.GE.AND P5, PT, R64, UR4, PT ;  /* 0x0000000440007c0c */ /* 0x000fe4000bfa6270 */
[----:B------:R-:W-:-:S09]  /*116b0*/  ISETP.GE.AND P6, PT, R193, UR4, PT ;  /* 0x00000004c1007c0c */ /* 0x000fd2000bfc6270 */
[-C--:B0-----:R-:W-:Y:S02]  /*116c0*/  @!P4 LEA R2, P1, R22, R6.reuse, 0x1 ;  /* 0x000000061602c211 */ /* 0x081fe400078208ff */
[-C--:B------:R-:W-:Y:S02]  /*116d0*/  @!P5 LEA R4, P2, R64, R6.reuse, 0x1 ;  /* 0x000000064004d211 */ /* 0x080fe400078408ff */
[C---:B------:R-:W-:Y:S02]  /*116e0*/  @!P6 LEA R6, P3, R193.reuse, R6, 0x1 ;  /* 0x00000006c106e211 */ /* 0x040fe400078608ff */
[-C--:B----4-:R-:W-:Y:S02]  /*116f0*/  @!P4 LEA.HI.X R3, R22, R7.reuse, R62, 0x1, P1 ;  /* 0x000000071603c211 */ /* 0x090fe400008f0c3e */
[-C--:B------:R-:W-:Y:S02]  /*11700*/  @!P5 LEA.HI.X R5, R64, R7.reuse, R65, 0x1, P2 ;  /* 0x000000074005d211 */ /* 0x080fe400010f0c41 */
[----:B------:R-:W-:Y:S01]  /*11710*/  @!P6 LEA.HI.X R7, R193, R7, R66, 0x1, P3 ;  /* 0x00000007c107e211 */ /* 0x000fe200018f0c42 */
[----:B------:R0:W-:Y:S04]  /*11720*/  @!P4 ST.E.128 desc[UR8][R2.64], R8 ;  /* 0x000000080200c985 */ /* 0x0001e8000c101d08 */
[----:B------:R0:W-:Y:S04]  /*11730*/  @!P5 ST.E.128 desc[UR8][R4.64], R32 ;  /* 0x000000200400d985 */ /* 0x0001e8000c101d08 */
[----:B------:R0:W-:Y:S02]  /*11740*/  @!P6 ST.E.128 desc[UR8][R6.64], R48 ;  /* 0x000000300600e985 */ /* 0x0001e4000c101d08 */
.L_x_1233:
[----:B------:R-:W-:Y:S05]  /*11750*/  BSYNC B1 ;  /* 0x0000000000017941 */ /* 0x000fea0003800000 */
.L_x_1232:
[----:B0---4-:R0:W4:Y:S01]  /*11760*/  SHFL.IDX PT, R7, R17, 0x2, 0x181f ;  /* 0x00581f0011077f89 */ /* 0x01112200000e0000 */
        /* <DEDUP_REMOVED lines=17> */
.L_x_1235:
[----:B------:R-:W-:Y:S05]  /*11880*/  BSYNC B1 ;  /* 0x0000000000017941 */ /* 0x000fea0003800000 */
.L_x_1234:
        /* <DEDUP_REMOVED lines=22> */
.L_x_1229:
        /* <DEDUP_REMOVED lines=39> */
[----:B------:R-:W-:Y:S02]  /*11c60*/  UIMAD UR4, UR17, UR13, UR11 ;  /* 0x0000000d110472a4 */ /* 0x000fe4000f8e020b */
[----:B------:R-:W-:Y:S01]  /*11c70*/  IMAD.U32 R5, RZ, RZ, UR11 ;  /* 0x0000000bff057e24 */ /* 0x000fe2000f8e00ff */
[----:B------:R-:W-:Y:S01]  /*11c80*/  SHF.R.S32.HI R95, RZ, 0x1f, R220 ;  /* 0x0000001fff5f7819 */ /* 0x000fe200000114dc */
[----:B------:R-:W-:Y:S01]  /*11c90*/  ULDC.64 UR12, c[0x0][0xb30] ;  /* 0x0002cc00000c7ab9 */ /* 0x000fe20000000a00 */
[----:B------:R-:W-:-:S02]  /*11ca0*/  IMAD R11, R80, R11, R15 ;  /* 0x0000000b500b7224 */ /* 0x000fc400078e020f */
[----:B------:R-:W-:Y:S02]  /*11cb0*/  IMAD R0, R0, UR12, RZ ;  /* 0x0000000c00007c24 */ /* 0x000fe4000f8e02ff */
[----:B------:R-:W-:Y:S01]  /*11cc0*/  IMAD.U32 R4, RZ, RZ, UR10 ;  /* 0x0000000aff047e24 */ /* 0x000fe2000f8e00ff */
[----:B------:R-:W-:Y:S01]  /*11cd0*/  ULDC.64 UR10, c[0x0][0xb28] ;  /* 0x0002ca00000a7ab9 */ /* 0x000fe20000000a00 */
[----:B------:R-:W-:Y:S02]  /*11ce0*/  IMAD.U32 R5, RZ, RZ, UR4 ;  /* 0x00000004ff057e24 */ /* 0x000fe4000f8e00ff */
        /* <DEDUP_REMOVED lines=36> */
[----:B------:R-:W-:Y:S01]  /*11f30*/  @!P3 ST.E.64 desc[UR8][R80.64], R36 ;  /* 0x000000245000b985 */ /* 0x000fe2000c101b08 */
[----:B------:R-:W-:-:S02]  /*11f40*/  ISETP.GE.AND P2, PT, R213, UR4, PT ;  /* 0x00000004d5007c0c */ /* 0x000fc4000bf46270 */
[----:B------:R-:W-:Y:S01]  /*11f50*/  @!P5 LEA R84, P6, R216, R4, 0x2 ;  /* 0x00000004d854d211 */ /* 0x000fe200078c10ff */
[----:B------:R-:W-:Y:S01]  /*11f60*/  @!P4 ST.E.64 desc[UR8][R82.64], R40 ;  /* 0x000000285200c985 */ /* 0x000fe2000c101b08 */
[----:B------:R-:W-:Y:S02]  /*11f70*/  ISETP.GE.AND P3, PT, R212, UR4, PT ;  /* 0x00000004d4007c0c */ /* 0x000fe4000bf66270 */
[----:B------:R-:W-:-:S03]  /*11f80*/  @!P5 LEA.HI.X R85, R216, R5, R91, 0x2, P6 ;  /* 0x00000005d855d211 */ /* 0x000fc600030f145b */
[CC--:B-1----:R-:W-:Y:S02]  /*11f90*/  @!P0 LEA R8, P4, R215.reuse, R4.reuse, 0x2 ;  /* 0x00000004d7088211 */ /* 0x0c2fe400078810ff */
[----:B------:R-:W-:Y:S01]  /*11fa0*/  @!P5 ST.E.64 desc[UR8][R84.64], R44 ;  /* 0x0000002c5400d985 */ /* 0x000fe2000c101b08 */
        /* <DEDUP_REMOVED lines=9> */
[-C--:B------:R-:W-:Y:S02]  /*12040*/  @!P3 LEA R24, P6, R212, R4.reuse, 0x2 ;  /* 0x00000004d418b211 */ /* 0x080fe400078c10ff */
[----:B------:R-:W-:Y:S01]  /*12050*/  ISETP.GE.AND P1, PT, R208, UR4, PT ;  /* 0x00000004d0007c0c */ /* 0x000fe2000bf26270 */
[----:B------:R2:W-:Y:S01]  /*12060*/  @!P2 ST.E.64 desc[UR8][R14.64], R56 ;  /* 0x000000380e00a985 */ /* 0x0005e2000c101b08 */
[----:B------:R-:W-:Y:S02]  /*12070*/  ISETP.GE.AND P2, PT, R209, UR4, PT ;  /* 0x00000004d1007c0c */ /* 0x000fe4000bf46270 */
[----:B------:R-:W-:-:S02]  /*12080*/  @!P4 LEA R28, P0, R211, R4, 0x2 ;  /* 0x00000004d31cc211 */ /* 0x000fc400078010ff */
[-C--:B------:R-:W-:Y:S02]  /*12090*/  @!P3 LEA.HI.X R25, R212, R5.reuse, R87, 0x2, P6 ;  /* 0x00000005d419b211 */ /* 0x080fe400030f1457 */
[-C--:B------:R-:W-:Y:S02]  /*120a0*/  @!P4 LEA.HI.X R29, R211, R5.reuse, R86, 0x2, P0 ;  /* 0x00000005d31dc211 */ /* 0x080fe400000f1456 */
[----:B------:R-:W-:Y:S01]  /*120b0*/  ISETP.GE.AND P0, PT, R207, UR4, PT ;  /* 0x00000004cf007c0c */ /* 0x000fe2000bf06270 */
[----:B------:R-:W-:Y:S01]  /*120c0*/  @!P3 ST.E.64 desc[UR8][R24.64], R60 ;  /* 0x0000003c1800b985 */ /* 0x000fe2000c101b08 */
[-C--:B------:R-:W-:Y:S02]  /*120d0*/  @!P5 LEA R32, P6, R210, R4.reuse, 0x2 ;  /* 0x00000004d220d211 */ /* 0x080fe400078c10ff */
[----:B-1----:R-:W-:Y:S01]  /*120e0*/  @!P1 LEA R10, P3, R208, R4, 0x2 ;  /* 0x00000004d00a9211 */ /* 0x002fe200078610ff */
[----:B------:R1:W-:Y:S01]  /*120f0*/  @!P4 ST.E.64 desc[UR8][R28.64], R64 ;  /* 0x000000401c00c985 */ /* 0x0003e2000c101b08 */
[----:B------:R-:W-:-:S02]  /*12100*/  @!P5 LEA.HI.X R33, R210, R5, R237, 0x2, P6 ;  /* 0x00000005d221d211 */ /* 0x000fc400030f14ed */
[-C--:B------:R-:W-:Y:S02]  /*12110*/  @!P2 LEA R8, P6, R209, R4.reuse, 0x2 ;  /* 0x00000004d108a211 */ /* 0x080fe400078c10ff */
[----:B------:R-:W-:Y:S01]  /*12120*/  ISETP.GE.AND P4, PT, R205, UR4, PT ;  /* 0x00000004cd007c0c */ /* 0x000fe2000bf86270 */
[----:B------:R3:W-:Y:S01]  /*12130*/  @!P5 ST.E.64 desc[UR8][R32.64], R68 ;  /* 0x000000442000d985 */ /* 0x0007e2000c101b08 */
[----:B------:R-:W-:Y:S02]  /*12140*/  ISETP.GE.AND P5, PT, R206, UR4, PT ;  /* 0x00000004ce007c0c */ /* 0x000fe4000bfa6270 */
[-C--:B------:R-:W-:Y:S02]  /*12150*/  @!P2 LEA.HI.X R9, R209, R5.reuse, R236, 0x2, P6 ;  /* 0x00000005d109a211 */ /* 0x080fe400030f14ec */
[----:B--2---:R-:W-:Y:S02]  /*12160*/  @!P0 LEA R14, P6, R207, R4, 0x2 ;  /* 0x00000004cf0e8211 */ /* 0x004fe400078c10ff */
[----:B------:R-:W-:Y:S01]  /*12170*/  @!P1 LEA.HI.X R11, R208, R5, R235, 0x2, P3 ;  /* 0x00000005d00b9211 */ /* 0x000fe200018f14eb */
[----:B------:R-:W-:Y:S01]  /*12180*/  @!P2 ST.E.64 desc[UR8][R8.64], R72 ;  /* 0x000000480800a985 */ /* 0x000fe2000c101b08 */
[----:B------:R-:W-:-:S02]  /*12190*/  ISETP.GE.AND P3, PT, R204, UR4, PT ;  /* 0x00000004cc007c0c */ /* 0x000fc4000bf66270 */
[-C--:B------:R-:W-:Y:S01]  /*121a0*/  @!P0 LEA.HI.X R15, R207, R5.reuse, R234, 0x2, P6 ;  /* 0x00000005cf0f8211 */ /* 0x080fe200030f14ea */
[----:B------:R-:W-:Y:S01]  /*121b0*/  @!P1 ST.E.64 desc[UR8][R10.64], R76 ;  /* 0x0000004c0a009985 */ /* 0x000fe2000c101b08 */
[-C--:B-1----:R-:W-:Y:S02]  /*121c0*/  @!P4 LEA R28, P2, R205, R4.reuse, 0x2 ;  /* 0x00000004cd1cc211 */ /* 0x082fe400078410ff */
[C---:B------:R-:W-:Y:S01]  /*121d0*/  @!P5 LEA R24, P1, R206.reuse, R4, 0x2 ;  /* 0x00000004ce18d211 */ /* 0x040fe200078210ff */
[----:B------:R1:W-:Y:S01]  /*121e0*/  @!P0 ST.E.64 desc[UR8][R14.64], R2 ;  /* 0x000000020e008985 */ /* 0x0003e2000c101b08 */
[----:B------:R-:W-:Y:S02]  /*121f0*/  ISETP.GE.AND P0, PT, R203, UR4, PT ;  /* 0x00000004cb007c0c */ /* 0x000fe4000bf06270 */
[----:B------:R-:W-:Y:S02]  /*12200*/  @!P5 LEA.HI.X R25, R206, R5, R233, 0x2, P1 ;  /* 0x00000005ce19d211 */ /* 0x000fe400008f14e9 */
[----:B------:R-:W-:-:S02]  /*12210*/  ISETP.GE.AND P1, PT, R202, UR4, PT ;  /* 0x00000004ca007c0c */ /* 0x000fc4000bf26270 */
[CC--:B---3--:R-:W-:Y:S01]  /*12220*/  @!P3 LEA R32, P6, R204.reuse, R4.reuse, 0x2 ;  /* 0x00000004cc20b211 */ /* 0x0c8fe200078c10ff */
[----:B------:R2:W-:Y:S01]  /*12230*/  @!P5 ST.E.64 desc[UR8][R24.64], R6 ;  /* 0x000000061800d985 */ /* 0x0005e2000c101b08 */
[-C--:B------:R-:W-:Y:S02]  /*12240*/  @!P4 LEA.HI.X R29, R205, R5.reuse, R232, 0x2, P2 ;  /* 0x00000005cd1dc211 */ /* 0x080fe400010f14e8 */
[----:B------:R-:W-:Y:S02]  /*12250*/  @!P3 LEA.HI.X R33, R204, R5, R231, 0x2, P6 ;  /* 0x00000005cc21b211 */ /* 0x000fe400030f14e7 */
[----:B------:R-:W-:Y:S01]  /*12260*/  ISETP.GE.AND P2, PT, R199, UR4, PT ;  /* 0x00000004c7007c0c */ /* 0x000fe2000bf46270 */
[----:B------:R3:W-:Y:S01]  /*12270*/  @!P4 ST.E.64 desc[UR8][R28.64], R20 ;  /* 0x000000141c00c985 */ /* 0x0007e2000c101b08 */
[----:B------:R-:W-:Y:S02]  /*12280*/  ISETP.GE.AND P4, PT, R201, UR4, PT ;  /* 0x00000004c9007c0c */ /* 0x000fe4000bf86270 */
[----:B-1----:R-:W-:Y:S01]  /*12290*/  @!P0 LEA R2, P5, R203, R4, 0x2 ;  /* 0x00000004cb028211 */ /* 0x002fe200078a10ff */
[----:B------:R3:W-:Y:S01]  /*122a0*/  @!P3 ST.E.64 desc[UR8][R32.64], R120 ;  /* 0x000000782000b985 */ /* 0x0007e2000c101b08 */
[----:B------:R-:W-:-:S02]  /*122b0*/  ISETP.GE.AND P3, PT, R200, UR4, PT ;  /* 0x00000004c8007c0c */ /* 0x000fc4000bf66270 */
[-C--:B------:R-:W-:Y:S02]  /*122c0*/  @!P0 LEA.HI.X R3, R203, R5.reuse, R230, 0x2, P5 ;  /* 0x00000005cb038211 */ /* 0x080fe400028f14e6 */
[----:B------:R-:W-:Y:S02]  /*122d0*/  ISETP.GE.AND P5, PT, R198, UR4, PT ;  /* 0x00000004c6007c0c */ /* 0x000fe4000bfa6270 */
[CC--:B------:R-:W-:Y:S01]  /*122e0*/  @!P1 LEA R8, P6, R202.reuse, R4.reuse, 0x2 ;  /* 0x00000004ca089211 */ /* 0x0c0fe200078c10ff */
[----:B------:R3:W-:Y:S02]  /*122f0*/  @!P0 ST.E.64 desc[UR8][R2.64], R96 ;  /* 0x0000006002008985 */ /* 0x0007e4000c101b08 */
[-C--:B--2---:R-:W-:Y:S02]  /*12300*/  @!P4 LEA R6, P0, R201, R4.reuse, 0x2 ;  /* 0x00000004c906c211 */ /* 0x084fe400078010ff */
[----:B------:R-:W-:Y:S02]  /*12310*/  @!P1 LEA.HI.X R9, R202, R5, R229, 0x2, P6 ;  /* 0x00000005ca099211 */ /* 0x000fe400030f14e5 */
[----:B------:R-:W-:-:S02]  /*12320*/  @!P3 LEA R10, P6, R200, R4, 0x2 ;  /* 0x00000004c80ab211 */ /* 0x000fc400078c10ff */
[-C--:B------:R-:W-:Y:S01]  /*12330*/  @!P4 LEA.HI.X R7, R201, R5.reuse, R228, 0x2, P0 ;  /* 0x00000005c907c211 */ /* 0x080fe200000f14e4 */
[----:B------:R3:W-:Y:S01]  /*12340*/  @!P1 ST.E.64 desc[UR8][R8.64], R100 ;  /* 0x0000006408009985 */ /* 0x0007e2000c101b08 */
[CC--:B------:R-:W-:Y:S02]  /*12350*/  @!P2 LEA R14, P1, R199.reuse, R4.reuse, 0x2 ;  /* 0x00000004c70ea211 */ /* 0x0c0fe400078210ff */
        /* <DEDUP_REMOVED lines=8> */
.L_x_1238:
[----:B------:R-:W-:Y:S05]  /*123e0*/  BSYNC B1 ;  /* 0x0000000000017941 */ /* 0x000fea0003800000 */
.L_x_1237:
[----:B------:R-:W-:Y:S01]  /*123f0*/  ISETP.GE.AND P0, PT, R13, R16, PT ;  /* 0x000000100d00720c */ /* 0x000fe20003f06270 */
[----:B--23--:R2:W3:Y:S04]  /*12400*/  SHFL.IDX PT, R5, R12, 0x1, 0x1c1f ;  /* 0x003c1f000c057f89 */ /* 0x00c4e800000e0000 */
[----:B-1----:R2:W1:Y:S08]  /*12410*/  SHFL.IDX PT, R4, R0, 0x1, 0x1c1f ;  /* 0x003c1f0000047f89 */ /* 0x00247000000e0000 */
[----:B--2---:R-:W-:Y:S05]  /*12420*/  @P0 BRA `(.L_x_1236) ;  /* 0x0000001400600947 */ /* 0x004fea0003800000 */
        /* <DEDUP_REMOVED lines=8> */
[----:B---3--:R-:W-:Y:S02]  /*124b0*/  @!P1 IMAD.WIDE R2, R19, 0x4, R4 ;  /* 0x0000000413029825 */ /* 0x008fe400078e0204 */
        /* <DEDUP_REMOVED lines=11> */
[----:B0-----:R-:W-:-:S03]  /*12570*/  @!P3 LEA R12, P6, R217, R4, 0x2 ;  /* 0x00000004d90cb211 */ /* 0x001fc600078c10ff */
[----:B------:R0:W-:Y:S01]  /*12580*/  @!P4 ST.E.64 desc[UR8][R10.64], R38 ;  /* 0x000000260a00c985 */ /* 0x0001e2000c101b08 */
[CC--:B-1----:R-:W-:Y:S02]  /*12590*/  @!P0 LEA R2, P4, R216.reuse, R4.reuse, 0x2 ;  /* 0x00000004d8028211 */ /* 0x0c2fe400078810ff */
[-C--:B------:R-:W-:Y:S02]  /*125a0*/  @!P3 LEA.HI.X R13, R217, R5.reuse, R92, 0x2, P6 ;  /* 0x00000005d90db211 */ /* 0x080fe400030f145c */
[----:B------:R-:W-:Y:S02]  /*125b0*/  @!P0 LEA.HI.X R3, R216, R5, R91, 0x2, P4 ;  /* 0x00000005d8038211 */ /* 0x000fe400020f145b */
[----:B------:R-:W-:Y:S01]  /*125c0*/  ISETP.GE.AND P4, PT, R212, UR4, PT ;  /* 0x00000004d4007c0c */ /* 0x000fe2000bf86270 */
[----:B------:R1:W-:Y:S01]  /*125d0*/  @!P3 ST.E.64 desc[UR8][R12.64], R42 ;  /* 0x0000002a0c00b985 */ /* 0x0003e2000c101b08 */
[----:B------:R-:W-:Y:S02]  /*125e0*/  ISETP.GE.AND P3, PT, R213, UR4, PT ;  /* 0x00000004d5007c0c */ /* 0x000fe4000bf66270 */
[-C--:B--2---:R-:W-:Y:S01]  /*125f0*/  @!P1 LEA R6, P5, R215, R4.reuse, 0x2 ;  /* 0x00000004d7069211 */ /* 0x084fe200078a10ff */
[----:B------:R2:W-:Y:S01]  /*12600*/  @!P0 ST.E.64 desc[UR8][R2.64], R46 ;  /* 0x0000002e02008985 */ /* 0x0005e2000c101b08 */
[----:B------:R-:W-:-:S02]  /*12610*/  @!P2 LEA R14, P6, R214, R4, 0x2 ;  /* 0x00000004d60ea211 */ /* 0x000fc400078c10ff */
[-C--:B------:R-:W-:Y:S02]  /*12620*/  @!P1 LEA.HI.X R7, R215, R5.reuse, R90, 0x2, P5 ;  /* 0x00000005d7079211 */ /* 0x080fe400028f145a */
[----:B------:R-:W-:Y:S02]  /*12630*/  ISETP.GE.AND P5, PT, R211, UR4, PT ;  /* 0x00000004d3007c0c */ /* 0x000fe4000bfa6270 */
[----:B------:R-:W-:Y:S01]  /*12640*/  @!P2 LEA.HI.X R15, R214, R5, R89, 0x2, P6 ;  /* 0x00000005d60fa211 */ /* 0x000fe200030f1459 */
[----:B------:R3:W-:Y:S01]  /*12650*/  @!P1 ST.E.64 desc[UR8][R6.64], R50 ;  /* 0x0000003206009985 */ /* 0x0007e2000c101b08 */
[-C--:B0-----:R-:W-:Y:S02]  /*12660*/  @!P4 LEA R10, P0, R212, R4.reuse, 0x2 ;  /* 0x00000004d40ac211 */ /* 0x081fe400078010ff */
[----:B------:R-:W-:Y:S01]  /*12670*/  @!P3 LEA R8, P6, R213, R4, 0x2 ;  /* 0x00000004d508b211 */ /* 0x000fe200078c10ff */
[----:B------:R0:W-:Y:S01]  /*12680*/  @!P2 ST.E.64 desc[UR8][R14.64], R54 ;  /* 0x000000360e00a985 */ /* 0x0001e2000c101b08 */
[----:B------:R-:W-:-:S02]  /*12690*/  ISETP.GE.AND P2, PT, R210, UR4, PT ;  /* 0x00000004d2007c0c */ /* 0x000fc4000bf46270 */
[----:B------:R-:W-:Y:S02]  /*126a0*/  ISETP.GE.AND P1, PT, R209, UR4, PT ;  /* 0x00000004d1007c0c */ /* 0x000fe4000bf26270 */
[-C--:B------:R-:W-:Y:S02]  /*126b0*/  @!P4 LEA.HI.X R11, R212, R5.reuse, R87, 0x2, P0 ;  /* 0x00000005d40bc211 */ /* 0x080fe400000f1457 */
[----:B------:R-:W-:Y:S02]  /*126c0*/  ISETP.GE.AND P0, PT, R208, UR4, PT ;  /* 0x00000004d0007c0c */ /* 0x000fe4000bf06270 */
[----:B------:R-:W-:Y:S02]  /*126d0*/  @!P3 LEA.HI.X R9, R213, R5, R88, 0x2, P6 ;  /* 0x00000005d509b211 */ /* 0x000fe400030f1458 */
[----:B-1----:R-:W-:-:S03]  /*126e0*/  @!P5 LEA R12, P6, R211, R4, 0x2 ;  /* 0x00000004d30cd211 */ /* 0x002fc600078c10ff */
[----:B------:R1:W-:Y:S01]  /*126f0*/  @!P3 ST.E.64 desc[UR8][R8.64], R58 ;  /* 0x0000003a0800b985 */ /* 0x0003e2000c101b08 */
[-C--:B------:R-:W-:Y:S02]  /*12700*/  @!P5 LEA.HI.X R13, R211, R5.reuse, R86, 0x2, P6 ;  /* 0x00000005d30dd211 */ /* 0x080fe400030f1456 */
[CC--:B--2---:R-:W-:Y:S01]  /*12710*/  @!P2 LEA R2, P6, R210.reuse, R4.reuse, 0x2 ;  /* 0x00000004d202a211 */ /* 0x0c4fe200078c10ff */
[----:B------:R2:W-:Y:S01]  /*12720*/  @!P4 ST.E.64 desc[UR8][R10.64], R62 ;  /* 0x0000003e0a00c985 */ /* 0x0005e2000c101b08 */
[-C--:B---3--:R-:W-:Y:S02]  /*12730*/  @!P1 LEA R6, P3, R209, R4.reuse, 0x2 ;  /* 0x00000004d1069211 */ /* 0x088fe400078610ff */
[----:B------:R-:W-:Y:S01]  /*12740*/  @!P2 LEA.HI.X R3, R210, R5, R237, 0x2, P6 ;  /* 0x00000005d203a211 */ /* 0x000fe200030f14ed */
[----:B------:R3:W-:Y:S01]  /*12750*/  @!P5 ST.E.64 desc[UR8][R12.64], R66 ;  /* 0x000000420c00d985 */ /* 0x0007e2000c101b08 */
[----:B------:R-:W-:Y:S02]  /*12760*/  ISETP.GE.AND P5, PT, R207, UR4, PT ;  /* 0x00000004cf007c0c */ /* 0x000fe4000bfa6270 */
[----:B------:R-:W-:Y:S01]  /*12770*/  ISETP.GE.AND P4, PT, R206, UR4, PT ;  /* 0x00000004ce007c0c */ /* 0x000fe2000bf86270 */
[----:B------:R4:W-:Y:S01]  /*12780*/  @!P2 ST.E.64 desc[UR8][R2.64], R70 ;  /* 0x000000460200a985 */ /* 0x0009e2000c101b08 */
[----:B0-----:R-:W-:-:S02]  /*12790*/  @!P0 LEA R14, P6, R208, R4, 0x2 ;  /* 0x00000004d00e8211 */ /* 0x001fc400078c10ff */
[-C--:B------:R-:W-:Y:S02]  /*127a0*/  @!P1 LEA.HI.X R7, R209, R5.reuse, R236, 0x2, P3 ;  /* 0x00000005d1079211 */ /* 0x080fe400018f14ec */
[----:B------:R-:W-:Y:S02]  /*127b0*/  @!P0 LEA.HI.X R15, R208, R5, R235, 0x2, P6 ;  /* 0x00000005d00f8211 */ /* 0x000fe400030f14eb */
[----:B------:R-:W-:Y:S01]  /*127c0*/  ISETP.GE.AND P3, PT, R205, UR4, PT ;  /* 0x00000004cd007c0c */ /* 0x000fe2000bf66270 */
[----:B------:R0:W-:Y:S02]  /*127d0*/  @!P1 ST.E.64 desc[UR8][R6.64], R74 ;  /* 0x0000004a06009985 */ /* 0x0001e4000c101b08 */
[----:B-1----:R-:W-:Y:S02]  /*127e0*/  @!P5 LEA R8, P1, R207, R4, 0x2 ;  /* 0x00000004cf08d211 */ /* 0x002fe400078210ff */
[----:B------:R-:W-:Y:S01]  /*127f0*/  @!P0 ST.E.64 desc[UR8][R14.64], R78 ;  /* 0x0000004e0e008985 */ /* 0x000fe2000c101b08 */
[----:B------:R-:W-:-:S02]  /*12800*/  ISETP.GE.AND P0, PT, R204, UR4, PT ;  /* 0x00000004cc007c0c */ /* 0x000fc4000bf06270 */
[CC--:B--2---:R-:W-:Y:S02]  /*12810*/  @!P4 LEA R10, P2, R206.reuse, R4.reuse, 0x2 ;  /* 0x00000004ce0ac211 */ /* 0x0c4fe400078410ff */
        /* <DEDUP_REMOVED lines=15> */
[----:B0-----:R-:W-:-:S02]  /*12910*/  @!P1 LEA R6, P6, R203, R4, 0x2 ;  /* 0x00000004cb069211 */ /* 0x001fc400078c10ff */
[CC--:B-1----:R-:W-:Y:S02]  /*12920*/  @!P4 LEA R8, P0, R202.reuse, R4.reuse, 0x2 ;  /* 0x00000004ca08c211 */ /* 0x0c2fe400078010ff */
[-C--:B------:R-:W-:Y:S02]  /*12930*/  @!P1 LEA.HI.X R7, R203, R5.reuse, R230, 0x2, P6 ;  /* 0x00000005cb079211 */ /* 0x080fe400030f14e6 */
[-C--:B------:R-:W-:Y:S02]  /*12940*/  @!P4 LEA.HI.X R9, R202, R5.reuse, R229, 0x2, P0 ;  /* 0x00000005ca09c211 */ /* 0x080fe400000f14e5 */
[-C--:B--2---:R-:W-:Y:S01]  /*12950*/  @!P3 LEA R10, P6, R201, R4.reuse, 0x2 ;  /* 0x00000004c90ab211 */ /* 0x084fe200078c10ff */
        /* <DEDUP_REMOVED lines=17> */
.L_x_1227:
[----:B------:R-:W0:Y:S01]  /*12a70*/  LDC.64 R2, c[0x0][0xc00] ;  /* 0x00030000ff027b82 */ /* 0x000e220000000a00 */
[----:B------:R-:W-:Y:S01]  /*12a80*/  R2UR UR11, R222 ;  /* 0x00000000de0b72ca */ /* 0x000fe200000e0000 */
[----:B------:R-:W-:Y:S01]  /*12a90*/  ULDC.64 UR8, c[0x0][0xc00] ;  /* 0x0003000000087ab9 */ /* 0x000fe20000000a00 */
[----:B------:R-:W-:Y:S01]  /*12aa0*/  R2UR UR10, R195 ;  /* 0x00000000c30a72ca */ /* 0x000fe200000e0000 */
[----:B------:R-:W-:Y:S01]  /*12ab0*/  IMAD.MOV.U32 R7, RZ, RZ, RZ ;  /* 0x000000ffff077224 */ /* 0x000fe200078e00ff */
[----:B------:R-:W-:-:S03]  /*12ac0*/  ULDC.64 UR12, c[0x0][0x208] ;  /* 0x00008200000c7ab9 */ /* 0x000fc60000000a00 */
[----:B------:R-:W1:Y:S06]  /*12ad0*/  LDC.64 R4, c[0x0][0xc08] ;  /* 0x00030200ff047b82 */ /* 0x000e6c0000000a00 */
[----:B------:R-:W-:Y:S01]  /*12ae0*/  UIMAD.WIDE UR8, UR11, 0x4, UR8 ;  /* 0x000000040b0878a5 */ /* 0x000fe2000f8e0208 */
[----:B0-----:R-:W-:-:S05]  /*12af0*/  ISETP.NE.U32.AND P0, PT, R2, RZ, PT ;  /* 0x000000ff0200720c */ /* 0x001fca0003f05070 */
[----:B------:R-:W-:Y:S01]  /*12b00*/  IMAD.U32 R2, RZ, RZ, UR8 ;  /* 0x00000008ff027e24 */ /* 0x000fe2000f8e00ff */
[----:B------:R-:W-:Y:S01]  /*12b10*/  R2UR UR4, R3 ;  /* 0x00000000030472ca */ /* 0x000fe200000e0000 */
[----:B------:R-:W-:Y:S01]  /*12b20*/  IMAD.U32 R3, RZ, RZ, UR9 ;  /* 0x00000009ff037e24 */ /* 0x000fe2000f8e00ff */
[----:B-1----:R-:W-:-:S05]  /*12b30*/  ISETP.NE.U32.AND P1, PT, R4, RZ, PT ;  /* 0x000000ff0400720c */ /* 0x002fca0003f25070 */
[----:B------:R-:W-:-:S06]  /*12b40*/  VOTEU.ANY UP0, P0 ;  /* 0x00000000003f7886 */ /* 0x000fcc0000000100 */
[----:B------:R-:W-:Y:S01]  /*12b50*/  UISETP.NE.AND.EX UP0, UPT, UR4, URZ, UPT, UP0 ;  /* 0x0000003f0400728c */ /* 0x000fe2000bf05300 */
[----:B------:R-:W-:Y:S01]  /*12b60*/  R2UR UR4, R5 ;  /* 0x00000000050472ca */ /* 0x000fe200000e0000 */
[----:B------:R-:W-:-:S04]  /*12b70*/  VOTEU.ANY UP1, P1 ;  /* 0x00000000003f7886 */ /* 0x000fc80000820100 */
[----:B------:R-:W-:-:S08]  /*12b80*/  PLOP3.LUT P0, PT, PT, PT, UP0, 0x80, 0x0 ;  /* 0x000000000000781c */ /* 0x000fd00003f0f008 */
[----:B------:R-:W-:-:S06]  /*12b90*/  UISETP.NE.AND.EX UP1, UPT, UR4, URZ, UPT, UP1 ;  /* 0x0000003f0400728c */ /* 0x000fcc000bf25310 */
[----:B------:R-:W-:Y:S01]  /*12ba0*/  PLOP3.LUT P1, PT, PT, PT, UP1, 0x80, 0x0 ;  /* 0x000000000000781c */ /* 0x000fe20003f2f018 */
[----:B------:R0:W5:Y:S01]  /*12bb0*/  @P0 LDG.E R7, desc[UR12][R2.64] ;  /* 0x0000000c02070981 */ /* 0x000162000c1e1900 */
[----:B------:R-:W-:Y:S02]  /*12bc0*/  ULDC UR4, c[0x0][0xa88] ;  /* 0x0002a20000047ab9 */ /* 0x000fe40000000800 */
[----:B------:R-:W-:Y:S01]  /*12bd0*/  IMAD.U32 R0, RZ, RZ, UR4 ;  /* 0x00000004ff007e24 */ /* 0x000fe2000f8e00ff */
[----:B------:R-:W-:Y:S02]  /*12be0*/  @UP1 ULDC.64 UR8, c[0x0][0xc08] ;  /* 0x0003020000081ab9 */ /* 0x000fe40000000a00 */
[----:B------:R-:W-:Y:S02]  /*12bf0*/  @UP1 UIMAD.WIDE UR8, UR11, 0x4, UR8 ;  /* 0x000000040b0818a5 */ /* 0x000fe4000f8e0208 */
[----:B------:R-:W-:-:S04]  /*12c00*/  UISETP.NE.AND UP1, UPT, UR10, URZ, UPT ;  /* 0x0000003f0a00728c */ /* 0x000fc8000bf25270 */
[----:B------:R-:W-:Y:S02]  /*12c10*/  IMAD.U32 R4, RZ, RZ, UR8 ;  /* 0x00000008ff047e24 */ /* 0x000fe4000f8e00ff */
[----:B------:R-:W-:-:S05]  /*12c20*/  IMAD.U32 R5, RZ, RZ, UR9 ;  /* 0x00000009ff057e24 */ /* 0x000fca000f8e00ff */
[----:B------:R-:W-:Y:S01]  /*12c30*/  @!UP1 ULDC UR10, c[0x0][0xad4] ;  /* 0x0002b500000a9ab9 */ /* 0x000fe20000000800 */
[----:B------:R0:W5:Y:S01]  /*12c40*/  @P1 LDG.E R0, desc[UR12][R4.64] ;  /* 0x0000000c04001981 */ /* 0x000162000c1e1900 */
[----:B------:R-:W-:Y:S01]  /*12c50*/  IMAD.U32 R195, RZ, RZ, UR10 ;  /* 0x0000000affc37e24 */ /* 0x000fe2000f8e00ff */
[----:B------:R-:W-:Y:S06]  /*12c60*/  @P1 BRA `(.L_x_1239) ;  /* 0x0000000000141947 */ /* 0x000fec0003800000 */
[----:B------:R-:W-:Y:S05]  /*12c70*/  @!P0 BRA `(.L_x_1239) ;  /* 0x0000000000108947 */ /* 0x000fea0003800000 */
[----:B------:R-:W-:Y:S02]  /*12c80*/  ULDC.64 UR8, c[0x0][0x208] ;  /* 0x0000820000087ab9 */ /* 0x000fe40000000a00 */
[----:B0-----:R-:W2:Y:S04]  /*12c90*/  LDG.E R5, desc[UR8][R2.64] ;  /* 0x0000000802057981 */ /* 0x001ea8000c1e1900 */
[----:B-----5:R-:W2:Y:S02]  /*12ca0*/  LDG.E R0, desc[UR8][R2.64+0x4] ;  /* 0x0000040802007981 */ /* 0x020ea4000c1e1900 */
[----:B--2---:R-:W-:-:S07]  /*12cb0*/  IMAD.IADD R0, R0, 0x1, -R5 ;  /* 0x0000000100007824 */ /* 0x004fce00078e0a05 */
.L_x_1239:
[----:B0-----:R-:W0:Y:S01]  /*12cc0*/  S2R R2, SR_TID.X ;  /* 0x0000000000027919 */ /* 0x001e220000002100 */
[----:B------:R-:W-:Y:S01]  /*12cd0*/  R2UR UR4, R222 ;  /* 0x00000000de0472ca */ /* 0x000fe200000e0000 */
[----:B------:R-:W-:Y:S01]  /*12ce0*/  BSSY B1, `(.L_x_1240) ;  /* 0x0000043000017945 */ /* 0x000fe20003800000 */
[----:B-----5:R-:W-:-:S11]  /*12cf0*/  R2UR UR20, R7 ;  /* 0x00000000071472ca */ /* 0x020fd600000e0000 */
[----:B------:R-:W-:Y:S02]  /*12d00*/  USHF.R.S32.HI UR8, URZ, 0x1f, UR4 ;  /* 0x0000001f3f087899 */ /* 0x000fe40008011404 */
[----:B------:R-:W-:Y:S02]  /*12d10*/  USEL UR4, UR4, URZ, !UP0 ;  /* 0x0000003f04047287 */ /* 0x000fe4000c000000 */
[----:B------:R-:W-:Y:S02]  /*12d20*/  USEL UR8, UR8, URZ, !UP0 ;  /* 0x0000003f08087287 */ /* 0x000fe4000c000000 */
[----:B------:R-:W-:Y:S01]  /*12d30*/  USHF.R.S32.HI UR20, URZ, 0x1f, UR20 ;  /* 0x0000001f3f147899 */ /* 0x000fe20008011414 */
[----:B0-----:R-:W-:-:S05]  /*12d40*/  VIADD R2, R2, 0xffffff80 ;  /* 0xffffff8002027836 */ /* 0x001fca0000000000 */
[----:B------:R-:W-:-:S13]  /*12d50*/  ISETP.GT.AND P0, PT, R2, 0x7f, PT ;  /* 0x0000007f0200780c */ /* 0x000fda0003f04270 */
[----:B------:R-:W-:Y:S05]  /*12d60*/  @P0 BRA `(.L_x_1241) ;  /* 0x0000000000e80947 */ /* 0x000fea0003800000 */
[----:B------:R-:W0:Y:S01]  /*12d70*/  S2R R6, SR_TID.X ;  /* 0x0000000000067919 */ /* 0x000e220000002100 */
[----:B------:R-:W1:Y:S01]  /*12d80*/  LDC R9, c[0x0][0xbe8] ;  /* 0x0002fa00ff097b82 */ /* 0x000e620000000800 */
[----:B------:R-:W-:Y:S02]  /*12d90*/  IMAD.U32 R3, RZ, RZ, UR60 ;  /* 0x0000003cff037e24 */ /* 0x000fe4000f8e00ff */
[----:B-1----:R-:W-:-:S03]  /*12da0*/  IMAD R2, R0, R9, RZ ;  /* 0x0000000900027224 */ /* 0x002fc600078e02ff */
[----:B0-----:R-:W-:-:S04]  /*12db0*/  IADD3 R6, R3, -0x80, R6 ;  /* 0xffffff8003067810 */ /* 0x001fc80007ffe006 */
        /* <DEDUP_REMOVED lines=16> */
[----:B------:R-:W-:Y:S02]  /*12ec0*/  UIMAD.WIDE.U32 UR16, UR10, UR19, URZ ;  /* 0x000000130a1072a5 */ /* 0x000fe4000f8e003f */
[----:B------:R-:W-:Y:S01]  /*12ed0*/  UIMAD UR19, UR11, UR19, URZ ;  /* 0x000000130b1372a4 */ /* 0x000fe2000f8e023f */
[----:B0-----:R-:W-:Y:S01]  /*12ee0*/  @P0 IMAD.HI.U32 R5, R6, R5, RZ ;  /* 0x0000000506050227 */ /* 0x001fe200078e00ff */
[----:B------:R-:W-:Y:S02]  /*12ef0*/  UIMAD UR13, UR13, UR4, URZ ;  /* 0x000000040d0d72a4 */ /* 0x000fe4000f8e023f */
[----:B------:R-:W-:Y:S01]  /*12f00*/  UIMAD.WIDE.U32 UR10, UR12, UR4, URZ ;  /* 0x000000040c0a72a5 */ /* 0x000fe2000f8e003f */
[----:B------:R-:W-:Y:S01]  /*12f10*/  IMAD.U32 R2, RZ, RZ, UR16 ;  /* 0x00000010ff027e24 */ /* 0x000fe2000f8e00ff */
[----:B------:R-:W-:-:S02]  /*12f20*/  UIADD3 UR19, UR17, UR19, URZ ;  /* 0x0000001311137290 */ /* 0x000fc4000fffe03f */
[----:B------:R-:W-:Y:S01]  /*12f30*/  IMAD.U32 R3, RZ, RZ, UR17 ;  /* 0x00000011ff037e24 */ /* 0x000fe2000f8e00ff */
[----:B------:R-:W-:Y:S01]  /*12f40*/  UIMAD UR13, UR12, UR8, UR13 ;  /* 0x000000080c0d72a4 */ /* 0x000fe2000f8e020d */
[----:B-1----:R-:W-:Y:S01]  /*12f50*/  @P0 SHF.R.U32.HI R4, RZ, R8, R5 ;  /* 0x00000008ff040219 */ /* 0x002fe20000011605 */
[----:B------:R-:W-:Y:S01]  /*12f60*/  ULDC.64 UR14, c[0x0][UR18+0x228] ;  /* 0x00008a00120e7abb */ /* 0x000fe20008000a00 */
[----:B------:R-:W-:Y:S01]  /*12f70*/  IADD3 R3, P0, P1, R2, UR10, R7 ;  /* 0x0000000a02037c10 */ /* 0x000fe2000f91e007 */
[----:B------:R-:W-:Y:S01]  /*12f80*/  UIADD3 UR13, UR11, UR13, URZ ;  /* 0x0000000d0b0d7290 */ /* 0x000fe2000fffe03f */
[----:B------:R-:W-:Y:S01]  /*12f90*/  IMAD.U32 R2, RZ, RZ, UR20 ;  /* 0x00000014ff027e24 */ /* 0x000fe2000f8e00ff */
[----:B------:R-:W-:Y:S01]  /*12fa0*/  UIMAD.WIDE.U32 UR16, UR14, UR9, URZ ;  /* 0x000000090e1072a5 */ /* 0x000fe2000f8e003f */
[----:B------:R-:W-:Y:S01]  /*12fb0*/  IMAD.MOV R5, RZ, RZ, -R4 ;  /* 0x000000ffff057224 */ /* 0x000fe200078e0a04 */
[----:B------:R-:W-:Y:S01]  /*12fc0*/  UIMAD UR9, UR15, UR9, URZ ;  /* 0x000000090f0972a4 */ /* 0x000fe2000f8e023f */
[----:B------:R-:W-:Y:S01]  /*12fd0*/  IMAD.U32 R11, RZ, RZ, UR19 ;  /* 0x00000013ff0b7e24 */ /* 0x000fe2000f8e00ff */
[----:B------:R-:W-:Y:S01]  /*12fe0*/  ULDC.64 UR10, c[0x0][UR18+0x210] ;  /* 0x00008400120a7abb */ /* 0x000fe20008000a00 */
[----:B------:R-:W-:Y:S01]  /*12ff0*/  IMAD R5, R9, R5, R6 ;  /* 0x0000000509057224 */ /* 0x000fe200078e0206 */
[----:B------:R-:W-:-:S02]  /*13000*/  UIADD3 UR9, UR17, UR9, URZ ;  /* 0x0000000911097290 */ /* 0x000fc4000fffe03f */
[----:B------:R-:W-:Y:S01]  /*13010*/  IADD3.X R6, R11, UR13, R2, P0, P1 ;  /* 0x0000000d0b067c10 */ /* 0x000fe200087e2402 */
[----:B------:R-:W-:Y:S01]  /*13020*/  IMAD R9, R5, UR11, RZ ;  /* 0x0000000b05097c24 */ /* 0x000fe2000f8e02ff */
[----:B------:R-:W-:Y:S01]  /*13030*/  IADD3 R2, P0, P1, R4, UR16, R3 ;  /* 0x0000001004027c10 */ /* 0x000fe2000f91e003 */
[----:B------:R-:W-:Y:S01]  /*13040*/  ULDC.64 UR12, c[0x0][0xba8] ;  /* 0x0002ea00000c7ab9 */ /* 0x000fe20000000a00 */
[----:B------:R-:W-:Y:S01]  /*13050*/  SHF.R.S32.HI R3, RZ, 0x1f, R4 ;  /* 0x0000001fff037819 */ /* 0x000fe20000011404 */
[----:B------:R-:W-:Y:S01]  /*13060*/  @!UP0 ULDC UR12, c[0x0][0xb50] ;  /* 0x0002d400000c8ab9 */ /* 0x000fe20000000800 */
[----:B------:R-:W-:Y:S01]  /*13070*/  SHF.R.S32.HI R4, RZ, 0x1f, R5 ;  /* 0x0000001fff047819 */ /* 0x000fe20000011405 */
[----:B------:R-:W-:Y:S01]  /*13080*/  @!UP0 ULDC UR13, c[0x0][0xb54] ;  /* 0x0002d500000d8ab9 */ /* 0x000fe20000000800 */
[----:B------:R-:W-:-:S03]  /*13090*/  IADD3.X R3, R3, UR9, R6, P0, P1 ;  /* 0x0000000903037c10 */ /* 0x000fc600087e2406 */
[----:B------:R-:W-:Y:S02]  /*130a0*/  IMAD R9, R4, UR10, R9 ;  /* 0x0000000a04097c24 */ /* 0x000fe4000f8e0209 */
[----:B------:R-:W-:-:S04]  /*130b0*/  IMAD.WIDE.U32 R2, R5, UR10, R2 ;  /* 0x0000000a05027c25 */ /* 0x000fc8000f8e0002 */
[----:B------:R-:W-:Y:S01]  /*130c0*/  IMAD.IADD R3, R3, 0x1, R9 ;  /* 0x0000000103037824 */ /* 0x000fe200078e0209 */
[----:B------:R-:W-:-:S04]  /*130d0*/  LEA R4, P0, R2, UR12, 0x2 ;  /* 0x0000000c02047c11 */ /* 0x000fc8000f8010ff */
[----:B------:R-:W-:Y:S01]  /*130e0*/  LEA.HI.X R5, R2, UR13, R3, 0x2, P0 ;  /* 0x0000000d02057c11 */ /* 0x000fe200080f1403 */
[----:B------:R-:W-:-:S05]  /*130f0*/  IMAD.MOV.U32 R3, RZ, RZ, -0x800000 ;  /* 0xff800000ff037424 */ /* 0x000fca00078e00ff */
[----:B------:R0:W-:Y:S03]  /*13100*/  STG.E desc[UR22][R4.64], R3 ;  /* 0x0000000304007986 */ /* 0x0001e6000c101916 */
.L_x_1241:
[----:B------:R-:W-:Y:S05]  /*13110*/  BSYNC B1 ;  /* 0x0000000000017941 */ /* 0x000fea0003800000 */
.L_x_1240:
[----:B------:R-:W-:-:S13]  /*13120*/  R2UR UR9, R195 ;  /* 0x00000000c30972ca */ /* 0x000fda00000e0000 */
[----:B------:R-:W-:-:S06]  /*13130*/  UISETP.GT.AND UP0, UPT, UR9, 0x1, UPT ;  /* 0x000000010900788c */ /* 0x000fcc000bf04270 */
[----:B------:R-:W-:-:S13]  /*13140*/  PLOP3.LUT P0, PT, PT, PT, UP0, 0x80, 0x0 ;  /* 0x000000000000781c */ /* 0x000fda0003f0f008 */
[----:B------:R-:W-:Y:S05]  /*13150*/  @P0 BRA `(.L_x_1236) ;  /* 0x0000000800140947 */ /* 0x000fea0003800000 */
[----:B------:R-:W1:Y:S01]  /*13160*/  LDC R11, c[0x0][0xbe8] ;  /* 0x0002fa00ff0b7b82 */ /* 0x000e620000000800 */
[C---:B------:R-:W-:Y:S01]  /*13170*/  R2UR UR10, R7.reuse ;  /* 0x00000000070a72ca */ /* 0x040fe200000e0000 */
[----:B------:R-:W-:Y:S01]  /*13180*/  ULDC.64 UR12, c[0x0][0xaa0] ;  /* 0x0002a800000c7ab9 */ /* 0x000fe20000000a00 */
[----:B------:R-:W-:Y:S01]  /*13190*/  R2UR UR14, R7 ;  /* 0x00000000070e72ca */ /* 0x000fe200000e0000 */
[----:B------:R-:W-:Y:S01]  /*131a0*/  UIMAD UR9, UR20, UR12, URZ ;  /* 0x0000000c140972a4 */ /* 0x000fe2000f8e023f */
[----:B------:R-:W-:Y:S01]  /*131b0*/  R2UR UR15, R197 ;  /* 0x00000000c50f72ca */ /* 0x000fe200000e0000 */
[----:B------:R-:W-:Y:S01]  /*131c0*/  IMAD R2, R194, 0x20, R221 ;  /* 0x00000020c2027824 */ /* 0x000fe200078e02dd */
[----:B------:R-:W-:Y:S01]  /*131d0*/  BSSY B1, `(.L_x_1242) ;  /* 0x0000044000017945 */ /* 0x000fe20003800000 */
[----:B------:R-:W-:Y:S02]  /*131e0*/  SHF.R.S32.HI R8, RZ, 0x1f, R193 ;  /* 0x0000001fff087819 */ /* 0x000fe400000114c1 */
[----:B------:R-:W-:-:S04]  /*131f0*/  VIADD R6, R2, UR60 ;  /* 0x0000003c02067c36 */ /* 0x000fc80008000000 */
[----:B------:R-:W-:Y:S01]  /*13200*/  UIMAD.WIDE.U32 UR10, UR10, UR12, URZ ;  /* 0x0000000c0a0a72a5 */ /* 0x000fe2000f8e003f */
[----:B0-----:R-:W-:Y:S01]  /*13210*/  IMAD.MOV.U32 R5, RZ, RZ, R6 ;  /* 0x000000ffff057224 */ /* 0x001fe200078e0006 */
[----:B------:R-:W-:-:S03]  /*13220*/  UIMAD UR9, UR14, UR13, UR9 ;  /* 0x0000000d0e0972a4 */ /* 0x000fc6000f8e0209 */
[----:B------:R-:W-:Y:S01]  /*13230*/  ULDC.64 UR12, c[0x0][0xae8] ;  /* 0x0002ba00000c7ab9 */ /* 0x000fe20000000a00 */
[----:B------:R-:W-:Y:S01]  /*13240*/  UIADD3 UR11, UR11, UR9, URZ ;  /* 0x000000090b0b7290 */ /* 0x000fe2000fffe03f */
[----:B-1----:R-:W-:-:S03]  /*13250*/  ISETP.NE.AND P0, PT, R11, 0x1, PT ;  /* 0x000000010b00780c */ /* 0x002fc60003f05270 */
[----:B------:R-:W-:-:S04]  /*13260*/  UIMAD.WIDE.U32 UR10, UR15, UR12, UR10 ;  /* 0x0000000c0f0a72a5 */ /* 0x000fc8000f8e000a */
[----:B------:R-:W-:-:S03]  /*13270*/  UIMAD UR9, UR15, UR13, UR11 ;  /* 0x0000000d0f0972a4 */ /* 0x000fc6000f8e020b */
[----:B------:R-:W-:Y:S02]  /*13280*/  ULDC.64 UR12, c[0x0][0xaf0] ;  /* 0x0002bc00000c7ab9 */ /* 0x000fe40000000a00 */
[----:B------:R-:W-:Y:S01]  /*13290*/  UIMAD UR8, UR8, UR12, URZ ;  /* 0x0000000c080872a4 */ /* 0x000fe2000f8e023f */
[----:B------:R-:W0:Y:S03]  /*132a0*/  @P0 LDC R3, c[0x0][0xbec] ;  /* 0x0002fb00ff030b82 */ /* 0x000e260000000800 */
[----:B------:R-:W-:-:S03]  /*132b0*/  UIMAD UR11, UR4, UR13, UR8 ;  /* 0x0000000d040b72a4 */ /* 0x000fc6000f8e0208 */
[----:B------:R-:W-:Y:S02]  /*132c0*/  UMOV UR8, UR10 ;  /* 0x0000000a00087c82 */ /* 0x000fe40008000000 */
[----:B------:R-:W-:Y:S01]  /*132d0*/  UIMAD.WIDE.U32 UR8, UR4, UR12, UR8 ;  /* 0x0000000c040872a5 */ /* 0x000fe2000f8e0008 */
[----:B------:R-:W1:Y:S03]  /*132e0*/  @P0 LDC R7, c[0x0][0xbf0] ;  /* 0x0002fc00ff070b82 */ /* 0x000e660000000800 */
[----:B------:R-:W-:-:S03]  /*132f0*/  UIADD3 UR4, UR9, UR11, URZ ;  /* 0x0000000b09047290 */ /* 0x000fc6000fffe03f */
[----:B------:R-:W-:Y:S01]  /*13300*/  ULDC.64 UR10, c[0x0][0xae0] ;  /* 0x0002b800000a7ab9 */ /* 0x000fe20000000a00 */
[----:B0-----:R-:W-:-:S04]  /*13310*/  @P0 IMAD.HI.U32 R2, R6, R3, RZ ;  /* 0x0000000306020227 */ /* 0x001fc800078e00ff */
[----:B------:R-:W-:Y:S02]  /*13320*/  IMAD.U32 R3, RZ, RZ, UR9 ;  /* 0x00000009ff037e24 */ /* 0x000fe4000f8e00ff */
[----:B------:R-:W-:Y:S01]  /*13330*/  IMAD.U32 R3, RZ, RZ, UR4 ;  /* 0x00000004ff037e24 */ /* 0x000fe2000f8e00ff */
[----:B-1----:R-:W-:-:S04]  /*13340*/  @P0 SHF.R.U32.HI R5, RZ, R7, R2 ;  /* 0x00000007ff050219 */ /* 0x002fc80000011602 */
[--C-:B------:R-:W-:Y:S01]  /*13350*/  SHF.R.S32.HI R2, RZ, 0x1f, R5.reuse ;  /* 0x0000001fff027819 */ /* 0x100fe20000011405 */
[----:B------:R-:W-:-:S04]  /*13360*/  IMAD.MOV R7, RZ, RZ, -R5 ;  /* 0x000000ffff077224 */ /* 0x000fc800078e0a05 */
[----:B------:R-:W-:Y:S02]  /*13370*/  IMAD R4, R2, UR10, RZ ;  /* 0x0000000a02047c24 */ /* 0x000fe4000f8e02ff */
[----:B------:R-:W-:Y:S02]  /*13380*/  IMAD R7, R11, R7, R6 ;  /* 0x000000070b077224 */ /* 0x000fe400078e0206 */
[----:B------:R-:W-:Y:S01]  /*13390*/  IMAD.U32 R2, RZ, RZ, UR8 ;  /* 0x00000008ff027e24 */ /* 0x000fe2000f8e00ff */
[----:B------:R-:W-:Y:S01]  /*133a0*/  ULDC.64 UR8, c[0x0][0xad8] ;  /* 0x0002b60000087ab9 */ /* 0x000fe20000000a00 */
[C---:B------:R-:W-:Y:S01]  /*133b0*/  IMAD R9, R5.reuse, UR11, R4 ;  /* 0x0000000b05097c24 */ /* 0x040fe2000f8e0204 */
[----:B------:R-:W-:Y:S01]  /*133c0*/  SHF.R.S32.HI R4, RZ, 0x1f, R7 ;  /* 0x0000001fff047819 */ /* 0x000fe20000011407 */
[----:B------:R-:W-:-:S04]  /*133d0*/  IMAD.WIDE.U32 R2, R5, UR10, R2 ;  /* 0x0000000a05027c25 */ /* 0x000fc8000f8e0002 */
[----:B------:R-:W-:Y:S01]  /*133e0*/  IMAD.IADD R3, R3, 0x1, R9 ;  /* 0x0000000103037824 */ /* 0x000fe200078e0209 */
[----:B------:R-:W-:Y:S01]  /*133f0*/  SHF.R.S32.HI R9, RZ, 0x1f, R22 ;  /* 0x0000001fff097819 */ /* 0x000fe20000011416 */
[----:B------:R-:W-:Y:S02]  /*13400*/  IMAD R4, R4, UR8, RZ ;  /* 0x0000000804047c24 */ /* 0x000fe4000f8e02ff */
[----:B------:R-:W-:Y:S02]  /*13410*/  VIADD R6, R221, UR60 ;  /* 0x0000003cdd067c36 */ /* 0x000fe40008000000 */
[----:B------:R-:W-:Y:S02]  /*13420*/  IMAD R11, R0, R11, RZ ;  /* 0x0000000b000b7224 */ /* 0x000fe400078e02ff */
[C---:B------:R-:W-:Y:S02]  /*13430*/  IMAD R5, R7.reuse, UR9, R4 ;  /* 0x0000000907057c24 */ /* 0x040fe4000f8e0204 */
[----:B------:R-:W-:Y:S01]  /*13440*/  IMAD.WIDE.U32 R2, R7, UR8, R2 ;  /* 0x0000000807027c25 */ /* 0x000fe2000f8e0002 */
[----:B------:R-:W-:Y:S01]  /*13450*/  ISETP.GE.AND P2, PT, R6, R11, PT ;  /* 0x0000000b0600720c */ /* 0x000fe20003f46270 */
[----:B------:R-:W-:-:S02]  /*13460*/  ULDC.64 UR8, c[0x0][0xa80] ;  /* 0x0002a00000087ab9 */ /* 0x000fc40000000a00 */
[----:B------:R-:W-:Y:S01]  /*13470*/  VIADD R0, R6, 0x20 ;  /* 0x0000002006007836 */ /* 0x000fe20000000000 */
[----:B------:R-:W-:Y:S01]  /*13480*/  LEA R4, P3, R2, UR8, 0x1 ;  /* 0x0000000802047c11 */ /* 0x000fe2000f8608ff */
[----:B------:R-:W-:Y:S02]  /*13490*/  IMAD.IADD R3, R3, 0x1, R5 ;  /* 0x0000000103037824 */ /* 0x000fe400078e0205 */
[----:B------:R-:W-:Y:S01]  /*134a0*/  VIADD R7, R22, 0x40 ;  /* 0x0000004016077836 */ /* 0x000fe20000000000 */
[----:B------:R-:W-:Y:S01]  /*134b0*/  ISETP.GE.AND P1, PT, R0, R11, PT ;  /* 0x0000000b0000720c */ /* 0x000fe20003f26270 */
[----:B------:R-:W-:Y:S01]  /*134c0*/  VIADD R0, R6, 0x40 ;  /* 0x0000004006007836 */ /* 0x000fe20000000000 */
[----:B------:R-:W-:Y:S02]  /*134d0*/  LEA.HI.X R5, R2, UR9, R3, 0x1, P3 ;  /* 0x0000000902057c11 */ /* 0x000fe400098f0c03 */
[----:B------:R0:W1:Y:S01]  /*134e0*/  SHFL.IDX PT, R2, R4, RZ, 0x181f ;  /* 0x00181fff04027589 */ /* 0x00006200000e0000 */
[----:B------:R-:W-:-:S02]  /*134f0*/  SHF.R.S32.HI R10, RZ, 0x1f, R7 ;  /* 0x0000001fff0a7819 */ /* 0x000fc40000011407 */
[----:B------:R-:W-:Y:S02]  /*13500*/  ISETP.GE.AND P0, PT, R0, R11, PT ;  /* 0x0000000b0000720c */ /* 0x000fe40003f06270 */
[----:B------:R0:W2:Y:S01]  /*13510*/  SHFL.IDX PT, R0, R5, RZ, 0x181f ;  /* 0x00181fff05007589 */ /* 0x0000a200000e0000 */
[----:B------:R-:W-:Y:S10]  /*13520*/  @P2 BRA `(.L_x_1243) ;  /* 0x0000000000382947 */ /* 0x000ff40003800000 */
[----:B------:R-:W-:Y:S01]  /*13530*/  ULDC UR4, c[0x0][0xac8] ;  /* 0x0002b20000047ab9 */ /* 0x000fe20000000800 */
[----:B------:R-:W-:Y:S01]  /*13540*/  ULDC.64 UR8, c[0x0][0x208] ;  /* 0x0000820000087ab9 */ /* 0x000fe20000000a00 */
[----:B------:R-:W-:Y:S02]  /*13550*/  ISETP.GE.AND P4, PT, R22, UR4, PT ;  /* 0x0000000416007c0c */ /* 0x000fe4000bf86270 */
[----:B------:R-:W-:Y:S02]  /*13560*/  ISETP.GE.AND P3, PT, R7, UR4, PT ;  /* 0x0000000407007c0c */ /* 0x000fe4000bf66270 */
[----:B------:R-:W-:-:S09]  /*13570*/  ISETP.GE.AND P2, PT, R193, UR4, PT ;  /* 0x00000004c1007c0c */ /* 0x000fd2000bf46270 */
[CC--:B-1----:R-:W-:Y:S02]  /*13580*/  @!P4 LEA R12, P6, R22.reuse, R2.reuse, 0x1 ;  /* 0x00000002160cc211 */ /* 0x0c2fe400078c08ff */
        /* <DEDUP_REMOVED lines=8> */
.L_x_1243:
[----:B------:R-:W-:Y:S05]  /*13610*/  BSYNC B1 ;  /* 0x0000000000017941 */ /* 0x000fea0003800000 */
.L_x_1242:
        /* <DEDUP_REMOVED lines=9> */
[CC--:B-1----:R-:W-:Y:S02]  /*136b0*/  @!P4 LEA R12, P1, R22.reuse, R2.reuse, 0x1 ;  /* 0x00000002160cc211 */ /* 0x0c2fe400078208ff */
        /* <DEDUP_REMOVED lines=8> */
.L_x_1245:
[----:B------:R-:W-:Y:S05]  /*13740*/  BSYNC B1 ;  /* 0x0000000000017941 */ /* 0x000fea0003800000 */
.L_x_1244:
        /* <DEDUP_REMOVED lines=18> */
.L_x_1247:
[----:B------:R-:W-:Y:S05]  /*13870*/  BSYNC B1 ;  /* 0x0000000000017941 */ /* 0x000fea0003800000 */
.L_x_1246:
[----:B0-----:R-:W-:Y:S01]  /*13880*/  VIADD R0, R6, 0x60 ;  /* 0x0000006006007836 */ /* 0x001fe20000000000 */
[----:B--2-4-:R-:W2:Y:S04]  /*13890*/  SHFL.IDX PT, R5, R5, 0x3, 0x181f ;  /* 0x00781f0005057f89 */ /* 0x014ea800000e0000 */
[----:B------:R-:W-:Y:S01]  /*138a0*/  ISETP.GE.AND P0, PT, R0, R11, PT ;  /* 0x0000000b0000720c */ /* 0x000fe20003f06270 */
[----:B-1-3--:R1:W3:-:S12]  /*138b0*/  SHFL.IDX PT, R2, R4, 0x3, 0x181f ;  /* 0x00781f0004027f89 */ /* 0x00a2d800000e0000 */
[----:B-1----:R-:W-:Y:S05]  /*138c0*/  @P0 BRA `(.L_x_1236) ;  /* 0x0000000000380947 */ /* 0x002fea0003800000 */
[----:B------:R-:W-:Y:S01]  /*138d0*/  ULDC UR4, c[0x0][0xac8] ;  /* 0x0002b20000047ab9 */ /* 0x000fe20000000800 */
[----:B------:R-:W-:Y:S01]  /*138e0*/  ULDC.64 UR8, c[0x0][0x208] ;  /* 0x0000820000087ab9 */ /* 0x000fe20000000a00 */
[----:B------:R-:W-:Y:S02]  /*138f0*/  ISETP.GE.AND P3, PT, R22, UR4, PT ;  /* 0x0000000416007c0c */ /* 0x000fe4000bf66270 */
[----:B------:R-:W-:Y:S02]  /*13900*/  ISETP.GE.AND P4, PT, R7, UR4, PT ;  /* 0x0000000407007c0c */ /* 0x000fe4000bf86270 */
[----:B------:R-:W-:-:S09]  /*13910*/  ISETP.GE.AND P5, PT, R193, UR4, PT ;  /* 0x00000004c1007c0c */ /* 0x000fd2000bfa6270 */
[CC--:B---3--:R-:W-:Y:S02]  /*13920*/  @!P3 LEA R12, P0, R22.reuse, R2.reuse, 0x1 ;  /* 0x00000002160cb211 */ /* 0x0c8fe400078008ff */
[-C--:B------:R-:W-:Y:S02]  /*13930*/  @!P4 LEA R6, P1, R7, R2.reuse, 0x1 ;  /* 0x000000020706c211 */ /* 0x080fe400078208ff */
[----:B------:R-:W-:Y:S02]  /*13940*/  @!P5 LEA R2, P2, R193, R2, 0x1 ;  /* 0x00000002c102d211 */ /* 0x000fe400078408ff */
[-C--:B--2---:R-:W-:Y:S02]  /*13950*/  @!P3 LEA.HI.X R13, R22, R5.reuse, R9, 0x1, P0 ;  /* 0x00000005160db211 */ /* 0x084fe400000f0c09 */
[-C--:B------:R-:W-:Y:S02]  /*13960*/  @!P4 LEA.HI.X R7, R7, R5.reuse, R10, 0x1, P1 ;  /* 0x000000050707c211 */ /* 0x080fe400008f0c0a */
[----:B------:R-:W-:Y:S01]  /*13970*/  @!P5 LEA.HI.X R3, R193, R5, R8, 0x1, P2 ;  /* 0x00000005c103d211 */ /* 0x000fe200010f0c08 */
[----:B------:R1:W-:Y:S04]  /*13980*/  @!P3 ST.E.128 desc[UR8][R12.64], RZ ;  /* 0x000000ff0c00b985 */ /* 0x0003e8000c101d08 */
[----:B------:R1:W-:Y:S04]  /*13990*/  @!P4 ST.E.128 desc[UR8][R6.64], RZ ;  /* 0x000000ff0600c985 */ /* 0x0003e8000c101d08 */
[----:B------:R1:W-:Y:S02]  /*139a0*/  @!P5 ST.E.128 desc[UR8][R2.64], RZ ;  /* 0x000000ff0200d985 */ /* 0x0003e4000c101d08 */
.L_x_1236:
[----:B------:R-:W-:Y:S05]  /*139b0*/  BSYNC B0 ;  /* 0x0000000000007941 */ /* 0x000fea0003800000 */
.L_x_1226:
[----:B------:R-:W-:Y:S02]  /*139c0*/  ULDC UR4, c[0x0][0xc3c] ;  /* 0x00030f0000047ab9 */ /* 0x000fe40000000800 */
[----:B------:R-:W-:-:S06]  /*139d0*/  UISETP.GE.AND UP0, UPT, UR6, UR4, UPT ;  /* 0x000000040600728c */ /* 0x000fcc000bf06270 */
[----:B------:R-:W-:-:S13]  /*139e0*/  PLOP3.LUT P0, PT, PT, PT, UP0, 0x80, 0x0 ;  /* 0x000000000000781c */ /* 0x000fda0003f0f008 */
[----:B------:R-:W-:Y:S05]  /*139f0*/  @!P0 BRA `(.L_x_1248) ;  /* 0xfffffed400c88947 */ /* 0x000fea000383ffff */
[----:B------:R-:W-:Y:S05]  /*13a00*/  EXIT ;  /* 0x000000000000794d */ /* 0x000fea0003800000 */
.L_x_1143:
[----:B------:R-:W-:-:S08]  /*13a10*/  NOP ;  /* 0x0000000000007918 */ /* 0x000fd00000000000 */
[----:B0-----:R-:W0:-:S00]  /*13a20*/  USETMAXREG.DEALLOC.CTAPOOL 0x18 ;  /* 0x00000018000079c8 */ /* 0x001e0000080e0500 */
[----:B0-----:R-:W-:Y:S01]  /*13a30*/  LOP3.LUT R0, R0, 0x3, RZ, 0xc0, !PT ;  /* 0x0000000300007812 */ /* 0x001fe200078ec0ff */
[----:B------:R-:W-:Y:S01]  /*13a40*/  IMAD.MOV.U32 R7, RZ, RZ, RZ ;  /* 0x000000ffff077224 */ /* 0x000fe200078e00ff */
[----:B------:R-:W-:-:S04]  /*13a50*/  LOP3.LUT R18, R18, 0xfffffffd, RZ, 0xc0, !PT ;  /* 0xfffffffd12127812 */ /* 0x000fc800078ec0ff */
[----:B------:R-:W0:Y:S02]  /*13a60*/  SHFL.IDX PT, R0, R0, RZ, 0x1f ;  /* 0x00001fff00007589 */ /* 0x000e2400000e0000 */
[----:B0-----:R-:W-:-:S13]  /*13a70*/  ISETP.NE.AND P0, PT, R0, RZ, PT ;  /* 0x000000ff0000720c */ /* 0x001fda0003f05270 */
[----:B------:R-:W-:Y:S01]  /*13a80*/  @P0 LOP3.LUT R18, R18, 0x2, RZ, 0xfc, !PT ;  /* 0x0000000212120812 */ /* 0x000fe200078efcff */
[----:B------:R-:W-:Y:S06]  /*13a90*/  @!P0 BRA `(.L_x_1249) ;  /* 0x0000000000248947 */ /* 0x000fec0003800000 */
[----:B------:R-:W0:Y:S08]  /*13aa0*/  S2UR UR5, SR_CgaCtaId ;  /* 0x00000000000579c3 */ /* 0x000e300000008800 */
[----:B------:R-:W-:Y:S06]  /*13ab0*/  BAR.SYNC.DEFER_BLOCKING 0x5, 0x180 ;  /* 0x0146000000007b1d */ /* 0x000fec0000010000 */
[----:B------:R-:W-:-:S02]  /*13ac0*/  UMOV UR4, 0x400 ;  /* 0x0000040000047882 */ /* 0x000fc40000000000 */
[----:B0-----:R-:W-:-:S09]  /*13ad0*/  ULEA UR4, UR5, UR4, 0x18 ;  /* 0x0000000405047291 */ /* 0x001fd2000f8ec03f */
[----:B------:R-:W0:Y:S04]  /*13ae0*/  LDS.128 R8, [UR4+0x308d0] ;  /* 0x0308d004ff087984 */ /* 0x000e280008000c00 */
[----:B0-----:R3:W-:Y:S04]  /*13af0*/  STL.64 [R1], R8 ;  /* 0x0000000801007387 */ /* 0x0017e80000100a00 */
[----:B------:R3:W-:Y:S01]  /*13b00*/  STL.64 [R1+0x8], R10 ;  /* 0x0000080a01007387 */ /* 0x0007e20000100a00 */
[----:B------:R-:W-:Y:S06]  /*13b10*/  BAR.ARV 0x4, 0x180 ;  /* 0x0106000000007b1d */ /* 0x000fec0000002000 */
[----:B------:R-:W-:Y:S05]  /*13b20*/  BRA `(.L_x_1250) ;  /* 0x0000000c00bc7947 */ /* 0x000fea0003800000 */
.L_x_1249:
[----:B------:R-:W-:Y:S01]  /*13b30*/  LOP3.LUT R0, R6, 0x1f, RZ, 0xc0, !PT ;  /* 0x0000001f06007812 */ /* 0x000fe200078ec0ff */
[----:B------:R-:W-:Y:S01]  /*13b40*/  ULDC UR4, c[0x0][0xc3c] ;  /* 0x00030f0000047ab9 */ /* 0x000fe20000000800 */
[----:B------:R-:W-:Y:S01]  /*13b50*/  ULDC.64 UR6, c[0x0][0x208] ;  /* 0x0000820000067ab9 */ /* 0x000fe20000000a00 */
[----:B------:R-:W-:Y:S01]  /*13b60*/  IMAD.MOV.U32 R8, RZ, RZ, RZ ;  /* 0x000000ffff087224 */ /* 0x000fe200078e00ff */
[----:B------:R-:W-:Y:S01]  /*13b70*/  ISETP.NE.AND P0, PT, R0, 0x1f, PT ;  /* 0x0000001f0000780c */ /* 0x000fe20003f05270 */
[----:B------:R-:W-:-:S03]  /*13b80*/  ULDC UR5, c[0x0][0xc38] ;  /* 0x00030e0000057ab9 */ /* 0x000fc60000000800 */
        /* <DEDUP_REMOVED lines=38> */
.L_x_1253:
        /* <DEDUP_REMOVED lines=39> */
[----:B------:R-:W-:-:S07]  /*14060*/  IMAD.MOV.U32 R5, RZ, RZ, R2 ;  /* 0x000000ffff057224 */ /* 0x000fce00078e0002 */
.L_x_1251:
[----:B------:R-:W-:Y:S02]  /*14070*/  IMAD.IADD R10, R9, 0x1, -R4 ;  /* 0x00000001090a7824 */ /* 0x000fe400078e0a04 */
[----:B------:R-:W-:Y:S02]  /*14080*/  IMAD.MOV.U32 R3, RZ, RZ, RZ ;  /* 0x000000ffff037224 */ /* 0x000fe400078e00ff */
[----:B------:R-:W-:-:S05]  /*14090*/  IMAD R2, R5, UR5, R10 ;  /* 0x0000000505027c24 */ /* 0x000fca000f8e020a */
[----:B------:R-:W-:-:S13]  /*140a0*/  ISETP.GT.AND P0, PT, R2, UR6, PT ;  /* 0x0000000602007c0c */ /* 0x000fda000bf04270 */
[----:B------:R-:W-:-:S04]  /*140b0*/  VOTE.ANY R2, PT, !P0 ;  /* 0x0000000000027806 */ /* 0x000fc800040e0100 */
[----:B------:R-:W0:Y:S01]  /*140c0*/  POPC R9, R2 ;  /* 0x0000000200097309 */ /* 0x000e220000000000 */
[----:B------:R-:W-:Y:S01]  /*140d0*/  ISETP.NE.AND P0, PT, R2, RZ, PT ;  /* 0x000000ff0200720c */ /* 0x000fe20003f05270 */
[----:B0-----:R0:W1:Y:S04]  /*140e0*/  SHFL.IDX PT, R8, R8, R9, 0x1f ;  /* 0x00001f0908087589 */ /* 0x00106800000e0000 */
[----:B------:R0:W2:Y:S08]  /*140f0*/  SHFL.IDX PT, R4, R7, R9, 0x1f ;  /* 0x00001f0907047589 */ /* 0x0000b000000e0000 */
[----:B------:R-:W-:Y:S05]  /*14100*/  @!P0 BRA `(.L_x_1254) ;  /* 0x0000000000088947 */ /* 0x000fea0003800000 */
[----:B------:R-:W-:-:S05]  /*14110*/  VIADD R2, R9, 0xffffffff ;  /* 0xffffffff09027836 */ /* 0x000fca0000000000 */
[----:B------:R3:W4:Y:S02]  /*14120*/  SHFL.IDX PT, R3, R5, R2, 0x1f ;  /* 0x00001f0205037589 */ /* 0x00072400000e0000 */
.L_x_1254:
[----:B----4-:R-:W-:Y:S01]  /*14130*/  IMAD R3, R3, UR5, R10 ;  /* 0x0000000503037c24 */ /* 0x010fe2000f8e020a */
[----:B-1----:R-:W-:Y:S01]  /*14140*/  ISETP.NE.AND P0, PT, R8, 0x1, PT ;  /* 0x000000010800780c */ /* 0x002fe20003f05270 */
[----:B------:R-:W-:-:S03]  /*14150*/  VIADD R14, R9, UR4 ;  /* 0x00000004090e7c36 */ /* 0x000fc60008000000 */
[----:B------:R1:W-:Y:S01]  /*14160*/  STL [R1], R3 ;  /* 0x0000000301007387 */ /* 0x0003e20000100800 */
[----:B---3--:R-:W-:-:S03]  /*14170*/  IADD3 R5, -R3, UR6, RZ ;  /* 0x0000000603057c10 */ /* 0x008fc6000fffe1ff */
[----:B------:R1:W-:Y:S05]  /*14180*/  STL [R1+0xc], R14 ;  /* 0x00000c0e01007387 */ /* 0x0003ea0000100800 */
[----:B------:R-:W-:Y:S05]  /*14190*/  @!P0 BRA `(.L_x_1255) ;  /* 0x0000000000e08947 */ /* 0x000fea0003800000 */
[----:B0-2---:R-:W-:Y:S02]  /*141a0*/  IABS R7, R4 ;  /* 0x0000000400077213 */ /* 0x005fe40000000000 */
[----:B------:R-:W-:Y:S02]  /*141b0*/  IABS R9, R8 ;  /* 0x0000000800097213 */ /* 0x000fe40000000000 */
[----:B------:R-:W0:Y:S01]  /*141c0*/  I2F.RP R10, R7 ;  /* 0x00000007000a7306 */ /* 0x000e220000209400 */
[----:B------:R-:W-:-:S07]  /*141d0*/  IABS R12, R5 ;  /* 0x00000005000c7213 */ /* 0x000fce0000000000 */
[----:B------:R-:W-:Y:S08]  /*141e0*/  I2F.RP R13, R9 ;  /* 0x00000009000d7306 */ /* 0x000ff00000209400 */
[----:B0-----:R-:W1:Y:S02]  /*141f0*/  MUFU.RCP R10, R10 ;  /* 0x0000000a000a7308 */ /* 0x001e640000001000 */
[----:B-1----:R-:W-:-:S06]  /*14200*/  VIADD R3, R10, 0xffffffe ;  /* 0x0ffffffe0a037836 */ /* 0x002fcc0000000000 */
[----:B------:R-:W0:Y:S02]  /*14210*/  F2I.FTZ.U32.TRUNC.NTZ R3, R3 ;  /* 0x0000000300037305 */ /* 0x000e24000021f000 */
[----:B0-----:R-:W-:-:S04]  /*14220*/  IMAD.MOV R2, RZ, RZ, -R3 ;  /* 0x000000ffff027224 */ /* 0x001fc800078e0a03 */
[----:B------:R-:W-:Y:S02]  /*14230*/  IMAD R11, R2, R7, RZ ;  /* 0x00000007020b7224 */ /* 0x000fe400078e02ff */
[----:B------:R-:W-:-:S04]  /*14240*/  IMAD.MOV.U32 R2, RZ, RZ, RZ ;  /* 0x000000ffff027224 */ /* 0x000fc800078e00ff */
[----:B------:R-:W-:Y:S01]  /*14250*/  IMAD.HI.U32 R11, R3, R11, R2 ;  /* 0x0000000b030b7227 */ /* 0x000fe200078e0002 */
[----:B------:R-:W-:Y:S01]  /*14260*/  IABS R3, R4 ;  /* 0x0000000400037213 */ /* 0x000fe20000000000 */
[----:B------:R-:W0:Y:S04]  /*14270*/  MUFU.RCP R2, R13 ;  /* 0x0000000d00027308 */ /* 0x000e280000001000 */
[----:B------:R-:W-:Y:S02]  /*14280*/  IMAD.MOV R3, RZ, RZ, -R3 ;  /* 0x000000ffff037224 */ /* 0x000fe400078e0a03 */
[----:B------:R-:W-:-:S04]  /*14290*/  IMAD.HI.U32 R10, R11, R12, RZ ;  /* 0x0000000c0b0a7227 */ /* 0x000fc800078e00ff */
[----:B------:R-:W-:-:S05]  /*142a0*/  IMAD R12, R10, R3, R12 ;  /* 0x000000030a0c7224 */ /* 0x000fca00078e020c */
[----:B------:R-:W-:Y:S01]  /*142b0*/  ISETP.GT.U32.AND P1, PT, R7, R12, PT ;  /* 0x0000000c0700720c */ /* 0x000fe20003f24070 */
[----:B0-----:R-:W-:-:S06]  /*142c0*/  VIADD R3, R2, 0xffffffe ;  /* 0x0ffffffe02037836 */ /* 0x001fcc0000000000 */
[----:B------:R-:W0:Y:S06]  /*142d0*/  F2I.FTZ.U32.TRUNC.NTZ R3, R3 ;  /* 0x0000000300037305 */ /* 0x000e2c000021f000 */
[----:B------:R-:W-:Y:S02]  /*142e0*/  @!P1 IMAD.IADD R12, R12, 0x1, -R7 ;  /* 0x000000010c0c9824 */ /* 0x000fe400078e0a07 */
[----:B------:R-:W-:Y:S01]  /*142f0*/  @!P1 VIADD R10, R10, 0x1 ;  /* 0x000000010a0a9836 */ /* 0x000fe20000000000 */
[----:B------:R-:W-:Y:S02]  /*14300*/  ISETP.NE.AND P1, PT, R4, RZ, PT ;  /* 0x000000ff0400720c */ /* 0x000fe40003f25270 */
[----:B------:R-:W-:Y:S01]  /*14310*/  ISETP.GE.U32.AND P0, PT, R12, R7, PT ;  /* 0x000000070c00720c */ /* 0x000fe20003f06070 */
[----:B0-----:R-:W-:-:S04]  /*14320*/  IMAD.MOV R2, RZ, RZ, -R3 ;  /* 0x000000ffff027224 */ /* 0x001fc800078e0a03 */
[----:B------:R-:W-:Y:S02]  /*14330*/  IMAD R7, R2, R9, RZ ;  /* 0x0000000902077224 */ /* 0x000fe400078e02ff */
[----:B------:R-:W-:-:S06]  /*14340*/  IMAD.MOV.U32 R2, RZ, RZ, RZ ;  /* 0x000000ffff027224 */ /* 0x000fcc00078e00ff */
[----:B------:R-:W-:Y:S02]  /*14350*/  @P0 VIADD R10, R10, 0x1 ;  /* 0x000000010a0a0836 */ /* 0x000fe40000000000 */
[----:B------:R-:W-:Y:S01]  /*14360*/  IMAD.HI.U32 R7, R3, R7, R2 ;  /* 0x0000000703077227 */ /* 0x000fe200078e0002 */
[----:B------:R-:W-:Y:S02]  /*14370*/  LOP3.LUT R2, R5, R4, RZ, 0x3c, !PT ;  /* 0x0000000405027212 */ /* 0x000fe400078e3cff */
[----:B------:R-:W-:Y:S02]  /*14380*/  IABS R3, R8 ;  /* 0x0000000800037213 */ /* 0x000fe40000000000 */
[----:B------:R-:W-:-:S03]  /*14390*/  ISETP.GE.AND P2, PT, R2, RZ, PT ;  /* 0x000000ff0200720c */ /* 0x000fc60003f46270 */
[----:B------:R-:W-:-:S10]  /*143a0*/  IMAD.MOV R3, RZ, RZ, -R3 ;  /* 0x000000ffff037224 */ /* 0x000fd400078e0a03 */
[----:B------:R-:W-:Y:S01]  /*143b0*/  @!P2 IMAD.MOV R10, RZ, RZ, -R10 ;  /* 0x000000ffff0aa224 */ /* 0x000fe200078e0a0a */
[----:B------:R-:W-:-:S04]  /*143c0*/  @!P1 LOP3.LUT R10, RZ, R4, RZ, 0x33, !PT ;  /* 0x00000004ff0a9212 */ /* 0x000fc800078e33ff */
        /* <DEDUP_REMOVED lines=8> */
[----:B------:R-:W-:-:S04]  /*14450*/  LOP3.LUT R2, R10, R8, RZ, 0x3c, !PT ;  /* 0x000000080a027212 */ /* 0x000fc800078e3cff */
[----:B------:R-:W-:Y:S01]  /*14460*/  ISETP.GE.AND P2, PT, R2, RZ, PT ;  /* 0x000000ff0200720c */ /* 0x000fe20003f46270 */
[----:B------:R-:W-:-:S04]  /*14470*/  IMAD.MOV R2, RZ, RZ, -R10 ;  /* 0x000000ffff027224 */ /* 0x000fc800078e0a0a */
[----:B------:R-:W-:Y:S02]  /*14480*/  IMAD R2, R4, R2, R5 ;  /* 0x0000000204027224 */ /* 0x000fe400078e0205 */
        /* <DEDUP_REMOVED lines=8> */
[----:B------:R-:W-:Y:S05]  /*14510*/  BRA `(.L_x_1256) ;  /* 0x0000000000f87947 */ /* 0x000fea0003800000 */
.L_x_1255:
[----:B-1----:R-:W1:Y:S01]  /*14520*/  LDC.64 R2, c[0x0][0xc90] ;  /* 0x00032400ff027b82 */ /* 0x002e620000000a00 */
[----:B------:R-:W-:Y:S01]  /*14530*/  ULDC.64 UR6, c[0x0][0x208] ;  /* 0x0000820000067ab9 */ /* 0x000fe20000000a00 */
[----:B-1----:R-:W-:-:S05]  /*14540*/  IMAD.WIDE R2, R14, 0x4, R2 ;  /* 0x000000040e027825 */ /* 0x002fca00078e0202 */
[----:B0-----:R0:W2:Y:S02]  /*14550*/  LDG.E R7, desc[UR6][R2.64] ;  /* 0x0000000602077981 */ /* 0x0010a4000c1e1900 */
[----:B0-----:R-:W-:Y:S02]  /*14560*/  IMAD.MOV.U32 R2, RZ, RZ, RZ ;  /* 0x000000ffff027224 */ /* 0x001fe400078e00ff */
[----:B--2---:R-:W-:-:S05]  /*14570*/  IMAD R8, R4, R7, RZ ;  /* 0x0000000704087224 */ /* 0x004fca00078e02ff */
[----:B------:R-:W-:-:S04]  /*14580*/  IABS R9, R8 ;  /* 0x0000000800097213 */ /* 0x000fc80000000000 */
[----:B------:R-:W0:Y:S08]  /*14590*/  I2F.RP R10, R9 ;  /* 0x00000009000a7306 */ /* 0x000e300000209400 */
[----:B0-----:R-:W0:Y:S02]  /*145a0*/  MUFU.RCP R10, R10 ;  /* 0x0000000a000a7308 */ /* 0x001e240000001000 */
[----:B0-----:R-:W-:-:S06]  /*145b0*/  VIADD R11, R10, 0xffffffe ;  /* 0x0ffffffe0a0b7836 */ /* 0x001fcc0000000000 */
[----:B------:R-:W0:Y:S02]  /*145c0*/  F2I.FTZ.U32.TRUNC.NTZ R3, R11 ;  /* 0x0000000b00037305 */ /* 0x000e24000021f000 */
[----:B0-----:R-:W-:-:S04]  /*145d0*/  IMAD.MOV R12, RZ, RZ, -R3 ;  /* 0x000000ffff0c7224 */ /* 0x001fc800078e0a03 */
[----:B------:R-:W-:-:S04]  /*145e0*/  IMAD R13, R12, R9, RZ ;  /* 0x000000090c0d7224 */ /* 0x000fc800078e02ff */
[----:B------:R-:W-:Y:S01]  /*145f0*/  IMAD.HI.U32 R2, R3, R13, R2 ;  /* 0x0000000d03027227 */ /* 0x000fe200078e0002 */
[----:B------:R-:W-:Y:S02]  /*14600*/  IABS R13, R5 ;  /* 0x00000005000d7213 */ /* 0x000fe40000000000 */
[----:B------:R-:W-:-:S03]  /*14610*/  IABS R3, R8 ;  /* 0x0000000800037213 */ /* 0x000fc60000000000 */
[----:B------:R-:W-:-:S04]  /*14620*/  IMAD.HI.U32 R2, R2, R13, RZ ;  /* 0x0000000d02027227 */ /* 0x000fc800078e00ff */
[----:B------:R-:W-:-:S04]  /*14630*/  IMAD.MOV R3, RZ, RZ, -R3 ;  /* 0x000000ffff037224 */ /* 0x000fc800078e0a03 */
        /* <DEDUP_REMOVED lines=11> */
[----:B------:R-:W-:Y:S02]  /*146f0*/  IMAD R9, R7, R2, RZ ;  /* 0x0000000207097224 */ /* 0x000fe400078e02ff */
[----:B------:R-:W-:Y:S02]  /*14700*/  IMAD.MOV R2, RZ, RZ, -R2 ;  /* 0x000000ffff027224 */ /* 0x000fe400078e0a02 */
[----:B------:R-:W-:Y:S02]  /*14710*/  IMAD.MOV R10, RZ, RZ, -R9 ;  /* 0x000000ffff0a7224 */ /* 0x000fe400078e0a09 */
[----:B------:R-:W-:Y:S02]  /*14720*/  IMAD R8, R8, R2, R5 ;  /* 0x0000000208087224 */ /* 0x000fe400078e0205 */
[----:B------:R-:W-:Y:S01]  /*14730*/  IMAD.MOV.U32 R2, RZ, RZ, RZ ;  /* 0x000000ffff027224 */ /* 0x000fe200078e00ff */
[----:B------:R-:W-:Y:S02]  /*14740*/  VIADDMNMX R7, R10, UR5, R7, PT ;  /* 0x000000050a077c46 */ /* 0x000fe4000b800107 */
[----:B------:R-:W-:-:S02]  /*14750*/  IADD3 R9, R9, 0x1000000, R8 ;  /* 0x0100000009097810 */ /* 0x000fc40007ffe008 */
[----:B------:R-:W-:-:S04]  /*14760*/  IABS R10, R7 ;  /* 0x00000007000a7213 */ /* 0x000fc80000000000 */
[----:B------:R-:W0:Y:S08]  /*14770*/  I2F.RP R11, R10 ;  /* 0x0000000a000b7306 */ /* 0x000e300000209400 */
[----:B0-----:R-:W0:Y:S02]  /*14780*/  MUFU.RCP R11, R11 ;  /* 0x0000000b000b7308 */ /* 0x001e240000001000 */
[----:B0-----:R-:W-:Y:S01]  /*14790*/  VIADD R3, R11, 0xffffffe ;  /* 0x0ffffffe0b037836 */ /* 0x001fe20000000000 */
[----:B------:R-:W-:-:S05]  /*147a0*/  IABS R11, R7 ;  /* 0x00000007000b7213 */ /* 0x000fca0000000000 */
[----:B------:R-:W0:Y:S02]  /*147b0*/  F2I.FTZ.U32.TRUNC.NTZ R3, R3 ;  /* 0x0000000300037305 */ /* 0x000e24000021f000 */
[----:B0-----:R-:W-:-:S04]  /*147c0*/  IMAD.MOV R5, RZ, RZ, -R3 ;  /* 0x000000ffff057224 */ /* 0x001fc800078e0a03 */
[----:B------:R-:W-:-:S04]  /*147d0*/  IMAD R5, R5, R10, RZ ;  /* 0x0000000a05057224 */ /* 0x000fc800078e02ff */
[----:B------:R-:W-:Y:S01]  /*147e0*/  IMAD.HI.U32 R2, R3, R5, R2 ;  /* 0x0000000503027227 */ /* 0x000fe200078e0002 */
[----:B------:R-:W-:-:S03]  /*147f0*/  IABS R5, R8 ;  /* 0x0000000800057213 */ /* 0x000fc60000000000 */
[----:B------:R-:W-:Y:S02]  /*14800*/  IMAD.MOV R3, RZ, RZ, -R11 ;  /* 0x000000ffff037224 */ /* 0x000fe400078e0a0b */
        /* <DEDUP_REMOVED lines=11> */
[----:B------:R-:W-:Y:S01]  /*148c0*/  @!P1 LOP3.LUT R2, RZ, R7, RZ, 0x33, !PT ;  /* 0x00000007ff029212 */ /* 0x000fe200078e33ff */
[----:B------:R-:W-:-:S04]  /*148d0*/  IMAD.MOV R7, RZ, RZ, -R7 ;  /* 0x000000ffff077224 */ /* 0x000fc800078e0a07 */
[----:B------:R-:W-:-:S05]  /*148e0*/  IMAD R3, R2, R7, R9 ;  /* 0x0000000702037224 */ /* 0x000fca00078e0209 */
[----:B------:R1:W-:Y:S02]  /*148f0*/  STL [R1+0x8], R3 ;  /* 0x0000080301007387 */ /* 0x0003e40000100800 */
.L_x_1256:
[----:B01----:R-:W-:-:S05]  /*14900*/  LOP3.LUT R3, RZ, R2, RZ, 0x33, !PT ;  /* 0x00000002ff037212 */ /* 0x003fca00078e33ff */
[----:B------:R-:W-:-:S05]  /*14910*/  IMAD.IADD R2, R4, 0x1, R3 ;  /* 0x0000000104027824 */ /* 0x000fca00078e0203 */
[----:B------:R1:W-:Y:S01]  /*14920*/  STL [R1+0x4], R2 ;  /* 0x0000040201007387 */ /* 0x0003e20000100800 */
[----:B------:R-:W-:Y:S05]  /*14930*/  BRA `(.L_x_1257) ;  /* 0x0000000000107947 */ /* 0x000fea0003800000 */
.L_x_1252:
[----:B------:R-:W-:Y:S01]  /*14940*/  IMAD.U32 R2, RZ, RZ, UR6 ;  /* 0x00000006ff027e24 */ /* 0x000fe2000f8e00ff */
[----:B------:R0:W-:Y:S04]  /*14950*/  STL [R1+0x4], RZ ;  /* 0x000004ff01007387 */ /* 0x0001e80000100800 */
[----:B------:R0:W-:Y:S04]  /*14960*/  STL [R1+0x8], RZ ;  /* 0x000008ff01007387 */ /* 0x0001e80000100800 */
[----:B------:R0:W-:Y:S02]  /*14970*/  STL [R1], R2 ;  /* 0x0000000201007387 */ /* 0x0001e40000100800 */
.L_x_1257:
[----:B------:R-:W2:Y:S04]  /*14980*/  LDL R8, [R1] ;  /* 0x0000000001087983 */ /* 0x000ea80000100800 */
[----:B------:R-:W2:Y:S04]  /*14990*/  LDL R9, [R1+0x4] ;  /* 0x0000040001097983 */ /* 0x000ea80000100800 */
[----:B------:R-:W2:Y:S04]  /*149a0*/  LDL R10, [R1+0x8] ;  /* 0x00000800010a7983 */ /* 0x000ea80000100800 */
[----:B------:R-:W2:Y:S01]  /*149b0*/  LDL R11, [R1+0xc] ;  /* 0x00000c00010b7983 */ /* 0x000ea20000100800 */
[----:B------:R-:W-:-:S13]  /*149c0*/  ISETP.NE.AND P0, PT, R0, RZ, PT ;  /* 0x000000ff0000720c */ /* 0x000fda0003f05270 */
[----:B------:R-:W3:Y:S01]  /*149d0*/  @!P0 S2R R3, SR_CgaCtaId ;  /* 0x0000000000038919 */ /* 0x000ee20000008800 */
[----:B------:R-:W-:-:S04]  /*149e0*/  @!P0 MOV R0, 0x400 ;  /* 0x0000040000008802 */ /* 0x000fc80000000f00 */
[----:B---3--:R-:W-:-:S05]  /*149f0*/  @!P0 LEA R0, R3, R0, 0x18 ;  /* 0x0000000003008211 */ /* 0x008fca00078ec0ff */
[----:B--2---:R2:W-:Y:S01]  /*14a00*/  @!P0 STS.128 [R0+0x308d0], R8 ;  /* 0x0308d00800008388 */ /* 0x0045e20000000c00 */
[----:B------:R-:W-:Y:S06]  /*14a10*/  BAR.ARV 0x5, 0x180 ;  /* 0x0146000000007b1d */ /* 0x000fec0000002000 */
.L_x_1250:
[----:B--2---:R-:W2:Y:S01]  /*14a20*/  LDL R0, [R1+0xc] ;  /* 0x00000c0001007983 */ /* 0x004ea20000100800 */
[----:B------:R-:W-:-:S03]  /*14a30*/  ULDC UR4, c[0x0][0xc3c] ;  /* 0x00030f0000047ab9 */ /* 0x000fc60000000800 */
[----:B------:R4:W-:Y:S01]  /*14a40*/  STL [R1+0x10], RZ ;  /* 0x000010ff01007387 */ /* 0x0009e20000100800 */
[----:B--2---:R-:W-:Y:S01]  /*14a50*/  ISETP.GE.AND P0, PT, R0, UR4, PT ;  /* 0x0000000400007c0c */ /* 0x004fe2000bf06270 */
[----:B------:R-:W-:-:S05]  /*14a60*/  IMAD.MOV.U32 R0, RZ, RZ, 0x1 ;  /* 0x00000001ff007424 */ /* 0x000fca00078e00ff */
[----:B------:R4:W-:Y:S04]  /*14a70*/  STL [R1+0x14], R0 ;  /* 0x0000140001007387 */ /* 0x0009e80000100800 */
[----:B------:R4:W-:Y:S03]  /*14a80*/  STL [R1+0x50], RZ ;  /* 0x000050ff01007387 */ /* 0x0009e60000100800 */
[----:B------:R-:W-:Y:S05]  /*14a90*/  @P0 BRA `(.L_x_1258) ;  /* 0x0000006400640947 */ /* 0x000fea0003800000 */
[----:B------:R-:W2:Y:S01]  /*14aa0*/  S2UR UR5, SR_CgaCtaId ;  /* 0x00000000000579c3 */ /* 0x000ea20000008800 */
[C---:B----4-:R-:W-:Y:S01]  /*14ab0*/  IMAD.SHL.U32 R0, R6.reuse, 0x8, RZ ;  /* 0x0000000806007824 */ /* 0x050fe200078e00ff */
[----:B------:R-:W-:Y:S01]  /*14ac0*/  LOP3.LUT R4, R6, 0x7f, RZ, 0xc0, !PT ;  /* 0x0000007f06047812 */ /* 0x000fe200078ec0ff */
[----:B------:R-:W-:Y:S01]  /*14ad0*/  UMOV UR4, 0x400 ;  /* 0x0000040000047882 */ /* 0x000fe20000000000 */
[----:B------:R-:W-:Y:S01]  /*14ae0*/  BSSY B8, `(.L_x_1258) ;  /* 0x0000654000087945 */ /* 0x000fe20003800000 */
[----:B------:R-:W-:Y:S01]  /*14af0*/  ULDC UR38, c[0x0][0xc] ;  /* 0x0000030000267ab9 */ /* 0x000fe20000000800 */
[----:B------:R-:W-:Y:S01]  /*14b00*/  LOP3.LUT R3, R0, 0x1f8, RZ, 0xc0, !PT ;  /* 0x000001f800037812 */ /* 0x000fe200078ec0ff */
[----:B01----:R-:W-:Y:S01]  /*14b10*/  IMAD.SHL.U32 R2, R4, 0x8, RZ ;  /* 0x0000000804027824 */ /* 0x003fe200078e00ff */
[----:B------:R-:W-:Y:S01]  /*14b20*/  LOP3.LUT R0, R0, 0x38, RZ, 0xc0, !PT ;  /* 0x0000003800007812 */ /* 0x000fe200078ec0ff */
[----:B------:R-:W-:Y:S01]  /*14b30*/  ULDC.64 UR36, c[0x0][0x198] ;  /* 0x0000660000247ab9 */ /* 0x000fe20000000a00 */
[----:B------:R-:W-:Y:S01]  /*14b40*/  LOP3.LUT R3, R3, 0x38, R6, 0x78, !PT ;  /* 0x0000003803037812 */ /* 0x000fe200078e7806 */
[----:B------:R-:W-:-:S03]  /*14b50*/  IMAD.SHL.U32 R6, R6, 0x10, RZ ;  /* 0x0000001006067824 */ /* 0x000fc600078e00ff */
[----:B------:R-:W-:Y:S02]  /*14b60*/  LOP3.LUT R2, R3, 0x200, R2, 0xf8, !PT ;  /* 0x0000020003027812 */ /* 0x000fe400078ef802 */
[----:B------:R-:W-:-:S04]  /*14b70*/  SHF.R.U32.HI R3, RZ, 0x3, R4 ;  /* 0x00000003ff037819 */ /* 0x000fc80000011604 */
[----:B------:R-:W-:Y:S01]  /*14b80*/  LOP3.LUT R4, R3, 0x70, R6, 0xf8, !PT ;  /* 0x0000007003047812 */ /* 0x000fe200078ef806 */
[----:B--2---:R-:W-:-:S06]  /*14b90*/  ULEA UR4, UR5, UR4, 0x18 ;  /* 0x0000000405047291 */ /* 0x004fcc000f8ec03f */
[----:B------:R-:W-:-:S04]  /*14ba0*/  IMAD.U32 R19, RZ, RZ, UR4 ;  /* 0x00000004ff137e24 */ /* 0x000fc8000f8e00ff */
[----:B------:R-:W-:Y:S02]  /*14bb0*/  IMAD R3, R2, 0x2, R19 ;  /* 0x0000000202037824 */ /* 0x000fe400078e0213 */
[----:B------:R-:W-:-:S03]  /*14bc0*/  IMAD.MOV.U32 R2, RZ, RZ, 0x1 ;  /* 0x00000001ff027424 */ /* 0x000fc600078e00ff */
[----:B------:R-:W-:Y:S04]  /*14bd0*/  STL [R1+0x20], R3 ;  /* 0x0000200301007387 */ /* 0x000fe80000100800 */
[----:B------:R-:W-:Y:S04]  /*14be0*/  STL [R1+0x50], RZ ;  /* 0x000050ff01007387 */ /* 0x000fe80000100800 */
[----:B------:R0:W-:Y:S04]  /*14bf0*/  STL [R1+0x14], R2 ;  /* 0x0000140201007387 */ /* 0x0001e80000100800 */
[----:B------:R1:W-:Y:S01]  /*14c00*/  STL [R1+0x10], RZ ;  /* 0x000010ff01007387 */ /* 0x0003e20000100800 */
[----:B0-----:R-:W-:-:S02]  /*14c10*/  LOP3.LUT R2, R0, 0x40, RZ, 0xfc, !PT ;  /* 0x0000004000027812 */ /* 0x001fc400078efcff */
[----:B-1----:R-:W-:-:S07]  /*14c20*/  LOP3.LUT R0, R0, 0x80, RZ, 0xfc, !PT ;  /* 0x0000008000007812 */ /* 0x002fce00078efcff */
.L_x_1374:
[----:B--23--:R-:W2:Y:S01]  /*14c30*/  LDL R9, [R1+0xc] ;  /* 0x00000c0001097983 */ /* 0x00cea20000100800 */
[----:B------:R-:W-:Y:S05]  /*14c40*/  YIELD ;  /* 0x0000000000007946 */ /* 0x000fea0003800000 */
[----:B------:R-:W-:Y:S01]  /*14c50*/  ULDC.64 UR4, c[0x0][0xa28] ;  /* 0x00028a0000047ab9 */ /* 0x000fe20000000a00 */
[----:B------:R-:W-:Y:S01]  /*14c60*/  IMAD.MOV.U32 R0, RZ, RZ, RZ ;  /* 0x000000ffff007224 */ /* 0x000fe200078e00ff */
[----:B------:R-:W-:Y:S01]  /*14c70*/  ISETP.NE.U32.AND P0, PT, RZ, UR4, PT ;  /* 0x00000004ff007c0c */ /* 0x000fe2000bf05070 */
[----:B01----:R-:W0:Y:S01]  /*14c80*/  LDC.64 R4, c[0x0][0xa00] ;  /* 0x00028000ff047b82 */ /* 0x003e220000000a00 */
[----:B------:R-:W-:Y:S01]  /*14c90*/  ULDC.64 UR8, c[0x0][0x208] ;  /* 0x0000820000087ab9 */ /* 0x000fe20000000a00 */
[----:B------:R-:W-:Y:S01]  /*14ca0*/  IMAD.MOV.U32 R10, RZ, RZ, RZ ;  /* 0x000000ffff0a7224 */ /* 0x000fe200078e00ff */
[----:B------:R-:W-:Y:S01]  /*14cb0*/  ISETP.NE.AND.EX P0, PT, RZ, UR5, PT, P0 ;  /* 0x00000005ff007c0c */ /* 0x000fe2000bf05300 */
[----:B------:R-:W-:Y:S01]  /*14cc0*/  ULDC.64 UR4, c[0x0][0xa18] ;  /* 0x0002860000047ab9 */ /* 0x000fe20000000a00 */
[----:B------:R-:W-:-:S11]  /*14cd0*/  ULDC.64 UR6, c[0x0][0xa08] ;  /* 0x0002820000067ab9 */ /* 0x000fd60000000a00 */
[----:B------:R-:W2:Y:S02]  /*14ce0*/  @P0 LDC.64 R2, c[0x0][0xa28] ;  /* 0x00028a00ff020b82 */ /* 0x000ea40000000a00 */
[----:B--2---:R-:W-:-:S05]  /*14cf0*/  @P0 IMAD.WIDE R2, R9, 0x4, R2 ;  /* 0x0000000409020825 */ /* 0x004fca00078e0202 */
[----:B------:R1:W5:Y:S01]  /*14d00*/  @P0 LDG.E R0, desc[UR8][R2.64] ;  /* 0x0000000802000981 */ /* 0x000362000c1e1900 */
[----:B------:R-:W-:Y:S01]  /*14d10*/  ISETP.NE.U32.AND P0, PT, RZ, UR4, PT ;  /* 0x00000004ff007c0c */ /* 0x000fe2000bf05070 */
[----:B0-----:R-:W-:Y:S01]  /*14d20*/  IMAD.WIDE R4, R9, 0x4, R4 ;  /* 0x0000000409047825 */ /* 0x001fe200078e0204 */
[----:B------:R-:W-:Y:S02]  /*14d30*/  ISETP.NE.U32.AND P1, PT, RZ, UR6, PT ;  /* 0x00000006ff007c0c */ /* 0x000fe4000bf25070 */
[----:B------:R-:W-:Y:S01]  /*14d40*/  ISETP.NE.AND.EX P2, PT, RZ, UR5, PT, P0 ;  /* 0x00000005ff007c0c */ /* 0x000fe2000bf45300 */
[----:B------:R-:W-:Y:S01]  /*14d50*/  ULDC.64 UR4, c[0x0][0xa00] ;  /* 0x0002800000047ab9 */ /* 0x000fe20000000a00 */
[----:B------:R-:W-:Y:S01]  /*14d60*/  ISETP.NE.AND.EX P1, PT, RZ, UR7, PT, P1 ;  /* 0x00000007ff007c0c */ /* 0x000fe2000bf25310 */
[----:B------:R-:W-:Y:S01]  /*14d70*/  IMAD.MOV.U32 R8, RZ, RZ, RZ ;  /* 0x000000ffff087224 */ /* 0x000fe200078e00ff */
[----:B------:R-:W-:Y:S01]  /*14d80*/  ISETP.NE.U32.AND P0, PT, RZ, UR4, PT ;  /* 0x00000004ff007c0c */ /* 0x000fe2000bf05070 */
[----:B-1----:R-:W0:Y:S03]  /*14d90*/  LDC.64 R2, c[0x0][0xa08] ;  /* 0x00028200ff027b82 */ /* 0x002e260000000a00 */
[----:B------:R-:W-:-:S05]  /*14da0*/  ISETP.NE.AND.EX P0, PT, RZ, UR5, PT, P0 ;  /* 0x00000005ff007c0c */ /* 0x000fca000bf05300 */
[----:B------:R-:W1:Y:S08]  /*14db0*/  @P2 LDC.64 R6, c[0x0][0xa18] ;  /* 0x00028600ff062b82 */ /* 0x000e700000000a00 */
[----:B------:R-:W2:Y:S01]  /*14dc0*/  @P0 LDG.E R10, desc[UR8][R4.64] ;  /* 0x00000008040a0981 */ /* 0x000ea2000c1e1900 */
[----:B------:R-:W-:Y:S01]  /*14dd0*/  ULDC UR4, c[0x0][0x288] ;  /* 0x0000a20000047ab9 */ /* 0x000fe20000000800 */
[----:B0-----:R-:W-:-:S05]  /*14de0*/  IMAD.WIDE R2, R9, 0x4, R2 ;  /* 0x0000000409027825 */ /* 0x001fca00078e0202 */
[----:B------:R-:W5:Y:S01]  /*14df0*/  @P1 LDG.E R8, desc[UR8][R2.64] ;  /* 0x0000000802081981 */ /* 0x000f62000c1e1900 */
[----:B-1----:R-:W-:-:S03]  /*14e00*/  @P2 IMAD.WIDE R6, R9, 0x4, R6 ;  /* 0x0000000409062825 */ /* 0x002fc600078e0206 */
[----:B--2---:R0:W-:Y:S02]  /*14e10*/  STL [R1+0x30], R10 ;  /* 0x0000300a01007387 */ /* 0x0041e40000100800 */
[----:B0-----:R-:W-:Y:S01]  /*14e20*/  IMAD.U32 R10, RZ, RZ, UR4 ;  /* 0x00000004ff0a7e24 */ /* 0x001fe2000f8e00ff */
[----:B------:R-:W-:-:S05]  /*14e30*/  ULDC.64 UR4, c[0x0][0x418] ;  /* 0x0001060000047ab9 */ /* 0x000fca0000000a00 */
        /* <DEDUP_REMOVED lines=12> */
[----:B------:R-:W0:Y:S04]  /*14f00*/  LDG.E R7, desc[UR4][R4.64] ;  /* 0x0000000404077981 */ /* 0x000e28000c1e1900 */
[----:B------:R-:W0:Y:S02]  /*14f10*/  LDG.E R4, desc[UR4][R4.64+0x4] ;  /* 0x0000040404047981 */ /* 0x000e24000c1e1900 */
[----:B0-----:R-:W-:-:S05]  /*14f20*/  IMAD.IADD R10, R4, 0x1, -R7 ;  /* 0x00000001040a7824 */ /* 0x001fca00078e0a07 */
[----:B------:R1:W-:Y:S02]  /*14f30*/  STL [R1+0x2c], R10 ;  /* 0x00002c0a01007387 */ /* 0x0003e40000100800 */
.L_x_1259:
[----:B------:R-:W2:Y:S01]  /*14f40*/  LDL.LU R5, [R1+0x8] ;  /* 0x0000080001057983 */ /* 0x000ea20000300800 */
[----:B------:R-:W-:Y:S02]  /*14f50*/  ULDC.64 UR4, c[0x0][0xa20] ;  /* 0x0002880000047ab9 */ /* 0x000fe40000000a00 */
[----:B------:R-:W-:-:S04]  /*14f60*/  ISETP.NE.U32.AND P0, PT, RZ, UR4, PT ;  /* 0x00000004ff007c0c */ /* 0x000fc8000bf05070 */
[----:B------:R-:W-:Y:S02]  /*14f70*/  ISETP.NE.AND.EX P0, PT, RZ, UR5, PT, P0 ;  /* 0x00000005ff007c0c */ /* 0x000fe4000bf05300 */
[C---:B--2---:R-:W-:Y:S02]  /*14f80*/  LOP3.LUT R7, R5.reuse, 0xff000000, RZ, 0xc0, !PT ;  /* 0xff00000005077812 */ /* 0x044fe400078ec0ff */
[C---:B------:R-:W-:Y:S02]  /*14f90*/  LOP3.LUT R4, R5.reuse, 0xff0000, RZ, 0xc0, !PT ;  /* 0x00ff000005047812 */ /* 0x040fe400078ec0ff */
[----:B------:R-:W-:Y:S02]  /*14fa0*/  SHF.R.U32.HI R7, RZ, 0x8, R7 ;  /* 0x00000008ff077819 */ /* 0x000fe40000011607 */
[----:B------:R-:W-:Y:S02]  /*14fb0*/  LOP3.LUT R16, R5, 0xffff, RZ, 0xc0, !PT ;  /* 0x0000ffff05107812 */ /* 0x000fe400078ec0ff */
[----:B------:R-:W-:Y:S01]  /*14fc0*/  LEA.HI R7, R4, R7, RZ, 0x10 ;  /* 0x0000000704077211 */ /* 0x000fe200078f80ff */
[----:B-----5:R-:W-:-:S05]  /*14fd0*/  IMAD.IADD R4, R8, 0x1, R0 ;  /* 0x0000000108047824 */ /* 0x020fca00078e0200 */
[----:B------:R2:W-:Y:S01]  /*14fe0*/  STL [R1+0x18], R4 ;  /* 0x0000180401007387 */ /* 0x0005e20000100800 */
[----:B------:R-:W-:Y:S05]  /*14ff0*/  @!P0 BRA `(.L_x_1260) ;  /* 0x0000000000148947 */ /* 0x000fea0003800000 */
[----:B------:R-:W3:Y:S01]  /*15000*/  LDC.64 R2, c[0x0][0xa20] ;  /* 0x00028800ff027b82 */ /* 0x000ee20000000a00 */
[----:B------:R-:W-:Y:S01]  /*15010*/  ULDC.64 UR4, c[0x0][0x208] ;  /* 0x0000820000047ab9 */ /* 0x000fe20000000a00 */
[----:B---3--:R-:W-:-:S05]  /*15020*/  IMAD.WIDE R2, R9, 0x4, R2 ;  /* 0x0000000409027825 */ /* 0x008fca00078e0202 */
[----:B------:R3:W5:Y:S01]  /*15030*/  LDG.E R6, desc[UR4][R2.64] ;  /* 0x0000000402067981 */ /* 0x000762000c1e1900 */
[----:B------:R-:W-:Y:S05]  /*15040*/  BRA `(.L_x_1261) ;  /* 0x0000000000147947 */ /* 0x000fea0003800000 */
.L_x_1260:
[----:B------:R-:W-:Y:S05]  /*15050*/  @!P1 BRA `(.L_x_1261) ;  /* 0x0000000000109947 */ /* 0x000fea0003800000 */
[----:B------:R-:W-:Y:S02]  /*15060*/  ULDC.64 UR4, c[0x0][0x208] ;  /* 0x0000820000047ab9 */ /* 0x000fe40000000a00 */
[----:B------:R-:W3:Y:S04]  /*15070*/  LDG.E R6, desc[UR4][R2.64] ;  /* 0x0000000402067981 */ /* 0x000ee8000c1e1900 */
[----:B------:R-:W3:Y:S02]  /*15080*/  LDG.E R2, desc[UR4][R2.64+0x4] ;  /* 0x0000040402027981 */ /* 0x000ee4000c1e1900 */
[----:B---3--:R-:W-:-:S07]  /*15090*/  IMAD.IADD R6, R2, 0x1, -R6 ;  /* 0x0000000102067824 */ /* 0x008fce00078e0a06 */
.L_x_1261:
[----:B--2---:R-:W2:Y:S01]  /*150a0*/  LDL.LU R4, [R1+0x4] ;  /* 0x0000040001047983 */ /* 0x004ea20000300800 */
[----:B---3--:R-:W3:Y:S01]  /*150b0*/  LDC R2, c[0x0][0x448] ;  /* 0x00011200ff027b82 */ /* 0x008ee20000000800 */
[----:B-----5:R-:W-:Y:S01]  /*150c0*/  IMAD.IADD R0, R6, 0x1, -R0 ;  /* 0x0000000106007824 */ /* 0x020fe200078e0a00 */
[----:B---3--:R-:W-:-:S13]  /*150d0*/  ISETP.NE.AND P1, PT, R2, 0x1, PT ;  /* 0x000000010200780c */ /* 0x008fda0003f25270 */
[----:B------:R-:W3:Y:S08]  /*150e0*/  @P1 LDC R3, c[0x0][0x44c] ;  /* 0x00011300ff031b82 */ /* 0x000ef00000000800 */
[----:B------:R-:W4:Y:S01]  /*150f0*/  @P1 LDC R2, c[0x0][0x450] ;  /* 0x00011400ff021b82 */ /* 0x000f220000000800 */
[----:B--2---:R-:W-:-:S04]  /*15100*/  IMAD.SHL.U32 R11, R4, 0x80, RZ ;  /* 0x00000080040b7824 */ /* 0x004fc800078e00ff */
[----:B------:R-:W-:Y:S01]  /*15110*/  VIADD R4, R11, 0x7f ;  /* 0x0000007f0b047836 */ /* 0x000fe20000000000 */
[----:B------:R2:W-:Y:S03]  /*15120*/  STL [R1+0x28], R11 ;  /* 0x0000280b01007387 */ /* 0x0005e60000100800 */
[----:B---3--:R-:W-:-:S04]  /*15130*/  @P1 IMAD.HI.U32 R3, R4, R3, RZ ;  /* 0x0000000304031227 */ /* 0x008fc800078e00ff */
[----:B------:R-:W-:Y:S01]  /*15140*/  IMAD.MOV.U32 R6, RZ, RZ, R4 ;  /* 0x000000ffff067224 */ /* 0x000fe200078e0004 */
[----:B----4-:R-:W-:Y:S01]  /*15150*/  @P1 SHF.R.U32.HI R6, RZ, R2, R3 ;  /* 0x00000002ff061219 */ /* 0x010fe20000011603 */
[----:B------:R-:W-:-:S04]  /*15160*/  VIADD R2, R0, 0x5f ;  /* 0x0000005f00027836 */ /* 0x000fc80000000000 */
[----:B------:R-:W-:-:S05]  /*15170*/  IMAD.HI R2, R2, 0x2aaaaaab, RZ ;  /* 0x2aaaaaab02027827 */ /* 0x000fca00078e02ff */
[----:B------:R-:W-:-:S04]  /*15180*/  SHF.R.U32.HI R3, RZ, 0x1f, R2 ;  /* 0x0000001fff037819 */ /* 0x000fc80000011602 */
[----:B------:R-:W-:Y:S02]  /*15190*/  LEA.HI.SX32 R9, R2, R3, 0x1c ;  /* 0x0000000302097211 */ /* 0x000fe400078fe2ff */
[----:B------:R-:W-:-:S03]  /*151a0*/  IADD3 R2, R0, 0x1, -R10 ;  /* 0x0000000100027810 */ /* 0x000fc60007ffe80a */
[----:B------:R2:W-:Y:S02]  /*151b0*/  STL [R1+0x58], R9 ;  /* 0x0000580901007387 */ /* 0x0005e40000100800 */
[----:B------:R-:W-:Y:S02]  /*151c0*/  IMAD.IADD R6, R2, 0x1, R6 ;  /* 0x0000000102067824 */ /* 0x000fe400078e0206 */
[----:B------:R-:W3:Y:S02]  /*151d0*/  LDC.64 R2, c[0x0][0x9e0] ;  /* 0x00027800ff027b82 */ /* 0x000ee40000000a00 */
[----:B---3--:R-:W-:Y:S01]  /*151e0*/  ISETP.GE.AND P2, PT, R3, 0x1, PT ;  /* 0x000000010300780c */ /* 0x008fe20003f46270 */
[----:B------:R-:W-:-:S12]  /*151f0*/  IMAD.IADD R2, R6, 0x1, R2 ;  /* 0x0000000106027824 */ /* 0x000fd800078e0202 */
[----:B--2---:R-:W-:Y:S05]  /*15200*/  @!P2 BRA `(.L_x_1262) ;  /* 0x000000000048a947 */ /* 0x004fea0003800000 */
[C---:B------:R-:W-:Y:S01]  /*15210*/  ISETP.GT.AND P0, PT, R6.reuse, RZ, PT ;  /* 0x000000ff0600720c */ /* 0x040fe20003f04270 */
[----:B------:R-:W-:Y:S01]  /*15220*/  BSSY B0, `(.L_x_1263) ;  /* 0x000000e000007945 */ /* 0x000fe20003800000 */
[----:B------:R-:W-:-:S11]  /*15230*/  VIADD R8, R6, 0xffffffff ;  /* 0xffffffff06087836 */ /* 0x000fd60000000000 */
[----:B------:R-:W-:Y:S05]  /*15240*/  @P0 BRA `(.L_x_1264) ;  /* 0x00000000001c0947 */ /* 0x000fea0003800000 */
[----:B------:R-:W-:Y:S01]  /*15250*/  ISETP.NE.AND P0, PT, R3, 0x1, PT ;  /* 0x000000010300780c */ /* 0x000fe20003f05270 */
[----:B------:R-:W-:-:S12]  /*15260*/  IMAD.MOV R6, RZ, RZ, -R6 ;  /* 0x000000ffff067224 */ /* 0x000fd800078e0a06 */
[----:B------:R-:W2:Y:S02]  /*15270*/  @P0 LDC.64 R4, c[0x0][0x9e8] ;  /* 0x00027a00ff040b82 */ /* 0x000ea40000000a00 */
[----:B--2---:R-:W-:-:S05]  /*15280*/  @P0 IMAD.HI.U32 R4, R6, R4, RZ ;  /* 0x0000000406040227 */ /* 0x004fca00078e00ff */
[----:B------:R-:W-:-:S04]  /*15290*/  @P0 SHF.R.U32.HI R6, RZ, R5, R4 ;  /* 0x00000005ff060219 */ /* 0x000fc80000011604 */
[----:B------:R-:W-:Y:S01]  /*152a0*/  LOP3.LUT R8, RZ, R6, RZ, 0x33, !PT ;  /* 0x00000006ff087212 */ /* 0x000fe200078e33ff */
[----:B------:R-:W-:Y:S06]  /*152b0*/  BRA `(.L_x_1265) ;  /* 0x0000000000107947 */ /* 0x000fec0003800000 */
.L_x_1264:
[----:B------:R-:W-:-:S13]  /*152c0*/  ISETP.NE.AND P0, PT, R3, 0x1, PT ;  /* 0x000000010300780c */ /* 0x000fda0003f05270 */
[----:B------:R-:W2:Y:S02]  /*152d0*/  @P0 LDC.64 R4, c[0x0][0x9e8] ;  /* 0x00027a00ff040b82 */ /* 0x000ea40000000a00 */
[----:B--2---:R-:W-:-:S05]  /*152e0*/  @P0 IMAD.HI.U32 R4, R8, R4, RZ ;  /* 0x0000000408040227 */ /* 0x004fca00078e00ff */
[----:B------:R-:W-:-:S07]  /*152f0*/  @P0 SHF.R.U32.HI R8, RZ, R5, R4 ;  /* 0x00000005ff080219 */ /* 0x000fce0000011604 */
.L_x_1265:
[----:B------:R-:W-:Y:S05]  /*15300*/  BSYNC B0 ;  /* 0x0000000000007941 */ /* 0x000fea0003800000 */
.L_x_1263:
[----:B------:R-:W-:-:S05]  /*15310*/  IMAD R8, R8, R3, R3 ;  /* 0x0000000308087224 */ /* 0x000fca00078e0203 */
[----:B------:R-:W-:-:S07]  /*15320*/  VIMNMX R2, R2, R8, PT ;  /* 0x0000000802027248 */ /* 0x000fce0003fe0100 */
.L_x_1262:
[----:B------:R-:W2:Y:S01]  /*15330*/  @P1 LDC R4, c[0x0][0x44c] ;  /* 0x00011300ff041b82 */ /* 0x000ea20000000800 */
[----:B------:R-:W-:Y:S01]  /*15340*/  VIADD R2, R2, 0x5f ;  /* 0x0000005f02027836 */ /* 0x000fe20000000000 */
[----:B------:R-:W-:Y:S01]  /*15350*/  ULDC UR4, c[0x0][0x9dc] ;  /* 0x0002770000047ab9 */ /* 0x000fe20000000800 */
[----:B------:R-:W-:Y:S02]  /*15360*/  IMAD.MOV.U32 R5, RZ, RZ, R11 ;  /* 0x000000ffff057224 */ /* 0x000fe400078e000b */
[----:B------:R-:W-:-:S03]  /*15370*/  IMAD.HI R2, R2, 0x2aaaaaab, RZ ;  /* 0x2aaaaaab02027827 */ /* 0x000fc600078e02ff */
[----:B------:R-:W3:Y:S01]  /*15380*/  @P1 LDC R6, c[0x0][0x450] ;  /* 0x00011400ff061b82 */ /* 0x000ee20000000800 */
[----:B--2---:R-:W-:-:S05]  /*15390*/  @P1 IMAD.HI.U32 R4, R11, R4, RZ ;  /* 0x000000040b041227 */ /* 0x004fca00078e00ff */
[----:B---3--:R-:W-:-:S04]  /*153a0*/  @P1 SHF.R.U32.HI R5, RZ, R6, R4 ;  /* 0x00000006ff051219 */ /* 0x008fc80000011604 */
[----:B------:R-:W-:Y:S02]  /*153b0*/  IADD3 R6, R5, R0, -R10 ;  /* 0x0000000005067210 */ /* 0x000fe40007ffe80a */
[----:B------:R-:W-:-:S04]  /*153c0*/  SHF.R.U32.HI R0, RZ, 0x1f, R2 ;  /* 0x0000001fff007819 */ /* 0x000fc80000011602 */
[----:B------:R-:W-:Y:S01]  /*153d0*/  LEA.HI.SX32 R4, R2, R0, 0x1c ;  /* 0x0000000002047211 */ /* 0x000fe200078fe2ff */
[----:B------:R-:W-:-:S03]  /*153e0*/  VIADD R2, R6, -UR4 ;  /* 0x8000000406027c36 */ /* 0x000fc60008000000 */
[----:B------:R-:W-:Y:S01]  /*153f0*/  VIMNMX R0, R9, R4, PT ;  /* 0x0000000409007248 */ /* 0x000fe20003fe0100 */
[----:B------:R2:W-:Y:S01]  /*15400*/  STL [R1+0x54], R4 ;  /* 0x0000540401007387 */ /* 0x0005e20000100800 */
[----:B------:R-:W-:Y:S05]  /*15410*/  @!P2 BRA `(.L_x_1266) ;  /* 0x000000000044a947 */ /* 0x000fea0003800000 */
[----:B------:R-:W-:Y:S01]  /*15420*/  ISETP.GT.AND P0, PT, R6, -0x1, PT ;  /* 0xffffffff0600780c */ /* 0x000fe20003f04270 */
[----:B------:R-:W-:-:S12]  /*15430*/  BSSY B0, `(.L_x_1267) ;  /* 0x000000d000007945 */ /* 0x000fd80003800000 */
[----:B------:R-:W-:Y:S05]  /*15440*/  @P0 BRA `(.L_x_1268) ;  /* 0x00000000001c0947 */ /* 0x000fea0003800000 */
[----:B------:R-:W-:Y:S02]  /*15450*/  ISETP.NE.AND P0, PT, R3, 0x1, PT ;  /* 0x000000010300780c */ /* 0x000fe40003f05270 */
[----:B------:R-:W-:-:S11]  /*15460*/  LOP3.LUT R6, RZ, R6, RZ, 0x33, !PT ;  /* 0x00000006ff067212 */ /* 0x000fd600078e33ff */
[----:B--2---:R-:W2:Y:S02]  /*15470*/  @P0 LDC.64 R4, c[0x0][0x9e8] ;  /* 0x00027a00ff040b82 */ /* 0x004ea40000000a00 */
[----:B--2---:R-:W-:-:S05]  /*15480*/  @P0 IMAD.HI.U32 R4, R6, R4, RZ ;  /* 0x0000000406040227 */ /* 0x004fca00078e00ff */
[----:B------:R-:W-:-:S04]  /*15490*/  @P0 SHF.R.U32.HI R6, RZ, R5, R4 ;  /* 0x00000005ff060219 */ /* 0x000fc80000011604 */
[----:B------:R-:W-:Y:S01]  /*154a0*/  LOP3.LUT R6, RZ, R6, RZ, 0x33, !PT ;  /* 0x00000006ff067212 */ /* 0x000fe200078e33ff */
[----:B------:R-:W-:Y:S06]  /*154b0*/  BRA `(.L_x_1269) ;  /* 0x0000000000107947 */ /* 0x000fec0003800000 */
.L_x_1268:
[----:B------:R-:W-:-:S13]  /*154c0*/  ISETP.NE.AND P0, PT, R3, 0x1, PT ;  /* 0x000000010300780c */ /* 0x000fda0003f05270 */
[----:B--2---:R-:W2:Y:S02]  /*154d0*/  @P0 LDC.64 R4, c[0x0][0x9e8] ;  /* 0x00027a00ff040b82 */ /* 0x004ea40000000a00 */
[----:B--2---:R-:W-:-:S05]  /*154e0*/  @P0 IMAD.HI.U32 R4, R6, R4, RZ ;  /* 0x0000000406040227 */ /* 0x004fca00078e00ff */
[----:B------:R-:W-:-:S07]  /*154f0*/  @P0 SHF.R.U32.HI R6, RZ, R5, R4 ;  /* 0x00000005ff060219 */ /* 0x000fce0000011604 */
.L_x_1269:
[----:B------:R-:W-:Y:S05]  /*15500*/  BSYNC B0 ;  /* 0x0000000000007941 */ /* 0x000fea0003800000 */
.L_x_1267:
[----:B------:R-:W-:-:S05]  /*15510*/  IMAD R3, R6, R3, RZ ;  /* 0x0000000306037224 */ /* 0x000fca00078e02ff */
[----:B------:R-:W-:-:S07]  /*15520*/  VIMNMX R2, R2, R3, !PT ;  /* 0x0000000302027248 */ /* 0x000fce0007fe0100 */
.L_x_1266:
[----:B------:R-:W-:Y:S01]  /*15530*/  IMAD.HI R2, R2, 0x2aaaaaab, RZ ;  /* 0x2aaaaaab02027827 */ /* 0x000fe200078e02ff */
[----:B--2---:R-:W-:Y:S01]  /*15540*/  SHF.R.U32.HI R4, RZ, 0x10, R7 ;  /* 0x00000010ff047819 */ /* 0x004fe20000011607 */
[----:B------:R-:W-:Y:S01]  /*15550*/  BSSY B0, `(.L_x_1270) ;  /* 0x000002a000007945 */ /* 0x000fe20003800000 */
[----:B------:R-:W-:Y:S01]  /*15560*/  LOP3.LUT R8, R7, 0xff, RZ, 0xc0, !PT ;  /* 0x000000ff07087812 */ /* 0x000fe200078ec0ff */
[----:B------:R-:W-:Y:S01]  /*15570*/  IMAD.MOV.U32 R5, RZ, RZ, RZ ;  /* 0x000000ffff057224 */ /* 0x000fe200078e00ff */
[----:B------:R-:W-:Y:S02]  /*15580*/  SHF.R.U32.HI R3, RZ, 0x1f, R2 ;  /* 0x0000001fff037819 */ /* 0x000fe40000011602 */
[----:B------:R-:W-:Y:S01]  /*15590*/  ISETP.NE.AND P0, PT, R4, RZ, PT ;  /* 0x000000ff0400720c */ /* 0x000fe20003f05270 */
[----:B01----:R-:W-:Y:S01]  /*155a0*/  IMAD.MOV.U32 R10, RZ, RZ, R5 ;  /* 0x000000ffff0a7224 */ /* 0x003fe200078e0005 */
[----:B------:R-:W-:-:S04]  /*155b0*/  LEA.HI.SX32 R3, R2, R3, 0x1c ;  /* 0x0000000302037211 */ /* 0x000fc800078fe2ff */
[----:B------:R-:W-:-:S04]  /*155c0*/  VIMNMX R9, RZ, R3, !PT ;  /* 0x00000003ff097248 */ /* 0x000fc80007fe0100 */
[----:B------:R-:W-:Y:S01]  /*155d0*/  ISETP.GT.AND P1, PT, R0, R9, PT ;  /* 0x000000090000720c */ /* 0x000fe20003f24270 */
[----:B------:R0:W-:Y:S02]  /*155e0*/  STL [R1+0x34], R9 ;  /* 0x0000340901007387 */ /* 0x0001e40000100800 */
[----:B------:R-:W1:Y:S02]  /*155f0*/  @!P0 LDC R4, c[0x0][0x9f0] ;  /* 0x00027c00ff048b82 */ /* 0x000e640000000800 */
[----:B------:R0:W-:Y:S04]  /*15600*/  STL [R1+0x38], R5 ;  /* 0x0000380501007387 */ /* 0x0001e80000100800 */
[----:B------:R0:W-:Y:S04]  /*15610*/  STL [R1+0x40], R8 ;  /* 0x0000400801007387 */ /* 0x0001e80000100800 */
[----:B------:R-:W-:Y:S05]  /*15620*/  @!P1 BRA `(.L_x_1271) ;  /* 0x0000000000709947 */ /* 0x000fea0003800000 */
[-C--:B01----:R-:W-:Y:S02]  /*15630*/  IABS R5, R4.reuse ;  /* 0x0000000400057213 */ /* 0x083fe40000000000 */
[----:B------:R-:W-:Y:S02]  /*15640*/  IABS R7, R4 ;  /* 0x0000000400077213 */ /* 0x000fe40000000000 */
[----:B------:R-:W0:Y:S03]  /*15650*/  I2F.RP R2, R5 ;  /* 0x0000000500027306 */ /* 0x000e260000209400 */
[----:B------:R-:W-:-:S05]  /*15660*/  IMAD.MOV R7, RZ, RZ, -R7 ;  /* 0x000000ffff077224 */ /* 0x000fca00078e0a07 */
[----:B0-----:R-:W0:Y:S02]  /*15670*/  MUFU.RCP R2, R2 ;  /* 0x0000000200027308 */ /* 0x001e240000001000 */
[----:B0-----:R-:W-:-:S06]  /*15680*/  VIADD R2, R2, 0xffffffe ;  /* 0x0ffffffe02027836 */ /* 0x001fcc0000000000 */
[----:B------:R-:W0:Y:S02]  /*15690*/  F2I.FTZ.U32.TRUNC.NTZ R3, R2 ;  /* 0x0000000200037305 */ /* 0x000e24000021f000 */
[----:B0-----:R-:W-:-:S04]  /*156a0*/  IMAD.MOV R2, RZ, RZ, -R3 ;  /* 0x000000ffff027224 */ /* 0x001fc800078e0a03 */
[----:B------:R-:W-:Y:S02]  /*156b0*/  IMAD R6, R2, R5, RZ ;  /* 0x0000000502067224 */ /* 0x000fe400078e02ff */
[----:B------:R-:W-:-:S04]  /*156c0*/  IMAD.MOV.U32 R2, RZ, RZ, RZ ;  /* 0x000000ffff027224 */ /* 0x000fc800078e00ff */
[----:B------:R-:W-:Y:S01]  /*156d0*/  IMAD.HI.U32 R6, R3, R6, R2 ;  /* 0x0000000603067227 */ /* 0x000fe200078e0002 */
[----:B------:R-:W-:-:S05]  /*156e0*/  IADD3 R3, R4, -0x1, R0 ;  /* 0xffffffff04037810 */ /* 0x000fca0007ffe000 */
[----:B------:R-:W-:-:S05]  /*156f0*/  IMAD.IADD R3, R3, 0x1, -R9 ;  /* 0x0000000103037824 */ /* 0x000fca00078e0a09 */
[----:B------:R-:W-:Y:S02]  /*15700*/  IABS R2, R3 ;  /* 0x0000000300027213 */ /* 0x000fe40000000000 */
[----:B------:R-:W-:-:S03]  /*15710*/  LOP3.LUT R3, R3, R4, RZ, 0x3c, !PT ;  /* 0x0000000403037212 */ /* 0x000fc600078e3cff */
        /* <DEDUP_REMOVED lines=13> */
.L_x_1271:
[----:B------:R-:W-:Y:S05]  /*157f0*/  BSYNC B0 ;  /* 0x0000000000007941 */ /* 0x000fea0003800000 */
.L_x_1270:
[----:B------:R-:W-:Y:S01]  /*15800*/  IMAD.MOV.U32 R3, RZ, RZ, R10 ;  /* 0x000000ffff037224 */ /* 0x000fe200078e000a */
[----:B------:R-:W-:Y:S03]  /*15810*/  BSSY B7, `(.L_x_1272) ;  /* 0x0000460000077945 */ /* 0x000fe60003800000 */
[----:B------:R-:W-:-:S05]  /*15820*/  IMAD R2, R8, R3, R9 ;  /* 0x0000000308027224 */ /* 0x000fca00078e0209 */
        /* <DEDUP_REMOVED lines=9> */
[----:B0-----:R-:W0:Y:S01]  /*158c0*/  S2R R5, SR_LANEID ;  /* 0x0000000000057919 */ /* 0x001e220000000000 */
[----:B------:R-:W-:Y:S01]  /*158d0*/  VOTEU.ANY UR4, UPT, PT ;  /* 0x0000000000047886 */ /* 0x000fe200038e0100 */
[----:B------:R-:W3:Y:S01]  /*158e0*/  LDC.64 R2, c[0x0][0xc60] ;  /* 0x00031800ff027b82 */ /* 0x000ee20000000a00 */
[----:B------:R-:W0:Y:S01]  /*158f0*/  FLO.U32 R0, UR4 ;  /* 0x0000000400007d00 */ /* 0x000e2200080e0000 */
[----:B------:R-:W-:Y:S01]  /*15900*/  ULDC.64 UR6, c[0x0][0x208] ;  /* 0x0000820000067ab9 */ /* 0x000fe20000000a00 */
[----:B0-----:R-:W-:-:S06]  /*15910*/  ISETP.EQ.U32.AND P0, PT, R0, R5, PT ;  /* 0x000000050000720c */ /* 0x001fcc0003f02070 */
[----:B------:R-:W3:Y:S07]  /*15920*/  POPC R5, UR4 ;  /* 0x0000000400057d09 */ /* 0x000eee0008000000 */
[----:B---3--:R-:W3:Y:S01]  /*15930*/  @P0 ATOMG.E.ADD.STRONG.GPU PT, R3, desc[UR6][R2.64], R5 ;  /* 0x00000005020309a8 */ /* 0x008ee200081ee1c6 */
[----:B-1----:R-:W0:Y:S02]  /*15940*/  S2R R4, SR_LTMASK ;  /* 0x0000000000047919 */ /* 0x002e240000003900 */
[----:B0-----:R-:W-:-:S04]  /*15950*/  LOP3.LUT R4, R4, UR4, RZ, 0xc0, !PT ;  /* 0x0000000404047c12 */ /* 0x001fc8000f8ec0ff */
[----:B------:R-:W0:Y:S01]  /*15960*/  POPC R7, R4 ;  /* 0x0000000400077309 */ /* 0x000e220000000000 */
[----:B---3--:R-:W0:Y:S02]  /*15970*/  SHFL.IDX PT, R0, R3, R0, 0x1f ;  /* 0x00001f0003007589 */ /* 0x008e2400000e0000 */
[----:B0-----:R-:W-:-:S05]  /*15980*/  IADD3 R0, R0, UR38, R7 ;  /* 0x0000002600007c10 */ /* 0x001fca000fffe007 */
[----:B------:R3:W-:Y:S01]  /*15990*/  STL [R1], R0 ;  /* 0x0000000001007387 */ /* 0x0007e20000100800 */
[----:B------:R-:W-:Y:S05]  /*159a0*/  BRA `(.L_x_1274) ;  /* 0x0000004400187947 */ /* 0x000fea0003800000 */
.L_x_1273:
        /* <DEDUP_REMOVED lines=8> */
[----:B-1----:R-:W-:Y:S02]  /*15a30*/  IMAD.U32 R4, RZ, RZ, UR6 ;  /* 0x00000006ff047e24 */ /* 0x002fe4000f8e00ff */
[----:B------:R-:W1:Y:S01]  /*15a40*/  LDC.64 R2, c[0x4][R2] ;  /* 0x0100000002027b82 */ /* 0x000e620000000a00 */
[----:B0-----:R-:W-:Y:S02]  /*15a50*/  IMAD.U32 R5, RZ, RZ, UR7 ;  /* 0x00000007ff057e24 */ /* 0x001fe4000f8e00ff */
[----:B------:R-:W-:Y:S02]  /*15a60*/  IMAD.U32 R6, RZ, RZ, UR8 ;  /* 0x00000008ff067e24 */ /* 0x000fe4000f8e00ff */
[----:B------:R-:W-:-:S02]  /*15a70*/  IMAD.U32 R7, RZ, RZ, UR9 ;  /* 0x00000009ff077e24 */ /* 0x000fc4000f8e00ff */
[----:B--2---:R-:W-:Y:S02]  /*15a80*/  IMAD.U32 R10, RZ, RZ, UR4 ;  /* 0x00000004ff0a7e24 */ /* 0x004fe4000f8e00ff */
[----:B------:R-:W-:Y:S02]  /*15a90*/  IMAD.U32 R11, RZ, RZ, UR5 ;  /* 0x00000005ff0b7e24 */ /* 0x000fe4000f8e00ff */
[----:B------:R-:W-:Y:S02]  /*15aa0*/  IMAD.MOV.U32 R8, RZ, RZ, 0x70 ;  /* 0x00000070ff087424 */ /* 0x000fe400078e00ff */
[----:B------:R-:W-:Y:S02]  /*15ab0*/  IMAD.MOV.U32 R12, RZ, RZ, 0x1 ;  /* 0x00000001ff0c7424 */ /* 0x000fe400078e00ff */
[----:B------:R-:W-:-:S07]  /*15ac0*/  IMAD.MOV.U32 R13, RZ, RZ, RZ ;  /* 0x000000ffff0d7224 */ /* 0x000fce00078e00ff */
[----:B------:R-:W-:-:S07]  /*15ad0*/  LEPC R20, `(.L_x_1276) ;  /* 0x000000001014794e */ /* 0x000fce0000000000 */
[----:B-1----:R-:W-:Y:S05]  /*15ae0*/  CALL.ABS.NOINC R2 ;  /* 0x0000000002007343 */ /* 0x002fea0003c00000 */
.L_x_1276:
[----:B------:R-:W-:Y:S05]  /*15af0*/  BSYNC B6 ;  /* 0x0000000000067941 */ /* 0x000fea0003800000 */
.L_x_1275:
        /* <DEDUP_REMOVED lines=9> */
[----:B-1----:R-:W-:Y:S02]  /*15b90*/  IMAD.U32 R4, RZ, RZ, UR6 ;  /* 0x00000006ff047e24 */ /* 0x002fe4000f8e00ff */
[----:B0-----:R-:W-:Y:S02]  /*15ba0*/  IMAD.U32 R5, RZ, RZ, UR7 ;  /* 0x00000007ff057e24 */ /* 0x001fe4000f8e00ff */
[----:B------:R-:W-:Y:S02]  /*15bb0*/  IMAD.U32 R6, RZ, RZ, UR8 ;  /* 0x00000008ff067e24 */ /* 0x000fe4000f8e00ff */
[----:B------:R-:W-:-:S02]  /*15bc0*/  IMAD.U32 R7, RZ, RZ, UR9 ;  /* 0x00000009ff077e24 */ /* 0x000fc4000f8e00ff */
[----:B--2---:R-:W-:Y:S02]  /*15bd0*/  IMAD.U32 R10, RZ, RZ, UR4 ;  /* 0x00000004ff0a7e24 */ /* 0x004fe4000f8e00ff */
[----:B------:R-:W-:Y:S02]  /*15be0*/  IMAD.U32 R11, RZ, RZ, UR5 ;  /* 0x00000005ff0b7e24 */ /* 0x000fe4000f8e00ff */
[----:B------:R-:W-:Y:S02]  /*15bf0*/  IMAD.MOV.U32 R8, RZ, RZ, 0x70 ;  /* 0x00000070ff087424 */ /* 0x000fe400078e00ff */
[----:B------:R-:W-:Y:S02]  /*15c00*/  IMAD.MOV.U32 R12, RZ, RZ, 0x1 ;  /* 0x00000001ff0c7424 */ /* 0x000fe400078e00ff */
[----:B---3--:R-:W-:-:S07]  /*15c10*/  IMAD.MOV.U32 R13, RZ, RZ, RZ ;  /* 0x000000ffff0d7224 */ /* 0x008fce00078e00ff */
[----:B------:R-:W-:-:S07]  /*15c20*/  LEPC R20, `(.L_x_1279) ;  /* 0x000000001014794e */ /* 0x000fce0000000000 */
[----:B----4-:R-:W-:Y:S05]  /*15c30*/  CALL.ABS.NOINC R2 ;  /* 0x0000000002007343 */ /* 0x010fea0003c00000 */
.L_x_1279:
        /* <DEDUP_REMOVED lines=15> */
.L_x_1278:
[----:B------:R-:W-:Y:S05]  /*15d30*/  BSYNC B6 ;  /* 0x0000000000067941 */ /* 0x000fea0003800000 */
.L_x_1277:
[----:B------:R-:W3:Y:S01]  /*15d40*/  LDL R0, [R1+0xc] ;  /* 0x00000c0001007983 */ /* 0x000ee20000100800 */
[----:B------:R-:W-:Y:S02]  /*15d50*/  ULDC.64 UR4, c[0x0][0x9f8] ;  /* 0x00027e0000047ab9 */ /* 0x000fe40000000a00 */
[----:B------:R-:W-:Y:S01]  /*15d60*/  ISETP.NE.U32.AND P0, PT, RZ, UR4, PT ;  /* 0x00000004ff007c0c */ /* 0x000fe2000bf05070 */
[----:B------:R-:W4:Y:S01]  /*15d70*/  LDL R17, [R1+0x3c] ;  /* 0x00003c0001117983 */ /* 0x000f220000100800 */
[----:B------:R-:W-:Y:S02]  /*15d80*/  ULDC.64 UR6, c[0x0][0x208] ;  /* 0x0000820000067ab9 */ /* 0x000fe40000000a00 */
[----:B------:R-:W-:Y:S01]  /*15d90*/  ISETP.NE.AND.EX P0, PT, RZ, UR5, PT, P0 ;  /* 0x00000005ff007c0c */ /* 0x000fe2000bf05300 */
[----:B------:R-:W-:-:S12]  /*15da0*/  ULDC.64 UR4, c[0x0][0xa08] ;  /* 0x0002820000047ab9 */ /* 0x000fd80000000a00 */
[----:B------:R-:W5:Y:S01]  /*15db0*/  @P0 LDC.64 R2, c[0x0][0x9f8] ;  /* 0x00027e00ff020b82 */ /* 0x000f620000000a00 */
[----:B---3--:R-:W-:Y:S02]  /*15dc0*/  IMAD.MOV.U32 R7, RZ, RZ, R0 ;  /* 0x000000ffff077224 */ /* 0x008fe400078e0000 */
[----:B-----5:R-:W-:-:S05]  /*15dd0*/  @P0 IMAD.WIDE R2, R0, 0x4, R2 ;  /* 0x0000000400020825 */ /* 0x020fca00078e0202 */
[----:B------:R3:W0:Y:S01]  /*15de0*/  @P0 LDG.E R7, desc[UR6][R2.64] ;  /* 0x0000000602070981 */ /* 0x000622000c1e1900 */
[----:B----4-:R-:W-:Y:S01]  /*15df0*/  VIADD R0, R17, 0xffffffff ;  /* 0xffffffff11007836 */ /* 0x010fe20000000000 */
[----:B---3--:R-:W3:Y:S02]  /*15e00*/  LDC.64 R2, c[0x0][0x418] ;  /* 0x00010600ff027b82 */ /* 0x008ee40000000a00 */
[----:B---3--:R-:W-:Y:S01]  /*15e10*/  LOP3.LUT P0, RZ, R2, UR4, RZ, 0xfc, !PT ;  /* 0x0000000402ff7c12 */ /* 0x008fe2000f80fcff */
[----:B------:R-:W-:-:S03]  /*15e20*/  UMOV UR4, 0xffffffff ;  /* 0xffffffff00047882 */ /* 0x000fc60000000000 */
[----:B------:R-:W-:Y:S02]  /*15e30*/  LOP3.LUT P0, RZ, R3, UR5, RZ, 0xfc, P0 ;  /* 0x0000000503ff7c12 */ /* 0x000fe4000800fcff */
[----:B0-----:R-:W-:Y:S01]  /*15e40*/  SHF.R.S32.HI R8, RZ, 0x1f, R7 ;  /* 0x0000001fff087819 */ /* 0x001fe20000011407 */
[----:B------:R0:W-:Y:S01]  /*15e50*/  STL [R1+0x8], R7 ;  /* 0x0000080701007387 */ /* 0x0001e20000100800 */
[----:B------:R-:W-:-:S03]  /*15e60*/  SEL R17, R7, RZ, !P0 ;  /* 0x000000ff07117207 */ /* 0x000fc60004000000 */
[----:B------:R0:W-:Y:S01]  /*15e70*/  STL [R1+0x1c], R8 ;  /* 0x00001c0801007387 */ /* 0x0001e20000100800 */
[----:B------:R-:W-:Y:S05]  /*15e80*/  BRA.DIV UR4, `(.L_x_1280) ;  /* 0x0000005a04387947 */ /* 0x000fea000b800000 */
[----:B-1----:R-:W1:Y:S02]  /*15e90*/  S2R R4, SR_TID.X ;  /* 0x0000000000047919 */ /* 0x002e640000002100 */
[----:B-1----:R-:W-:-:S04]  /*15ea0*/  SHF.R.U32.HI R4, RZ, 0x5, R4 ;  /* 0x00000005ff047819 */ /* 0x002fc80000011604 */
[----:B------:R-:W-:-:S05]  /*15eb0*/  LOP3.LUT R4, R4, 0x3, RZ, 0xc0, !PT ;  /* 0x0000000304047812 */ /* 0x000fca00078ec0ff */
[----:B------:R1:W3:Y:S02]  /*15ec0*/  SHFL.IDX PT, R14, R4, RZ, 0x1f ;  /* 0x00001fff040e7589 */ /* 0x0002e400000e0000 */
.L_x_1390:
[----:B------:R4:W-:Y:S01]  /*15ed0*/  STL [R1+0x4], R0 ;  /* 0x0000040001007387 */ /* 0x0009e20000100800 */
[----:B---3--:R-:W-:Y:S02]  /*15ee0*/  ISETP.NE.AND P0, PT, R14, RZ, PT ;  /* 0x000000ff0e00720c */ /* 0x008fe40003f05270 */
[----:B------:R-:W-:Y:S02]  /*15ef0*/  PLOP3.LUT P1, PT, PT, PT, PT, 0x8, 0x0 ;  /* 0x000000000000781c */ /* 0x000fe40003f2e170 */
[----:B------:R-:W-:-:S11]  /*15f00*/  LOP3.LUT R18, R18, 0xfffffffe, RZ, 0xc0, !PT ;  /* 0xfffffffe12127812 */ /* 0x000fd600078ec0ff */
[----:B------:R-:W-:Y:S01]  /*15f10*/  @P1 LOP3.LUT R18, R18, 0x1, RZ, 0xfc, !PT ;  /* 0x0000000112121812 */ /* 0x000fe200078efcff */
[----:B----4-:R-:W-:Y:S06]  /*15f20*/  @P0 BRA `(.L_x_1281) ;  /* 0x00000004003c0947 */ /* 0x010fec0003800000 */
[----:B------:R-:W-:-:S03]  /*15f30*/  UMOV UR4, 0xffffffff ;  /* 0xffffffff00047882 */ /* 0x000fc60000000000 */
[----:B------:R-:W-:Y:S05]  /*15f40*/  BRA.DIV UR4, `(.L_x_1282) ;  /* 0x0000005a043c7947 */ /* 0x000fea000b800000 */
[----:B------:R-:W-:-:S13]  /*15f50*/  ELECT P6, URZ, PT ;  /* 0x00000000003f782f */ /* 0x000fda00038c0000 */
.L_x_1393:
[----:B------:R-:W-:Y:S05]  /*15f60*/  @!P6 BRA `(.L_x_1281) ;  /* 0x00000004002ce947 */ /* 0x000fea0003800000 */
[----:B------:R-:W-:-:S04]  /*15f70*/  ISETP.NE.U32.AND P0, PT, R2, RZ, PT ;  /* 0x000000ff0200720c */ /* 0x000fc80003f05070 */
[----:B------:R-:W-:-:S13]  /*15f80*/  ISETP.NE.AND.EX P0, PT, R3, RZ, PT, P0 ;  /* 0x000000ff0300720c */ /* 0x000fda0003f05300 */
[----:B------:R-:W-:Y:S05]  /*15f90*/  @!P0 BRA `(.L_x_1283) ;  /* 0x0000000000548947 */ /* 0x000fea0003800000 */
[----:B------:R-:W3:Y:S01]  /*15fa0*/  LDC R6, c[0x0][0x43c] ;  /* 0x00010f00ff067b82 */ /* 0x000ee20000000800 */
[----:B------:R-:W-:Y:S01]  /*15fb0*/  IMAD.MOV.U32 R9, RZ, RZ, R0 ;  /* 0x000000ffff097224 */ /* 0x000fe200078e0000 */
[----:B------:R-:W-:Y:S01]  /*15fc0*/  ULDC.64 UR4, c[0x0][0x428] ;  /* 0x00010a0000047ab9 */ /* 0x000fe20000000a00 */
[----:B------:R-:W-:Y:S02]  /*15fd0*/  ULDC.64 UR6, c[0x0][0x208] ;  /* 0x0000820000067ab9 */ /* 0x000fe40000000a00 */
[----:B------:R-:W-:Y:S01]  /*15fe0*/  IMAD.MOV.U32 R0, RZ, RZ, R9 ;  /* 0x000000ffff007224 */ /* 0x000fe200078e0009 */
[----:B---3--:R-:W-:-:S13]  /*15ff0*/  ISETP.NE.AND P0, PT, R6, 0x1, PT ;  /* 0x000000010600780c */ /* 0x008fda0003f05270 */
[----:B-1----:R-:W1:Y:S02]  /*16000*/  @P0 LDC.64 R4, c[0x0][0x440] ;  /* 0x00011000ff040b82 */ /* 0x002e640000000a00 */
        /* <DEDUP_REMOVED lines=14> */
.L_x_1283:
[----:B------:R-:W4:Y:S04]  /*160f0*/  LDL R0, [R1+0x10] ;  /* 0x0000100001007983 */ /* 0x000f280000100800 */
[----:B---3--:R-:W3:Y:S01]  /*16100*/  LDL R2, [R1+0x14] ;  /* 0x0000140001027983 */ /* 0x008ee20000100800 */
[----:B----4-:R-:W-:Y:S01]  /*16110*/  IMAD R0, R0, 0x8, R19 ;  /* 0x0000000800007824 */ /* 0x010fe200078e0213 */
[----:B---3--:R-:W-:-:S04]  /*16120*/  SHF.L.U32 R2, R2, 0x1f, RZ ;  /* 0x0000001f02027819 */ /* 0x008fc800000006ff */
[----:B------:R-:W3:Y:S02]  /*16130*/  SYNCS.PHASECHK.TRANS64.TRYWAIT P0, [R0+URZ+0x30840], R2 ;  /* 0x03084002000075a7 */ /* 0x000ee4000800017f */
[----:B---3--:R-:W-:Y:S05]  /*16140*/  @!P0 BRA `(.L_x_1284) ;  /* 0x0000005400dc8947 */ /* 0x008fea0003800000 */
.L_x_1394:
[----:B------:R-:W4:Y:S02]  /*16150*/  S2R R3, SR_TID.X ;  /* 0x0000000000037919 */ /* 0x000f240000002100 */
[----:B----4-:R-:W-:-:S04]  /*16160*/  LOP3.LUT R3, R3, 0x7f, RZ, 0xc0, !PT ;  /* 0x0000007f03037812 */ /* 0x010fc800078ec0ff */
[----:B------:R-:W-:-:S13]  /*16170*/  ISETP.NE.AND P0, PT, R3, RZ, PT ;  /* 0x000000ff0300720c */ /* 0x000fda0003f05270 */
        /* <DEDUP_REMOVED lines=8> */
.L_x_1285:
[----:B-1----:R-:W4:Y:S04]  /*16200*/  LDL R4, [R1+0x10] ;  /* 0x0000100001047983 */ /* 0x002f280000100800 */
[----:B------:R-:W2:Y:S04]  /*16210*/  LDL R3, [R1+0x4] ;  /* 0x0000040001037983 */ /* 0x000ea80000100800 */
[----:B---3--:R-:W3:Y:S01]  /*16220*/  LDL R2, [R1+0x18] ;  /* 0x0000180001027983 */ /* 0x008ee20000100800 */
[----:B------:R-:W-:Y:S01]  /*16230*/  R2UR UR9, R0 ;  /* 0x00000000000972ca */ /* 0x000fe200000e0000 */
[----:B------:R-:W-:Y:S01]  /*16240*/  UIADD3 UR4, UP0, UR36, 0x370, URZ ;  /* 0x0000037024047890 */ /* 0x000fe2000ff1e03f */
[----:B------:R-:W-:Y:S01]  /*16250*/  R2UR UR12, R16 ;  /* 0x00000000100c72ca */ /* 0x000fe200000e0000 */
[----:B------:R-:W-:Y:S01]  /*16260*/  UMOV UR10, URZ ;  /* 0x0000003f000a7c82 */ /* 0x000fe20008000000 */
[----:B-----5:R-:W-:Y:S01]  /*16270*/  R2UR UR13, R17 ;  /* 0x00000000110d72ca */ /* 0x020fe200000e0000 */
[----:B------:R-:W-:Y:S01]  /*16280*/  UMOV UR6, 0x0 ;  /* 0x0000000000067882 */ /* 0x000fe20000000000 */
[----:B------:R-:W-:Y:S01]  /*16290*/  UMOV UR7, 0x14f00000 ;  /* 0x14f0000000077882 */ /* 0x000fe20000000000 */
[----:B------:R-:W-:Y:S01]  /*162a0*/  UMOV UR16, 0x40 ;  /* 0x0000004000107882 */ /* 0x000fe20000000000 */
[----:B------:R-:W-:-:S02]  /*162b0*/  PLOP3.LUT P0, PT, PT, PT, PT, 0x80, 0x0 ;  /* 0x000000000000781c */ /* 0x000fc40003f0f070 */
[----:B------:R-:W-:-:S03]  /*162c0*/  LOP3.LUT R18, R18, 0xfffffffe, RZ, 0xc0, !PT ;  /* 0xfffffffe12127812 */ /* 0x000fc600078ec0ff */
[----:B------:R-:W-:-:S08]  /*162d0*/  UIADD3 UR9, UR9, 0x30830, URZ ;  /* 0x0003083009097890 */ /* 0x000fd0000fffe03f */
[----:B------:R-:W-:Y:S01]  /*162e0*/  @P0 LOP3.LUT R18, R18, 0x1, RZ, 0xfc, !PT ;  /* 0x0000000112120812 */ /* 0x000fe200078efcff */
[----:B----4-:R-:W-:Y:S01]  /*162f0*/  IMAD R0, R4, 0x9000, R19 ;  /* 0x0000900004007824 */ /* 0x010fe200078e0213 */
[----:B--2---:R-:W-:-:S04]  /*16300*/  R2UR UR11, R3 ;  /* 0x00000000030b72ca */ /* 0x004fc800000e0000 */
[----:B------:R-:W-:Y:S02]  /*16310*/  R2UR UR8, R0 ;  /* 0x00000000000872ca */ /* 0x000fe400000e0000 */
[----:B---3--:R-:W-:-:S11]  /*16320*/  R2UR UR5, R2 ;  /* 0x00000000020572ca */ /* 0x008fd600000e0000 */
[----:B------:R-:W-:Y:S02]  /*16330*/  UIADD3 UR14, UR8, 0x1e400, URZ ;  /* 0x0001e400080e7890 */ /* 0x000fe4000fffe03f */
[----:B------:R-:W-:Y:S02]  /*16340*/  UIMAD UR11, UR11, 0x60, UR5 ;  /* 0x000000600b0b78a4 */ /* 0x000fe4000f8e0205 */
[----:B------:R-:W-:Y:S02]  /*16350*/  UIADD3.X UR5, URZ, UR37, URZ, UP0, !UPT ;  /* 0x000000253f057290 */ /* 0x000fe400087fe43f */
[----:B------:R-:W-:Y:S02]  /*16360*/  UIADD3 UR15, UR8, 0x21400, URZ ;  /* 0x00021400080f7890 */ /* 0x000fe4000fffe03f */
[----:B------:R-:W-:-:S03]  /*16370*/  UIADD3 UR17, UR8, 0x24400, URZ ;  /* 0x0002440008117890 */ /* 0x000fc6000fffe03f */
[----:B------:R-:W-:Y:S01]  /*16380*/  UMOV UR8, UR14 ;  /* 0x0000000e00087c82 */ /* 0x000fe20008000000 */
[----:B------:R-:W-:Y:S01]  /*16390*/  UMOV UR14, 0x80 ;  /* 0x00000080000e7882 */ /* 0x000fe20000000000 */
[----:B------:R1:W-:Y:S02]  /*163a0*/  UTMALDG.4D [UR8], [UR4], desc[UR6] ;  /* 0x00000608040075b4 */ /* 0x0003e40008019000 */
[----:B-1----:R-:W-:Y:S01]  /*163b0*/  UMOV UR8, UR15 ;  /* 0x0000000f00087c82 */ /* 0x002fe20008000000 */
[----:B------:R-:W-:Y:S02]  /*163c0*/  UMOV UR10, UR16 ;  /* 0x00000010000a7c82 */ /* 0x000fe40008000000 */
[----:B------:R1:W-:Y:S02]  /*163d0*/  UTMALDG.4D [UR8], [UR4], desc[UR6] ;  /* 0x00000608040075b4 */ /* 0x0003e40008019000 */
[----:B-1----:R-:W-:Y:S01]  /*163e0*/  UMOV UR8, UR17 ;  /* 0x0000001100087c82 */ /* 0x002fe20008000000 */
[----:B------:R-:W-:-:S02]  /*163f0*/  UMOV UR10, UR14 ;  /* 0x0000000e000a7c82 */ /* 0x000fc40008000000 */
[----:B------:R3:W-:Y:S02]  /*16400*/  UTMALDG.4D [UR8], [UR4], desc[UR6] ;  /* 0x00000608040075b4 */ /* 0x0007e40008019000 */
[----:B---3--:R-:W-:Y:S01]  /*16410*/  NOP ;  /* 0x0000000000007918 */ /* 0x008fe20000000000 */
.L_x_1281:
[----:B------:R-:W3:Y:S01]  /*16420*/  LDL.LU R3, [R1+0x30] ;  /* 0x0000300001037983 */ /* 0x000ee20000300800 */
[----:B------:R-:W-:Y:S05]  /*16430*/  WARPSYNC.ALL ;  /* 0x0000000000007948 */ /* 0x000fea0003800000 */
[----:B------:R-:W-:Y:S01]  /*16440*/  ULDC.64 UR4, c[0x0][0x298] ;  /* 0x0000a60000047ab9 */ /* 0x000fe20000000a00 */
[----:B------:R-:W-:Y:S01]  /*16450*/  BSSY B6, `(.L_x_1286) ;  /* 0x000001c000067945 */ /* 0x000fe20003800000 */
[----:B------:R-:W-:Y:S01]  /*16460*/  BAR.SYNC.DEFER_BLOCKING 0x8, 0x180 ;  /* 0x0206000000007b1d */ /* 0x000fe20000010000 */
[----:B---3--:R-:W-:Y:S01]  /*16470*/  SHF.R.S32.HI R0, RZ, 0x1f, R3 ;  /* 0x0000001fff007819 */ /* 0x008fe20000011403 */
[----:B-1----:R-:W-:-:S04]  /*16480*/  IMAD.WIDE.U32 R4, R3, UR4, RZ ;  /* 0x0000000403047c25 */ /* 0x002fc8000f8e00ff */
[----:B------:R-:W-:Y:S01]  /*16490*/  IMAD R2, R0, UR4, RZ ;  /* 0x0000000400027c24 */ /* 0x000fe2000f8e02ff */
[----:B------:R1:W-:Y:S01]  /*164a0*/  STL.64 [R1+0x48], R4 ;  /* 0x0000480401007387 */ /* 0x0003e20000100a00 */
[----:B------:R-:W-:Y:S02]  /*164b0*/  VIADD R0, R19, 0x12400 ;  /* 0x0001240013007836 */ /* 0x000fe40000000000 */
[----:B------:R-:W-:-:S03]  /*164c0*/  IMAD R2, R3, UR5, R2 ;  /* 0x0000000503027c24 */ /* 0x000fc6000f8e0202 */
[----:B------:R-:W-:Y:S01]  /*164d0*/  LOP3.LUT P0, RZ, R0, 0x3ff, RZ, 0xc0, !PT ;  /* 0x000003ff00ff7812 */ /* 0x000fe2000780c0ff */
[----:B------:R-:W-:-:S05]  /*164e0*/  IMAD.IADD R0, R5, 0x1, R2 ;  /* 0x0000000105007824 */ /* 0x000fca00078e0202 */
[----:B------:R1:W-:Y:S07]  /*164f0*/  STL [R1+0x30], R0 ;  /* 0x0000300001007387 */ /* 0x0003ee0000100800 */
[----:B------:R-:W-:Y:S05]  /*16500*/  @!P0 BRA `(.L_x_1287) ;  /* 0x0000000000408947 */ /* 0x000fea0003800000 */
[----:B------:R-:W-:Y:S01]  /*16510*/  MOV R2, 0x0 ;  /* 0x0000000000027802 */ /* 0x000fe20000000f00 */
[----:B------:R-:W-:Y:S01]  /*16520*/  ULDC.64 UR6, c[0x4][0xa8] ;  /* 0x01002a0000067ab9 */ /* 0x000fe20000000a00 */
[----:B------:R-:W-:Y:S01]  /*16530*/  ULDC.64 UR8, c[0x4][0xb0] ;  /* 0x01002c0000087ab9 */ /* 0x000fe20000000a00 */
[----:B------:R-:W-:Y:S01]  /*16540*/  ULDC.64 UR4, c[0x4][0x20] ;  /* 0x0100080000047ab9 */ /* 0x000fe20000000a00 */
[----:B-1----:R-:W-:Y:S02]  /*16550*/  IMAD.U32 R4, RZ, RZ, UR6 ;  /* 0x00000006ff047e24 */ /* 0x002fe4000f8e00ff */
[----:B------:R-:W1:Y:S01]  /*16560*/  LDC.64 R2, c[0x4][R2] ;  /* 0x0100000002027b82 */ /* 0x000e620000000a00 */
[----:B------:R-:W-:Y:S02]  /*16570*/  IMAD.U32 R5, RZ, RZ, UR7 ;  /* 0x00000007ff057e24 */ /* 0x000fe4000f8e00ff */
[----:B------:R-:W-:Y:S02]  /*16580*/  IMAD.U32 R6, RZ, RZ, UR8 ;  /* 0x00000008ff067e24 */ /* 0x000fe4000f8e00ff */
[----:B0-----:R-:W-:-:S02]  /*16590*/  IMAD.U32 R7, RZ, RZ, UR9 ;  /* 0x00000009ff077e24 */ /* 0x001fc4000f8e00ff */
[----:B--2---:R-:W-:Y:S02]  /*165a0*/  IMAD.U32 R10, RZ, RZ, UR4 ;  /* 0x00000004ff0a7e24 */ /* 0x004fe4000f8e00ff */
[----:B------:R-:W-:Y:S02]  /*165b0*/  IMAD.U32 R11, RZ, RZ, UR5 ;  /* 0x00000005ff0b7e24 */ /* 0x000fe4000f8e00ff */
[----:B------:R-:W-:Y:S02]  /*165c0*/  IMAD.MOV.U32 R8, RZ, RZ, 0x70 ;  /* 0x00000070ff087424 */ /* 0x000fe400078e00ff */
[----:B------:R-:W-:Y:S02]  /*165d0*/  IMAD.MOV.U32 R12, RZ, RZ, 0x1 ;  /* 0x00000001ff0c7424 */ /* 0x000fe400078e00ff */
[----:B------:R-:W-:-:S07]  /*165e0*/  IMAD.MOV.U32 R13, RZ, RZ, RZ ;  /* 0x000000ffff0d7224 */ /* 0x000fce00078e00ff */
[----:B------:R-:W-:-:S07]  /*165f0*/  LEPC R20, `(.L_x_1287) ;  /* 0x000000001014794e */ /* 0x000fce0000000000 */
[----:B-1----:R-:W-:Y:S05]  /*16600*/  CALL.ABS.NOINC R2 ;  /* 0x0000000002007343 */ /* 0x002fea0003c00000 */
.L_x_1287:
[----:B------:R-:W-:Y:S05]  /*16610*/  BSYNC B6 ;  /* 0x0000000000067941 */ /* 0x000fea0003800000 */
.L_x_1286:
[----:B-1----:R-:W3:Y:S01]  /*16620*/  LDL.LU R0, [R1+0x30] ;  /* 0x0000300001007983 */ /* 0x002ee20000300800 */
[----:B------:R-:W-:Y:S01]  /*16630*/  ULDC.64 UR6, c[0x0][0xa00] ;  /* 0x0002800000067ab9 */ /* 0x000fe20000000a00 */
[----:B0-----:R-:W0:Y:S01]  /*16640*/  LDC R7, c[0x0][0x448] ;  /* 0x00011200ff077b82 */ /* 0x001e220000000800 */
[----:B------:R-:W-:Y:S01]  /*16650*/  ULDC.64 UR4, c[0x0][0x2d8] ;  /* 0x0000b60000047ab9 */ /* 0x000fe20000000a00 */
[----:B------:R-:W3:Y:S04]  /*16660*/  LDL.LU.64 R2, [R1+0x48] ;  /* 0x0000480001027983 */ /* 0x000ee80000300a00 */
[----:B------:R-:W4:Y:S04]  /*16670*/  LDL R5, [R1+0xc] ;  /* 0x00000c0001057983 */ /* 0x000f280000100800 */
[----:B------:R-:W4:Y:S01]  /*16680*/  LDL R9, [R1+0x28] ;  /* 0x0000280001097983 */ /* 0x000f220000100800 */
[----:B------:R-:W-:-:S04]  /*16690*/  ISETP.NE.U32.AND P0, PT, RZ, UR6, PT ;  /* 0x00000006ff007c0c */ /* 0x000fc8000bf05070 */
[----:B------:R-:W-:Y:S01]  /*166a0*/  ISETP.NE.AND.EX P0, PT, RZ, UR7, PT, P0 ;  /* 0x00000007ff007c0c */ /* 0x000fe2000bf05300 */
[----:B------:R-:W1:Y:S01]  /*166b0*/  S2R R8, SR_TID.X ;  /* 0x0000000000087919 */ /* 0x000e620000002100 */
[----:B------:R-:W-:Y:S01]  /*166c0*/  ULDC.64 UR6, c[0x0][0x280] ;  /* 0x0000a00000067ab9 */ /* 0x000fe20000000a00 */
[----:B--2---:R-:W2:Y:S01]  /*166d0*/  S2R R10, SR_TID.X ;  /* 0x00000000000a7919 */ /* 0x004ea20000002100 */
[----:B-1----:R-:W-:Y:S02]  /*166e0*/  IMAD.SHL.U32 R8, R8, 0x10, RZ ;  /* 0x0000001008087824 */ /* 0x002fe400078e00ff */
[----:B--2---:R-:W-:-:S05]  /*166f0*/  IMAD.SHL.U32 R10, R10, 0x8, RZ ;  /* 0x000000080a0a7824 */ /* 0x004fca00078e00ff */
[----:B------:R-:W-:-:S04]  /*16700*/  LOP3.LUT R10, R10, 0x38, RZ, 0xc0, !PT ;  /* 0x000000380a0a7812 */ /* 0x000fc800078ec0ff */
[C---:B------:R-:W-:Y:S02]  /*16710*/  LOP3.LUT R11, R10.reuse, 0x40, RZ, 0xfc, !PT ;  /* 0x000000400a0b7812 */ /* 0x040fe400078efcff */
[----:B------:R-:W-:Y:S01]  /*16720*/  LOP3.LUT R10, R10, 0x80, RZ, 0xfc, !PT ;  /* 0x000000800a0a7812 */ /* 0x000fe200078efcff */
[----:B---3--:R-:W-:Y:S01]  /*16730*/  IMAD.MOV.U32 R3, RZ, RZ, R0 ;  /* 0x000000ffff037224 */ /* 0x008fe200078e0000 */
[----:B----4-:R-:W-:-:S04]  /*16740*/  SHF.R.S32.HI R0, RZ, 0x1f, R5 ;  /* 0x0000001fff007819 */ /* 0x010fc80000011405 */
[----:B------:R-:W-:Y:S02]  /*16750*/  SEL R4, R0, RZ, !P0 ;  /* 0x000000ff00047207 */ /* 0x000fe40004000000 */
[----:B------:R-:W-:Y:S02]  /*16760*/  SEL R0, R5, RZ, !P0 ;  /* 0x000000ff05007207 */ /* 0x000fe40004000000 */
[----:B------:R-:W1:Y:S01]  /*16770*/  S2R R5, SR_TID.X ;  /* 0x0000000000057919 */ /* 0x000e620000002100 */
[----:B0-----:R-:W-:Y:S01]  /*16780*/  ISETP.NE.AND P0, PT, R7, 0x1, PT ;  /* 0x000000010700780c */ /* 0x001fe20003f05270 */
[----:B------:R-:W-:-:S04]  /*16790*/  IMAD.WIDE.U32 R2, R16, UR4, R2 ;  /* 0x0000000410027c25 */ /* 0x000fc8000f8e0002 */
[----:B------:R-:W-:Y:S01]  /*167a0*/  IMAD R3, R16, UR5, R3 ;  /* 0x0000000510037c24 */ /* 0x000fe2000f8e0203 */
[----:B------:R-:W-:-:S07]  /*167b0*/  ULDC.64 UR4, c[0x0][0x2e0] ;  /* 0x0000b80000047ab9 */ /* 0x000fce0000000a00 */
[----:B------:R-:W0:Y:S01]  /*167c0*/  @P0 LDC R6, c[0x0][0x450] ;  /* 0x00011400ff060b82 */ /* 0x000e220000000800 */
[----:B-1----:R-:W-:-:S04]  /*167d0*/  LOP3.LUT R5, R5, 0x7f, RZ, 0xc0, !PT ;  /* 0x0000007f05057812 */ /* 0x002fc800078ec0ff */
[----:B------:R-:W-:-:S04]  /*167e0*/  SHF.R.U32.HI R5, RZ, 0x3, R5 ;  /* 0x00000003ff057819 */ /* 0x000fc80000011605 */
[----:B------:R-:W-:Y:S02]  /*167f0*/  LOP3.LUT R8, R5, 0x70, R8, 0xf8, !PT ;  /* 0x0000007005087812 */ /* 0x000fe400078ef808 */
[----:B------:R-:W1:Y:S01]  /*16800*/  @P0 LDC R5, c[0x0][0x44c] ;  /* 0x00011300ff050b82 */ /* 0x000e620000000800 */
[----:B------:R-:W-:Y:S02]  /*16810*/  IMAD R4, R4, UR4, RZ ;  /* 0x0000000404047c24 */ /* 0x000fe4000f8e02ff */
[----:B------:R-:W-:-:S04]  /*16820*/  IMAD.WIDE.U32 R2, R0, UR4, R2 ;  /* 0x0000000400027c25 */ /* 0x000fc8000f8e0002 */
[----:B------:R-:W-:Y:S01]  /*16830*/  IMAD R0, R0, UR5, R4 ;  /* 0x0000000500007c24 */ /* 0x000fe2000f8e0204 */
[----:B------:R-:W-:Y:S01]  /*16840*/  ULDC.64 UR4, c[0x0][0x2d0] ;  /* 0x0000b40000047ab9 */ /* 0x000fe20000000a00 */
[----:B------:R-:W-:Y:S02]  /*16850*/  IMAD.IADD R4, R8, 0x1, R9 ;  /* 0x0000000108047824 */ /* 0x000fe400078e0209 */
[----:B------:R-:W-:Y:S02]  /*16860*/  IMAD.IADD R3, R3, 0x1, R0 ;  /* 0x0000000103037824 */ /* 0x000fe400078e0200 */
        /* <DEDUP_REMOVED lines=17> */
[----:B------:R-:W1:Y:S01]  /*16980*/  S2R R8, SR_TID.X ;  /* 0x0000000000087919 */ /* 0x000e620000002100 */
[----:B------:R-:W-:Y:S01]  /*16990*/  IMAD R0, R4, UR5, R0 ;  /* 0x0000000504007c24 */ /* 0x000fe2000f8e0200 */
[----:B------:R-:W-:-:S03]  /*169a0*/  LEA R4, P3, R2, UR6, 0x1 ;  /* 0x0000000602047c11 */ /* 0x000fc6000f8608ff */
[----:B------:R-:W-:Y:S01]  /*169b0*/  IMAD.IADD R0, R3, 0x1, R0 ;  /* 0x0000000103007824 */ /* 0x000fe200078e0200 */
[----:B------:R-:W-:-:S04]  /*169c0*/  ISETP.GE.AND P1, PT, R11, UR4, PT ;  /* 0x000000040b007c0c */ /* 0x000fc8000bf26270 */
[----:B------:R-:W-:Y:S01]  /*169d0*/  LEA.HI.X R3, R2, UR7, R0, 0x1, P3 ;  /* 0x0000000702037c11 */ /* 0x000fe200098f0c00 */
[----:B-1----:R-:W-:-:S05]  /*169e0*/  IMAD.SHL.U32 R8, R8, 0x8, RZ ;  /* 0x0000000808087824 */ /* 0x002fca00078e00ff */
[----:B------:R-:W-:-:S04]  /*169f0*/  LOP3.LUT R8, R8, 0x38, RZ, 0xc0, !PT ;  /* 0x0000003808087812 */ /* 0x000fc800078ec0ff */
[----:B------:R-:W-:Y:S01]  /*16a00*/  ISETP.GE.AND P2, PT, R8, UR4, PT ;  /* 0x0000000408007c0c */ /* 0x000fe2000bf46270 */
[----:B------:R-:W-:-:S03]  /*16a10*/  UMOV UR4, 0xffffffff ;  /* 0xffffffff00047882 */ /* 0x000fc60000000000 */
[----:B0-----:R-:W-:Y:S09]  /*16a20*/  BRA.DIV UR4, `(.L_x_1288) ;  /* 0x0000004e04b87947 */ /* 0x001ff2000b800000 */
[----:B------:R-:W0:Y:S01]  /*16a30*/  S2R R6, SR_TID.X ;  /* 0x0000000000067919 */ /* 0x000e220000002100 */
[----:B------:R-:W2:Y:S01]  /*16a40*/  LDL.LU R9, [R1+0x28] ;  /* 0x0000280001097983 */ /* 0x000ea20000300800 */
[----:B0-----:R-:W-:-:S04]  /*16a50*/  LOP3.LUT R6, R6, 0x7f, RZ, 0xc0, !PT ;  /* 0x0000007f06067812 */ /* 0x001fc800078ec0ff */
[----:B------:R-:W-:Y:S02]  /*16a60*/  SHF.R.U32.HI R8, RZ, 0x3, R6 ;  /* 0x00000003ff087819 */ /* 0x000fe40000011606 */
[----:B------:R-:W3:Y:S01]  /*16a70*/  LDL.LU R6, [R1+0x2c] ;  /* 0x00002c0001067983 */ /* 0x000ee20000300800 */
[----:B------:R-:W0:Y:S01]  /*16a80*/  S2R R11, SR_TID.X ;  /* 0x00000000000b7919 */ /* 0x000e220000002100 */
[----:B------:R-:W-:Y:S01]  /*16a90*/  ULDC.64 UR4, c[0x0][0x208] ;  /* 0x0000820000047ab9 */ /* 0x000fe20000000a00 */
[----:B0-----:R-:W-:-:S05]  /*16aa0*/  IMAD.SHL.U32 R11, R11, 0x8, RZ ;  /* 0x000000080b0b7824 */ /* 0x001fca00078e00ff */
[----:B------:R-:W-:Y:S01]  /*16ab0*/  LOP3.LUT R11, R11, 0x38, RZ, 0xc0, !PT ;  /* 0x000000380b0b7812 */ /* 0x000fe200078ec0ff */
[----:B--2---:R-:W-:-:S04]  /*16ac0*/  IMAD.IADD R0, R8, 0x1, R9 ;  /* 0x0000000108007824 */ /* 0x004fc800078e0209 */
[----:B------:R-:W-:Y:S01]  /*16ad0*/  VIADD R5, R0, 0x10 ;  /* 0x0000001000057836 */ /* 0x000fe20000000000 */
[----:B------:R-:W-:Y:S01]  /*16ae0*/  SHFL.IDX PT, R9, R3, 0x1, 0x181f ;  /* 0x00381f0003097f89 */ /* 0x000fe200000e0000 */
[----:B---3--:R-:W-:-:S03]  /*16af0*/  IMAD R2, R6, R7, RZ ;  /* 0x0000000706027224 */ /* 0x008fc600078e02ff */
[----:B------:R-:W0:Y:S04]  /*16b00*/  SHFL.IDX PT, R7, R4, RZ, 0x181f ;  /* 0x00181fff04077589 */ /* 0x000e2800000e0000 */
[----:B------:R-:W1:Y:S01]  /*16b10*/  SHFL.IDX PT, R6, R3, RZ, 0x181f ;  /* 0x00181fff03067589 */ /* 0x000e6200000e0000 */
[-C--:B------:R-:W-:Y:S02]  /*16b20*/  ISETP.GE.AND P4, PT, R0, R2.reuse, PT ;  /* 0x000000020000720c */ /* 0x080fe40003f86270 */
[----:B------:R-:W-:Y:S02]  /*16b30*/  ISETP.GE.AND P3, PT, R5, R2, PT ;  /* 0x000000020500720c */ /* 0x000fe40003f66270 */
[----:B------:R-:W2:Y:S09]  /*16b40*/  SHFL.IDX PT, R5, R4, 0x1, 0x181f ;  /* 0x00381f0004057f89 */ /* 0x000eb200000e0000 */
[----:B0-----:R-:W-:-:S05]  /*16b50*/  @!P4 LEA R7, P5, R11, R7, 0x1 ;  /* 0x000000070b07c211 */ /* 0x001fca00078a08ff */
[----:B-1----:R-:W-:-:S05]  /*16b60*/  @!P4 IMAD.X R6, RZ, RZ, R6, P5 ;  /* 0x000000ffff06c224 */ /* 0x002fca00028e0606 */
[----:B------:R-:W-:-:S04]  /*16b70*/  @!P4 LOP3.LUT R7, R7, R6, RZ, 0x3c, !PT ;  /* 0x000000060707c212 */ /* 0x000fc800078e3cff */
[----:B------:R-:W-:Y:S02]  /*16b80*/  @!P4 LOP3.LUT R6, R7, R6, RZ, 0x3c, !PT ;  /* 0x000000060706c212 */ /* 0x000fe400078e3cff */
[----:B--2---:R-:W-:Y:S02]  /*16b90*/  @!P3 LEA R8, P5, R11, R5, 0x1 ;  /* 0x000000050b08b211 */ /* 0x004fe400078a08ff */
        /* <DEDUP_REMOVED lines=67> */
.L_x_1411:
        /* <DEDUP_REMOVED lines=16> */
.L_x_1290:
[----:B------:R-:W-:Y:S05]  /*170d0*/  BSYNC B0 ;  /* 0x0000000000007941 */ /* 0x000fea0003800000 */
.L_x_1289:
[----:B------:R-:W-:Y:S01]  /*170e0*/  NOP ;  /* 0x0000000000007918 */ /* 0x000fe20000000000 */
[----:B------:R-:W-:Y:S01]  /*170f0*/  PLOP3.LUT P0, PT, PT, PT, PT, 0x80, 0x0 ;  /* 0x000000000000781c */ /* 0x000fe20003f0f070 */
[----:B------:R-:W-:-:S12]  /*17100*/  VIADD R11, R19, 0x30800 ;  /* 0x00030800130b7836 */ /* 0x000fd80000000000 */
.L_x_1291:
        /* <DEDUP_REMOVED lines=16> */
[----:B------:R-:W4:Y:S03]  /*17210*/  SYNCS.PHASECHK.TRANS64.TRYWAIT P0, [R19+URZ+0x30820], R0 ;  /* 0x03082000130075a7 */ /* 0x000f26000800017f */
[----:B---34-:R-:W-:Y:S05]  /*17220*/  @!P0 BRA `(.L_x_1293) ;  /* 0x0000005000b48947 */ /* 0x018fea0003800000 */
.L_x_1412:
[----:B------:R-:W-:Y:S05]  /*17230*/  BSYNC B0 ;  /* 0x0000000000007941 */ /* 0x000fea0003800000 */
.L_x_1292:
[----:B------:R-:W3:Y:S04]  /*17240*/  LDL R2, [R1+0x3c] ;  /* 0x00003c0001027983 */ /* 0x000ee80000100800 */
[----:B0-----:R-:W4:Y:S01]  /*17250*/  LDL R4, [R1+0x24] ;  /* 0x0000240001047983 */ /* 0x001f220000100800 */
[----:B------:R-:W-:Y:S01]  /*17260*/  BSSY B0, `(.L_x_1294) ;  /* 0x0000251000007945 */ /* 0x000fe20003800000 */
[----:B---3--:R-:W-:-:S05]  /*17270*/  VIADD R0, R2, 0xfffffffe ;  /* 0xfffffffe02007836 */ /* 0x008fca0000000000 */
[----:B----4-:R-:W-:-:S13]  /*17280*/  ISETP.GE.AND P0, PT, R0, R4, PT ;  /* 0x000000040000720c */ /* 0x010fda0003f06270 */
[----:B------:R-:W-:Y:S05]  /*17290*/  @!P0 BRA `(.L_x_1295) ;  /* 0x0000002400348947 */ /* 0x000fea0003800000 */
[----:B------:R-:W3:Y:S04]  /*172a0*/  LDL.LU R2, [R1+0x40] ;  /* 0x0000400001027983 */ /* 0x000ee80000300800 */
[----:B------:R-:W4:Y:S04]  /*172b0*/  LDL.LU R7, [R1+0x38] ;  /* 0x0000380001077983 */ /* 0x000f280000300800 */
[----:B--2---:R-:W2:Y:S04]  /*172c0*/  LDL.LU R3, [R1+0x54] ;  /* 0x0000540001037983 */ /* 0x004ea80000300800 */
[----:B------:R-:W5:Y:S04]  /*172d0*/  LDL.LU R6, [R1+0x34] ;  /* 0x0000340001067983 */ /* 0x000f680000300800 */
[----:B-1----:R-:W5:Y:S01]  /*172e0*/  LDL.LU R5, [R1+0x58] ;  /* 0x0000580001057983 */ /* 0x002f620000300800 */
[----:B------:R-:W-:Y:S01]  /*172f0*/  LOP3.LUT R10, RZ, R4, RZ, 0x33, !PT ;  /* 0x00000004ff0a7212 */ /* 0x000fe200078e33ff */
[----:B------:R-:W-:Y:S01]  /*17300*/  BSSY B2, `(.L_x_1296) ;  /* 0x00000cd000027945 */ /* 0x000fe20003800000 */
[----:B---3--:R-:W-:-:S04]  /*17310*/  VIADD R2, R2, 0x1 ;  /* 0x0000000102027836 */ /* 0x008fc80000000000 */
[----:B----4-:R-:W-:Y:S01]  /*17320*/  IMAD R2, R2, R7, RZ ;  /* 0x0000000702027224 */ /* 0x010fe200078e02ff */
[----:B--2---:R-:W-:-:S04]  /*17330*/  LOP3.LUT R3, RZ, R3, RZ, 0x33, !PT ;  /* 0x00000003ff037212 */ /* 0x004fc800078e33ff */
[----:B------:R-:W-:-:S04]  /*17340*/  LOP3.LUT R2, RZ, R2, RZ, 0x33, !PT ;  /* 0x00000002ff027212 */ /* 0x000fc800078e33ff */
[----:B-----5:R-:W-:Y:S02]  /*17350*/  VIADDMNMX R2, R2, -R6, R3, !PT ;  /* 0x8000000602027246 */ /* 0x020fe40007800103 */
[----:B------:R-:W-:-:S04]  /*17360*/  LOP3.LUT R7, RZ, R5, RZ, 0x33, !PT ;  /* 0x00000005ff077212 */ /* 0x000fc800078e33ff */
[----:B------:R-:W-:-:S04]  /*17370*/  VIMNMX R7, R2, R7, !PT ;  /* 0x0000000702077248 */ /* 0x000fc80007fe0100 */
[----:B------:R-:W-:Y:S02]  /*17380*/  VIADDMNMX R10, R7, 0x2, R10, !PT ;  /* 0x00000002070a7846 */ /* 0x000fe4000780010a */
[----:B------:R-:W-:-:S05]  /*17390*/  LOP3.LUT R2, RZ, R7, RZ, 0x33, !PT ;  /* 0x00000007ff027212 */ /* 0x000fca00078e33ff */
[----:B------:R-:W-:-:S05]  /*173a0*/  IMAD.IADD R2, R10, 0x1, R2 ;  /* 0x000000010a027824 */ /* 0x000fca00078e0202 */
[----:B------:R-:W-:-:S04]  /*173b0*/  LOP3.LUT R2, R2, 0x1, RZ, 0xc0, !PT ;  /* 0x0000000102027812 */ /* 0x000fc800078ec0ff */
[----:B------:R-:W-:-:S13]  /*173c0*/  ISETP.NE.U32.AND P0, PT, R2, 0x1, PT ;  /* 0x000000010200780c */ /* 0x000fda0003f05070 */
[----:B------:R-:W-:Y:S05]  /*173d0*/  @P0 BRA `(.L_x_1297) ;  /* 0x0000000800fc0947 */ /* 0x000fea0003800000 */
[----:B------:R-:W2:Y:S04]  /*173e0*/  LDL R5, [R1+0x10] ;  /* 0x0000100001057983 */ /* 0x000ea80000100800 */
[----:B------:R-:W3:Y:S01]  /*173f0*/  LDL R4, [R1+0x14] ;  /* 0x0000140001047983 */ /* 0x000ee20000100800 */
[----:B------:R-:W-:Y:S01]  /*17400*/  LOP3.LUT P1, RZ, R18, 0x1, RZ, 0xc0, !PT ;  /* 0x0000000112ff7812 */ /* 0x000fe2000782c0ff */
[----:B------:R-:W-:Y:S01]  /*17410*/  BSSY B1, `(.L_x_1298) ;  /* 0x00000b7000017945 */ /* 0x000fe20003800000 */
[----:B--2---:R-:W-:-:S05]  /*17420*/  VIADD R8, R5, 0x1 ;  /* 0x0000000105087836 */ /* 0x004fca0000000000 */
[----:B------:R-:W-:-:S04]  /*17430*/  ISETP.NE.AND P0, PT, R8, 0x2, PT ;  /* 0x000000020800780c */ /* 0x000fc80003f05270 */
[----:B------:R-:W-:Y:S02]  /*17440*/  SEL R9, RZ, 0x1, P0 ;  /* 0x00000001ff097807 */ /* 0x000fe40000000000 */
[----:B------:R-:W-:Y:S02]  /*17450*/  SEL R8, R8, RZ, P0 ;  /* 0x000000ff08087207 */ /* 0x000fe40000000000 */
[----:B---3--:R-:W-:Y:S01]  /*17460*/  LOP3.LUT R9, R4, R9, RZ, 0x3c, !PT ;  /* 0x0000000904097212 */ /* 0x008fe200078e3cff */
[----:B------:R-:W-:Y:S06]  /*17470*/  @!P1 BRA `(.L_x_1299) ;  /* 0x0000000800c09947 */ /* 0x000fec0003800000 */
        /* <DEDUP_REMOVED lines=23> */
[----:B------:R-:W-:-:S06]  /*175f0*/  LEA.HI.X R5, R2, UR5, R3, 0x2, P0 ;  /* 0x0000000502057c11 */ /* 0x000fcc00080f1403 */
[----:B------:R0:W5:Y:S03]  /*17600*/  LDG.E R5, desc[UR8][R4.64] ;  /* 0x0000000804057981 */ /* 0x000166000c1e1900 */
.L_x_1300:
[----:B------:R-:W-:Y:S01]  /*17610*/  IMAD R3, R8, 0x8, R19 ;  /* 0x0000000808037824 */ /* 0x000fe200078e0213 */
[----:B------:R-:W-:Y:S01]  /*17620*/  SHF.L.U32 R2, R9, 0x1f, RZ ;  /* 0x0000001f09027819 */ /* 0x000fe200000006ff */
[----:B------:R-:W-:Y:S03]  /*17630*/  BSSY B3, `(.L_x_1301) ;  /* 0x0000003000037945 */ /* 0x000fe60003800000 */
[----:B------:R-:W1:Y:S02]  /*17640*/  SYNCS.PHASECHK.TRANS64.TRYWAIT P0, [R3+URZ+0x30840], R2 ;  /* 0x03084002030075a7 */ /* 0x000e64000800017f */
[----:B-1----:R-:W-:Y:S05]  /*17650*/  @!P0 BRA `(.L_x_1302) ;  /* 0x0000004c00bc8947 */ /* 0x002fea0003800000 */
.L_x_1413:
[----:B------:R-:W-:Y:S05]  /*17660*/  BSYNC B3 ;  /* 0x0000000000037941 */ /* 0x000fea0003800000 */
.L_x_1301:
        /* <DEDUP_REMOVED lines=12> */
.L_x_1304:
[----:B------:R-:W-:Y:S05]  /*17730*/  BSYNC B3 ;  /* 0x0000000000037941 */ /* 0x000fea0003800000 */
.L_x_1303:
        /* <DEDUP_REMOVED lines=12> */
.L_x_1305:
        /* <DEDUP_REMOVED lines=16> */
.L_x_1306:
        /* <DEDUP_REMOVED lines=16> */
.L_x_1307:
        /* <DEDUP_REMOVED lines=10> */
[----:B------:R-:W2:Y:S04]  /*17aa0*/  LDL.LU R12, [R1+0x14] ;  /* 0x00001400010c7983 */ /* 0x000ea80000300800 */
[----:B------:R-:W3:Y:S01]  /*17ab0*/  LDL R6, [R1+0x10] ;  /* 0x0000100001067983 */ /* 0x000ee20000100800 */
[----:B------:R-:W-:Y:S01]  /*17ac0*/  BSSY B3, `(.L_x_1308) ;  /* 0x0000005000037945 */ /* 0x000fe20003800000 */
[----:B--2---:R-:W-:Y:S01]  /*17ad0*/  SHF.L.U32 R2, R12, 0x1f, RZ ;  /* 0x0000001f0c027819 */ /* 0x004fe200000006ff */
[----:B---3--:R-:W-:-:S04]  /*17ae0*/  IMAD R3, R6, 0x8, R11 ;  /* 0x0000000806037824 */ /* 0x008fc800078e020b */
[----:B------:R-:W0:Y:S02]  /*17af0*/  SYNCS.PHASECHK.TRANS64.TRYWAIT P0, [R3+URZ+0x60], R2 ;  /* 0x00006002030075a7 */ /* 0x000e24000800017f */
[----:B0-----:R-:W-:Y:S05]  /*17b00*/  @!P0 BRA `(.L_x_1309) ;  /* 0x0000004800a48947 */ /* 0x001fea0003800000 */
.L_x_1414:
[----:B------:R-:W-:Y:S05]  /*17b10*/  BSYNC B3 ;  /* 0x0000000000037941 */ /* 0x000fea0003800000 */
.L_x_1308:
[----:B------:R-:W-:Y:S01]  /*17b20*/  BSSY B3, `(.L_x_1310) ;  /* 0x000000d000037945 */ /* 0x000fe20003800000 */
[----:B------:R-:W-:Y:S02]  /*17b30*/  IMAD.MOV.U32 R12, RZ, RZ, 0x0 ;  /* 0x00000000ff0c7424 */ /* 0x000fe400078e00ff */
[----:B------:R-:W-:Y:S01]  /*17b40*/  IMAD.MOV.U32 R13, RZ, RZ, 0x14f00000 ;  /* 0x14f00000ff0d7424 */ /* 0x000fe200078e00ff */
[----:B------:R-:W-:Y:S06]  /*17b50*/  @P1 BRA `(.L_x_1311) ;  /* 0x0000000000241947 */ /* 0x000fec0003800000 */
[----:B------:R-:W2:Y:S01]  /*17b60*/  LDL R6, [R1+0x10] ;  /* 0x0000100001067983 */ /* 0x000ea20000100800 */
[----:B0-----:R-:W-:Y:S01]  /*17b70*/  IMAD.MOV.U32 R3, RZ, RZ, 0x9000 ;  /* 0x00009000ff037424 */ /* 0x001fe200078e00ff */
[----:B------:R-:W0:Y:S02]  /*17b80*/  S2R R4, SR_TID.X ;  /* 0x0000000000047919 */ /* 0x000e240000002100 */
[----:B0-----:R-:W-:-:S04]  /*17b90*/  LOP3.LUT R4, R4, 0x1f, RZ, 0xc0, !PT ;  /* 0x0000001f04047812 */ /* 0x001fc800078ec0ff */
[----:B------:R-:W-:Y:S01]  /*17ba0*/  ISETP.NE.AND P0, PT, R4, RZ, PT ;  /* 0x000000ff0400720c */ /* 0x000fe20003f05270 */
[----:B--2---:R-:W-:-:S04]  /*17bb0*/  IMAD R2, R6, 0x8, R19 ;  /* 0x0000000806027824 */ /* 0x004fc800078e0213 */
[----:B------:R1:W-:Y:S08]  /*17bc0*/  SYNCS.ARRIVE.TRANS64 RZ, [R2+URZ+0x30850], R3 ;  /* 0x0308500302ff79a7 */ /* 0x0003f0000800003f */
[----:B------:R-:W-:Y:S05]  /*17bd0*/  @!P0 BRA `(.L_x_1311) ;  /* 0x0000000000048947 */ /* 0x000fea0003800000 */
[----:B------:R-:W-:Y:S01]  /*17be0*/  BPT.TRAP 0x1 ;  /* 0x000000040000795c */ /* 0x000fe20000300000 */
.L_x_1311:
[----:B------:R-:W-:Y:S05]  /*17bf0*/  BSYNC B3 ;  /* 0x0000000000037941 */ /* 0x000fea0003800000 */
.L_x_1310:
[----:B01----:R-:W2:Y:S04]  /*17c00*/  LDL.LU R2, [R1+0x10] ;  /* 0x0000100001027983 */ /* 0x003ea80000300800 */
[----:B------:R-:W3:Y:S04]  /*17c10*/  LDL R6, [R1+0x18] ;  /* 0x0000180001067983 */ /* 0x000ee80000100800 */
[----:B------:R-:W3:Y:S01]  /*17c20*/  LDL.LU R4, [R1+0x4] ;  /* 0x0000040001047983 */ /* 0x000ee20000300800 */
[----:B------:R-:W-:Y:S01]  /*17c30*/  R2UR UR10, R14 ;  /* 0x000000000e0a72ca */ /* 0x000fe200000e0000 */
[----:B------:R-:W-:Y:S01]  /*17c40*/  UIADD3 UR4, UP0, UR36, 0x470, URZ ;  /* 0x0000047024047890 */ /* 0x000fe2000ff1e03f */
[----:B------:R-:W-:-:S02]  /*17c50*/  R2UR UR6, R12 ;  /* 0x000000000c0672ca */ /* 0x000fc400000e0000 */
[----:B------:R-:W-:Y:S01]  /*17c60*/  R2UR UR7, R13 ;  /* 0x000000000d0772ca */ /* 0x000fe200000e0000 */
[----:B------:R-:W-:Y:S01]  /*17c70*/  UIADD3.X UR5, URZ, UR37, URZ, UP0, !UPT ;  /* 0x000000253f057290 */ /* 0x000fe200087fe43f */
[----:B------:R-:W-:Y:S01]  /*17c80*/  PLOP3.LUT P0, PT, PT, PT, PT, 0x80, 0x0 ;  /* 0x000000000000781c */ /* 0x000fe20003f0f070 */
[C-C-:B--2---:R-:W-:Y:S02]  /*17c90*/  IMAD R3, R2.reuse, 0x8, R19.reuse ;  /* 0x0000000802037824 */ /* 0x144fe400078e0213 */
[----:B------:R-:W-:Y:S02]  /*17ca0*/  IMAD R2, R2, 0x9000, R19 ;  /* 0x0000900002027824 */ /* 0x000fe400078e0213 */
[----:B------:R-:W-:Y:S02]  /*17cb0*/  VIADD R3, R3, 0x30850 ;  /* 0x0003085003037836 */ /* 0x000fe40000000000 */
[----:B---3--:R-:W-:Y:S02]  /*17cc0*/  IMAD R4, R4, 0x60, R6 ;  /* 0x0000006004047824 */ /* 0x008fe400078e0206 */
[----:B------:R-:W-:-:S07]  /*17cd0*/  VIADD R6, R2, 0x400 ;  /* 0x0000040002067836 */ /* 0x000fce0000000000 */
.L_x_1312:
        /* <DEDUP_REMOVED lines=15> */
.L_x_1313:
        /* <DEDUP_REMOVED lines=15> */
.L_x_1314:
        /* <DEDUP_REMOVED lines=12> */
.L_x_1299:
[----:B------:R-:W-:Y:S05]  /*17f80*/  BSYNC B1 ;  /* 0x0000000000017941 */ /* 0x000fea0003800000 */
.L_x_1298:
[----:B0-----:R-:W2:Y:S04]  /*17f90*/  LDL.LU R0, [R1+0x3c] ;  /* 0x00003c0001007983 */ /* 0x001ea80000300800 */
[----:B------:R0:W-:Y:S04]  /*17fa0*/  STL [R1+0x10], R8 ;  /* 0x0000100801007387 */ /* 0x0001e80000100800 */
[----:B------:R0:W-:Y:S02]  /*17fb0*/  STL [R1+0x14], R9 ;  /* 0x0000140901007387 */ /* 0x0001e40000100800 */
[----:B0-2---:R-:W-:-:S07]  /*17fc0*/  VIADD R0, R0, 0xfffffffd ;  /* 0xfffffffd00007836 */ /* 0x005fce0000000000 */
.L_x_1297:
[----:B------:R-:W-:Y:S05]  /*17fd0*/  BSYNC B2 ;  /* 0x0000000000027941 */ /* 0x000fea0003800000 */
.L_x_1296:
[----:B------:R-:W-:-:S05]  /*17fe0*/  VIADD R10, R10, 0xfffffffe ;  /* 0xfffffffe0a0a7836 */ /* 0x000fca0000000000 */
[----:B------:R-:W-:-:S13]  /*17ff0*/  ISETP.NE.AND P0, PT, R10, R7, PT ;  /* 0x000000070a00720c */ /* 0x000fda0003f05270 */
[----:B------:R-:W-:Y:S05]  /*18000*/  @!P0 BRA `(.L_x_1295) ;  /* 0x0000001400d88947 */ /* 0x000fea0003800000 */
[----:B------:R-:W-:-:S07]  /*18010*/  IMAD.MOV.U32 R9, RZ, RZ, R17 ;  /* 0x000000ffff097224 */ /* 0x000fce00078e0011 */
.L_x_1349:
[----:B--2---:R-:W2:Y:S04]  /*18020*/  LDL R3, [R1+0x10] ;  /* 0x0000100001037983 */ /* 0x004ea80000100800 */
[----:B------:R-:W3:Y:S01]  /*18030*/  LDL R2, [R1+0x14] ;  /* 0x0000140001027983 */ /* 0x000ee20000100800 */
[----:B------:R-:W-:Y:S01]  /*18040*/  LOP3.LUT P1, RZ, R18, 0x1, RZ, 0xc0, !PT ;  /* 0x0000000112ff7812 */ /* 0x000fe2000782c0ff */
[----:B------:R-:W-:Y:S05]  /*18050*/  YIELD ;  /* 0x0000000000007946 */ /* 0x000fea0003800000 */
[----:B------:R-:W-:Y:S01]  /*18060*/  BSSY B1, `(.L_x_1315) ;  /* 0x00000b4000017945 */ /* 0x000fe20003800000 */
[----:B--2---:R-:W-:-:S05]  /*18070*/  VIADD R4, R3, 0x1 ;  /* 0x0000000103047836 */ /* 0x004fca0000000000 */
[----:B------:R-:W-:-:S04]  /*18080*/  ISETP.NE.AND P0, PT, R4, 0x2, PT ;  /* 0x000000020400780c */ /* 0x000fc80003f05270 */
[----:B------:R-:W-:Y:S02]  /*18090*/  SEL R5, RZ, 0x1, P0 ;  /* 0x00000001ff057807 */ /* 0x000fe40000000000 */
[----:B------:R-:W-:Y:S02]  /*180a0*/  SEL R4, R4, RZ, P0 ;  /* 0x000000ff04047207 */ /* 0x000fe40000000000 */
[----:B---3--:R-:W-:Y:S01]  /*180b0*/  LOP3.LUT R5, R2, R5, RZ, 0x3c, !PT ;  /* 0x0000000502057212 */ /* 0x008fe200078e3cff */
[----:B01----:R-:W-:Y:S06]  /*180c0*/  @!P1 BRA `(.L_x_1316) ;  /* 0x0000000800b49947 */ /* 0x003fec0003800000 */
        /* <DEDUP_REMOVED lines=25> */
.L_x_1317:
[----:B------:R-:W-:Y:S01]  /*18260*/  IMAD R3, R4, 0x8, R19 ;  /* 0x0000000804037824 */ /* 0x000fe200078e0213 */
[----:B------:R-:W-:Y:S01]  /*18270*/  SHF.L.U32 R2, R5, 0x1f, RZ ;  /* 0x0000001f05027819 */ /* 0x000fe200000006ff */
[----:B------:R-:W-:Y:S03]  /*18280*/  BSSY B2, `(.L_x_1318) ;  /* 0x0000003000027945 */ /* 0x000fe60003800000 */
[----:B------:R-:W1:Y:S02]  /*18290*/  SYNCS.PHASECHK.TRANS64.TRYWAIT P0, [R3+URZ+0x30840], R2 ;  /* 0x03084002030075a7 */ /* 0x000e64000800017f */
[----:B-1----:R-:W-:Y:S05]  /*182a0*/  @!P0 BRA `(.L_x_1319) ;  /* 0x0000004000d08947 */ /* 0x002fea0003800000 */
.L_x_1415:
[----:B------:R-:W-:Y:S05]  /*182b0*/  BSYNC B2 ;  /* 0x0000000000027941 */ /* 0x000fea0003800000 */
.L_x_1318:
        /* <DEDUP_REMOVED lines=12> */
.L_x_1321:
[----:B------:R-:W-:Y:S05]  /*18380*/  BSYNC B2 ;  /* 0x0000000000027941 */ /* 0x000fea0003800000 */
.L_x_1320:
        /* <DEDUP_REMOVED lines=12> */
.L_x_1322:
        /* <DEDUP_REMOVED lines=16> */
.L_x_1323:
        /* <DEDUP_REMOVED lines=16> */
.L_x_1324:
        /* <DEDUP_REMOVED lines=17> */
.L_x_1416:
[----:B------:R-:W-:Y:S05]  /*18760*/  BSYNC B2 ;  /* 0x0000000000027941 */ /* 0x000fea0003800000 */
.L_x_1325:
        /* <DEDUP_REMOVED lines=11> */
.L_x_1328:
[----:B------:R-:W-:Y:S05]  /*18820*/  BSYNC B2 ;  /* 0x0000000000027941 */ /* 0x000fea0003800000 */
.L_x_1327:
[----:B0-----:R-:W2:Y:S04]  /*18830*/  LDL.LU R3, [R1+0x10] ;  /* 0x0000100001037983 */ /* 0x001ea80000300800 */
[----:B------:R-:W3:Y:S04]  /*18840*/  LDL R7, [R1+0x18] ;  /* 0x0000180001077983 */ /* 0x000ee80000100800 */
[----:B------:R-:W3:Y:S01]  /*18850*/  LDL.LU R6, [R1+0x4] ;  /* 0x0000040001067983 */ /* 0x000ee20000300800 */
[----:B------:R-:W-:Y:S01]  /*18860*/  R2UR UR10, R10 ;  /* 0x000000000a0a72ca */ /* 0x000fe200000e0000 */
[----:B------:R-:W-:Y:S01]  /*18870*/  UIADD3 UR4, UP0, UR36, 0x470, URZ ;  /* 0x0000047024047890 */ /* 0x000fe2000ff1e03f */
[----:B------:R-:W-:Y:S01]  /*18880*/  R2UR UR6, R12 ;  /* 0x000000000c0672ca */ /* 0x000fe200000e0000 */
[----:B------:R-:W-:Y:S01]  /*18890*/  VIADD R2, R2, 0x50 ;  /* 0x0000005002027836 */ /* 0x000fe20000000000 */
[----:B------:R-:W-:Y:S01]  /*188a0*/  R2UR UR7, R13 ;  /* 0x000000000d0772ca */ /* 0x000fe200000e0000 */
[----:B------:R-:W-:Y:S01]  /*188b0*/  UIADD3.X UR5, URZ, UR37, URZ, UP0, !UPT ;  /* 0x000000253f057290 */ /* 0x000fe200087fe43f */
[----:B------:R-:W-:Y:S01]  /*188c0*/  PLOP3.LUT P0, PT, PT, PT, PT, 0x80, 0x0 ;  /* 0x000000000000781c */ /* 0x000fe20003f0f070 */
[----:B--2---:R-:W-:-:S02]  /*188d0*/  IMAD R3, R3, 0x9000, R19 ;  /* 0x0000900003037824 */ /* 0x004fc400078e0213 */
[----:B---3--:R-:W-:Y:S02]  /*188e0*/  IMAD R6, R6, 0x60, R7 ;  /* 0x0000006006067824 */ /* 0x008fe400078e0207 */
[----:B------:R-:W-:-:S08]  /*188f0*/  VIADD R7, R3, 0x400 ;  /* 0x0000040003077836 */ /* 0x000fd00000000000 */
.L_x_1329:
        /* <DEDUP_REMOVED lines=15> */
.L_x_1330:
        /* <DEDUP_REMOVED lines=15> */
.L_x_1331:
        /* <DEDUP_REMOVED lines=12> */
.L_x_1316:
[----:B------:R-:W-:Y:S05]  /*18ba0*/  BSYNC B1 ;  /* 0x0000000000017941 */ /* 0x000fea0003800000 */
.L_x_1315:
[----:B------:R-:W-:Y:S01]  /*18bb0*/  VIADD R3, R4, 0x1 ;  /* 0x0000000104037836 */ /* 0x000fe20000000000 */
[----:B------:R-:W-:Y:S01]  /*18bc0*/  LOP3.LUT P1, RZ, R18, 0x1, RZ, 0xc0, !PT ;  /* 0x0000000112ff7812 */ /* 0x000fe2000782c0ff */
[----:B------:R-:W-:Y:S01]  /*18bd0*/  BSSY B1, `(.L_x_1332) ;  /* 0x00000b5000017945 */ /* 0x000fe20003800000 */
[----:B------:R-:W-:Y:S02]  /*18be0*/  VIADD R6, R0, 0xffffffff ;  /* 0xffffffff00067836 */ /* 0x000fe40000000000 */
[----:B------:R-:W-:-:S04]  /*18bf0*/  ISETP.NE.AND P0, PT, R3, 0x2, PT ;  /* 0x000000020300780c */ /* 0x000fc80003f05270 */
[----:B------:R-:W-:Y:S02]  /*18c00*/  SEL R2, RZ, 0x1, P0 ;  /* 0x00000001ff027807 */ /* 0x000fe40000000000 */
[----:B------:R-:W-:Y:S02]  /*18c10*/  SEL R12, R3, RZ, P0 ;  /* 0x000000ff030c7207 */ /* 0x000fe40000000000 */
[----:B------:R-:W-:-:S05]  /*18c20*/  LOP3.LUT R10, R5, R2, RZ, 0x3c, !PT ;  /* 0x00000002050a7212 */ /* 0x000fca00078e3cff */
[----:B------:R1:W-:Y:S04]  /*18c30*/  STL [R1+0x14], R10 ;  /* 0x0000140a01007387 */ /* 0x0003e80000100800 */
[----:B------:R1:W-:Y:S01]  /*18c40*/  STL [R1+0x10], R12 ;  /* 0x0000100c01007387 */ /* 0x0003e20000100800 */
[----:B------:R-:W-:Y:S05]  /*18c50*/  @!P1 BRA `(.L_x_1333) ;  /* 0x0000000800b09947 */ /* 0x000fea0003800000 */
[----:B------:R-:W-:Y:S01]  /*18c60*/  ULDC.64 UR4, c[0x0][0x418] ;  /* 0x0001060000047ab9 */ /* 0x000fe20000000a00 */
[----:B------:R-:W-:Y:S01]  /*18c70*/  IMAD.MOV.U32 R7, RZ, RZ, R6 ;  /* 0x000000ffff077224 */ /* 0x000fe200078e0006 */
[----:B------:R-:W-:-:S04]  /*18c80*/  ISETP.NE.U32.AND P0, PT, RZ, UR4, PT ;  /* 0x00000004ff007c0c */ /* 0x000fc8000bf05070 */
[----:B------:R-:W-:-:S13]  /*18c90*/  ISETP.NE.AND.EX P0, PT, RZ, UR5, PT, P0 ;  /* 0x00000005ff007c0c */ /* 0x000fda000bf05300 */
[----:B------:R-:W-:Y:S05]  /*18ca0*/  @!P0 BRA `(.L_x_1334) ;  /* 0x0000000000508947 */ /* 0x000fea0003800000 */
[----:B------:R-:W2:Y:S01]  /*18cb0*/  LDL R14, [R1+0x1c] ;  /* 0x00001c00010e7983 */ /* 0x000ea20000100800 */
[----:B0-----:R-:W0:Y:S01]  /*18cc0*/  LDC R8, c[0x0][0x43c] ;  /* 0x00010f00ff087b82 */ /* 0x001e220000000800 */
        /* <DEDUP_REMOVED lines=18> */
.L_x_1334:
[----:B------:R-:W-:Y:S01]  /*18df0*/  IMAD R2, R12, 0x8, R19 ;  /* 0x000000080c027824 */ /* 0x000fe200078e0213 */
[----:B------:R-:W-:Y:S01]  /*18e00*/  SHF.L.U32 R3, R10, 0x1f, RZ ;  /* 0x0000001f0a037819 */ /* 0x000fe200000006ff */
[----:B------:R-:W-:Y:S03]  /*18e10*/  BSSY B2, `(.L_x_1335) ;  /* 0x0000003000027945 */ /* 0x000fe60003800000 */
[----:B------:R-:W3:Y:S02]  /*18e20*/  SYNCS.PHASECHK.TRANS64.TRYWAIT P0, [R2+URZ+0x30840], R3 ;  /* 0x03084003020075a7 */ /* 0x000ee4000800017f */
[----:B---3--:R-:W-:Y:S05]  /*18e30*/  @!P0 BRA `(.L_x_1336) ;  /* 0x0000003800148947 */ /* 0x008fea0003800000 */
.L_x_1417:
[----:B------:R-:W-:Y:S05]  /*18e40*/  BSYNC B2 ;  /* 0x0000000000027941 */ /* 0x000fea0003800000 */
.L_x_1335:
[----:B0-2---:R-:W0:Y:S01]  /*18e50*/  S2R R8, SR_TID.X ;  /* 0x0000000000087919 */ /* 0x005e220000002100 */
[----:B------:R-:W-:Y:S01]  /*18e60*/  BSSY B2, `(.L_x_1337) ;  /* 0x000000b000027945 */ /* 0x000fe20003800000 */
[----:B0-----:R-:W-:-:S04]  /*18e70*/  LOP3.LUT R8, R8, 0x7f, RZ, 0xc0, !PT ;  /* 0x0000007f08087812 */ /* 0x001fc800078ec0ff */
[----:B------:R-:W-:-:S13]  /*18e80*/  ISETP.NE.AND P1, PT, R8, RZ, PT ;  /* 0x000000ff0800720c */ /* 0x000fda0003f25270 */
[----:B------:R-:W-:Y:S05]  /*18e90*/  @P1 BRA `(.L_x_1338) ;  /* 0x00000000001c1947 */ /* 0x000fea0003800000 */
[----:B------:R-:W0:Y:S01]  /*18ea0*/  S2R R8, SR_TID.X ;  /* 0x0000000000087919 */ /* 0x000e220000002100 */
[----:B---3--:R-:W-:-:S04]  /*18eb0*/  IMAD.MOV.U32 R3, RZ, RZ, 0x9000 ;  /* 0x00009000ff037424 */ /* 0x008fc800078e00ff */
[----:B------:R2:W-:Y:S01]  /*18ec0*/  SYNCS.ARRIVE.TRANS64 RZ, [R2+URZ+0x30830], R3 ;  /* 0x0308300302ff79a7 */ /* 0x0005e2000800003f */
[----:B0-----:R-:W-:-:S04]  /*18ed0*/  LOP3.LUT R8, R8, 0x1f, RZ, 0xc0, !PT ;  /* 0x0000001f08087812 */ /* 0x001fc800078ec0ff */
[----:B------:R-:W-:-:S13]  /*18ee0*/  ISETP.NE.AND P0, PT, R8, RZ, PT ;  /* 0x000000ff0800720c */ /* 0x000fda0003f05270 */
[----:B--2---:R-:W-:Y:S05]  /*18ef0*/  @!P0 BRA `(.L_x_1338) ;  /* 0x0000000000048947 */ /* 0x004fea0003800000 */
[----:B------:R-:W-:Y:S01]  /*18f00*/  BPT.TRAP 0x1 ;  /* 0x000000040000795c */ /* 0x000fe20000300000 */
.L_x_1338:
[----:B------:R-:W-:Y:S05]  /*18f10*/  BSYNC B2 ;  /* 0x0000000000027941 */ /* 0x000fea0003800000 */
.L_x_1337:
[----:B------:R-:W2:Y:S04]  /*18f20*/  LDL R8, [R1+0x10] ;  /* 0x0000100001087983 */ /* 0x000ea80000100800 */
[----:B---3--:R-:W3:Y:S01]  /*18f30*/  LDL R2, [R1+0x18] ;  /* 0x0000180001027983 */ /* 0x008ee20000100800 */
[----:B------:R-:W-:Y:S01]  /*18f40*/  IMAD.MOV.U32 R14, RZ, RZ, RZ ;  /* 0x000000ffff0e7224 */ /* 0x000fe200078e00ff */
[----:B------:R-:W-:Y:S01]  /*18f50*/  UIADD3 UR4, UP0, UR36, 0x370, URZ ;  /* 0x0000037024047890 */ /* 0x000fe2000ff1e03f */
[----:B------:R-:W-:Y:S01]  /*18f60*/  PLOP3.LUT P0, PT, PT, PT, PT, 0x80, 0x0 ;  /* 0x000000000000781c */ /* 0x000fe20003f0f070 */
[----:B------:R-:W-:Y:S01]  /*18f70*/  UMOV UR6, 0x0 ;  /* 0x0000000000067882 */ /* 0x000fe20000000000 */
[----:B------:R-:W-:Y:S01]  /*18f80*/  UMOV UR7, 0x14f00000 ;  /* 0x14f0000000077882 */ /* 0x000fe20000000000 */
[----:B------:R-:W-:Y:S01]  /*18f90*/  R2UR UR10, R14 ;  /* 0x000000000e0a72ca */ /* 0x000fe200000e0000 */
[----:B------:R-:W-:Y:S01]  /*18fa0*/  UIADD3.X UR5, URZ, UR37, URZ, UP0, !UPT ;  /* 0x000000253f057290 */ /* 0x000fe200087fe43f */
[----:B--2---:R-:W-:-:S02]  /*18fb0*/  IMAD R3, R8, 0x8, R11 ;  /* 0x0000000808037824 */ /* 0x004fc400078e020b */
[----:B------:R-:W-:Y:S02]  /*18fc0*/  IMAD R8, R8, 0x9000, R19 ;  /* 0x0000900008087824 */ /* 0x000fe400078e0213 */
[----:B------:R-:W-:Y:S02]  /*18fd0*/  VIADD R3, R3, 0x30 ;  /* 0x0000003003037836 */ /* 0x000fe40000000000 */
[----:B---3--:R-:W-:Y:S02]  /*18fe0*/  IMAD R2, R7, 0x60, R2 ;  /* 0x0000006007027824 */ /* 0x008fe400078e0202 */
[----:B-1----:R-:W-:-:S07]  /*18ff0*/  VIADD R10, R8, 0x1e400 ;  /* 0x0001e400080a7836 */ /* 0x002fce0000000000 */
.L_x_1339:
        /* <DEDUP_REMOVED lines=16> */
.L_x_1340:
        /* <DEDUP_REMOVED lines=16> */
.L_x_1341:
        /* <DEDUP_REMOVED lines=15> */
.L_x_1418:
[----:B------:R-:W-:Y:S05]  /*192f0*/  BSYNC B2 ;  /* 0x0000000000027941 */ /* 0x000fea0003800000 */
.L_x_1342:
        /* <DEDUP_REMOVED lines=11> */
.L_x_1345:
[----:B------:R-:W-:Y:S05]  /*193b0*/  BSYNC B2 ;  /* 0x0000000000027941 */ /* 0x000fea0003800000 */
.L_x_1344:
        /* <DEDUP_REMOVED lines=12> */
.L_x_1346:
        /* <DEDUP_REMOVED lines=15> */
.L_x_1347:
        /* <DEDUP_REMOVED lines=15> */
.L_x_1348:
        /* <DEDUP_REMOVED lines=12> */
.L_x_1333:
[----:B------:R-:W-:Y:S05]  /*19720*/  BSYNC B1 ;  /* 0x0000000000017941 */ /* 0x000fea0003800000 */
.L_x_1332:
[----:B------:R-:W3:Y:S01]  /*19730*/  LDL R2, [R1+0x24] ;  /* 0x0000240001027983 */ /* 0x000ee20000100800 */
[----:B------:R-:W-:Y:S01]  /*19740*/  VIADD R0, R0, 0xfffffffe ;  /* 0xfffffffe00007836 */ /* 0x000fe20000000000 */
[----:B---3--:R-:W-:-:S13]  /*19750*/  ISETP.GT.AND P0, PT, R6, R2, PT ;  /* 0x000000020600720c */ /* 0x008fda0003f04270 */
[----:B------:R-:W-:Y:S05]  /*19760*/  @P0 BRA `(.L_x_1349) ;  /* 0xffffffe8002c0947 */ /* 0x000fea000383ffff */
.L_x_1295:
[----:B------:R-:W-:Y:S05]  /*19770*/  BSYNC B0 ;  /* 0x0000000000007941 */ /* 0x000fea0003800000 */
.L_x_1294:
[----:B--2---:R-:W2:Y:S01]  /*19780*/  S2R R3, SR_TID.X ;  /* 0x0000000000037919 */ /* 0x004ea20000002100 */
        /* <DEDUP_REMOVED lines=18> */
.L_x_1351:
[----:B------:R-:W-:Y:S05]  /*198b0*/  BSYNC B0 ;  /* 0x0000000000007941 */ /* 0x000fea0003800000 */
.L_x_1350:
[----:B------:R-:W-:Y:S01]  /*198c0*/  LOP3.LUT P0, RZ, R18, 0x1, RZ, 0xc0, !PT ;  /* 0x0000000112ff7812 */ /* 0x000fe2000780c0ff */
[----:B------:R-:W-:-:S12]  /*198d0*/  BSSY B0, `(.L_x_1352) ;  /* 0x000004a000007945 */ /* 0x000fd80003800000 */
[----:B------:R-:W-:Y:S05]  /*198e0*/  @!P0 BRA `(.L_x_1353) ;  /* 0x0000000400208947 */ /* 0x000fea0003800000 */
[----:B--2---:R-:W2:Y:S04]  /*198f0*/  LDL R0, [R1+0x10] ;  /* 0x0000100001007983 */ /* 0x004ea80000100800 */
[----:B------:R-:W3:Y:S01]  /*19900*/  LDL R2, [R1+0x14] ;  /* 0x0000140001027983 */ /* 0x000ee20000100800 */
[----:B------:R-:W-:Y:S01]  /*19910*/  BSSY B1, `(.L_x_1354) ;  /* 0x0000006000017945 */ /* 0x000fe20003800000 */
[----:B------:R-:W-:Y:S01]  /*19920*/  ISETP.NE.AND P1, PT, R3, RZ, PT ;  /* 0x000000ff0300720c */ /* 0x000fe20003f25270 */
[----:B--2---:R-:W-:Y:S01]  /*19930*/  IMAD R0, R0, 0x8, R19 ;  /* 0x0000000800007824 */ /* 0x004fe200078e0213 */
[----:B---3--:R-:W-:-:S04]  /*19940*/  SHF.L.U32 R2, R2, 0x1f, RZ ;  /* 0x0000001f02027819 */ /* 0x008fc800000006ff */
[----:B------:R-:W2:Y:S02]  /*19950*/  SYNCS.PHASECHK.TRANS64.TRYWAIT P0, [R0+URZ+0x30860], R2 ;  /* 0x03086002000075a7 */ /* 0x000ea4000800017f */
[----:B--2---:R-:W-:Y:S05]  /*19960*/  @!P0 BRA `(.L_x_1355) ;  /* 0x0000002c00708947 */ /* 0x004fea0003800000 */
.L_x_1419:
[----:B------:R-:W-:Y:S05]  /*19970*/  BSYNC B1 ;  /* 0x0000000000017941 */ /* 0x000fea0003800000 */
.L_x_1354:
        /* <DEDUP_REMOVED lines=9> */
.L_x_1357:
[----:B------:R-:W-:Y:S05]  /*19a10*/  BSYNC B1 ;  /* 0x0000000000017941 */ /* 0x000fea0003800000 */
.L_x_1356:
[----:B------:R-:W3:Y:S04]  /*19a20*/  LDL.LU R4, [R1+0x18] ;  /* 0x0000180001047983 */ /* 0x000ee80000300800 */
[----:B------:R-:W3:Y:S04]  /*19a30*/  LDL.LU R3, [R1+0x4] ;  /* 0x0000040001037983 */ /* 0x000ee80000300800 */
[----:B--2---:R-:W2:Y:S01]  /*19a40*/  LDL R2, [R1+0x10] ;  /* 0x0000100001027983 */ /* 0x004ea20000100800 */
        /* <DEDUP_REMOVED lines=8> */
[----:B--2---:R-:W-:-:S04]  /*19ad0*/  IMAD R2, R2, 0x9000, R19 ;  /* 0x0000900002027824 */ /* 0x004fc800078e0213 */
[----:B------:R-:W-:-:S07]  /*19ae0*/  VIADD R4, R2, 0x400 ;  /* 0x0000040002047836 */ /* 0x000fce0000000000 */
.L_x_1358:
        /* <DEDUP_REMOVED lines=15> */
.L_x_1359:
        /* <DEDUP_REMOVED lines=15> */
.L_x_1360:
        /* <DEDUP_REMOVED lines=10> */
.L_x_1353:
[----:B------:R-:W-:Y:S05]  /*19d70*/  BSYNC B0 ;  /* 0x0000000000007941 */ /* 0x000fea0003800000 */
.L_x_1352:
[----:B-1----:R-:W2:Y:S04]  /*19d80*/  LDL.LU R5, [R1+0x10] ;  /* 0x0000100001057983 */ /* 0x002ea80000300800 */
[----:B------:R-:W3:Y:S01]  /*19d90*/  LDL.LU R4, [R1+0x14] ;  /* 0x0000140001047983 */ /* 0x000ee20000300800 */
[----:B--2---:R-:W-:-:S05]  /*19da0*/  VIADD R0, R5, 0x1 ;  /* 0x0000000105007836 */ /* 0x004fca0000000000 */
[----:B------:R-:W-:-:S04]  /*19db0*/  ISETP.NE.AND P0, PT, R0, 0x2, PT ;  /* 0x000000020000780c */ /* 0x000fc80003f05270 */
[----:B------:R-:W-:Y:S02]  /*19dc0*/  SEL R2, RZ, 0x1, P0 ;  /* 0x00000001ff027807 */ /* 0x000fe40000000000 */
[----:B------:R-:W-:Y:S02]  /*19dd0*/  SEL R0, R0, RZ, P0 ;  /* 0x000000ff00007207 */ /* 0x000fe40000000000 */
[----:B---3--:R-:W-:-:S03]  /*19de0*/  LOP3.LUT R4, R4, R2, RZ, 0x3c, !PT ;  /* 0x0000000204047212 */ /* 0x008fc600078e3cff */
[----:B------:R1:W-:Y:S04]  /*19df0*/  STL [R1+0x10], R0 ;  /* 0x0000100001007387 */ /* 0x0003e80000100800 */
[----:B------:R1:W-:Y:S02]  /*19e00*/  STL [R1+0x14], R4 ;  /* 0x0000140401007387 */ /* 0x0003e40000100800 */
.L_x_1274:
[----:B------:R-:W-:Y:S05]  /*19e10*/  BSYNC B7 ;  /* 0x0000000000077941 */ /* 0x000fea0003800000 */
.L_x_1272:
[----:B------:R-:W-:-:S13]  /*19e20*/  LOP3.LUT P0, RZ, R18, 0x2, RZ, 0xc0, !PT ;  /* 0x0000000212ff7812 */ /* 0x000fda000780c0ff */
[----:B------:R-:W-:Y:S05]  /*19e30*/  @!P0 BRA `(.L_x_1361) ;  /* 0x00000000002c8947 */ /* 0x000fea0003800000 */
[----:B------:R-:W-:Y:S05]  /*19e40*/  WARPSYNC.ALL ;  /* 0x0000000000007948 */ /* 0x000fea0003800000 */
[----:B------:R-:W4:Y:S08]  /*19e50*/  S2UR UR5, SR_CgaCtaId ;  /* 0x00000000000579c3 */ /* 0x000f300000008800 */
[----:B------:R-:W-:Y:S06]  /*19e60*/  BAR.SYNC.DEFER_BLOCKING 0x5, 0x180 ;  /* 0x0146000000007b1d */ /* 0x000fec0000010000 */
[----:B------:R-:W-:-:S02]  /*19e70*/  UMOV UR4, 0x400 ;  /* 0x0000040000047882 */ /* 0x000fc40000000000 */
[----:B----4-:R-:W-:-:S06]  /*19e80*/  ULEA UR4, UR5, UR4, 0x18 ;  /* 0x0000000405047291 */ /* 0x010fcc000f8ec03f */
[----:B------:R-:W-:-:S05]  /*19e90*/  IMAD.U32 R19, RZ, RZ, UR4 ;  /* 0x00000004ff137e24 */ /* 0x000fca000f8e00ff */
[----:B01----:R-:W0:Y:S04]  /*19ea0*/  LDS.128 R4, [R19+0x308d0] ;  /* 0x0308d00013047984 */ /* 0x003e280000000c00 */
[----:B0-----:R0:W-:Y:S04]  /*19eb0*/  STL.64 [R1], R4 ;  /* 0x0000000401007387 */ /* 0x0011e80000100a00 */
[----:B------:R0:W-:Y:S01]  /*19ec0*/  STL.64 [R1+0x8], R6 ;  /* 0x0000080601007387 */ /* 0x0001e20000100a00 */
[----:B------:R-:W-:Y:S06]  /*19ed0*/  BAR.ARV 0x4, 0x180 ;  /* 0x0106000000007b1d */ /* 0x000fec0000002000 */
[----:B------:R-:W-:Y:S05]  /*19ee0*/  BRA `(.L_x_1362) ;  /* 0x00000010003c7947 */ /* 0x000fea0003800000 */
.L_x_1361:
[----:B------:R-:W4:Y:S01]  /*19ef0*/  S2R R16, SR_TID.X ;  /* 0x0000000000107919 */ /* 0x000f220000002100 */
[----:B------:R-:W-:Y:S01]  /*19f00*/  UMOV UR4, 0xffffffff ;  /* 0xffffffff00047882 */ /* 0x000fe20000000000 */
[----:B----4-:R-:W-:-:S04]  /*19f10*/  LOP3.LUT R16, R16, 0x1f, RZ, 0xc0, !PT ;  /* 0x0000001f10107812 */ /* 0x010fc800078ec0ff */
        /* <DEDUP_REMOVED lines=10> */
[----:B------:R-:W1:Y:S01]  /*19fc0*/  @!P1 LDC.64 R4, c[0x0][0xc78] ;  /* 0x00031e00ff049b82 */ /* 0x000e620000000a00 */
[----:B0-----:R-:W-:-:S05]  /*19fd0*/  @!P1 IMAD.WIDE R2, R0, 0x4, R2 ;  /* 0x0000000400029825 */ /* 0x001fca00078e0202 */
[----:B------:R1:W3:Y:S02]  /*19fe0*/  @!P1 LDG.E R6, desc[UR6][R2.64] ;  /* 0x0000000602069981 */ /* 0x0002e4000c1e1900 */
[----:B-1----:R-:W-:-:S06]  /*19ff0*/  @!P1 IMAD.WIDE R2, R0, 0x4, R4 ;  /* 0x0000000400029825 */ /* 0x002fcc00078e0204 */
[----:B------:R-:W4:Y:S01]  /*1a000*/  @!P1 LDG.E R2, desc[UR6][R2.64] ;  /* 0x0000000602029981 */ /* 0x000f22000c1e1900 */
[----:B------:R-:W-:Y:S01]  /*1a010*/  IMAD.MOV.U32 R5, RZ, RZ, RZ ;  /* 0x000000ffff057224 */ /* 0x000fe200078e00ff */
[C---:B------:R-:W-:Y:S02]  /*1a020*/  ISETP.GE.U32.AND P2, PT, R16.reuse, 0x2, PT ;  /* 0x000000021000780c */ /* 0x040fe40003f46070 */
[C---:B------:R-:W-:Y:S01]  /*1a030*/  ISETP.GE.U32.AND P3, PT, R16.reuse, 0x4, PT ;  /* 0x000000041000780c */ /* 0x040fe20003f66070 */
[----:B------:R-:W-:Y:S01]  /*1a040*/  SHFL.IDX PT, R0, R8, RZ, 0x1f ;  /* 0x00001fff08007589 */ /* 0x000fe200000e0000 */
[C---:B------:R-:W-:Y:S02]  /*1a050*/  ISETP.GE.U32.AND P4, PT, R16.reuse, 0x8, PT ;  /* 0x000000081000780c */ /* 0x040fe40003f86070 */
[----:B------:R-:W-:Y:S01]  /*1a060*/  ISETP.GE.U32.AND P5, PT, R16, 0x10, PT ;  /* 0x000000101000780c */ /* 0x000fe20003fa6070 */
[----:B---3--:R-:W-:Y:S01]  /*1a070*/  @!P1 IMAD.MOV.U32 R5, RZ, RZ, R6 ;  /* 0x000000ffff059224 */ /* 0x008fe200078e0006 */
[----:B------:R-:W-:-:S02]  /*1a080*/  CS2R R6, SRZ ;  /* 0x0000000000067805 */ /* 0x000fc4000001ff00 */
[----:B----4-:R-:W-:Y:S01]  /*1a090*/  @!P1 IMAD.MOV.U32 R7, RZ, RZ, R2 ;  /* 0x000000ffff079224 */ /* 0x010fe200078e0002 */
[----:B------:R-:W-:-:S03]  /*1a0a0*/  ISETP.NE.AND P1, PT, R16, RZ, PT ;  /* 0x000000ff1000720c */ /* 0x000fc60003f25270 */
[----:B------:R-:W-:-:S05]  /*1a0b0*/  IMAD R2, R7, R5, RZ ;  /* 0x0000000507027224 */ /* 0x000fca00078e02ff */
[----:B------:R-:W0:Y:S02]  /*1a0c0*/  SHFL.UP PT, R3, R2, 0x1, RZ ;  /* 0x0420000002037989 */ /* 0x000e2400000e00ff */
[----:B0-----:R-:W-:-:S05]  /*1a0d0*/  SEL R9, R3, RZ, P1 ;  /* 0x000000ff03097207 */ /* 0x001fca0000800000 */
[----:B------:R-:W-:Y:S02]  /*1a0e0*/  IMAD.IADD R2, R2, 0x1, R9 ;  /* 0x0000000102027824 */ /* 0x000fe400078e0209 */
[----:B------:R-:W-:Y:S04]  /*1a0f0*/  SHFL.IDX PT, R9, R8, 0x1, 0x1f ;  /* 0x00201f0008097f89 */ /* 0x000fe800000e0000 */
        /* <DEDUP_REMOVED lines=12> */
[----:B--2---:R0:W1:Y:S02]  /*1a1c0*/  SHFL.IDX PT, R10, R2, 0x1f, 0x1f ;  /* 0x03e01f00020a7f89 */ /* 0x00406400000e0000 */
.L_x_1429:
[----:B------:R-:W-:Y:S02]  /*1a1d0*/  ULDC UR4, c[0x0][0xc38] ;  /* 0x00030e0000047ab9 */ /* 0x000fe40000000800 */
[----:B------:R-:W-:-:S04]  /*1a1e0*/  IMAD.U32 R8, RZ, RZ, UR4 ;  /* 0x00000004ff087e24 */ /* 0x000fc8000f8e00ff */
[----:B-1----:R-:W-:-:S04]  /*1a1f0*/  IMAD R10, R10, R8, RZ ;  /* 0x000000080a0a7224 */ /* 0x002fc800078e02ff */
[----:B------:R-:W-:-:S05]  /*1a200*/  IMAD.IADD R4, R9, 0x1, R10 ;  /* 0x0000000109047824 */ /* 0x000fca00078e020a */
[----:B------:R-:W-:-:S13]  /*1a210*/  ISETP.GT.AND P6, PT, R4, R0, PT ;  /* 0x000000000400720c */ /* 0x000fda0003fc4270 */
[----:B------:R-:W-:Y:S05]  /*1a220*/  @P6 BRA `(.L_x_1364) ;  /* 0x0000000000b06947 */ /* 0x000fea0003800000 */
.L_x_1367:
        /* <DEDUP_REMOVED lines=38> */
.L_x_1437:
[----:B------:R-:W-:Y:S02]  /*1a490*/  ULDC UR4, c[0x0][0xc38] ;  /* 0x00030e0000047ab9 */ /* 0x000fe40000000800 */
[----:B------:R-:W-:-:S04]  /*1a4a0*/  IMAD.U32 R8, RZ, RZ, UR4 ;  /* 0x00000004ff087e24 */ /* 0x000fc8000f8e00ff */
[----:B-1----:R-:W-:-:S04]  /*1a4b0*/  IMAD R10, R10, R8, RZ ;  /* 0x000000080a0a7224 */ /* 0x002fc800078e02ff */
[----:B------:R-:W-:-:S05]  /*1a4c0*/  IMAD.IADD R4, R10, 0x1, R4 ;  /* 0x000000010a047824 */ /* 0x000fca00078e0204 */
[----:B------:R-:W-:-:S13]  /*1a4d0*/  ISETP.GT.AND P6, PT, R4, R0, PT ;  /* 0x000000000400720c */ /* 0x000fda0003fc4270 */
[----:B------:R-:W-:Y:S05]  /*1a4e0*/  @!P6 BRA `(.L_x_1367) ;  /* 0xfffffffc0050e947 */ /* 0x000fea000383ffff */
.L_x_1364:
[----:B------:R-:W-:Y:S01]  /*1a4f0*/  IMAD.IADD R10, R4, 0x1, -R10 ;  /* 0x00000001040a7824 */ /* 0x000fe200078e0a0a */
[----:B------:R-:W-:-:S03]  /*1a500*/  UMOV UR4, 0xffffffff ;  /* 0xffffffff00047882 */ /* 0x000fc60000000000 */
[----:B------:R-:W-:-:S05]  /*1a510*/  IMAD R3, R2, R8, R10 ;  /* 0x0000000802037224 */ /* 0x000fca00078e020a */
[----:B------:R-:W-:Y:S01]  /*1a520*/  ISETP.GT.AND P6, PT, R3, R0, PT ;  /* 0x000000000300720c */ /* 0x000fe20003fc4270 */
[----:B------:R-:W-:-:S12]  /*1a530*/  BRA.DIV UR4, `(.L_x_1368) ;  /* 0x0000002a04c87947 */ /* 0x000fd8000b800000 */
[----:B------:R-:W2:Y:S01]  /*1a540*/  LDL.LU R11, [R1+0xc] ;  /* 0x00000c00010b7983 */ /* 0x000ea20000300800 */
[----:B------:R-:W-:-:S04]  /*1a550*/  VOTE.ANY R3, PT, !P6 ;  /* 0x0000000000037806 */ /* 0x000fc800070e0100 */
[----:B------:R-:W1:Y:S02]  /*1a560*/  POPC R9, R3 ;  /* 0x0000000300097309 */ /* 0x000e640000000000 */
[----:B-1----:R2:W1:Y:S04]  /*1a570*/  SHFL.IDX PT, R4, R5, R9, 0x1f ;  /* 0x00001f0905047589 */ /* 0x00246800000e0000 */
[----:B------:R3:W4:Y:S01]  /*1a580*/  SHFL.IDX PT, R7, R7, R9, 0x1f ;  /* 0x00001f0907077589 */ /* 0x00072200000e0000 */
[----:B--2---:R-:W-:-:S05]  /*1a590*/  IMAD.IADD R5, R9, 0x1, R11 ;  /* 0x0000000109057824 */ /* 0x004fca00078e020b */
[----:B-1--4-:R3:W-:Y:S02]  /*1a5a0*/  STL [R1+0xc], R5 ;  /* 0x00000c0501007387 */ /* 0x0127e40000100800 */
.L_x_1442:
[----:B------:R-:W-:-:S13]  /*1a5b0*/  ISETP.NE.AND P0, PT, R3, RZ, PT ;  /* 0x000000ff0300720c */ /* 0x000fda0003f05270 */
[----:B------:R-:W-:Y:S05]  /*1a5c0*/  @!P0 BRA `(.L_x_1369) ;  /* 0x0000000000148947 */ /* 0x000fea0003800000 */
[----:B------:R-:W-:Y:S01]  /*1a5d0*/  UMOV UR4, 0xffffffff ;  /* 0xffffffff00047882 */ /* 0x000fe20000000000 */
[----:B---3--:R-:W-:Y:S02]  /*1a5e0*/  VIADD R9, R9, 0xffffffff ;  /* 0xffffffff09097836 */ /* 0x008fe40000000000 */
[----:B------:R-:W-:Y:S05]  /*1a5f0*/  BRA.DIV UR4, `(.L_x_1370) ;  /* 0x0000002e04007947 */ /* 0x000fea000b800000 */
[----:B0-----:R0:W1:Y:S02]  /*1a600*/  SHFL.IDX PT, R2, R2, R9, 0x1f ;  /* 0x00001f0902027589 */ /* 0x00106400000e0000 */
.L_x_1445:
[----:B-1----:R-:W-:-:S07]  /*1a610*/  IMAD.MOV.U32 R6, RZ, RZ, R2 ;  /* 0x000000ffff067224 */ /* 0x002fce00078e0002 */
.L_x_1369:
[----:B0-----:R-:W-:Y:S01]  /*1a620*/  IMAD R2, R6, R8, R10 ;  /* 0x0000000806027224 */ /* 0x001fe200078e020a */
[----:B------:R-:W-:-:S03]  /*1a630*/  ISETP.NE.AND P0, PT, R7, 0x1, PT ;  /* 0x000000010700780c */ /* 0x000fc60003f05270 */
[----:B------:R-:W-:Y:S01]  /*1a640*/  IMAD.IADD R0, R0, 0x1, -R2 ;  /* 0x0000000100007824 */ /* 0x000fe200078e0a02 */
[----:B------:R0:W-:Y:S09]  /*1a650*/  STL [R1], R2 ;  /* 0x0000000201007387 */ /* 0x0001f20000100800 */
[----:B------:R-:W-:Y:S05]  /*1a660*/  @!P0 BRA `(.L_x_1371) ;  /* 0x0000000000e48947 */ /* 0x000fea0003800000 */
[----:B---3--:R-:W-:-:S04]  /*1a670*/  IABS R5, R4 ;  /* 0x0000000400057213 */ /* 0x008fc80000000000 */
[----:B0-----:R-:W0:Y:S08]  /*1a680*/  I2F.RP R2, R5 ;  /* 0x0000000500027306 */ /* 0x001e300000209400 */
[----:B0-----:R-:W0:Y:S02]  /*1a690*/  MUFU.RCP R2, R2 ;  /* 0x0000000200027308 */ /* 0x001e240000001000 */
[----:B0-----:R-:W-:-:S06]  /*1a6a0*/  VIADD R2, R2, 0xffffffe ;  /* 0x0ffffffe02027836 */ /* 0x001fcc0000000000 */
[----:B------:R-:W0:Y:S02]  /*1a6b0*/  F2I.FTZ.U32.TRUNC.NTZ R3, R2 ;  /* 0x0000000200037305 */ /* 0x000e24000021f000 */
[----:B0-----:R-:W-:-:S04]  /*1a6c0*/  IMAD.MOV R2, RZ, RZ, -R3 ;  /* 0x000000ffff027224 */ /* 0x001fc800078e0a03 */
[----:B------:R-:W-:Y:S02]  /*1a6d0*/  IMAD R8, R2, R5, RZ ;  /* 0x0000000502087224 */ /* 0x000fe400078e02ff */
[----:B------:R-:W-:-:S04]  /*1a6e0*/  IMAD.MOV.U32 R2, RZ, RZ, RZ ;  /* 0x000000ffff027224 */ /* 0x000fc800078e00ff */
[----:B------:R-:W-:Y:S01]  /*1a6f0*/  IMAD.HI.U32 R8, R3, R8, R2 ;  /* 0x0000000803087227 */ /* 0x000fe200078e0002 */
[----:B------:R-:W-:Y:S02]  /*1a700*/  IABS R2, R0 ;  /* 0x0000000000027213 */ /* 0x000fe40000000000 */
[----:B------:R-:W-:-:S03]  /*1a710*/  IABS R3, R4 ;  /* 0x0000000400037213 */ /* 0x000fc60000000000 */
[----:B------:R-:W-:-:S04]  /*1a720*/  IMAD.HI.U32 R8, R8, R2, RZ ;  /* 0x0000000208087227 */ /* 0x000fc800078e00ff */
[----:B------:R-:W-:-:S04]  /*1a730*/  IMAD.MOV R3, RZ, RZ, -R3 ;  /* 0x000000ffff037224 */ /* 0x000fc800078e0a03 */
[----:B------:R-:W-:-:S05]  /*1a740*/  IMAD R2, R8, R3, R2 ;  /* 0x0000000308027224 */ /* 0x000fca00078e0202 */
[----:B------:R-:W-:-:S13]  /*1a750*/  ISETP.GT.U32.AND P1, PT, R5, R2, PT ;  /* 0x000000020500720c */ /* 0x000fda0003f24070 */
[----:B------:R-:W-:Y:S02]  /*1a760*/  @!P1 IMAD.IADD R2, R2, 0x1, -R5 ;  /* 0x0000000102029824 */ /* 0x000fe400078e0a05 */
[----:B------:R-:W-:Y:S01]  /*1a770*/  @!P1 VIADD R8, R8, 0x1 ;  /* 0x0000000108089836 */ /* 0x000fe20000000000 */
[----:B------:R-:W-:Y:S02]  /*1a780*/  ISETP.NE.AND P1, PT, R4, RZ, PT ;  /* 0x000000ff0400720c */ /* 0x000fe40003f25270 */
[----:B------:R-:W-:Y:S02]  /*1a790*/  ISETP.GE.U32.AND P0, PT, R2, R5, PT ;  /* 0x000000050200720c */ /* 0x000fe40003f06070 */
[----:B------:R-:W-:-:S04]  /*1a7a0*/  IABS R5, R7 ;  /* 0x0000000700057213 */ /* 0x000fc80000000000 */
        /* <DEDUP_REMOVED lines=9> */
[----:B------:R-:W-:-:S03]  /*1a840*/  LOP3.LUT R2, R0, R4, RZ, 0x3c, !PT ;  /* 0x0000000400027212 */ /* 0x000fc600078e3cff */
[----:B------:R-:W-:Y:S01]  /*1a850*/  IMAD.MOV.U32 R3, RZ, RZ, R8 ;  /* 0x000000ffff037224 */ /* 0x000fe200078e0008 */
[----:B------:R-:W-:Y:S02]  /*1a860*/  ISETP.GE.AND P2, PT, R2, RZ, PT ;  /* 0x000000ff0200720c */ /* 0x000fe40003f46270 */
[----:B------:R-:W-:-:S05]  /*1a870*/  IABS R8, R7 ;  /* 0x0000000700087213 */ /* 0x000fca0000000000 */
[----:B------:R-:W-:-:S06]  /*1a880*/  IMAD.MOV R8, RZ, RZ, -R8 ;  /* 0x000000ffff087224 */ /* 0x000fcc00078e0a08 */
        /* <DEDUP_REMOVED lines=9> */
[----:B------:R-:W-:Y:S01]  /*1a920*/  ISETP.GE.U32.AND P0, PT, R2, R5, PT ;  /* 0x000000050200720c */ /* 0x000fe20003f06070 */
[----:B------:R-:W-:-:S04]  /*1a930*/  IMAD.MOV R2, RZ, RZ, -R3 ;  /* 0x000000ffff027224 */ /* 0x000fc800078e0a03 */
[----:B------:R-:W-:Y:S01]  /*1a940*/  IMAD R0, R4, R2, R0 ;  /* 0x0000000204007224 */ /* 0x000fe200078e0200 */
[----:B------:R-:W-:-:S04]  /*1a950*/  LOP3.LUT R2, R3, R7, RZ, 0x3c, !PT ;  /* 0x0000000703027212 */ /* 0x000fc800078e3cff */
[----:B------:R-:W-:-:S03]  /*1a960*/  ISETP.GE.AND P2, PT, R2, RZ, PT ;  /* 0x000000ff0200720c */ /* 0x000fc60003f46270 */
[----:B------:R-:W-:-:S10]  /*1a970*/  @P0 VIADD R6, R6, 0x1 ;  /* 0x0000000106060836 */ /* 0x000fd40000000000 */
[----:B------:R-:W-:Y:S01]  /*1a980*/  @!P2 IMAD.MOV R6, RZ, RZ, -R6 ;  /* 0x000000ffff06a224 */ /* 0x000fe200078e0a06 */
[----:B------:R-:W-:-:S05]  /*1a990*/  @!P1 LOP3.LUT R6, RZ, R7, RZ, 0x33, !PT ;  /* 0x00000007ff069212 */ /* 0x000fca00078e33ff */
[----:B------:R-:W-:-:S04]  /*1a9a0*/  IMAD.MOV R2, RZ, RZ, -R6 ;  /* 0x000000ffff027224 */ /* 0x000fc800078e0a06 */
[C---:B------:R-:W-:Y:S02]  /*1a9b0*/  IMAD R2, R7.reuse, R2, R3 ;  /* 0x0000000207027224 */ /* 0x040fe400078e0203 */
[----:B------:R-:W-:-:S04]  /*1a9c0*/  IMAD R7, R7, 0x1000000, R6 ;  /* 0x0100000007077824 */ /* 0x000fc800078e0206 */
[----:B------:R-:W-:-:S05]  /*1a9d0*/  IMAD R2, R2, 0x10000, R7 ;  /* 0x0001000002027824 */ /* 0x000fca00078e0207 */
[----:B------:R0:W-:Y:S01]  /*1a9e0*/  STL [R1+0x8], R2 ;  /* 0x0000080201007387 */ /* 0x0001e20000100800 */
[----:B------:R-:W-:Y:S05]  /*1a9f0*/  BRA `(.L_x_1372) ;  /* 0x0000000400007947 */ /* 0x000fea0003800000 */
.L_x_1371:
[----:B---3--:R-:W2:Y:S01]  /*1aa00*/  LDL R5, [R1+0xc] ;  /* 0x00000c0001057983 */ /* 0x008ea20000100800 */
[----:B0-----:R-:W2:Y:S01]  /*1aa10*/  LDC.64 R2, c[0x0][0xc90] ;  /* 0x00032400ff027b82 */ /* 0x001ea20000000a00 */
[----:B------:R-:W-:Y:S01]  /*1aa20*/  ULDC.64 UR4, c[0x0][0x208] ;  /* 0x0000820000047ab9 */ /* 0x000fe20000000a00 */
[----:B--2---:R-:W-:-:S05]  /*1aa30*/  IMAD.WIDE R2, R5, 0x4, R2 ;  /* 0x0000000405027825 */ /* 0x004fca00078e0202 */
[----:B------:R-:W2:Y:S02]  /*1aa40*/  LDG.E R6, desc[UR4][R2.64] ;  /* 0x0000000402067981 */ /* 0x000ea4000c1e1900 */
[----:B--2---:R-:W-:-:S05]  /*1aa50*/  IMAD R5, R4, R6, RZ ;  /* 0x0000000604057224 */ /* 0x004fca00078e02ff */
[----:B------:R-:W-:-:S04]  /*1aa60*/  IABS R7, R5 ;  /* 0x0000000500077213 */ /* 0x000fc80000000000 */
[----:B------:R-:W0:Y:S08]  /*1aa70*/  I2F.RP R2, R7 ;  /* 0x0000000700027306 */ /* 0x000e300000209400 */
        /* <DEDUP_REMOVED lines=22> */
[----:B------:R-:W-:Y:S02]  /*1abe0*/  IMAD R7, R6, R2, RZ ;  /* 0x0000000206077224 */ /* 0x000fe400078e02ff */
[----:B------:R-:W-:Y:S02]  /*1abf0*/  IMAD.MOV R2, RZ, RZ, -R2 ;  /* 0x000000ffff027224 */ /* 0x000fe400078e0a02 */
[----:B------:R-:W-:Y:S02]  /*1ac00*/  IMAD.MOV R3, RZ, RZ, -R7 ;  /* 0x000000ffff037224 */ /* 0x000fe400078e0a07 */
[----:B------:R-:W-:-:S03]  /*1ac10*/  IMAD R0, R5, R2, R0 ;  /* 0x0000000205007224 */ /* 0x000fc600078e0200 */
[----:B------:R-:W-:Y:S02]  /*1ac20*/  VIADDMNMX R6, R3, R8, R6, PT ;  /* 0x0000000803067246 */ /* 0x000fe40003800106 */
[----:B------:R-:W-:Y:S02]  /*1ac30*/  IADD3 R7, R7, 0x1000000, R0 ;  /* 0x0100000007077810 */ /* 0x000fe40007ffe000 */
        /* <DEDUP_REMOVED lines=25> */
[----:B------:R-:W-:Y:S02]  /*1add0*/  IMAD R3, R2, R6, R7 ;  /* 0x0000000602037224 */ /* 0x000fe400078e0207 */
[----:B------:R-:W-:-:S03]  /*1ade0*/  IMAD.MOV.U32 R0, RZ, RZ, R2 ;  /* 0x000000ffff007224 */ /* 0x000fc600078e0002 */
[----:B------:R1:W-:Y:S04]  /*1adf0*/  STL [R1+0x8], R3 ;  /* 0x0000080301007387 */ /* 0x0003e80000100800 */
.L_x_1372:
[----:B-1----:R-:W-:-:S05]  /*1ae00*/  LOP3.LUT R3, RZ, R0, RZ, 0x33, !PT ;  /* 0x00000000ff037212 */ /* 0x002fca00078e33ff */
[----:B------:R-:W-:-:S05]  /*1ae10*/  IMAD.IADD R0, R4, 0x1, R3 ;  /* 0x0000000104007824 */ /* 0x000fca00078e0203 */
[----:B------:R2:W-:Y:S01]  /*1ae20*/  STL [R1+0x4], R0 ;  /* 0x0000040001007387 */ /* 0x0005e20000100800 */
[----:B------:R-:W-:Y:S05]  /*1ae30*/  BRA `(.L_x_1373) ;  /* 0x0000000000287947 */ /* 0x000fea0003800000 */
.L_x_1365:
        /* <DEDUP_REMOVED lines=10> */
.L_x_1373:
[----:B-1----:R-:W3:Y:S04]  /*1aee0*/  LDL R3, [R1+0x8] ;  /* 0x0000080001037983 */ /* 0x002ee80000100800 */
[----:B0-----:R-:W4:Y:S04]  /*1aef0*/  LDL R2, [R1+0xc] ;  /* 0x00000c0001027983 */ /* 0x001f280000100800 */
[----:B------:R-:W5:Y:S04]  /*1af00*/  LDL R5, [R1+0x4] ;  /* 0x0000040001057983 */ /* 0x000f680000100800 */
[----:B------:R-:W5:Y:S01]  /*1af10*/  LDL R4, [R1] ;  /* 0x0000000001047983 */ /* 0x000f620000100800 */
[----:B--2---:R-:W0:Y:S01]  /*1af20*/  S2R R0, SR_TID.X ;  /* 0x0000000000007919 */ /* 0x004e220000002100 */
[----:B------:R-:W-:Y:S05]  /*1af30*/  WARPSYNC.ALL ;  /* 0x0000000000007948 */ /* 0x000fea0003800000 */
[----:B0-----:R-:W-:Y:S01]  /*1af40*/  LOP3.LUT R0, R0, 0x1f, RZ, 0xc0, !PT ;  /* 0x0000001f00007812 */ /* 0x001fe200078ec0ff */
[----:B------:R-:W-:Y:S03]  /*1af50*/  BAR.SYNC.DEFER_BLOCKING 0x4, 0x180 ;  /* 0x0106000000007b1d */ /* 0x000fe60000010000 */
[----:B------:R-:W-:-:S13]  /*1af60*/  ISETP.NE.AND P0, PT, R0, RZ, PT ;  /* 0x000000ff0000720c */ /* 0x000fda0003f05270 */
[----:B------:R-:W-:Y:S01]  /*1af70*/  @!P0 MOV R0, 0x400 ;  /* 0x0000040000008802 */ /* 0x000fe20000000f00 */
[----:B---3--:R-:W-:Y:S02]  /*1af80*/  IMAD.MOV.U32 R6, RZ, RZ, R3 ;  /* 0x000000ffff067224 */ /* 0x008fe400078e0003 */
[----:B------:R-:W0:Y:S01]  /*1af90*/  @!P0 S2R R3, SR_CgaCtaId ;  /* 0x0000000000038919 */ /* 0x000e220000008800 */
[----:B----4-:R-:W-:Y:S01]  /*1afa0*/  IMAD.MOV.U32 R7, RZ, RZ, R2 ;  /* 0x000000ffff077224 */ /* 0x010fe200078e0002 */
[----:B0-----:R-:W-:-:S05]  /*1afb0*/  @!P0 LEA R19, R3, R0, 0x18 ;  /* 0x0000000003138211 */ /* 0x001fca00078ec0ff */
[----:B-----5:R1:W-:Y:S01]  /*1afc0*/  @!P0 STS.128 [R19+0x308d0], R4 ;  /* 0x0308d00413008388 */ /* 0x0203e20000000c00 */
[----:B------:R-:W-:Y:S06]  /*1afd0*/  BAR.ARV 0x5, 0x180 ;  /* 0x0146000000007b1d */ /* 0x000fec0000002000 */
.L_x_1362:
[----:B---3--:R-:W3:Y:S01]  /*1afe0*/  LDL R0, [R1+0xc] ;  /* 0x00000c0001007983 */ /* 0x008ee20000100800 */
[----:B------:R-:W-:Y:S02]  /*1aff0*/  ULDC UR4, c[0x0][0xc3c] ;  /* 0x00030f0000047ab9 */ /* 0x000fe40000000800 */
[----:B---3--:R-:W-:-:S13]  /*1b000*/  ISETP.GE.AND P0, PT, R0, UR4, PT ;  /* 0x0000000400007c0c */ /* 0x008fda000bf06270 */
[----:B------:R-:W-:Y:S05]  /*1b010*/  @!P0 BRA `(.L_x_1374) ;  /* 0xffffff9c00048947 */ /* 0x000fea000383ffff */
[----:B------:R-:W-:Y:S05]  /*1b020*/  BSYNC B8 ;  /* 0x0000000000087941 */ /* 0x000fea0003800000 */
.L_x_1258:
[----:B----4-:R-:W4:Y:S01]  /*1b030*/  LDL.LU R0, [R1+0x50] ;  /* 0x0000500001007983 */ /* 0x010f220000300800 */
[----:B------:R-:W-:Y:S01]  /*1b040*/  BSSY B0, `(.L_x_1375) ;  /* 0x000000b000007945 */ /* 0x000fe20003800000 */
[----:B01----:R-:W0:Y:S01]  /*1b050*/  S2R R5, SR_CgaCtaId ;  /* 0x0000000000057919 */ /* 0x003e220000008800 */
[----:B----4-:R-:W-:-:S05]  /*1b060*/  VIADD R0, R0, 0x1 ;  /* 0x0000000100007836 */ /* 0x010fca0000000000 */
        /* <DEDUP_REMOVED lines=8> */
.L_x_1446:
[----:B------:R-:W-:Y:S05]  /*1b0f0*/  BSYNC B0 ;  /* 0x0000000000007941 */ /* 0x000fea0003800000 */
.L_x_1375:
[----:B------:R-:W-:-:S03]  /*1b100*/  UMOV UR4, 0xffffffff ;  /* 0xffffffff00047882 */ /* 0x000fc60000000000 */
[----:B------:R-:W-:Y:S05]  /*1b110*/  BRA.DIV UR4, `(.L_x_1377) ;  /* 0x0000002204787947 */ /* 0x000fea000b800000 */
[----:B------:R-:W1:Y:S02]  /*1b120*/  S2R R2, SR_TID.X ;  /* 0x0000000000027919 */ /* 0x000e640000002100 */
[----:B-1----:R-:W-:-:S04]  /*1b130*/  SHF.R.U32.HI R2, RZ, 0x5, R2 ;  /* 0x00000005ff027819 */ /* 0x002fc80000011602 */
[----:B------:R-:W-:-:S05]  /*1b140*/  LOP3.LUT R2, R2, 0x3, RZ, 0xc0, !PT ;  /* 0x0000000302027812 */ /* 0x000fca00078ec0ff */
[----:B------:R1:W4:Y:S02]  /*1b150*/  SHFL.IDX PT, R14, R2, RZ, 0x1f ;  /* 0x00001fff020e7589 */ /* 0x00032400000e0000 */
.L_x_1449:
[----:B----4-:R-:W-:Y:S01]  /*1b160*/  ISETP.NE.AND P0, PT, R14, RZ, PT ;  /* 0x000000ff0e00720c */ /* 0x010fe20003f05270 */
[----:B------:R-:W-:-:S12]  /*1b170*/  BSSY B0, `(.L_x_1378) ;  /* 0x0000029000007945 */ /* 0x000fd80003800000 */
[----:B------:R-:W-:Y:S05]  /*1b180*/  @P0 BRA `(.L_x_1379) ;  /* 0x00000000009c0947 */ /* 0x000fea0003800000 */
[----:B------:R-:W-:-:S03]  /*1b190*/  UMOV UR4, 0xffffffff ;  /* 0xffffffff00047882 */ /* 0x000fc60000000000 */
[----:B------:R-:W-:Y:S05]  /*1b1a0*/  BRA.DIV UR4, `(.L_x_1380) ;  /* 0x0000002204887947 */ /* 0x000fea000b800000 */
[----:B------:R-:W-:-:S13]  /*1b1b0*/  ELECT P6, URZ, PT ;  /* 0x00000000003f782f */ /* 0x000fda00038c0000 */
.L_x_1452:
[----:B------:R-:W-:Y:S05]  /*1b1c0*/  @!P6 BRA `(.L_x_1379) ;  /* 0x00000000008ce947 */ /* 0x000fea0003800000 */
[----:B-1----:R-:W4:Y:S02]  /*1b1d0*/  LDL R2, [R1+0x5c] ;  /* 0x00005c0001027983 */ /* 0x002f240000100800 */
[----:B----4-:R-:W-:-:S13]  /*1b1e0*/  R2UR UR4, R2 ;  /* 0x00000000020472ca */ /* 0x010fda00000e0000 */
[----:B------:R-:W-:-:S06]  /*1b1f0*/  ULOP3.LUT UR4, UR4, 0x2, URZ, 0xfc, !UPT ;  /* 0x0000000204047892 */ /* 0x000fcc000f8efc3f */
[----:B------:R-:W-:-:S05]  /*1b200*/  IMAD.U32 R2, RZ, RZ, UR4 ;  /* 0x00000004ff027e24 */ /* 0x000fca000f8e00ff */
[----:B------:R-:W-:-:S13]  /*1b210*/  ISETP.NE.AND P2, PT, R2, 0x3, PT ;  /* 0x000000030200780c */ /* 0x000fda0003f45270 */
[----:B------:R-:W-:Y:S05]  /*1b220*/  @!P2 BRA `(.L_x_1381) ;  /* 0x000000000004a947 */ /* 0x000fea0003800000 */
[----:B------:R-:W-:Y:S01]  /*1b230*/  BPT.TRAP 0x1 ;  /* 0x000000040000795c */ /* 0x000fe20000300000 */
.L_x_1381:
[----:B0-----:R-:W4:Y:S04]  /*1b240*/  LDL R3, [R1+0x10] ;  /* 0x0000100001037983 */ /* 0x001f280000100800 */
[----:B------:R-:W5:Y:S01]  /*1b250*/  LDL.LU R7, [R1+0x14] ;  /* 0x0000140001077983 */ /* 0x000f620000300800 */
[----:B------:R-:W-:-:S04]  /*1b260*/  VIADD R2, R0, 0x30840 ;  /* 0x0003084000027836 */ /* 0x000fc80000000000 */
[C---:B----4-:R-:W-:Y:S02]  /*1b270*/  IMAD R6, R3.reuse, 0x8, R2 ;  /* 0x0000000803067824 */ /* 0x050fe400078e0202 */
[----:B------:R-:W-:Y:S01]  /*1b280*/  VIADD R3, R3, 0x1 ;  /* 0x0000000103037836 */ /* 0x000fe20000000000 */
[----:B-----5:R-:W-:-:S04]  /*1b290*/  SHF.L.U32 R5, R7, 0x1f, RZ ;  /* 0x0000001f07057819 */ /* 0x020fc800000006ff */
        /* <DEDUP_REMOVED lines=8> */
.L_x_1453:
[----:B------:R-:W1:Y:S02]  /*1b320*/  SYNCS.PHASECHK.TRANS64.TRYWAIT P0, [R7+URZ], R2 ;  /* 0x00000002070075a7 */ /* 0x000e64000800017f */
[----:B-1----:R-:W-:Y:S05]  /*1b330*/  @!P0 BRA `(.L_x_1383) ;  /* 0x0000002000588947 */ /* 0x002fea0003800000 */
.L_x_1454:
[----:B------:R-:W-:Y:S05]  /*1b340*/  @!P2 BRA `(.L_x_1384) ;  /* 0x000000000004a947 */ /* 0x000fea0003800000 */
[----:B------:R-:W-:Y:S01]  /*1b350*/  BPT.TRAP 0x1 ;  /* 0x000000040000795c */ /* 0x000fe20000300000 */
.L_x_1384:
[----:B------:R-:W4:Y:S01]  /*1b360*/  LDL.LU R4, [R1+0x10] ;  /* 0x0000100001047983 */ /* 0x000f220000300800 */
[----:B------:R-:W-:-:S04]  /*1b370*/  VIADD R0, R0, 0x30860 ;  /* 0x0003086000007836 */ /* 0x000fc80000000000 */
[----:B----4-:R-:W-:-:S04]  /*1b380*/  IMAD R4, R4, 0x8, R0 ;  /* 0x0000000804047824 */ /* 0x010fc800078e0200 */
[----:B------:R-:W4:Y:S02]  /*1b390*/  SYNCS.PHASECHK.TRANS64.TRYWAIT P0, [R4+URZ], R5 ;  /* 0x00000005040075a7 */ /* 0x000f24000800017f */
[----:B----4-:R-:W-:Y:S05]  /*1b3a0*/  @!P0 BRA `(.L_x_1385) ;  /* 0x0000002000508947 */ /* 0x010fea0003800000 */
.L_x_1455:
[----:B------:R-:W-:-:S07]  /*1b3b0*/  IMAD R3, R3, 0x8, R0 ;  /* 0x0000000803037824 */ /* 0x000fce00078e0200 */
.L_x_1386:
[----:B------:R0:W0:Y:S02]  /*1b3c0*/  SYNCS.PHASECHK.TRANS64.TRYWAIT P0, [R3+URZ], R2 ;  /* 0x00000002030075a7 */ /* 0x000024000800017f */
[----:B0-----:R-:W-:Y:S05]  /*1b3d0*/  @!P0 NANOSLEEP.SYNCS 0x989680 ;  /* 0x009896800000895d */ /* 0x001fea0003900000 */
[----:B------:R-:W0:Y:S02]  /*1b3e0*/  @!P0 SYNCS.PHASECHK.TRANS64 P0, [R3+URZ], R2 ;  /* 0x00000002030085a7 */ /* 0x000e24000800007f */
[----:B0-----:R-:W-:Y:S05]  /*1b3f0*/  @!P0 BRA `(.L_x_1386) ;  /* 0xfffffffc00f08947 */ /* 0x001fea000383ffff */
.L_x_1379:
[----:B------:R-:W-:Y:S05]  /*1b400*/  BSYNC B0 ;  /* 0x0000000000007941 */ /* 0x000fea0003800000 */
.L_x_1378:
[----:B------:R-:W-:Y:S05]  /*1b410*/  EXIT ;  /* 0x000000000000794d */ /* 0x000fea0003800000 */
.L_x_1157:
[----:B0-----:R-:W-:-:S04]  /*1b420*/  IMAD.U32 R3, RZ, RZ, UR38 ;  /* 0x00000026ff037e24 */ /* 0x001fc8000f8e00ff */
[----:B------:R0:W1:Y:S03]  /*1b430*/  SYNCS.PHASECHK.TRANS64.TRYWAIT P1, [R3+URZ+0x30800], R0 ;  /* 0x03080000030075a7 */ /* 0x000066000802017f */
[----:B-1----:R-:W-:Y:S05]  /*1b440*/  @!P1 NANOSLEEP.SYNCS 0x989680 ;  /* 0x009896800000995d */ /* 0x002fea0003900000 */
[----:B------:R-:W1:Y:S02]  /*1b450*/  @!P1 SYNCS.PHASECHK.TRANS64 P1, [R3+URZ+0x30800], R0 ;  /* 0x03080000030095a7 */ /* 0x000e64000802007f */
[----:B-1----:R-:W-:Y:S05]  /*1b460*/  @!P1 BRA `(.L_x_1157) ;  /* 0xfffffffc00ec9947 */ /* 0x002fea000383ffff */
[----:B------:R-:W-:Y:S05]  /*1b470*/  BRA `(.L_x_1387) ;  /* 0xfffffe6c00d47947 */ /* 0x000fea000383ffff */
.L_x_1161:
[----:B-1----:R1:W2:Y:S02]  /*1b480*/  SYNCS.PHASECHK.TRANS64.TRYWAIT P2, [R7+URZ+0x30830], R0 ;  /* 0x03083000070075a7 */ /* 0x0022a4000804017f */
[----:B--2---:R-:W-:Y:S05]  /*1b490*/  @!P2 NANOSLEEP.SYNCS 0x989680 ;  /* 0x009896800000a95d */ /* 0x004fea0003900000 */
[----:B------:R-:W2:Y:S02]  /*1b4a0*/  @!P2 SYNCS.PHASECHK.TRANS64 P2, [R7+URZ+0x30830], R0 ;  /* 0x030830000700a5a7 */ /* 0x000ea4000804007f */
[----:B--2---:R-:W-:Y:S05]  /*1b4b0*/  @!P2 BRA `(.L_x_1161) ;  /* 0xfffffffc00f0a947 */ /* 0x004fea000383ffff */
[----:B------:R-:W-:Y:S05]  /*1b4c0*/  BRA `(.L_x_1160) ;  /* 0xfffffe6c00fc7947 */ /* 0x000fea000383ffff */
.L_x_1177:
[----:B-1----:R-:W-:-:S04]  /*1b4d0*/  IMAD.U32 R10, RZ, RZ, UR7 ;  /* 0x00000007ff0a7e24 */ /* 0x002fc8000f8e00ff */
[----:B------:R1:W2:Y:S03]  /*1b4e0*/  SYNCS.PHASECHK.TRANS64.TRYWAIT P2, [R10+URZ+0x30830], R9 ;  /* 0x030830090a0075a7 */ /* 0x0002a6000804017f */
[----:B--2---:R-:W-:Y:S05]  /*1b4f0*/  @!P2 NANOSLEEP.SYNCS 0x989680 ;  /* 0x009896800000a95d */ /* 0x004fea0003900000 */
[----:B------:R-:W2:Y:S02]  /*1b500*/  @!P2 SYNCS.PHASECHK.TRANS64 P2, [R10+URZ+0x30830], R9 ;  /* 0x030830090a00a5a7 */ /* 0x000ea4000804007f */
[----:B--2---:R-:W-:Y:S05]  /*1b510*/  @!P2 BRA `(.L_x_1177) ;  /* 0xfffffffc00eca947 */ /* 0x004fea000383ffff */
[----:B------:R-:W-:Y:S05]  /*1b520*/  BRA `(.L_x_1176) ;  /* 0xfffffea000a47947 */ /* 0x000fea000383ffff */
.L_x_1181:
[----:B01----:R-:W-:-:S04]  /*1b530*/  IMAD.U32 R9, RZ, RZ, UR6 ;  /* 0x00000006ff097e24 */ /* 0x003fc8000f8e00ff */
[----:B------:R0:W1:Y:S03]  /*1b540*/  SYNCS.PHASECHK.TRANS64.TRYWAIT P2, [R9+URZ+0x30850], R0 ;  /* 0x03085000090075a7 */ /* 0x000066000804017f */
[----:B-1----:R-:W-:Y:S05]  /*1b550*/  @!P2 NANOSLEEP.SYNCS 0x989680 ;  /* 0x009896800000a95d */ /* 0x002fea0003900000 */
[----:B------:R-:W1:Y:S02]  /*1b560*/  @!P2 SYNCS.PHASECHK.TRANS64 P2, [R9+URZ+0x30850], R0 ;  /* 0x030850000900a5a7 */ /* 0x000e64000804007f */
[----:B-1----:R-:W-:Y:S05]  /*1b570*/  @!P2 BRA `(.L_x_1181) ;  /* 0xfffffffc00eca947 */ /* 0x002fea000383ffff */
[----:B------:R-:W-:Y:S05]  /*1b580*/  BRA `(.L_x_1180) ;  /* 0xfffffeac00447947 */ /* 0x000fea000383ffff */
.L_x_1198:
[----:B-1----:R-:W-:-:S04]  /*1b590*/  IMAD.U32 R3, RZ, RZ, UR6 ;  /* 0x00000006ff037e24 */ /* 0x002fc8000f8e00ff */
[----:B------:R1:W2:Y:S03]  /*1b5a0*/  SYNCS.PHASECHK.TRANS64.TRYWAIT P2, [R3+URZ+0x30830], R2 ;  /* 0x03083002030075a7 */ /* 0x0002a6000804017f */
[----:B--2---:R-:W-:Y:S05]  /*1b5b0*/  @!P2 NANOSLEEP.SYNCS 0x989680 ;  /* 0x009896800000a95d */ /* 0x004fea0003900000 */
[----:B------:R-:W2:Y:S02]  /*1b5c0*/  @!P2 SYNCS.PHASECHK.TRANS64 P2, [R3+URZ+0x30830], R2 ;  /* 0x030830020300a5a7 */ /* 0x000ea4000804007f */
[----:B--2---:R-:W-:Y:S05]  /*1b5d0*/  @!P2 BRA `(.L_x_1198) ;  /* 0xfffffffc00eca947 */ /* 0x004fea000383ffff */
[----:B------:R-:W-:Y:S05]  /*1b5e0*/  BRA `(.L_x_1197) ;  /* 0xfffffed800e07947 */ /* 0x000fea000383ffff */
.L_x_1202:
[----:B01----:R-:W-:-:S04]  /*1b5f0*/  IMAD.U32 R2, RZ, RZ, UR11 ;  /* 0x0000000bff027e24 */ /* 0x003fc8000f8e00ff */
[----:B------:R0:W1:Y:S03]  /*1b600*/  SYNCS.PHASECHK.TRANS64.TRYWAIT P2, [R2+URZ+0x30850], R0 ;  /* 0x03085000020075a7 */ /* 0x000066000804017f */
[----:B-1----:R-:W-:Y:S05]  /*1b610*/  @!P2 NANOSLEEP.SYNCS 0x989680 ;  /* 0x009896800000a95d */ /* 0x002fea0003900000 */
[----:B------:R-:W1:Y:S02]  /*1b620*/  @!P2 SYNCS.PHASECHK.TRANS64 P2, [R2+URZ+0x30850], R0 ;  /* 0x030850000200a5a7 */ /* 0x000e64000804007f */
[----:B-1----:R-:W-:Y:S05]  /*1b630*/  @!P2 BRA `(.L_x_1202) ;  /* 0xfffffffc00eca947 */ /* 0x002fea000383ffff */
[----:B------:R-:W-:Y:S05]  /*1b640*/  BRA `(.L_x_1201) ;  /* 0xfffffee400807947 */ /* 0x000fea000383ffff */
.L_x_1208:
[----:B-1----:R-:W-:-:S04]  /*1b650*/  IMAD.U32 R3, RZ, RZ, UR6 ;  /* 0x00000006ff037e24 */ /* 0x002fc8000f8e00ff */
[----:B------:R1:W2:Y:S03]  /*1b660*/  SYNCS.PHASECHK.TRANS64.TRYWAIT P2, [R3+URZ+0x30830], R2 ;  /* 0x03083002030075a7 */ /* 0x0002a6000804017f */
[----:B--2---:R-:W-:Y:S05]  /*1b670*/  @!P2 NANOSLEEP.SYNCS 0x989680 ;  /* 0x009896800000a95d */ /* 0x004fea0003900000 */
[----:B------:R-:W2:Y:S02]  /*1b680*/  @!P2 SYNCS.PHASECHK.TRANS64 P2, [R3+URZ+0x30830], R2 ;  /* 0x030830020300a5a7 */ /* 0x000ea4000804007f */
[----:B--2---:R-:W-:Y:S05]  /*1b690*/  @!P2 BRA `(.L_x_1208) ;  /* 0xfffffffc00eca947 */ /* 0x004fea000383ffff */
[----:B------:R-:W-:Y:S05]  /*1b6a0*/  BRA `(.L_x_1207) ;  /* 0xfffffefc00cc7947 */ /* 0x000fea000383ffff */
.L_x_1212:
[----:B01----:R-:W-:-:S04]  /*1b6b0*/  IMAD.U32 R2, RZ, RZ, UR11 ;  /* 0x0000000bff027e24 */ /* 0x003fc8000f8e00ff */
[----:B------:R0:W1:Y:S03]  /*1b6c0*/  SYNCS.PHASECHK.TRANS64.TRYWAIT P2, [R2+URZ+0x30850], R0 ;  /* 0x03085000020075a7 */ /* 0x000066000804017f */
[----:B-1----:R-:W-:Y:S05]  /*1b6d0*/  @!P2 NANOSLEEP.SYNCS 0x989680 ;  /* 0x009896800000a95d */ /* 0x002fea0003900000 */
[----:B------:R-:W1:Y:S02]  /*1b6e0*/  @!P2 SYNCS.PHASECHK.TRANS64 P2, [R2+URZ+0x30850], R0 ;  /* 0x030850000200a5a7 */ /* 0x000e64000804007f */
[----:B-1----:R-:W-:Y:S05]  /*1b6f0*/  @!P2 BRA `(.L_x_1212) ;  /* 0xfffffffc00eca947 */ /* 0x002fea000383ffff */
[----:B------:R-:W-:Y:S05]  /*1b700*/  BRA `(.L_x_1211) ;  /* 0xffffff08006c7947 */ /* 0x000fea000383ffff */
.L_x_1225:
[----:B-1----:R-:W-:-:S04]  /*1b710*/  IMAD.U32 R5, RZ, RZ, UR5 ;  /* 0x00000005ff057e24 */ /* 0x002fc8000f8e00ff */
[----:B------:R1:W2:Y:S03]  /*1b720*/  SYNCS.PHASECHK.TRANS64.TRYWAIT P0, [R5+URZ+0x30850], R0 ;  /* 0x03085000050075a7 */ /* 0x0002a6000800017f */
[----:B--2---:R-:W-:Y:S05]  /*1b730*/  @!P0 NANOSLEEP.SYNCS 0x989680 ;  /* 0x009896800000895d */ /* 0x004fea0003900000 */
[----:B------:R-:W2:Y:S02]  /*1b740*/  @!P0 SYNCS.PHASECHK.TRANS64 P0, [R5+URZ+0x30850], R0 ;  /* 0x03085000050085a7 */ /* 0x000ea4000800007f */
[----:B--2---:R-:W-:Y:S05]  /*1b750*/  @!P0 BRA `(.L_x_1225) ;  /* 0xfffffffc00ec8947 */ /* 0x004fea000383ffff */
[----:B------:R-:W-:Y:S05]  /*1b760*/  BRA `(.L_x_1224) ;  /* 0xffffff3800a47947 */ /* 0x000fea000383ffff */
.L_x_1280:
[----:B-1----:R-:W1:Y:S01]  /*1b770*/  S2R R4, SR_TID.X ;  /* 0x0000000000047919 */ /* 0x002e620000002100 */
[----:B------:R-:W-:Y:S01]  /*1b780*/  BSSY B0, `(.L_x_1388) ;  /* 0x000000a000007945 */ /* 0x000fe20003800000 */
[----:B------:R-:W-:Y:S02]  /*1b790*/  IMAD.MOV.U32 R12, RZ, RZ, RZ ;  /* 0x000000ffff0c7224 */ /* 0x000fe400078e00ff */
[----:B------:R-:W-:Y:S02]  /*1b7a0*/  IMAD.MOV.U32 R11, RZ, RZ, 0x1f ;  /* 0x0000001fff0b7424 */ /* 0x000fe400078e00ff */
[----:B------:R-:W-:Y:S01]  /*1b7b0*/  IMAD.MOV.U32 R15, RZ, RZ, -0x1 ;  /* 0xffffffffff0f7424 */ /* 0x000fe200078e00ff */
[----:B-1----:R-:W-:-:S04]  /*1b7c0*/  SHF.R.U32.HI R4, RZ, 0x5, R4 ;  /* 0x00000005ff047819 */ /* 0x002fc80000011604 */
[----:B------:R-:W-:-:S05]  /*1b7d0*/  LOP3.LUT R4, R4, 0x3, RZ, 0xc0, !PT ;  /* 0x0000000304047812 */ /* 0x000fca00078ec0ff */
[----:B------:R-:W-:-:S07]  /*1b7e0*/  IMAD.MOV.U32 R13, RZ, RZ, R4 ;  /* 0x000000ffff0d7224 */ /* 0x000fce00078e0004 */
[----:B0-2---:R-:W-:Y:S05]  /*1b7f0*/  WARPSYNC.COLLECTIVE R15, `(.L_x_1389) ;  /* 0x000000000f087348 */ /* 0x005fea0003c00000 */
[----:B------:R1:W3:Y:S02]  /*1b800*/  SHFL.IDX P6, R14, R13, R12, R11 ;  /* 0x0000000c0d0e7389 */ /* 0x0002e400000c000b */
[----:B0123--:R-:W-:Y:S01]  /*1b810*/  ENDCOLLECTIVE ;  /* 0x000000000000791b */ /* 0x00ffe20003800000 */
.L_x_1389:
[----:B------:R-:W-:Y:S05]  /*1b820*/  BSYNC B0 ;  /* 0x0000000000007941 */ /* 0x000fea0003800000 */
.L_x_1388:
[----:B------:R-:W-:Y:S05]  /*1b830*/  BRA `(.L_x_1390) ;  /* 0xffffffa400a47947 */ /* 0x000fea000383ffff */
.L_x_1282:
[----:B------:R-:W-:Y:S01]  /*1b840*/  BSSY B0, `(.L_x_1391) ;  /* 0x0000006000007945 */ /* 0x000fe20003800000 */
[----:B------:R-:W-:-:S07]  /*1b850*/  IMAD.MOV.U32 R15, RZ, RZ, -0x1 ;  /* 0xffffffffff0f7424 */ /* 0x000fce00078e00ff */
[----:B012---:R-:W-:Y:S05]  /*1b860*/  WARPSYNC.COLLECTIVE R15, `(.L_x_1392) ;  /* 0x000000000f0c7348 */ /* 0x007fea0003c00000 */
[----:B------:R-:W-:Y:S02]  /*1b870*/  ELECT P6, UR62, PT ;  /* 0x00000000003e782f */ /* 0x000fe400038c0000 */
[----:B------:R-:W-:Y:S01]  /*1b880*/  MOV R14, UR62 ;  /* 0x0000003e000e7c02 */ /* 0x000fe20008000f00 */
[----:B012---:R-:W-:Y:S10]  /*1b890*/  ENDCOLLECTIVE ;  /* 0x000000000000791b */ /* 0x007ff40003800000 */
.L_x_1392:
[----:B------:R-:W-:Y:S05]  /*1b8a0*/  BSYNC B0 ;  /* 0x0000000000007941 */ /* 0x000fea0003800000 */
.L_x_1391:
[----:B------:R-:W-:Y:S05]  /*1b8b0*/  BRA `(.L_x_1393) ;  /* 0xffffffa400a87947 */ /* 0x000fea000383ffff */
.L_x_1284:
[----:B---3--:R3:W4:Y:S02]  /*1b8c0*/  SYNCS.PHASECHK.TRANS64.TRYWAIT P0, [R0+URZ+0x30840], R2 ;  /* 0x03084002000075a7 */ /* 0x008724000800017f */
[----:B----4-:R-:W-:Y:S05]  /*1b8d0*/  @!P0 NANOSLEEP.SYNCS 0x989680 ;  /* 0x009896800000895d */ /* 0x010fea0003900000 */
[----:B------:R-:W4:Y:S02]  /*1b8e0*/  @!P0 SYNCS.PHASECHK.TRANS64 P0, [R0+URZ+0x30840], R2 ;  /* 0x03084002000085a7 */ /* 0x000f24000800007f */
[----:B----4-:R-:W-:Y:S05]  /*1b8f0*/  @!P0 BRA `(.L_x_1284) ;  /* 0xfffffffc00f08947 */ /* 0x010fea000383ffff */
[----:B------:R-:W-:Y:S05]  /*1b900*/  BRA `(.L_x_1394) ;  /* 0xffffffa800107947 */ /* 0x000fea000383ffff */
.L_x_1288:
[----:B------:R-:W2:Y:S01]  /*1b910*/  LDL.LU R11, [R1+0x2c] ;  /* 0x00002c00010b7983 */ /* 0x000ea20000300800 */
[----:B------:R-:W-:Y:S02]  /*1b920*/  IMAD.MOV.U32 R13, RZ, RZ, R3 ;  /* 0x000000ffff0d7224 */ /* 0x000fe400078e0003 */
[----:B------:R-:W-:Y:S01]  /*1b930*/  IMAD.MOV.U32 R12, RZ, RZ, RZ ;  /* 0x000000ffff0c7224 */ /* 0x000fe200078e00ff */
[----:B------:R-:W0:Y:S01]  /*1b940*/  S2R R5, SR_TID.X ;  /* 0x0000000000057919 */ /* 0x000e220000002100 */
[----:B------:R-:W-:Y:S01]  /*1b950*/  IMAD.MOV.U32 R15, RZ, RZ, -0x1 ;  /* 0xffffffffff0f7424 */ /* 0x000fe200078e00ff */
[----:B0-----:R-:W-:-:S04]  /*1b960*/  LOP3.LUT R5, R5, 0x7f, RZ, 0xc0, !PT ;  /* 0x0000007f05057812 */ /* 0x001fc800078ec0ff */
[----:B------:R-:W-:-:S05]  /*1b970*/  SHF.R.U32.HI R5, RZ, 0x3, R5 ;  /* 0x00000003ff057819 */ /* 0x000fca0000011605 */
[----:B------:R-:W-:-:S04]  /*1b980*/  IMAD.IADD R0, R5, 0x1, R9 ;  /* 0x0000000105007824 */ /* 0x000fc800078e0209 */
[----:B------:R-:W-:Y:S02]  /*1b990*/  VIADD R5, R0, 0x10 ;  /* 0x0000001000057836 */ /* 0x000fe40000000000 */
[----:B--2---:R-:W-:Y:S02]  /*1b9a0*/  IMAD R2, R11, R7, RZ ;  /* 0x000000070b027224 */ /* 0x004fe400078e02ff */
[----:B------:R-:W-:-:S03]  /*1b9b0*/  IMAD.MOV.U32 R11, RZ, RZ, 0x181f ;  /* 0x0000181fff0b7424 */ /* 0x000fc600078e00ff */
[----:B------:R-:W-:-:S13]  /*1b9c0*/  ISETP.GE.AND P3, PT, R0, R2, PT ;  /* 0x000000020000720c */ /* 0x000fda0003f66270 */
[----:B-----5:R-:W-:Y:S05]  /*1b9d0*/  WARPSYNC.COLLECTIVE R15, `(.L_x_1395) ;  /* 0x000000000f087348 */ /* 0x020fea0003c00000 */
[----:B------:R0:W1:Y:S02]  /*1b9e0*/  SHFL.IDX P6, R14, R13, R12, R11 ;  /* 0x0000000c0d0e7389 */ /* 0x00006400000c000b */
[----:B01---5:R-:W-:Y:S01]  /*1b9f0*/  ENDCOLLECTIVE ;  /* 0x000000000000791b */ /* 0x023fe20003800000 */
.L_x_1395:
[----:B------:R-:W-:Y:S02]  /*1ba00*/  IMAD.MOV.U32 R13, RZ, RZ, R4 ;  /* 0x000000ffff0d7224 */ /* 0x000fe400078e0004 */
[----:B------:R-:W-:-:S07]  /*1ba10*/  IMAD.MOV.U32 R6, RZ, RZ, R14 ;  /* 0x000000ffff067224 */ /* 0x000fce00078e000e */
[----:B------:R-:W-:Y:S05]  /*1ba20*/  WARPSYNC.COLLECTIVE R15, `(.L_x_1396) ;  /* 0x000000000f087348 */ /* 0x000fea0003c00000 */
[----:B------:R0:W1:Y:S02]  /*1ba30*/  SHFL.IDX P6, R14, R13, R12, R11 ;  /* 0x0000000c0d0e7389 */ /* 0x00006400000c000b */
[----:B01----:R-:W-:Y:S01]  /*1ba40*/  ENDCOLLECTIVE ;  /* 0x000000000000791b */ /* 0x003fe20003800000 */
.L_x_1396:
[----:B------:R-:W-:Y:S01]  /*1ba50*/  ULDC.64 UR4, c[0x0][0x208] ;  /* 0x0000820000047ab9 */ /* 0x000fe20000000a00 */
[----:B------:R-:W-:Y:S02]  /*1ba60*/  IMAD.MOV.U32 R13, RZ, RZ, R3 ;  /* 0x000000ffff0d7224 */ /* 0x000fe400078e0003 */
[----:B------:R-:W-:Y:S02]  /*1ba70*/  IMAD.MOV.U32 R12, RZ, RZ, 0x1 ;  /* 0x00000001ff0c7424 */ /* 0x000fe400078e00ff */
[----:B------:R-:W-:-:S05]  /*1ba80*/  IMAD.MOV.U32 R7, RZ, RZ, R14 ;  /* 0x000000ffff077224 */ /* 0x000fca00078e000e */
        /* <DEDUP_REMOVED lines=15> */
.L_x_1397:
[----:B------:R-:W-:Y:S02]  /*1bb80*/  IMAD.MOV.U32 R13, RZ, RZ, R4 ;  /* 0x000000ffff0d7224 */ /* 0x000fe400078e0004 */
[----:B------:R-:W-:-:S07]  /*1bb90*/  IMAD.MOV.U32 R9, RZ, RZ, R14 ;  /* 0x000000ffff097224 */ /* 0x000fce00078e000e */
[----:B------:R-:W-:Y:S05]  /*1bba0*/  WARPSYNC.COLLECTIVE R15, `(.L_x_1398) ;  /* 0x000000000f087348 */ /* 0x000fea0003c00000 */
[----:B------:R0:W1:Y:S02]  /*1bbb0*/  SHFL.IDX P6, R14, R13, R12, R11 ;  /* 0x0000000c0d0e7389 */ /* 0x00006400000c000b */
[----:B01----:R-:W-:Y:S01]  /*1bbc0*/  ENDCOLLECTIVE ;  /* 0x000000000000791b */ /* 0x003fe20003800000 */
.L_x_1398:
        /* <DEDUP_REMOVED lines=20> */
.L_x_1399:
[----:B------:R-:W-:Y:S02]  /*1bd10*/  IMAD.MOV.U32 R13, RZ, RZ, R4 ;  /* 0x000000ffff0d7224 */ /* 0x000fe400078e0004 */
[----:B------:R-:W-:-:S05]  /*1bd20*/  IMAD.SHL.U32 R9, R9, 0x8, RZ ;  /* 0x0000000809097824 */ /* 0x000fca00078e00ff */
[----:B------:R-:W-:Y:S01]  /*1bd30*/  LOP3.LUT R9, R9, 0x38, RZ, 0xc0, !PT ;  /* 0x0000003809097812 */ /* 0x000fe200078ec0ff */
[----:B------:R-:W-:-:S07]  /*1bd40*/  IMAD.MOV.U32 R8, RZ, RZ, R14 ;  /* 0x000000ffff087224 */ /* 0x000fce00078e000e */
[----:B------:R-:W-:Y:S05]  /*1bd50*/  WARPSYNC.COLLECTIVE R15, `(.L_x_1400) ;  /* 0x000000000f087348 */ /* 0x000fea0003c00000 */
[----:B------:R0:W1:Y:S02]  /*1bd60*/  SHFL.IDX P6, R14, R13, R12, R11 ;  /* 0x0000000c0d0e7389 */ /* 0x00006400000c000b */
[----:B01----:R-:W-:Y:S01]  /*1bd70*/  ENDCOLLECTIVE ;  /* 0x000000000000791b */ /* 0x003fe20003800000 */
.L_x_1400:
        /* <DEDUP_REMOVED lines=19> */
.L_x_1401:
[----:B------:R-:W-:Y:S02]  /*1beb0*/  IMAD.MOV.U32 R13, RZ, RZ, R4 ;  /* 0x000000ffff0d7224 */ /* 0x000fe400078e0004 */
[----:B------:R-:W-:-:S07]  /*1bec0*/  IMAD.MOV.U32 R6, RZ, RZ, R14 ;  /* 0x000000ffff067224 */ /* 0x000fce00078e000e */
[----:B------:R-:W-:Y:S05]  /*1bed0*/  WARPSYNC.COLLECTIVE R15, `(.L_x_1402) ;  /* 0x000000000f087348 */ /* 0x000fea0003c00000 */
[----:B------:R0:W1:Y:S02]  /*1bee0*/  SHFL.IDX P6, R14, R13, R12, R11 ;  /* 0x0000000c0d0e7389 */ /* 0x00006400000c000b */
[----:B01----:R-:W-:Y:S01]  /*1bef0*/  ENDCOLLECTIVE ;  /* 0x000000000000791b */ /* 0x003fe20003800000 */
.L_x_1402:
        /* <DEDUP_REMOVED lines=19> */
.L_x_1403:
[----:B------:R-:W-:Y:S02]  /*1c030*/  IMAD.MOV.U32 R13, RZ, RZ, R4 ;  /* 0x000000ffff0d7224 */ /* 0x000fe400078e0004 */
[----:B------:R-:W-:-:S07]  /*1c040*/  IMAD.MOV.U32 R6, RZ, RZ, R14 ;  /* 0x000000ffff067224 */ /* 0x000fce00078e000e */
[----:B------:R-:W-:Y:S05]  /*1c050*/  WARPSYNC.COLLECTIVE R15, `(.L_x_1404) ;  /* 0x000000000f087348 */ /* 0x000fea0003c00000 */
[----:B------:R0:W1:Y:S02]  /*1c060*/  SHFL.IDX P6, R14, R13, R12, R11 ;  /* 0x0000000c0d0e7389 */ /* 0x00006400000c000b */
[----:B01----:R-:W-:Y:S01]  /*1c070*/  ENDCOLLECTIVE ;  /* 0x000000000000791b */ /* 0x003fe20003800000 */
.L_x_1404:
        /* <DEDUP_REMOVED lines=19> */
.L_x_1405:
[----:B------:R-:W-:Y:S02]  /*1c1b0*/  IMAD.MOV.U32 R13, RZ, RZ, R4 ;  /* 0x000000ffff0d7224 */ /* 0x000fe400078e0004 */
[----:B------:R-:W-:-:S07]  /*1c1c0*/  IMAD.MOV.U32 R6, RZ, RZ, R14 ;  /* 0x000000ffff067224 */ /* 0x000fce00078e000e */
[----:B------:R-:W-:Y:S05]  /*1c1d0*/  WARPSYNC.COLLECTIVE R15, `(.L_x_1406) ;  /* 0x000000000f087348 */ /* 0x000fea0003c00000 */
[----:B------:R0:W1:Y:S02]  /*1c1e0*/  SHFL.IDX P6, R14, R13, R12, R11 ;  /* 0x0000000c0d0e7389 */ /* 0x00006400000c000b */
[----:B01----:R-:W-:Y:S01]  /*1c1f0*/  ENDCOLLECTIVE ;  /* 0x000000000000791b */ /* 0x003fe20003800000 */
.L_x_1406:
        /* <DEDUP_REMOVED lines=17> */
.L_x_1407:
[----:B------:R-:W-:-:S05]  /*1c310*/  VIADD R7, R0, 0x60 ;  /* 0x0000006000077836 */ /* 0x000fca0000000000 */
[----:B------:R-:W-:Y:S01]  /*1c320*/  ISETP.GE.AND P4, PT, R7, R2, PT ;  /* 0x000000020700720c */ /* 0x000fe20003f86270 */
[----:B------:R-:W-:Y:S02]  /*1c330*/  IMAD.MOV.U32 R13, RZ, RZ, R4 ;  /* 0x000000ffff0d7224 */ /* 0x000fe400078e0004 */
[----:B------:R-:W-:-:S10]  /*1c340*/  IMAD.MOV.U32 R6, RZ, RZ, R14 ;  /* 0x000000ffff067224 */ /* 0x000fd400078e000e */
[----:B------:R-:W-:Y:S05]  /*1c350*/  WARPSYNC.COLLECTIVE R15, `(.L_x_1408) ;  /* 0x000000000f087348 */ /* 0x000fea0003c00000 */
[----:B------:R0:W1:Y:S02]  /*1c360*/  SHFL.IDX P6, R14, R13, R12, R11 ;  /* 0x0000000c0d0e7389 */ /* 0x00006400000c000b */
[----:B01----:R-:W-:Y:S01]  /*1c370*/  ENDCOLLECTIVE ;  /* 0x000000000000791b */ /* 0x003fe20003800000 */
.L_x_1408:
        /* <DEDUP_REMOVED lines=17> */
.L_x_1409:
[----:B------:R-:W-:Y:S02]  /*1c490*/  IMAD.MOV.U32 R13, RZ, RZ, R4 ;  /* 0x000000ffff0d7224 */ /* 0x000fe400078e0004 */
[----:B------:R-:W-:-:S07]  /*1c4a0*/  IMAD.MOV.U32 R5, RZ, RZ, R14 ;  /* 0x000000ffff057224 */ /* 0x000fce00078e000e */
[----:B------:R-:W-:Y:S05]  /*1c4b0*/  WARPSYNC.COLLECTIVE R15, `(.L_x_1410) ;  /* 0x000000000f087348 */ /* 0x000fea0003c00000 */
[----:B------:R0:W1:Y:S02]  /*1c4c0*/  SHFL.IDX P6, R14, R13, R12, R11 ;  /* 0x0000000c0d0e7389 */ /* 0x00006400000c000b */
[----:B01----:R-:W-:Y:S01]  /*1c4d0*/  ENDCOLLECTIVE ;  /* 0x000000000000791b */ /* 0x003fe20003800000 */
.L_x_1410:
[----:B------:R-:W-:Y:S01]  /*1c4e0*/  IMAD.MOV.U32 R3, RZ, RZ, R14 ;  /* 0x000000ffff037224 */ /* 0x000fe200078e000e */
[----:B------:R-:W-:Y:S06]  /*1c4f0*/  BRA `(.L_x_1411) ;  /* 0xffffffa800b47947 */ /* 0x000fec000383ffff */
.L_x_1293:
[----:B---3--:R3:W4:Y:S02]  /*1c500*/  SYNCS.PHASECHK.TRANS64.TRYWAIT P0, [R19+URZ+0x30820], R0 ;  /* 0x03082000130075a7 */ /* 0x008724000800017f */
[----:B----4-:R-:W-:Y:S05]  /*1c510*/  @!P0 NANOSLEEP.SYNCS 0x989680 ;  /* 0x009896800000895d */ /* 0x010fea0003900000 */
[----:B------:R-:W4:Y:S02]  /*1c520*/  @!P0 SYNCS.PHASECHK.TRANS64 P0, [R19+URZ+0x30820], R0 ;  /* 0x03082000130085a7 */ /* 0x000f24000800007f */
[----:B----4-:R-:W-:Y:S05]  /*1c530*/  @!P0 BRA `(.L_x_1293) ;  /* 0xfffffffc00f08947 */ /* 0x010fea000383ffff */
[----:B------:R-:W-:Y:S05]  /*1c540*/  BRA `(.L_x_1412) ;  /* 0xffffffac00387947 */ /* 0x000fea000383ffff */
.L_x_1302:
[----:B-1----:R1:W2:Y:S02]  /*1c550*/  SYNCS.PHASECHK.TRANS64.TRYWAIT P0, [R3+URZ+0x30840], R2 ;  /* 0x03084002030075a7 */ /* 0x0022a4000800017f */
[----:B--2---:R-:W-:Y:S05]  /*1c560*/  @!P0 NANOSLEEP.SYNCS 0x989680 ;  /* 0x009896800000895d */ /* 0x004fea0003900000 */
[----:B------:R-:W2:Y:S02]  /*1c570*/  @!P0 SYNCS.PHASECHK.TRANS64 P0, [R3+URZ+0x30840], R2 ;  /* 0x03084002030085a7 */ /* 0x000ea4000800007f */
[----:B--2---:R-:W-:Y:S05]  /*1c580*/  @!P0 BRA `(.L_x_1302) ;  /* 0xfffffffc00f08947 */ /* 0x004fea000383ffff */
[----:B------:R-:W-:Y:S05]  /*1c590*/  BRA `(.L_x_1413) ;  /* 0xffffffb000307947 */ /* 0x000fea000383ffff */
.L_x_1309:
[----:B0-----:R0:W1:Y:S02]  /*1c5a0*/  SYNCS.PHASECHK.TRANS64.TRYWAIT P0, [R3+URZ+0x60], R2 ;  /* 0x00006002030075a7 */ /* 0x001064000800017f */
[----:B-1----:R-:W-:Y:S05]  /*1c5b0*/  @!P0 NANOSLEEP.SYNCS 0x989680 ;  /* 0x009896800000895d */ /* 0x002fea0003900000 */
[----:B------:R-:W1:Y:S02]  /*1c5c0*/  @!P0 SYNCS.PHASECHK.TRANS64 P0, [R3+URZ+0x60], R2 ;  /* 0x00006002030085a7 */ /* 0x000e64000800007f */
[----:B-1----:R-:W-:Y:S05]  /*1c5d0*/  @!P0 BRA `(.L_x_1309) ;  /* 0xfffffffc00f08947 */ /* 0x002fea000383ffff */
[----:B------:R-:W-:Y:S05]  /*1c5e0*/  BRA `(.L_x_1414) ;  /* 0xffffffb400487947 */ /* 0x000fea000383ffff */
.L_x_1319:
[----:B-1----:R1:W2:Y:S02]  /*1c5f0*/  SYNCS.PHASECHK.TRANS64.TRYWAIT P0, [R3+URZ+0x30840], R2 ;  /* 0x03084002030075a7 */ /* 0x0022a4000800017f */
[----:B--2---:R-:W-:Y:S05]  /*1c600*/  @!P0 NANOSLEEP.SYNCS 0x989680 ;  /* 0x009896800000895d */ /* 0x004fea0003900000 */
[----:B------:R-:W2:Y:S02]  /*1c610*/  @!P0 SYNCS.PHASECHK.TRANS64 P0, [R3+URZ+0x30840], R2 ;  /* 0x03084002030085a7 */ /* 0x000ea4000800007f */
[----:B--2---:R-:W-:Y:S05]  /*1c620*/  @!P0 BRA `(.L_x_1319) ;  /* 0xfffffffc00f08947 */ /* 0x004fea000383ffff */
[----:B------:R-:W-:Y:S05]  /*1c630*/  BRA `(.L_x_1415) ;  /* 0xffffffbc001c7947 */ /* 0x000fea000383ffff */
.L_x_1326:
[----:B0-----:R0:W1:Y:S02]  /*1c640*/  SYNCS.PHASECHK.TRANS64.TRYWAIT P0, [R2+URZ+0x60], R3 ;  /* 0x00006003020075a7 */ /* 0x001064000800017f */
[----:B-1----:R-:W-:Y:S05]  /*1c650*/  @!P0 NANOSLEEP.SYNCS 0x989680 ;  /* 0x009896800000895d */ /* 0x002fea0003900000 */
[----:B------:R-:W1:Y:S02]  /*1c660*/  @!P0 SYNCS.PHASECHK.TRANS64 P0, [R2+URZ+0x60], R3 ;  /* 0x00006003020085a7 */ /* 0x000e64000800007f */
[----:B-1----:R-:W-:Y:S05]  /*1c670*/  @!P0 BRA `(.L_x_1326) ;  /* 0xfffffffc00f08947 */ /* 0x002fea000383ffff */
[----:B------:R-:W-:Y:S05]  /*1c680*/  BRA `(.L_x_1416) ;  /* 0xffffffc000347947 */ /* 0x000fea000383ffff */
.L_x_1336:
[----:B---3--:R3:W4:Y:S02]  /*1c690*/  SYNCS.PHASECHK.TRANS64.TRYWAIT P0, [R2+URZ+0x30840], R3 ;  /* 0x03084003020075a7 */ /* 0x008724000800017f */
[----:B----4-:R-:W-:Y:S05]  /*1c6a0*/  @!P0 NANOSLEEP.SYNCS 0x989680 ;  /* 0x009896800000895d */ /* 0x010fea0003900000 */
[----:B------:R-:W4:Y:S02]  /*1c6b0*/  @!P0 SYNCS.PHASECHK.TRANS64 P0, [R2+URZ+0x30840], R3 ;  /* 0x03084003020085a7 */ /* 0x000f24000800007f */
[----:B----4-:R-:W-:Y:S05]  /*1c6c0*/  @!P0 BRA `(.L_x_1336) ;  /* 0xfffffffc00f08947 */ /* 0x010fea000383ffff */
[----:B------:R-:W-:Y:S05]  /*1c6d0*/  BRA `(.L_x_1417) ;  /* 0xffffffc400d87947 */ /* 0x000fea000383ffff */
.L_x_1343:
[----:B0-----:R0:W1:Y:S02]  /*1c6e0*/  SYNCS.PHASECHK.TRANS64.TRYWAIT P0, [R2+URZ+0x60], R5 ;  /* 0x00006005020075a7 */ /* 0x001064000800017f */
[----:B-1----:R-:W-:Y:S05]  /*1c6f0*/  @!P0 NANOSLEEP.SYNCS 0x989680 ;  /* 0x009896800000895d */ /* 0x002fea0003900000 */
[----:B------:R-:W1:Y:S02]  /*1c700*/  @!P0 SYNCS.PHASECHK.TRANS64 P0, [R2+URZ+0x60], R5 ;  /* 0x00006005020085a7 */ /* 0x000e64000800007f */
[----:B-1----:R-:W-:Y:S05]  /*1c710*/  @!P0 BRA `(.L_x_1343) ;  /* 0xfffffffc00f08947 */ /* 0x002fea000383ffff */
[----:B------:R-:W-:Y:S05]  /*1c720*/  BRA `(.L_x_1418) ;  /* 0xffffffc800f07947 */ /* 0x000fea000383ffff */
.L_x_1355:
[----:B--2---:R2:W3:Y:S02]  /*1c730*/  SYNCS.PHASECHK.TRANS64.TRYWAIT P0, [R0+URZ+0x30860], R2 ;  /* 0x03086002000075a7 */ /* 0x0044e4000800017f */
[----:B---3--:R-:W-:Y:S05]  /*1c740*/  @!P0 NANOSLEEP.SYNCS 0x989680 ;  /* 0x009896800000895d */ /* 0x008fea0003900000 */
[----:B------:R-:W3:Y:S02]  /*1c750*/  @!P0 SYNCS.PHASECHK.TRANS64 P0, [R0+URZ+0x30860], R2 ;  /* 0x03086002000085a7 */ /* 0x000ee4000800007f */
[----:B---3--:R-:W-:Y:S05]  /*1c760*/  @!P0 BRA `(.L_x_1355) ;  /* 0xfffffffc00f08947 */ /* 0x008fea000383ffff */
[----:B------:R-:W-:Y:S05]  /*1c770*/  BRA `(.L_x_1419) ;  /* 0xffffffd0007c7947 */ /* 0x000fea000383ffff */
.L_x_1363:
[----:B------:R-:W4:Y:S01]  /*1c780*/  LDL R3, [R1] ;  /* 0x0000000001037983 */ /* 0x000f220000100800 */
[----:B------:R-:W-:Y:S01]  /*1c790*/  BSSY B0, `(.L_x_1420) ;  /* 0x0000008000007945 */ /* 0x000fe20003800000 */
[----:B------:R-:W-:Y:S02]  /*1c7a0*/  IMAD.MOV.U32 R12, RZ, RZ, RZ ;  /* 0x000000ffff0c7224 */ /* 0x000fe400078e00ff */
[----:B------:R-:W-:Y:S02]  /*1c7b0*/  IMAD.MOV.U32 R11, RZ, RZ, 0x1f ;  /* 0x0000001fff0b7424 */ /* 0x000fe400078e00ff */
[----:B------:R-:W-:Y:S02]  /*1c7c0*/  IMAD.MOV.U32 R15, RZ, RZ, -0x1 ;  /* 0xffffffffff0f7424 */ /* 0x000fe400078e00ff */
[----:B----4-:R-:W-:-:S07]  /*1c7d0*/  IMAD.MOV.U32 R13, RZ, RZ, R3 ;  /* 0x000000ffff0d7224 */ /* 0x010fce00078e0003 */
[----:B0123--:R-:W-:Y:S05]  /*1c7e0*/  WARPSYNC.COLLECTIVE R15, `(.L_x_1421) ;  /* 0x000000000f087348 */ /* 0x00ffea0003c00000 */
[----:B------:R4:W0:Y:S02]  /*1c7f0*/  SHFL.IDX P6, R14, R13, R12, R11 ;  /* 0x0000000c0d0e7389 */ /* 0x00082400000c000b */
[----:B01234-:R-:W-:Y:S01]  /*1c800*/  ENDCOLLECTIVE ;  /* 0x000000000000791b */ /* 0x01ffe20003800000 */
.L_x_1421:
[----:B------:R-:W-:Y:S05]  /*1c810*/  BSYNC B0 ;  /* 0x0000000000007941 */ /* 0x000fea0003800000 */
.L_x_1420:
        /* <DEDUP_REMOVED lines=9> */
.L_x_1422:
        /* <DEDUP_REMOVED lines=13> */
[C---:B------:R-:W-:Y:S02]  /*1c980*/  ISETP.GE.U32.AND P2, PT, R16.reuse, 0x2, PT ;  /* 0x000000021000780c */ /* 0x040fe40003f46070 */
[C---:B------:R-:W-:Y:S02]  /*1c990*/  ISETP.GE.U32.AND P3, PT, R16.reuse, 0x4, PT ;  /* 0x000000041000780c */ /* 0x040fe40003f66070 */
[C---:B------:R-:W-:Y:S02]  /*1c9a0*/  ISETP.GE.U32.AND P4, PT, R16.reuse, 0x8, PT ;  /* 0x000000081000780c */ /* 0x040fe40003f86070 */
[----:B------:R-:W-:Y:S01]  /*1c9b0*/  ISETP.GE.U32.AND P5, PT, R16, 0x10, PT ;  /* 0x000000101000780c */ /* 0x000fe20003fa6070 */
[----:B--2---:R-:W-:Y:S01]  /*1c9c0*/  @!P1 IMAD.MOV.U32 R5, RZ, RZ, R6 ;  /* 0x000000ffff059224 */ /* 0x004fe200078e0006 */
[----:B------:R-:W-:-:S02]  /*1c9d0*/  CS2R R6, SRZ ;  /* 0x0000000000067805 */ /* 0x000fc4000001ff00 */
[----:B---3--:R-:W-:Y:S01]  /*1c9e0*/  @!P1 IMAD.MOV.U32 R7, RZ, RZ, R2 ;  /* 0x000000ffff079224 */ /* 0x008fe200078e0002 */
[----:B------:R-:W-:-:S03]  /*1c9f0*/  ISETP.NE.AND P1, PT, R16, RZ, PT ;  /* 0x000000ff1000720c */ /* 0x000fc60003f25270 */
[----:B------:R-:W-:-:S04]  /*1ca00*/  IMAD R2, R7, R5, RZ ;  /* 0x0000000507027224 */ /* 0x000fc800078e02ff */
[----:B------:R-:W-:-:S07]  /*1ca10*/  IMAD.MOV.U32 R13, RZ, RZ, R2 ;  /* 0x000000ffff0d7224 */ /* 0x000fce00078e0002 */
[----:B------:R-:W-:Y:S05]  /*1ca20*/  WARPSYNC.COLLECTIVE R15, `(.L_x_1423) ;  /* 0x000000000f087348 */ /* 0x000fea0003c00000 */
[----:B------:R0:W1:Y:S02]  /*1ca30*/  SHFL.UP P6, R14, R13, R12, R11 ;  /* 0x0400000c0d0e7389 */ /* 0x00006400000c000b */
[----:B01----:R-:W-:Y:S01]  /*1ca40*/  ENDCOLLECTIVE ;  /* 0x000000000000791b */ /* 0x003fe20003800000 */
.L_x_1423:
        /* <DEDUP_REMOVED lines=8> */
.L_x_1424:
        /* <DEDUP_REMOVED lines=8> */
.L_x_1425:
        /* <DEDUP_REMOVED lines=8> */
.L_x_1426:
        /* <DEDUP_REMOVED lines=8> */
.L_x_1427:
        /* <DEDUP_REMOVED lines=9> */
.L_x_1428:
[----:B------:R-:W-:Y:S01]  /*1cce0*/  IMAD.MOV.U32 R10, RZ, RZ, R14 ;  /* 0x000000ffff0a7224 */ /* 0x000fe200078e000e */
[----:B------:R-:W-:Y:S06]  /*1ccf0*/  BRA `(.L_x_1429) ;  /* 0xffffffd400347947 */ /* 0x000fec000383ffff */
.L_x_1366:
        /* <DEDUP_REMOVED lines=8> */
.L_x_1431:
[----:B------:R-:W-:Y:S05]  /*1cd80*/  BSYNC B0 ;  /* 0x0000000000007941 */ /* 0x000fea0003800000 */
.L_x_1430:
        /* <DEDUP_REMOVED lines=10> */
.L_x_1432:
        /* <DEDUP_REMOVED lines=8> */
.L_x_1433:
        /* <DEDUP_REMOVED lines=8> */
.L_x_1434:
        /* <DEDUP_REMOVED lines=8> */
.L_x_1435:
        /* <DEDUP_REMOVED lines=9> */
.L_x_1436:
[----:B------:R-:W-:Y:S01]  /*1d040*/  IMAD.MOV.U32 R10, RZ, RZ, R14 ;  /* 0x000000ffff0a7224 */ /* 0x000fe200078e000e */
[----:B------:R-:W-:Y:S06]  /*1d050*/  BRA `(.L_x_1437) ;  /* 0xffffffd4000c7947 */ /* 0x000fec000383ffff */
.L_x_1368:
[----:B------:R-:W-:Y:S01]  /*1d060*/  BSSY B0, `(.L_x_1438) ;  /* 0x0000006000007945 */ /* 0x000fe20003800000 */
[----:B------:R-:W-:Y:S01]  /*1d070*/  PLOP3.LUT P6, PT, P6, PT, PT, 0x8, 0x0 ;  /* 0x000000000000781c */ /* 0x000fe200037ce170 */
[----:B------:R-:W-:-:S12]  /*1d080*/  IMAD.MOV.U32 R15, RZ, RZ, -0x1 ;  /* 0xffffffffff0f7424 */ /* 0x000fd800078e00ff */
[----:B0-----:R-:W-:Y:S05]  /*1d090*/  WARPSYNC.COLLECTIVE R15, `(.L_x_1439) ;  /* 0x000000000f087348 */ /* 0x001fea0003c00000 */
[----:B------:R-:W-:Y:S01]  /*1d0a0*/  VOTE.ANY R14, PT, P6 ;  /* 0x00000000000e7806 */ /* 0x000fe200030e0100 */
[----:B0-----:R-:W-:Y:S06]  /*1d0b0*/  ENDCOLLECTIVE ;  /* 0x000000000000791b */ /* 0x001fec0003800000 */
.L_x_1439:
[----:B------:R-:W-:Y:S05]  /*1d0c0*/  BSYNC B0 ;  /* 0x0000000000007941 */ /* 0x000fea0003800000 */
.L_x_1438:
[----:B------:R0:W5:Y:S01]  /*1d0d0*/  LDL.LU R16, [R1+0xc] ;  /* 0x00000c0001107983 */ /* 0x0001620000300800 */
[----:B------:R-:W-:Y:S02]  /*1d0e0*/  IMAD.MOV.U32 R3, RZ, RZ, R14 ;  /* 0x000000ffff037224 */ /* 0x000fe400078e000e */
[----:B------:R-:W-:Y:S02]  /*1d0f0*/  IMAD.MOV.U32 R13, RZ, RZ, R5 ;  /* 0x000000ffff0d7224 */ /* 0x000fe400078e0005 */
[----:B------:R-:W1:Y:S01]  /*1d100*/  POPC R9, R3 ;  /* 0x0000000300097309 */ /* 0x000e620000000000 */
[----:B------:R-:W-:Y:S02]  /*1d110*/  IMAD.MOV.U32 R11, RZ, RZ, 0x1f ;  /* 0x0000001fff0b7424 */ /* 0x000fe400078e00ff */
[----:B------:R-:W-:Y:S02]  /*1d120*/  IMAD.MOV.U32 R15, RZ, RZ, -0x1 ;  /* 0xffffffffff0f7424 */ /* 0x000fe400078e00ff */
[----:B01----:R-:W-:-:S07]  /*1d130*/  IMAD.MOV.U32 R12, RZ, RZ, R9 ;  /* 0x000000ffff0c7224 */ /* 0x003fce00078e0009 */
[----:B-----5:R-:W-:Y:S05]  /*1d140*/  WARPSYNC.COLLECTIVE R15, `(.L_x_1440) ;  /* 0x000000000f087348 */ /* 0x020fea0003c00000 */
[----:B------:R0:W1:Y:S02]  /*1d150*/  SHFL.IDX P6, R14, R13, R12, R11 ;  /* 0x0000000c0d0e7389 */ /* 0x00006400000c000b */
[----:B01---5:R-:W-:Y:S01]  /*1d160*/  ENDCOLLECTIVE ;  /* 0x000000000000791b */ /* 0x023fe20003800000 */
.L_x_1440:
[----:B------:R-:W-:Y:S02]  /*1d170*/  IMAD.MOV.U32 R13, RZ, RZ, R7 ;  /* 0x000000ffff0d7224 */ /* 0x000fe400078e0007 */
[----:B------:R-:W-:-:S07]  /*1d180*/  IMAD.MOV.U32 R4, RZ, RZ, R14 ;  /* 0x000000ffff047224 */ /* 0x000fce00078e000e */
[----:B------:R-:W-:Y:S05]  /*1d190*/  WARPSYNC.COLLECTIVE R15, `(.L_x_1441) ;  /* 0x000000000f087348 */ /* 0x000fea0003c00000 */
[----:B------:R0:W1:Y:S02]  /*1d1a0*/  SHFL.IDX P6, R14, R13, R12, R11 ;  /* 0x0000000c0d0e7389 */ /* 0x00006400000c000b */
[----:B01----:R-:W-:Y:S01]  /*1d1b0*/  ENDCOLLECTIVE ;  /* 0x000000000000791b */ /* 0x003fe20003800000 */
.L_x_1441:
[----:B------:R-:W-:Y:S02]  /*1d1c0*/  IMAD.MOV.U32 R7, RZ, RZ, R14 ;  /* 0x000000ffff077224 */ /* 0x000fe400078e000e */
[----:B------:R-:W-:-:S05]  /*1d1d0*/  IMAD.IADD R5, R9, 0x1, R16 ;  /* 0x0000000109057824 */ /* 0x000fca00078e0210 */
[----:B------:R0:W-:Y:S01]  /*1d1e0*/  STL [R1+0xc], R5 ;  /* 0x00000c0501007387 */ /* 0x0001e20000100800 */
[----:B------:R-:W-:Y:S05]  /*1d1f0*/  BRA `(.L_x_1442) ;  /* 0xffffffd000ec7947 */ /* 0x000fea000383ffff */
.L_x_1370:
[----:B------:R-:W-:Y:S01]  /*1d200*/  BSSY B0, `(.L_x_1443) ;  /* 0x0000008000007945 */ /* 0x000fe20003800000 */
[----:B------:R-:W-:Y:S02]  /*1d210*/  IMAD.MOV.U32 R13, RZ, RZ, R2 ;  /* 0x000000ffff0d7224 */ /* 0x000fe400078e0002 */
[----:B------:R-:W-:Y:S02]  /*1d220*/  IMAD.MOV.U32 R12, RZ, RZ, R9 ;  /* 0x000000ffff0c7224 */ /* 0x000fe400078e0009 */
[----:B------:R-:W-:Y:S02]  /*1d230*/  IMAD.MOV.U32 R11, RZ, RZ, 0x1f ;  /* 0x0000001fff0b7424 */ /* 0x000fe400078e00ff */
[----:B------:R-:W-:-:S07]  /*1d240*/  IMAD.MOV.U32 R15, RZ, RZ, -0x1 ;  /* 0xffffffffff0f7424 */ /* 0x000fce00078e00ff */
[----:B0-----:R-:W-:Y:S05]  /*1d250*/  WARPSYNC.COLLECTIVE R15, `(.L_x_1444) ;  /* 0x000000000f087348 */ /* 0x001fea0003c00000 */
[----:B------:R1:W2:Y:S02]  /*1d260*/  SHFL.IDX P6, R14, R13, R12, R11 ;  /* 0x0000000c0d0e7389 */ /* 0x0002a400000c000b */
[----:B012---:R-:W-:Y:S01]  /*1d270*/  ENDCOLLECTIVE ;  /* 0x000000000000791b */ /* 0x007fe20003800000 */
.L_x_1444:
[----:B------:R-:W-:Y:S05]  /*1d280*/  BSYNC B0 ;  /* 0x0000000000007941 */ /* 0x000fea0003800000 */
.L_x_1443:
[----:B------:R-:W-:Y:S01]  /*1d290*/  IMAD.MOV.U32 R2, RZ, RZ, R14 ;  /* 0x000000ffff027224 */ /* 0x000fe200078e000e */
[----:B------:R-:W-:Y:S06]  /*1d2a0*/  BRA `(.L_x_1445) ;  /* 0xffffffd000d87947 */ /* 0x000fec000383ffff */
.L_x_1376:
[----:B0-----:R0:W1:Y:S02]  /*1d2b0*/  SYNCS.PHASECHK.TRANS64.TRYWAIT P0, [R0+URZ+0x30820], R3 ;  /* 0x03082003000075a7 */ /* 0x001064000800017f */
[----:B-1----:R-:W-:Y:S05]  /*1d2c0*/  @!P0 NANOSLEEP.SYNCS 0x989680 ;  /* 0x009896800000895d */ /* 0x002fea0003900000 */
[----:B------:R-:W1:Y:S02]  /*1d2d0*/  @!P0 SYNCS.PHASECHK.TRANS64 P0, [R0+URZ+0x30820], R3 ;  /* 0x03082003000085a7 */ /* 0x000e64000800007f */
[----:B-1----:R-:W-:Y:S05]  /*1d2e0*/  @!P0 BRA `(.L_x_1376) ;  /* 0xfffffffc00f08947 */ /* 0x002fea000383ffff */
[----:B------:R-:W-:Y:S05]  /*1d2f0*/  BRA `(.L_x_1446) ;  /* 0xffffffdc007c7947 */ /* 0x000fea000383ffff */
.L_x_1377:
[----:B------:R-:W1:Y:S01]  /*1d300*/  S2R R2, SR_TID.X ;  /* 0x0000000000027919 */ /* 0x000e620000002100 */
[----:B------:R-:W-:Y:S01]  /*1d310*/  BSSY B0, `(.L_x_1447) ;  /* 0x000000a000007945 */ /* 0x000fe20003800000 */
[----:B------:R-:W-:Y:S02]  /*1d320*/  IMAD.MOV.U32 R12, RZ, RZ, RZ ;  /* 0x000000ffff0c7224 */ /* 0x000fe400078e00ff */
[----:B---3--:R-:W-:Y:S02]  /*1d330*/  IMAD.MOV.U32 R11, RZ, RZ, 0x1f ;  /* 0x0000001fff0b7424 */ /* 0x008fe400078e00ff */
[----:B------:R-:W-:Y:S01]  /*1d340*/  IMAD.MOV.U32 R15, RZ, RZ, -0x1 ;  /* 0xffffffffff0f7424 */ /* 0x000fe200078e00ff */
[----:B-1----:R-:W-:-:S04]  /*1d350*/  SHF.R.U32.HI R2, RZ, 0x5, R2 ;  /* 0x00000005ff027819 */ /* 0x002fc80000011602 */
[----:B------:R-:W-:-:S05]  /*1d360*/  LOP3.LUT R2, R2, 0x3, RZ, 0xc0, !PT ;  /* 0x0000000302027812 */ /* 0x000fca00078ec0ff */
[----:B------:R-:W-:-:S07]  /*1d370*/  IMAD.MOV.U32 R13, RZ, RZ, R2 ;  /* 0x000000ffff0d7224 */ /* 0x000fce00078e0002 */
[----:B0-2---:R-:W-:Y:S05]  /*1d380*/  WARPSYNC.COLLECTIVE R15, `(.L_x_1448) ;  /* 0x000000000f087348 */ /* 0x005fea0003c00000 */
[----:B------:R1:W3:Y:S02]  /*1d390*/  SHFL.IDX P6, R14, R13, R12, R11 ;  /* 0x0000000c0d0e7389 */ /* 0x0002e400000c000b */
[----:B0123--:R-:W-:Y:S01]  /*1d3a0*/  ENDCOLLECTIVE ;  /* 0x000000000000791b */ /* 0x00ffe20003800000 */
.L_x_1448:
[----:B------:R-:W-:Y:S05]  /*1d3b0*/  BSYNC B0 ;  /* 0x0000000000007941 */ /* 0x000fea0003800000 */
.L_x_1447:
[----:B------:R-:W-:Y:S05]  /*1d3c0*/  BRA `(.L_x_1449) ;  /* 0xffffffdc00647947 */ /* 0x000fea000383ffff */
.L_x_1380:
[----:B------:R-:W-:Y:S01]  /*1d3d0*/  BSSY B1, `(.L_x_1450) ;  /* 0x0000006000017945 */ /* 0x000fe20003800000 */
[----:B------:R-:W-:-:S07]  /*1d3e0*/  IMAD.MOV.U32 R15, RZ, RZ, -0x1 ;  /* 0xffffffffff0f7424 */ /* 0x000fce00078e00ff */
[----:B0123--:R-:W-:Y:S05]  /*1d3f0*/  WARPSYNC.COLLECTIVE R15, `(.L_x_1451) ;  /* 0x000000000f0c7348 */ /* 0x00ffea0003c00000 */
[----:B------:R-:W-:Y:S02]  /*1d400*/  ELECT P6, UR62, PT ;  /* 0x00000000003e782f */ /* 0x000fe400038c0000 */
[----:B------:R-:W-:Y:S01]  /*1d410*/  MOV R14, UR62 ;  /* 0x0000003e000e7c02 */ /* 0x000fe20008000f00 */
[----:B0123--:R-:W-:Y:S10]  /*1d420*/  ENDCOLLECTIVE ;  /* 0x000000000000791b */ /* 0x00fff40003800000 */
.L_x_1451:
[----:B------:R-:W-:Y:S05]  /*1d430*/  BSYNC B1 ;  /* 0x0000000000017941 */ /* 0x000fea0003800000 */
.L_x_1450:
[----:B------:R-:W-:Y:S05]  /*1d440*/  BRA `(.L_x_1452) ;  /* 0xffffffdc005c7947 */ /* 0x000fea000383ffff */
.L_x_1382:
[----:B0-----:R0:W1:Y:S02]  /*1d450*/  SYNCS.PHASECHK.TRANS64.TRYWAIT P0, [R6+URZ], R5 ;  /* 0x00000005060075a7 */ /* 0x001064000800017f */
[----:B-1----:R-:W-:Y:S05]  /*1d460*/  @!P0 NANOSLEEP.SYNCS 0x989680 ;  /* 0x009896800000895d */ /* 0x002fea0003900000 */
[----:B------:R-:W1:Y:S02]  /*1d470*/  @!P0 SYNCS.PHASECHK.TRANS64 P0, [R6+URZ], R5 ;  /* 0x00000005060085a7 */ /* 0x000e64000800007f */
[----:B-1----:R-:W-:Y:S05]  /*1d480*/  @!P0 BRA `(.L_x_1382) ;  /* 0xfffffffc00f08947 */ /* 0x002fea000383ffff */
[----:B------:R-:W-:Y:S05]  /*1d490*/  BRA `(.L_x_1453) ;  /* 0xffffffdc00a07947 */ /* 0x000fea000383ffff */
.L_x_1383:
[----:B-1----:R1:W4:Y:S02]  /*1d4a0*/  SYNCS.PHASECHK.TRANS64.TRYWAIT P0, [R7+URZ], R2 ;  /* 0x00000002070075a7 */ /* 0x002324000800017f */
[----:B----4-:R-:W-:Y:S05]  /*1d4b0*/  @!P0 NANOSLEEP.SYNCS 0x989680 ;  /* 0x009896800000895d */ /* 0x010fea0003900000 */
[----:B------:R-:W4:Y:S02]  /*1d4c0*/  @!P0 SYNCS.PHASECHK.TRANS64 P0, [R7+URZ], R2 ;  /* 0x00000002070085a7 */ /* 0x000f24000800007f */
[----:B----4-:R-:W-:Y:S05]  /*1d4d0*/  @!P0 BRA `(.L_x_1383) ;  /* 0xfffffffc00f08947 */ /* 0x010fea000383ffff */
[----:B------:R-:W-:Y:S05]  /*1d4e0*/  BRA `(.L_x_1454) ;  /* 0xffffffdc00947947 */ /* 0x000fea000383ffff */
.L_x_1385:
[----:B----4-:R4:W0:Y:S02]  /*1d4f0*/  SYNCS.PHASECHK.TRANS64.TRYWAIT P0, [R4+URZ], R5 ;  /* 0x00000005040075a7 */ /* 0x010824000800017f */
[----:B0-----:R-:W-:Y:S05]  /*1d500*/  @!P0 NANOSLEEP.SYNCS 0x989680 ;  /* 0x009896800000895d */ /* 0x001fea0003900000 */
[----:B------:R-:W0:Y:S02]  /*1d510*/  @!P0 SYNCS.PHASECHK.TRANS64 P0, [R4+URZ], R5 ;  /* 0x00000005040085a7 */ /* 0x000e24000800007f */
[----:B0-----:R-:W-:Y:S05]  /*1d520*/  @!P0 BRA `(.L_x_1385) ;  /* 0xfffffffc00f08947 */ /* 0x001fea000383ffff */
[----:B------:R-:W-:Y:S05]  /*1d530*/  BRA `(.L_x_1455) ;  /* 0xffffffdc009c7947 */ /* 0x000fea000383ffff */
.L_x_1456:
        /* <DEDUP_REMOVED lines=12> */
.L_x_3020:


//--------------------- .text._ZN7cutlass13device_kernelIN5flash11enable_sm90INS1_16FlashAttnFwdSm90INS1_25CollectiveMainloopFwdSm90ILi2EN4cute5tupleIJNS5_1CILi1EEES8_S8_EEENS6_IJNS7_ILi128EEENS7_ILi96EEENS7_ILi192EEEEEELi192ENS_10bfloat16_tEfNS_4arch4Sm90ELb0ELb1ELb1ELb1ELb0ELb1ELb0ELb1ELb1ELb1ELb1ELb0EEENS1_21CollectiveEpilogueFwdINS6_IJSA_SC_SB_EEES9_SE_SG_Li256ELb1ELb1ELb1ELb0EEENS1_36VarlenDynamicPersistentTileSchedulerILi128ELi96ELi256ELi128ELb1ELb1ELb1ELb1ELb0ELb1EEEEEEEEEvNT_6ParamsE --------------------------
	.section	.text._ZN7cutlass13device_kernelIN5flash11enable_sm90INS1_16FlashAttnFwdSm90INS1_25CollectiveMainloopFwdSm90ILi2EN4cute5tupleIJNS5_1CILi1EEES8_S8_EEENS6_IJNS7_ILi128EEENS7_ILi96EEENS7_ILi192EEEEEELi192ENS_10bfloat16_tEfNS_4arch4Sm90ELb0ELb1ELb1ELb1ELb0ELb1ELb0ELb1ELb1ELb1ELb1ELb0EEENS1_21CollectiveEpilogueFwdINS6_IJSA_SC_SB_EEES9_SE_SG_Li256ELb1ELb1ELb1ELb0EEENS1_36VarlenDynamicPersistentTileSchedulerILi128ELi96ELi256ELi128ELb1ELb1ELb1ELb1ELb0ELb1EEEEEEEEEvNT_6ParamsE,"ax",@progbits
	.align	128
.text._ZN7cutlass13device_kernelIN5flash11enable_sm90INS1_16FlashAttnFwdSm90INS1_25CollectiveMainloopFwdSm90ILi2EN4cute5tupleIJNS5_1CILi1EEES8_S8_EEENS6_IJNS7_ILi128EEENS7_ILi96EEENS7_ILi192EEEEEELi192ENS_10bfloat16_tEfNS_4arch4Sm90ELb0ELb1ELb1ELb1ELb0ELb1ELb0ELb1ELb1ELb1ELb1ELb0EEENS1_21CollectiveEpilogueFwdINS6_IJSA_SC_SB_EEES9_SE_SG_Li256ELb1ELb1ELb1ELb0EEENS1_36VarlenDynamicPersistentTileSchedulerILi128ELi96ELi256ELi128ELb1ELb1ELb1ELb1ELb0ELb1EEEEEEEEEvNT_6ParamsE:
        .type           _ZN7cutlass13device_kernelIN5flash11enable_sm90INS1_16FlashAttnFwdSm90INS1_25CollectiveMainloopFwdSm90ILi2EN4cute5tupleIJNS5_1CILi1EEES8_S8_EEENS6_IJNS7_ILi128EEENS7_ILi96EEENS7_ILi192EEEEEELi192ENS_10bfloat16_tEfNS_4arch4Sm90ELb0ELb1ELb1ELb1ELb0ELb1ELb0ELb1ELb1ELb1ELb1ELb0EEENS1_21CollectiveEpilogueFwdINS6_IJSA_SC_SB_EEES9_SE_SG_Li256ELb1ELb1ELb1ELb0EEENS1_36VarlenDynamicPersistentTileSchedulerILi128ELi96ELi256ELi128ELb1ELb1ELb1ELb1ELb0ELb1EEEEEEEEEvNT_6ParamsE,@function
        .size           _ZN7cutlass13device_kernelIN5flash11enable_sm90INS1_16FlashAttnFwdSm90INS1_25CollectiveMainloopFwdSm90ILi2EN4cute5tupleIJNS5_1CILi1EEES8_S8_EEENS6_IJNS7_ILi128EEENS7_ILi96EEENS7_ILi192EEEEEELi192ENS_10bfloat16_tEfNS_4arch4Sm90ELb0ELb1ELb1ELb1ELb0ELb1ELb0ELb1ELb1ELb1ELb1ELb0EEENS1_21CollectiveEpilogueFwdINS6_IJSA_SC_SB_EEES9_SE_SG_Li256ELb1ELb1ELb1ELb0EEENS1_36VarlenDynamicPersistentTileSchedulerILi128ELi96ELi256ELi128ELb1ELb1ELb1ELb1ELb0ELb1EEEEEEEEEvNT_6ParamsE,(.L_x_3021 - _ZN7cutlass13device_kernelIN5flash11enable_sm90INS1_16FlashAttnFwdSm90INS1_25CollectiveMainloopFwdSm90ILi2EN4cute5tupleIJNS5_1CILi1EEES8_S8_EEENS6_IJNS7_ILi128EEENS7_ILi96EEENS7_ILi192EEEEEELi192ENS_10bfloat16_tEfNS_4arch4Sm90ELb0ELb1ELb1ELb1ELb0ELb1ELb0ELb1ELb1ELb1ELb1ELb0EEENS1_21CollectiveEpilogueFwdINS6_IJSA_SC_SB_EEES9_SE_SG_Li256ELb1ELb1ELb1ELb0EEENS1_36VarlenDynamicPersistentTileSchedulerILi128ELi96ELi256ELi128ELb1ELb1ELb1ELb1ELb0ELb1EEEEEEEEEvNT_6ParamsE)
        .other          _ZN7cutlass13device_kernelIN5flash11enable_sm90INS1_16FlashAttnFwdSm90INS1_25CollectiveMainloopFwdSm90ILi2EN4cute5tupleIJNS5_1CILi1EEES8_S8_EEENS6_IJNS7_ILi128EEENS7_ILi96EEENS7_ILi192EEEEEELi192ENS_10bfloat16_tEfNS_4arch4Sm90ELb0ELb1ELb1ELb1ELb0ELb1ELb0ELb1ELb1ELb1ELb1ELb0EEENS1_21CollectiveEpilogueFwdINS6_IJSA_SC_SB_EEES9_SE_SG_Li256ELb1ELb1ELb1ELb0EEENS1_36VarlenDynamicPersistentTileSchedulerILi128ELi96ELi256ELi128ELb1ELb1ELb1ELb1ELb0ELb1EEEEEEEEEvNT_6ParamsE,@"STO_CUDA_ENTRY STV_DEFAULT"
_ZN7cutlass13device_kernelIN5flash11enable_sm90INS1_16FlashAttnFwdSm90INS1_25CollectiveMainloopFwdSm90ILi2EN4cute5tupleIJNS5_1CILi1EEES8_S8_EEENS6_IJNS7_ILi128EEENS7_ILi96EEENS7_ILi192EEEEEELi192ENS_10bfloat16_tEfNS_4arch4Sm90ELb0ELb1ELb1ELb1ELb0ELb1ELb0ELb1ELb1ELb1ELb1ELb0EEENS1_21CollectiveEpilogueFwdINS6_IJSA_SC_SB_EEES9_SE_SG_Li256ELb1ELb1ELb1ELb0EEENS1_36VarlenDynamicPersistentTileSchedulerILi128ELi96ELi256ELi128ELb1ELb1ELb1ELb1ELb0ELb1EEEEEEEEEvNT_6ParamsE:
[----:B------:R-:W0:Y:S02]  /*0000*/  LDC R1, c[0x0][0x28] ;  /* 0x00000a00ff017b82 */ /* 0x000e240000000800 */
[----:B0-----:R-:W-:-:S05]  /*0010*/  VIADD R1, R1, 0xfffffcc0 ;  /* 0xfffffcc001017836 */ /* 0x001fca0000000000 */
[----:B------:R-:W-:Y:S01]  /*0020*/  R2UR UR5, R1 ;  /* 0x00000000010572ca */ /* 0x000fe200000e0000 */
[----:B------:R-:W0:Y:S01]  /*0030*/  S2R R3, SR_TID.X ;  /* 0x0000000000037919 */ /* 0x000e220000002100 */
[----:B------:R-:W-:Y:S01]  /*0040*/  ULDC UR4, c[0x0][0x20] ;  /* 0x0000080000047ab9 */ /* 0x000fe20000000800 */
[----:B------:R-:W-:Y:S01]  /*0050*/  ELECT P0, URZ, PT ;  /* 0x00000000003f782f */ /* 0x000fe20003800000 */
[----:B------:R-:W-:Y:S09]  /*0060*/  BSSY B0, `(.L_x_1457) ;  /* 0x000001b000007945 */ /* 0x000ff20003800000 */
[----:B------:R-:W-:-:S03]  /*0070*/  UIADD3 UR5, UP0, UR5, UR4, URZ ;  /* 0x0000000405057290 */ /* 0x000fc6000ff1e03f */
[----:B------:R-:W-:Y:S02]  /*0080*/  ULDC UR4, c[0x0][0x24] ;  /* 0x0000090000047ab9 */ /* 0x000fe40000000800 */
[----:B------:R-:W-:Y:S01]  /*0090*/  UIADD3.X UR4, URZ, UR4, URZ, UP0, !UPT ;  /* 0x000000043f047290 */ /* 0x000fe200087fe43f */
[----:B------:R-:W-:-:S05]  /*00a0*/  IMAD.U32 R4, RZ, RZ, UR5 ;  /* 0x00000005ff047e24 */ /* 0x000fca000f8e00ff */
[----:B------:R-:W-:Y:S01]  /*00b0*/  STL [R1+0x2d0], R4 ;  /* 0x0002d00401007387 */ /* 0x000fe20000100800 */
[----:B0-----:R-:W-:-:S05]  /*00c0*/  SHF.R.U32.HI R0, RZ, 0x5, R3 ;  /* 0x00000005ff007819 */ /* 0x001fca0000011603 */
[----:B------:R-:W0:Y:S02]  /*00d0*/  SHFL.IDX PT, R2, R0, RZ, 0x1f ;  /* 0x00001fff00027589 */ /* 0x000e2400000e0000 */
[----:B0-----:R-:W-:Y:S02]  /*00e0*/  ISETP.EQ.AND P0, PT, R2, RZ, P0 ;  /* 0x000000ff0200720c */ /* 0x001fe40000702270 */
[----:B------:R-:W-:Y:S01]  /*00f0*/  SHF.R.U32.HI R2, RZ, 0x7, R3 ;  /* 0x00000007ff027819 */ /* 0x000fe20000011603 */
[----:B------:R-:W-:-:S05]  /*0100*/  IMAD.U32 R3, RZ, RZ, UR4 ;  /* 0x00000004ff037e24 */ /* 0x000fca000f8e00ff */
[----:B------:R0:W-:Y:S05]  /*0110*/  STL [R1+0x2d4], R3 ;  /* 0x0002d40301007387 */ /* 0x0001ea0000100800 */
        /* <DEDUP_REMOVED lines=14> */
[----:B-1----:R-:W-:Y:S01]  /*0200*/  NOP ;  /* 0x0000000000007918 */ /* 0x002fe20000000000 */
.L_x_1458:
[----:B------:R-:W-:Y:S05]  /*0210*/  BSYNC B0 ;  /* 0x0000000000007941 */ /* 0x000fea0003800000 */
.L_x_1457:
[----:B------:R-:W-:Y:S01]  /*0220*/  VOTEU.ANY UP0, P0 ;  /* 0x00000000003f7886 */ /* 0x000fe20000000100 */
[----:B------:R-:W1:Y:S01]  /*0230*/  SHFL.IDX PT, R2, R2, RZ, 0x1f ;  /* 0x00001fff02027589 */ /* 0x000e6200000e0000 */
[----:B------:R-:W-:Y:S01]  /*0240*/  UMOV UR4, 0x80 ;  /* 0x0000008000047882 */ /* 0x000fe20000000000 */
[----:B------:R-:W-:Y:S01]  /*0250*/  UMOV UR7, 0x100 ;  /* 0x0000010000077882 */ /* 0x000fe20000000000 */
[----:B------:R-:W-:Y:S01]  /*0260*/  VOTEU.ANY UP1, P0 ;  /* 0x00000000003f7886 */ /* 0x000fe20000020100 */
[----:B------:R-:W2:Y:S01]  /*0270*/  @UP0 S2UR UR8, SR_CgaCtaId ;  /* 0x00000000000809c3 */ /* 0x000ea20000008800 */
[----:B0-----:R-:W0:Y:S01]  /*0280*/  SHFL.IDX PT, R3, R0, RZ, 0x1f ;  /* 0x00001fff00037589 */ /* 0x001e2200000e0000 */
[----:B------:R-:W-:Y:S01]  /*0290*/  @UP0 UMOV UR6, 0x400 ;  /* 0x0000040000060882 */ /* 0x000fe20000000000 */
[----:B------:R-:W-:-:S04]  /*02a0*/  @UP0 UIADD3 UR4, -UR4, 0x100000, URZ ;  /* 0x0010000004040890 */ /* 0x000fc8000fffe13f */
[----:B------:R-:W-:Y:S02]  /*02b0*/  @UP0 USHF.L.U32 UR5, UR4, 0xb, URZ ;  /* 0x0000000b04050899 */ /* 0x000fe4000800063f */
[----:B------:R-:W-:Y:S01]  /*02c0*/  @UP0 USHF.L.U32 UR4, UR4, 0x1, URZ ;  /* 0x0000000104040899 */ /* 0x000fe2000800063f */
[----:B------:R-:W-:Y:S01]  /*02d0*/  VOTEU.ANY UP2, P0 ;  /* 0x00000000003f7886 */ /* 0x000fe20000040100 */
[----:B-1----:R-:W-:Y:S01]  /*02e0*/  R2UR UR9, R2 ;  /* 0x00000000020972ca */ /* 0x002fe200000e0000 */
[----:B--2---:R-:W-:Y:S01]  /*02f0*/  @UP0 ULEA UR8, UR8, UR6, 0x18 ;  /* 0x0000000608080291 */ /* 0x004fe2000f8ec03f */
[----:B0-----:R-:W-:Y:S01]  /*0300*/  ISETP.NE.AND P1, PT, R3, RZ, PT ;  /* 0x000000ff0300720c */ /* 0x001fe20003f25270 */
        /* <DEDUP_REMOVED lines=26> */
.L_x_1459:
        /* <DEDUP_REMOVED lines=22> */
.L_x_1460:
        /* <DEDUP_REMOVED lines=18> */
.L_x_1461:
        /* <DEDUP_REMOVED lines=22> */
.L_x_1462:
        /* <DEDUP_REMOVED lines=22> */
.L_x_1463:
[----:B0-----:R-:W-:Y:S01]  /*09f0*/  UMOV UR4, 0x1 ;  /* 0x0000000100047882 */ /* 0x001fe20000000000 */
[----:B------:R-:W-:Y:S01]  /*0a00*/  PLOP3.LUT P0, PT, PT, PT, UP0, 0x80, 0x0 ;  /* 0x000000000000781c */ /* 0x000fe20003f0f008 */
[----:B------:R-:W-:Y:S01]  /*0a10*/  USEL UR4, UR4, 0x2, !UP0 ;  /* 0x0000000204047887 */ /* 0x000fe2000c000000 */
[----:B------:R-:W-:Y:S01]  /*0a20*/  NOP ;  /* 0x0000000000007918 */ /* 0x000fe20000000000 */
[----:B------:R-:W-:-:S04]  /*0a30*/  ULDC.64 UR60, c[0x0][0x208] ;  /* 0x00008200003c7ab9 */ /* 0x000fc80000000a00 */
[----:B------:R-:W-:-:S05]  /*0a40*/  IMAD.U32 R2, RZ, RZ, UR4 ;  /* 0x00000004ff027e24 */ /* 0x000fca000f8e00ff */
[----:B------:R0:W-:Y:S01]  /*0a50*/  STL [R1+0x304], R2 ;  /* 0x0003040201007387 */ /* 0x0001e20000100800 */
[----:B-12-4-:R-:W-:Y:S06]  /*0a60*/  BAR.SYNC.DEFER_BLOCKING 0x0 ;  /* 0x0000000000007b1d */ /* 0x016fec0000010000 */
[----:B------:R-:W-:Y:S05]  /*0a70*/  @!P0 BRA `(.L_x_1464) ;  /* 0x000001d400888947 */ /* 0x000fea0003800000 */
.L_x_1465:
[----:B------:R-:W-:-:S08]  /*0a80*/  NOP ;  /* 0x0000000000007918 */ /* 0x000fd00000000000 */
[----:B------:R-:W1:Y:S02]  /*0a90*/  USETMAXREG.TRY_ALLOC.CTAPOOL UP0, 0xf0 ;  /* 0x000000f0000079c8 */ /* 0x000e640008000600 */
[----:B-1----:R-:W-:-:S13]  /*0aa0*/  PLOP3.LUT P0, PT, PT, PT, UP0, 0x80, 0x0 ;  /* 0x000000000000781c */ /* 0x002fda0003f0f008 */
[----:B------:R-:W-:Y:S05]  /*0ab0*/  @!P0 BRA `(.L_x_1465) ;  /* 0xfffffffc00f08947 */ /* 0x000fea000383ffff */
[----:B------:R-:W1:Y:S08]  /*0ac0*/  S2UR UR4, SR_CgaCtaId ;  /* 0x00000000000479c3 */ /* 0x000e700000008800 */
[----:B------:R-:W-:Y:S06]  /*0ad0*/  BAR.ARV 0x8, 0x180 ;  /* 0x0206000000007b1d */ /* 0x000fec0000002000 */
[----:B------:R-:W-:-:S02]  /*0ae0*/  UMOV UR37, 0x400 ;  /* 0x0000040000257882 */ /* 0x000fc40000000000 */
[----:B------:R-:W-:Y:S06]  /*0af0*/  BAR.SYNC.DEFER_BLOCKING 0x5, 0x180 ;  /* 0x0146000000007b1d */ /* 0x000fec0000010000 */
[----:B------:R-:W-:Y:S04]  /*0b00*/  STL.64 [R1+0x2b8], RZ ;  /* 0x0002b8ff01007387 */ /* 0x000fe80000100a00 */
[----:B------:R-:W-:Y:S01]  /*0b10*/  STL [R1+0x2c0], RZ ;  /* 0x0002c0ff01007387 */ /* 0x000fe20000100800 */
[----:B-1----:R-:W-:-:S03]  /*0b20*/  ULEA UR37, UR4, UR37, 0x18 ;  /* 0x0000002504257291 */ /* 0x002fc6000f8ec03f */
[----:B------:R-:W-:-:S06]  /*0b30*/  ULDC UR4, c[0x0][0xc3c] ;  /* 0x00030f0000047ab9 */ /* 0x000fcc0000000800 */
[----:B------:R-:W1:Y:S01]  /*0b40*/  LDS.128 R8, [UR37+0x308d0] ;  /* 0x0308d025ff087984 */ /* 0x000e620008000c00 */
[----:B------:R-:W-:Y:S06]  /*0b50*/  BAR.ARV 0x4, 0x180 ;  /* 0x0106000000007b1d */ /* 0x000fec0000002000 */
[----:B-1----:R-:W-:-:S13]  /*0b60*/  ISETP.GE.AND P0, PT, R11, UR4, PT ;  /* 0x000000040b007c0c */ /* 0x002fda000bf06270 */
[----:B------:R-:W-:Y:S05]  /*0b70*/  @P0 EXIT ;  /* 0x000000000000094d */ /* 0x000fea0003800000 */
[----:B------:R-:W1:Y:S01]  /*0b80*/  S2R R0, SR_TID.X ;  /* 0x0000000000007919 */ /* 0x000e620000002100 */
[----:B------:R-:W-:Y:S01]  /*0b90*/  R2UR UR4, R9 ;  /* 0x00000000090472ca */ /* 0x000fe200000e0000 */
[----:B------:R-:W-:Y:S01]  /*0ba0*/  UMOV UR5, URZ ;  /* 0x0000003f00057c82 */ /* 0x000fe20008000000 */
[----:B------:R-:W-:Y:S01]  /*0bb0*/  R2UR UR44, R11 ;  /* 0x000000000b2c72ca */ /* 0x000fe200000e0000 */
[----:B------:R-:W-:Y:S01]  /*0bc0*/  IMAD.U32 R228, RZ, RZ, UR5 ;  /* 0x00000005ffe47e24 */ /* 0x000fe2000f8e00ff */
[----:B------:R-:W-:Y:S01]  /*0bd0*/  UIADD3 UR5, UR37, 0x12400, URZ ;  /* 0x0001240025057890 */ /* 0x000fe2000fffe03f */
[----:B------:R-:W-:Y:S01]  /*0be0*/  UMOV UR39, URZ ;  /* 0x0000003f00277c82 */ /* 0x000fe20008000000 */
[----:B------:R-:W-:-:S04]  /*0bf0*/  UMOV UR36, URZ ;  /* 0x0000003f00247c82 */ /* 0x000fc80008000000 */
[----:B------:R-:W-:Y:S02]  /*0c00*/  IMAD.U32 R206, RZ, RZ, UR5 ;  /* 0x00000005ffce7e24 */ /* 0x000fe4000f8e00ff */
[----:B-1----:R-:W-:-:S05]  /*0c10*/  VIADD R196, R0, 0xffffff80 ;  /* 0xffffff8000c47836 */ /* 0x002fca0000000000 */
[----:B------:R-:W-:-:S04]  /*0c20*/  SHF.R.S32.HI R3, RZ, 0x1f, R196 ;  /* 0x0000001fff037819 */ /* 0x000fc800000114c4 */
[CC--:B------:R-:W-:Y:S02]  /*0c30*/  LEA.HI R0, R3.reuse, R196.reuse, RZ, 0x7 ;  /* 0x000000c403007211 */ /* 0x0c0fe400078f38ff */
[----:B------:R-:W-:Y:S02]  /*0c40*/  LEA.HI R204, R3, R196, RZ, 0x5 ;  /* 0x000000c403cc7211 */ /* 0x000fe400078f28ff */
[----:B------:R-:W-:Y:S02]  /*0c50*/  LOP3.LUT R5, R0, 0xffffff80, RZ, 0xc0, !PT ;  /* 0xffffff8000057812 */ /* 0x000fe400078ec0ff */
[----:B------:R-:W-:Y:S02]  /*0c60*/  SHF.R.S32.HI R204, RZ, 0x5, R204 ;  /* 0x00000005ffcc7819 */ /* 0x000fe400000114cc */
[----:B------:R-:W-:Y:S01]  /*0c70*/  SHF.R.S32.HI R13, RZ, 0x7, R0 ;  /* 0x00000007ff0d7819 */ /* 0x000fe20000011400 */
[----:B------:R-:W-:-:S03]  /*0c80*/  IMAD.IADD R12, R196, 0x1, -R5 ;  /* 0x00000001c40c7824 */ /* 0x000fc600078e0a05 */
[----:B------:R-:W-:Y:S01]  /*0c90*/  LEA.HI R0, R0, R13, RZ, 0x1 ;  /* 0x0000000d00007211 */ /* 0x000fe200078f08ff */
[----:B------:R-:W-:Y:S01]  /*0ca0*/  STL [R1+0x314], R13 ;  /* 0x0003140d01007387 */ /* 0x000fe20000100800 */
[----:B------:R-:W-:Y:S02]  /*0cb0*/  SHF.R.S32.HI R4, RZ, 0x1f, R12 ;  /* 0x0000001fff047819 */ /* 0x000fe4000001140c */
[----:B------:R-:W-:Y:S01]  /*0cc0*/  LOP3.LUT R0, R0, 0x3fffffe, RZ, 0xc0, !PT ;  /* 0x03fffffe00007812 */ /* 0x000fe200078ec0ff */
[----:B------:R-:W-:Y:S01]  /*0cd0*/  STL [R1+0x310], R12 ;  /* 0x0003100c01007387 */ /* 0x000fe20000100800 */
[CC--:B------:R-:W-:Y:S02]  /*0ce0*/  LEA.HI R6, R4.reuse, R12.reuse, RZ, 0x2 ;  /* 0x0000000c04067211 */ /* 0x0c0fe400078f10ff */
[----:B------:R-:W-:Y:S02]  /*0cf0*/  LEA.HI R4, R4, R12, RZ, 0x5 ;  /* 0x0000000c04047211 */ /* 0x000fe400078f28ff */
[----:B------:R-:W-:-:S02]  /*0d00*/  SHF.R.S32.HI R5, RZ, 0x2, R6 ;  /* 0x00000002ff057819 */ /* 0x000fc40000011406 */
[----:B0-----:R-:W-:Y:S02]  /*0d10*/  SHF.R.S32.HI R2, RZ, 0x1f, R6 ;  /* 0x0000001fff027819 */ /* 0x001fe40000011406 */
[----:B------:R-:W-:Y:S02]  /*0d20*/  LOP3.LUT R6, R6, 0x7ffffffc, RZ, 0xc0, !PT ;  /* 0x7ffffffc06067812 */ /* 0x000fe400078ec0ff */
[----:B------:R-:W-:Y:S02]  /*0d30*/  LEA.HI R7, R2, R5, RZ, 0x3 ;  /* 0x0000000502077211 */ /* 0x000fe400078f18ff */
[----:B------:R-:W-:Y:S01]  /*0d40*/  LEA.HI R2, R3, R196, RZ, 0x4 ;  /* 0x000000c403027211 */ /* 0x000fe200078f20ff */
[----:B------:R-:W-:Y:S01]  /*0d50*/  IMAD.IADD R6, R12, 0x1, -R6 ;  /* 0x000000010c067824 */ /* 0x000fe200078e0a06 */
[----:B------:R-:W-:Y:S02]  /*0d60*/  LOP3.LUT R8, R7, 0xfffffff8, RZ, 0xc0, !PT ;  /* 0xfffffff807087812 */ /* 0x000fe400078ec0ff */
[----:B------:R-:W-:Y:S01]  /*0d70*/  SHF.R.S32.HI R7, RZ, 0x4, R2 ;  /* 0x00000004ff077819 */ /* 0x000fe20000011402 */
[----:B------:R-:W-:Y:S01]  /*0d80*/  IMAD.SHL.U32 R23, R6, 0x2, RZ ;  /* 0x0000000206177824 */ /* 0x000fe200078e00ff */
[----:B------:R-:W-:Y:S01]  /*0d90*/  SHF.R.S32.HI R4, RZ, 0x5, R4 ;  /* 0x00000005ff047819 */ /* 0x000fe20000011404 */
[----:B------:R-:W-:Y:S01]  /*0da0*/  IMAD.IADD R9, R5, 0x1, -R8 ;  /* 0x0000000105097824 */ /* 0x000fe200078e0a08 */
[C---:B------:R-:W-:Y:S01]  /*0db0*/  LOP3.LUT R5, R2.reuse, 0x3fffff0, RZ, 0xc0, !PT ;  /* 0x03fffff002057812 */ /* 0x040fe200078ec0ff */
[----:B------:R-:W-:Y:S01]  /*0dc0*/  VIADD R223, R23, 0x8 ;  /* 0x0000000817df7836 */ /* 0x000fe20000000000 */
[----:B------:R-:W-:Y:S01]  /*0dd0*/  LEA.HI R2, R2, R7, RZ, 0x1 ;  /* 0x0000000702027211 */ /* 0x000fe200078f08ff */
[----:B------:R-:W-:-:S02]  /*0de0*/  IMAD R9, R4, 0x10, R9 ;  /* 0x0000001004097824 */ /* 0x000fc400078e0209 */
[----:B------:R-:W-:Y:S01]  /*0df0*/  IMAD.IADD R5, R196, 0x1, -R5 ;  /* 0x00000001c4057824 */ /* 0x000fe200078e0a05 */
[----:B------:R-:W-:Y:S01]  /*0e00*/  LOP3.LUT R2, R2, 0x1ffffffe, RZ, 0xc0, !PT ;  /* 0x1ffffffe02027812 */ /* 0x000fe200078ec0ff */
[----:B------:R-:W-:Y:S01]  /*0e10*/  IMAD.IADD R4, R13, 0x1, -R0 ;  /* 0x000000010d047824 */ /* 0x000fe200078e0a00 */
[CC--:B------:R-:W-:Y:S01]  /*0e20*/  LEA.HI R0, R3.reuse, R196.reuse, RZ, 0x2 ;  /* 0x000000c403007211 */ /* 0x0c0fe200078f10ff */
[----:B------:R-:W-:Y:S01]  /*0e30*/  IMAD R5, R204, 0x10, R5 ;  /* 0x00000010cc057824 */ /* 0x000fe200078e0205 */
[----:B------:R-:W-:Y:S01]  /*0e40*/  LEA.HI R3, R3, R196, RZ, 0x3 ;  /* 0x000000c403037211 */ /* 0x000fe200078f18ff */
[----:B------:R-:W-:Y:S01]  /*0e50*/  IMAD.IADD R2, R7, 0x1, -R2 ;  /* 0x0000000107027824 */ /* 0x000fe200078e0a02 */
[----:B------:R-:W-:Y:S01]  /*0e60*/  LOP3.LUT R201, R0, 0xfffffffc, RZ, 0xc0, !PT ;  /* 0xfffffffc00c97812 */ /* 0x000fe200078ec0ff */
[----:B------:R-:W-:Y:S01]  /*0e70*/  VIADD R222, R23, 0x10 ;  /* 0x0000001017de7836 */ /* 0x000fe20000000000 */
[----:B------:R-:W-:Y:S01]  /*0e80*/  SHF.R.S32.HI R227, RZ, 0x3, R3 ;  /* 0x00000003ffe37819 */ /* 0x000fe20000011403 */
[----:B------:R-:W-:Y:S01]  /*0e90*/  IMAD R2, R5, 0x8, R2 ;  /* 0x0000000805027824 */ /* 0x000fe200078e0202 */
[----:B------:R-:W-:Y:S01]  /*0ea0*/  LOP3.LUT R229, R3, 0xfffffff8, RZ, 0xc0, !PT ;  /* 0xfffffff803e57812 */ /* 0x000fe200078ec0ff */
[C---:B------:R-:W-:Y:S01]  /*0eb0*/  VIADD R221, R23.reuse, 0x18 ;  /* 0x0000001817dd7836 */ /* 0x040fe20000000000 */
[--C-:B------:R-:W-:Y:S01]  /*0ec0*/  SHF.R.S32.HI R5, RZ, 0x1f, R0.reuse ;  /* 0x0000001fff057819 */ /* 0x100fe20000011400 */
[----:B------:R-:W-:Y:S01]  /*0ed0*/  IMAD.SHL.U32 R2, R2, 0x8, RZ ;  /* 0x0000000802027824 */ /* 0x000fe200078e00ff */
[----:B------:R-:W-:Y:S01]  /*0ee0*/  SHF.R.S32.HI R16, RZ, 0x2, R0 ;  /* 0x00000002ff107819 */ /* 0x000fe20000011400 */
[C---:B------:R-:W-:Y:S01]  /*0ef0*/  VIADD R220, R23.reuse, 0x20 ;  /* 0x0000002017dc7836 */ /* 0x040fe20000000000 */
[----:B------:R-:W-:Y:S01]  /*0f00*/  SHF.R.S32.HI R3, RZ, 0x1f, R221 ;  /* 0x0000001fff037819 */ /* 0x000fe200000114dd */
[----:B------:R-:W-:Y:S01]  /*0f10*/  IMAD R7, R4, 0x40, R9 ;  /* 0x0000004004077824 */ /* 0x000fe200078e0209 */
[----:B------:R0:W-:Y:S01]  /*0f20*/  STL [R1+0x31c], R2 ;  /* 0x00031c0201007387 */ /* 0x0001e20000100800 */
[----:B------:R-:W-:Y:S01]  /*0f30*/  SHF.R.S32.HI R4, RZ, 0x1f, R222 ;  /* 0x0000001fff047819 */ /* 0x000fe200000114de */
[----:B------:R-:W-:Y:S01]  /*0f40*/  VIADD R219, R23, 0x28 ;  /* 0x0000002817db7836 */ /* 0x000fe20000000000 */
[----:B------:R-:W-:Y:S01]  /*0f50*/  LEA.HI R5, R5, R16, RZ, 0x3 ;  /* 0x0000001005057211 */ /* 0x000fe200078f18ff */
[C---:B------:R-:W-:Y:S01]  /*0f60*/  VIADD R218, R23.reuse, 0x30 ;  /* 0x0000003017da7836 */ /* 0x040fe20000000000 */
[----:B------:R1:W-:Y:S01]  /*0f70*/  STL [R1+0x300], R3 ;  /* 0x0003000301007387 */ /* 0x0003e20000100800 */
[----:B------:R-:W-:Y:S01]  /*0f80*/  VIADD R217, R23, 0x38 ;  /* 0x0000003817d97836 */ /* 0x000fe20000000000 */
[----:B------:R-:W-:Y:S01]  /*0f90*/  LOP3.LUT R5, R5, 0xfffffff8, RZ, 0xc0, !PT ;  /* 0xfffffff805057812 */ /* 0x000fe200078ec0ff */
[C---:B------:R-:W-:Y:S01]  /*0fa0*/  VIADD R216, R23.reuse, 0x40 ;  /* 0x0000004017d87836 */ /* 0x040fe20000000000 */
[----:B------:R2:W-:Y:S01]  /*0fb0*/  STL [R1+0x308], R4 ;  /* 0x0003080401007387 */ /* 0x0005e20000100800 */
[----:B0-----:R-:W-:Y:S01]  /*0fc0*/  SHF.R.S32.HI R2, RZ, 0x1f, R223 ;  /* 0x0000001fff027819 */ /* 0x001fe200000114df */
[----:B------:R-:W-:-:S02]  /*0fd0*/  VIADD R215, R23, 0x48 ;  /* 0x0000004817d77836 */ /* 0x000fc40000000000 */
[C---:B------:R-:W-:Y:S01]  /*0fe0*/  VIADD R214, R23.reuse, 0x50 ;  /* 0x0000005017d67836 */ /* 0x040fe20000000000 */
[----:B------:R-:W-:Y:S01]  /*0ff0*/  STL [R1+0x318], R7 ;  /* 0x0003180701007387 */ /* 0x000fe20000100800 */
[----:B-1----:R-:W-:Y:S01]  /*1000*/  SHF.R.S32.HI R3, RZ, 0x1f, R218 ;  /* 0x0000001fff037819 */ /* 0x002fe200000114da */
[C---:B------:R-:W-:Y:S02]  /*1010*/  VIADD R213, R23.reuse, 0x58 ;  /* 0x0000005817d57836 */ /* 0x040fe40000000000 */
[----:B------:R0:W-:Y:S01]  /*1020*/  STL [R1+0x30c], R2 ;  /* 0x00030c0201007387 */ /* 0x0001e20000100800 */
[----:B--2---:R-:W-:Y:S01]  /*1030*/  SHF.R.S32.HI R4, RZ, 0x1f, R219 ;  /* 0x0000001fff047819 */ /* 0x004fe200000114db */
[C---:B------:R-:W-:Y:S02]  /*1040*/  VIADD R212, R23.reuse, 0x60 ;  /* 0x0000006017d47836 */ /* 0x040fe40000000000 */
[----:B------:R1:W-:Y:S01]  /*1050*/  STL [R1+0x2f4], R3 ;  /* 0x0002f40301007387 */ /* 0x0003e20000100800 */
[----:B------:R-:W-:-:S02]  /*1060*/  VIADD R211, R23, 0x68 ;  /* 0x0000006817d37836 */ /* 0x000fc40000000000 */
[----:B------:R-:W-:Y:S01]  /*1070*/  IMAD.IADD R201, R196, 0x1, -R201 ;  /* 0x00000001c4c97824 */ /* 0x000fe200078e0ac9 */
[----:B------:R2:W-:Y:S01]  /*1080*/  STL [R1+0x2f8], R4 ;  /* 0x0002f80401007387 */ /* 0x0005e20000100800 */
[----:B------:R-:W-:Y:S01]  /*1090*/  IMAD.IADD R230, R16, 0x1, -R5 ;  /* 0x0000000110e67824 */ /* 0x000fe200078e0a05 */
[----:B0-----:R-:W-:Y:S01]  /*10a0*/  SHF.R.S32.HI R2, RZ, 0x1f, R220 ;  /* 0x0000001fff027819 */ /* 0x001fe200000114dc */
[----:B------:R-:W-:Y:S01]  /*10b0*/  VIADD R210, R23, 0x70 ;  /* 0x0000007017d27836 */ /* 0x000fe20000000000 */
[----:B------:R-:W-:Y:S01]  /*10c0*/  LEA.HI R0, R201, R201, RZ, 0x1 ;  /* 0x000000c9c9007211 */ /* 0x000fe200078f08ff */
[----:B------:R-:W-:Y:S01]  /*10d0*/  IMAD.SHL.U32 R200, R230, 0x40, RZ ;  /* 0x00000040e6c87824 */ /* 0x000fe200078e00ff */
[----:B-1----:R-:W-:Y:S01]  /*10e0*/  SHF.R.S32.HI R3, RZ, 0x1f, R215 ;  /* 0x0000001fff037819 */ /* 0x002fe200000114d7 */
[----:B------:R0:W-:Y:S01]  /*10f0*/  STL [R1+0x2fc], R2 ;  /* 0x0002fc0201007387 */ /* 0x0001e20000100800 */
[----:B------:R-:W-:Y:S01]  /*1100*/  LOP3.LUT R0, R0, 0x1ffffffe, RZ, 0xc0, !PT ;  /* 0x1ffffffe00007812 */ /* 0x000fe200078ec0ff */
[C---:B------:R-:W-:Y:S01]  /*1110*/  VIADD R209, R23.reuse, 0x78 ;  /* 0x0000007817d17836 */ /* 0x040fe20000000000 */
[----:B--2---:R-:W-:Y:S01]  /*1120*/  SHF.R.S32.HI R4, RZ, 0x1f, R216 ;  /* 0x0000001fff047819 */ /* 0x004fe200000114d8 */
[----:B------:R1:W-:Y:S01]  /*1130*/  STL [R1+0x2e8], R3 ;  /* 0x0002e80301007387 */ /* 0x0003e20000100800 */
[C---:B------:R-:W-:Y:S01]  /*1140*/  VIADD R208, R23.reuse, 0x80 ;  /* 0x0000008017d07836 */ /* 0x040fe20000000000 */
[----:B------:R-:W-:Y:S01]  /*1150*/  LOP3.LUT R200, R200, 0x1c0, RZ, 0xc0, !PT ;  /* 0x000001c0c8c87812 */ /* 0x000fe200078ec0ff */
[C---:B------:R-:W-:Y:S01]  /*1160*/  VIADD R207, R23.reuse, 0x88 ;  /* 0x0000008817cf7836 */ /* 0x040fe20000000000 */
[----:B------:R2:W-:Y:S01]  /*1170*/  STL [R1+0x2ec], R4 ;  /* 0x0002ec0401007387 */ /* 0x0005e20000100800 */
[C---:B------:R-:W-:Y:S01]  /*1180*/  VIADD R226, R23.reuse, 0x90 ;  /* 0x0000009017e27836 */ /* 0x040fe20000000000 */
[----:B0-----:R-:W-:Y:S01]  /*1190*/  SHF.R.S32.HI R2, RZ, 0x1f, R217 ;  /* 0x0000001fff027819 */ /* 0x001fe200000114d9 */
[C---:B------:R-:W-:Y:S01]  /*11a0*/  VIADD R225, R23.reuse, 0x98 ;  /* 0x0000009817e17836 */ /* 0x040fe20000000000 */
[----:B------:R-:W-:Y:S01]  /*11b0*/  SHF.R.S32.HI R237, RZ, 0x1f, R210 ;  /* 0x0000001fffed7819 */ /* 0x000fe200000114d2 */
[----:B------:R-:W-:Y:S01]  /*11c0*/  VIADD R224, R23, 0xa0 ;  /* 0x000000a017e07836 */ /* 0x000fe20000000000 */
[----:B-1----:R-:W-:Y:S01]  /*11d0*/  SHF.R.S32.HI R3, RZ, 0x1f, R212 ;  /* 0x0000001fff037819 */ /* 0x002fe200000114d4 */
[----:B------:R0:W-:Y:S01]  /*11e0*/  STL [R1+0x2f0], R2 ;  /* 0x0002f00201007387 */ /* 0x0001e20000100800 */
[----:B------:R-:W-:Y:S01]  /*11f0*/  IMAD.IADD R0, R201, 0x1, -R0 ;  /* 0x00000001c9007824 */ /* 0x000fe200078e0a00 */
[----:B------:R-:W-:Y:S01]  /*1200*/  SHF.R.S32.HI R236, RZ, 0x1f, R209 ;  /* 0x0000001fffec7819 */ /* 0x000fe200000114d1 */
[----:B------:R-:W-:Y:S01]  /*1210*/  IMAD.IADD R229, R196, 0x1, -R229 ;  /* 0x00000001c4e57824 */ /* 0x000fe200078e0ae5 */
[----:B--2---:R-:W-:Y:S01]  /*1220*/  SHF.R.S32.HI R4, RZ, 0x1f, R213 ;  /* 0x0000001fff047819 */ /* 0x004fe200000114d5 */
[----:B------:R-:W-:Y:S01]  /*1230*/  STL [R1+0x2dc], R3 ;  /* 0x0002dc0301007387 */ /* 0x000fe20000100800 */
[----:B------:R-:W-:Y:S01]  /*1240*/  VIADD R203, R23, 0xa8 ;  /* 0x000000a817cb7836 */ /* 0x000fe20000000000 */
[----:B------:R-:W-:Y:S01]  /*1250*/  SHF.R.S32.HI R235, RZ, 0x1f, R208 ;  /* 0x0000001fffeb7819 */ /* 0x000fe200000114d0 */
[----:B------:R-:W-:Y:S01]  /*1260*/  IMAD R193, R0, 0x8, R7 ;  /* 0x0000000800c17824 */ /* 0x000fe200078e0207 */
[----:B------:R-:W-:Y:S01]  /*1270*/  STL [R1+0x2e0], R4 ;  /* 0x0002e00401007387 */ /* 0x000fe20000100800 */
[----:B0-----:R-:W-:-:S02]  /*1280*/  SHF.R.S32.HI R2, RZ, 0x1f, R214 ;  /* 0x0000001fff027819 */ /* 0x001fc400000114d6 */
[----:B------:R-:W-:Y:S02]  /*1290*/  SHF.R.S32.HI R234, RZ, 0x1f, R207 ;  /* 0x0000001fffea7819 */ /* 0x000fe400000114cf */
[----:B------:R-:W-:Y:S01]  /*12a0*/  SHF.R.S32.HI R233, RZ, 0x1f, R226 ;  /* 0x0000001fffe97819 */ /* 0x000fe200000114e2 */
[----:B------:R0:W-:Y:S01]  /*12b0*/  STL [R1+0x2e4], R2 ;  /* 0x0002e40201007387 */ /* 0x0001e20000100800 */
[----:B------:R-:W-:Y:S02]  /*12c0*/  SHF.R.S32.HI R232, RZ, 0x1f, R225 ;  /* 0x0000001fffe87819 */ /* 0x000fe400000114e1 */
[----:B------:R-:W-:Y:S02]  /*12d0*/  SHF.R.S32.HI R231, RZ, 0x1f, R224 ;  /* 0x0000001fffe77819 */ /* 0x000fe400000114e0 */
[----:B0-----:R-:W-:-:S05]  /*12e0*/  SHF.R.S32.HI R2, RZ, 0x1f, R211 ;  /* 0x0000001fff027819 */ /* 0x001fca00000114d3 */
[----:B------:R0:W-:Y:S02]  /*12f0*/  STL [R1+0x2d8], R2 ;  /* 0x0002d80201007387 */ /* 0x0001e40000100800 */
.L_x_1641:
[----:B------:R-:W-:Y:S01]  /*1300*/  ULDC.64 UR6, c[0x0][0xa28] ;  /* 0x00028a0000067ab9 */ /* 0x000fe20000000a00 */
[----:B------:R-:W-:Y:S01]  /*1310*/  ULDC.64 UR8, c[0x0][0xa18] ;  /* 0x0002860000087ab9 */ /* 0x000fe20000000a00 */
[----:B------:R-:W-:Y:S01]  /*1320*/  UISETP.NE.U32.AND UP0, UPT, UR6, URZ, UPT ;  /* 0x0000003f0600728c */ /* 0x000fe2000bf05070 */
[----:B01----:R-:W1:Y:S01]  /*1330*/  LDC R19, c[0x0][0x288] ;  /* 0x0000a200ff137b82 */ /* 0x003e620000000800 */
[----:B------:R-:W-:Y:S01]  /*1340*/  UISETP.NE.U32.AND UP1, UPT, UR8, URZ, UPT ;  /* 0x0000003f0800728c */ /* 0x000fe2000bf25070 */
[----:B------:R-:W-:Y:S01]  /*1350*/  IMAD.MOV.U32 R30, RZ, RZ, RZ ;  /* 0x000000ffff1e7224 */ /* 0x000fe200078e00ff */
[----:B------:R-:W-:Y:S01]  /*1360*/  UISETP.NE.AND.EX UP0, UPT, UR7, URZ, UPT, UP0 ;  /* 0x0000003f0700728c */ /* 0x000fe2000bf05300 */
[----:B------:R-:W-:Y:S01]  /*1370*/  IMAD.MOV.U32 R20, RZ, RZ, RZ ;  /* 0x000000ffff147224 */ /* 0x000fe200078e00ff */
[----:B------:R-:W-:Y:S01]  /*1380*/  UISETP.NE.AND.EX UP1, UPT, UR9, URZ, UPT, UP1 ;  /* 0x0000003f0900728c */ /* 0x000fe2000bf25310 */
[----:B------:R-:W-:Y:S01]  /*1390*/  ULDC.64 UR6, c[0x0][0xa08] ;  /* 0x0002820000067ab9 */ /* 0x000fe20000000a00 */
[----:B------:R-:W-:Y:S01]  /*13a0*/  ULDC.64 UR10, c[0x0][0xa08] ;  /* 0x00028200000a7ab9 */ /* 0x000fe20000000a00 */
[----:B------:R-:W-:Y:S01]  /*13b0*/  UIMAD.WIDE UR8, UR44, 0x4, UR6 ;  /* 0x000000042c0878a5 */ /* 0x000fe2000f8e0206 */
[----:B------:R-:W-:Y:S01]  /*13c0*/  ISETP.NE.U32.AND P0, PT, RZ, UR10, PT ;  /* 0x0000000aff007c0c */ /* 0x000fe2000bf05070 */
[----:B--2---:R-:W2:Y:S01]  /*13d0*/  LDC.64 R12, c[0x0][0x418] ;  /* 0x00010600ff0c7b82 */ /* 0x004ea20000000a00 */
[----:B------:R-:W-:-:S03]  /*13e0*/  PLOP3.LUT P3, PT, PT, PT, UP1, 0x80, 0x0 ;  /* 0x000000000000781c */ /* 0x000fc60003f6f018 */
[----:B------:R-:W-:Y:S01]  /*13f0*/  @UP0 ULDC.64 UR6, c[0x0][0xa28] ;  /* 0x00028a0000060ab9 */ /* 0x000fe20000000a00 */
[----:B------:R-:W-:Y:S01]  /*1400*/  ISETP.NE.AND.EX P0, PT, RZ, UR11, PT, P0 ;  /* 0x0000000bff007c0c */ /* 0x000fe2000bf05300 */
[----:B------:R-:W-:Y:S01]  /*1410*/  @UP0 UIMAD.WIDE UR6, UR44, 0x4, UR6 ;  /* 0x000000042c0608a5 */ /* 0x000fe2000f8e0206 */
[----:B------:R-:W-:Y:S01]  /*1420*/  IMAD.U32 R4, RZ, RZ, UR8 ;  /* 0x00000008ff047e24 */ /* 0x000fe2000f8e00ff */
[----:B------:R-:W-:Y:S01]  /*1430*/  PLOP3.LUT P1, PT, PT, PT, UP0, 0x80, 0x0 ;  /* 0x000000000000781c */ /* 0x000fe20003f2f008 */
[----:B------:R-:W-:Y:S01]  /*1440*/  IMAD.U32 R5, RZ, RZ, UR9 ;  /* 0x00000009ff057e24 */ /* 0x000fe2000f8e00ff */
[----:B---3--:R-:W3:Y:S02]  /*1450*/  LDC R9, c[0x0][0x424] ;  /* 0x00010900ff097b82 */ /* 0x008ee40000000800 */
[----:B0-----:R-:W-:Y:S02]  /*1460*/  IMAD.U32 R2, RZ, RZ, UR6 ;  /* 0x00000006ff027e24 */ /* 0x001fe4000f8e00ff */
[----:B----4-:R-:W-:Y:S01]  /*1470*/  IMAD.U32 R3, RZ, RZ, UR7 ;  /* 0x00000007ff037e24 */ /* 0x010fe2000f8e00ff */
[----:B------:R-:W-:-:S02]  /*1480*/  @UP1 ULDC.64 UR6, c[0x0][0xa18] ;  /* 0x0002860000061ab9 */ /* 0x000fc40000000a00 */
[----:B------:R-:W-:Y:S01]  /*1490*/  @UP1 UIMAD.WIDE UR6, UR44, 0x4, UR6 ;  /* 0x000000042c0618a5 */ /* 0x000fe2000f8e0206 */
[----:B-----5:R-:W5:Y:S01]  /*14a0*/  @P0 LDG.E R30, desc[UR60][R4.64] ;  /* 0x0000003c041e0981 */ /* 0x020f62000c1e1900 */
[----:B------:R-:W0:Y:S01]  /*14b0*/  LDC R17, c[0x0][0x2f0] ;  /* 0x0000bc00ff117b82 */ /* 0x000e220000000800 */
[----:B------:R-:W-:Y:S02]  /*14c0*/  LOP3.LUT R8, R10, 0xff000000, RZ, 0xc0, !PT ;  /* 0xff0000000a087812 */ /* 0x000fe400078ec0ff */
[----:B------:R4:W5:Y:S01]  /*14d0*/  @P1 LDG.E R20, desc[UR60][R2.64] ;  /* 0x0000003c02141981 */ /* 0x000962000c1e1900 */
[----:B------:R-:W-:Y:S02]  /*14e0*/  IMAD.U32 R6, RZ, RZ, UR6 ;  /* 0x00000006ff067e24 */ /* 0x000fe4000f8e00ff */
[----:B------:R-:W-:Y:S01]  /*14f0*/  IMAD.U32 R7, RZ, RZ, UR7 ;  /* 0x00000007ff077e24 */ /* 0x000fe2000f8e00ff */
[----:B------:R-:W-:-:S04]  /*1500*/  ULDC.64 UR6, c[0x0][0xa20] ;  /* 0x0002880000067ab9 */ /* 0x000fc80000000a00 */
[----:B-1----:R1:W5:Y:S01]  /*1510*/  @P3 LDG.E R19, desc[UR60][R6.64] ;  /* 0x0000003c06133981 */ /* 0x002362000c1e1900 */
[----:B--2---:R-:W-:Y:S02]  /*1520*/  ISETP.NE.U32.AND P1, PT, R12, RZ, PT ;  /* 0x000000ff0c00720c */ /* 0x004fe40003f25070 */
[----:B------:R-:W-:Y:S02]  /*1530*/  ISETP.NE.U32.AND P2, PT, RZ, UR6, PT ;  /* 0x00000006ff007c0c */ /* 0x000fe4000bf45070 */
[----:B------:R-:W-:Y:S02]  /*1540*/  LOP3.LUT R0, R10, 0xff0000, RZ, 0xc0, !PT ;  /* 0x00ff00000a007812 */ /* 0x000fe400078ec0ff */
[----:B----4-:R-:W-:Y:S02]  /*1550*/  SHF.R.U32.HI R3, RZ, 0x8, R8 ;  /* 0x00000008ff037819 */ /* 0x010fe40000011608 */
[----:B------:R-:W-:Y:S02]  /*1560*/  ISETP.NE.AND.EX P1, PT, R13, RZ, PT, P1 ;  /* 0x000000ff0d00720c */ /* 0x000fe40003f25310 */
[----:B------:R-:W-:-:S02]  /*1570*/  ISETP.NE.AND.EX P2, PT, RZ, UR7, PT, P2 ;  /* 0x00000007ff007c0c */ /* 0x000fc4000bf45320 */
[----:B------:R-:W-:Y:S02]  /*1580*/  LEA.HI R195, R0, R3, RZ, 0x10 ;  /* 0x0000000300c37211 */ /* 0x000fe400078f80ff */
[----:B------:R-:W-:Y:S02]  /*1590*/  LOP3.LUT R194, R10, 0xffff, RZ, 0xc0, !PT ;  /* 0x0000ffff0ac27812 */ /* 0x000fe400078ec0ff */
[----:B---3--:R-:W-:Y:S01]  /*15a0*/  SEL R0, R9, 0x1, P1 ;  /* 0x0000000109007807 */ /* 0x008fe20000800000 */
[----:B-1----:R-:W-:Y:S06]  /*15b0*/  @P3 BRA `(.L_x_1466) ;  /* 0x00000000002c3947 */ /* 0x002fec0003800000 */
[----:B------:R-:W-:Y:S02]  /*15c0*/  ULDC.64 UR6, c[0x0][0xa00] ;  /* 0x0002800000067ab9 */ /* 0x000fe40000000a00 */
[----:B------:R-:W-:-:S04]  /*15d0*/  ISETP.NE.U32.AND P1, PT, RZ, UR6, PT ;  /* 0x00000006ff007c0c */ /* 0x000fc8000bf25070 */
[----:B------:R-:W-:-:S13]  /*15e0*/  ISETP.NE.AND.EX P1, PT, RZ, UR7, PT, P1 ;  /* 0x00000007ff007c0c */ /* 0x000fda000bf25310 */
[----:B------:R-:W-:Y:S05]  /*15f0*/  @!P1 BRA `(.L_x_1466) ;  /* 0x00000000001c9947 */ /* 0x000fea0003800000 */
[----:B------:R-:W-:Y:S02]  /*1600*/  ULDC.64 UR6, c[0x0][0xa00] ;  /* 0x0002800000067ab9 */ /* 0x000fe40000000a00 */
[----:B------:R-:W-:-:S06]  /*1610*/  UIMAD.WIDE UR6, UR44, 0x4, UR6 ;  /* 0x000000042c0678a5 */ /* 0x000fcc000f8e0206 */
[----:B------:R-:W-:Y:S02]  /*1620*/  IMAD.U32 R2, RZ, RZ, UR6 ;  /* 0x00000006ff027e24 */ /* 0x000fe4000f8e00ff */
[----:B------:R-:W-:-:S05]  /*1630*/  IMAD.U32 R3, RZ, RZ, UR7 ;  /* 0x00000007ff037e24 */ /* 0x000fca000f8e00ff */
[----:B-----5:R-:W2:Y:S04]  /*1640*/  LDG.E R19, desc[UR60][R2.64] ;  /* 0x0000003c02137981 */ /* 0x020ea8000c1e1900 */
[----:B------:R-:W2:Y:S02]  /*1650*/  LDG.E R6, desc[UR60][R2.64+0x4] ;  /* 0x0000043c02067981 */ /* 0x000ea4000c1e1900 */
[----:B--2---:R-:W-:-:S07]  /*1660*/  IMAD.IADD R19, R6, 0x1, -R19 ;  /* 0x0000000106137824 */ /* 0x004fce00078e0a13 */
.L_x_1466:
[----:B------:R-:W-:Y:S01]  /*1670*/  ULDC UR45, c[0x0][0x348] ;  /* 0x0000d200002d7ab9 */ /* 0x000fe20000000800 */
[----:B0-----:R-:W-:Y:S02]  /*1680*/  IMAD R17, R0, R17, RZ ;  /* 0x0000001100117224 */ /* 0x001fe400078e02ff */
[----:B------:R-:W-:Y:S01]  /*1690*/  IMAD.U32 R202, RZ, RZ, UR44 ;  /* 0x0000002cffca7e24 */ /* 0x000fe2000f8e00ff */
[----:B------:R-:W-:Y:S06]  /*16a0*/  @!P2 BRA `(.L_x_1467) ;  /* 0x000000000018a947 */ /* 0x000fec0003800000 */
[----:B------:R-:W-:Y:S02]  /*16b0*/  ULDC.64 UR6, c[0x0][0xa20] ;  /* 0x0002880000067ab9 */ /* 0x000fe40000000a00 */
[----:B------:R-:W-:-:S06]  /*16c0*/  UIMAD.WIDE UR6, UR44, 0x4, UR6 ;  /* 0x000000042c0678a5 */ /* 0x000fcc000f8e0206 */
[----:B------:R-:W-:Y:S02]  /*16d0*/  IMAD.U32 R2, RZ, RZ, UR6 ;  /* 0x00000006ff027e24 */ /* 0x000fe4000f8e00ff */
[----:B------:R-:W-:-:S05]  /*16e0*/  IMAD.U32 R3, RZ, RZ, UR7 ;  /* 0x00000007ff037e24 */ /* 0x000fca000f8e00ff */
[----:B------:R0:W5:Y:S01]  /*16f0*/  LDG.E R17, desc[UR60][R2.64] ;  /* 0x0000003c02117981 */ /* 0x000162000c1e1900 */
[----:B------:R-:W-:Y:S05]  /*1700*/  BRA `(.L_x_1468) ;  /* 0x0000000000107947 */ /* 0x000fea0003800000 */
.L_x_1467:
[----:B------:R-:W-:Y:S05]  /*1710*/  @!P0 BRA `(.L_x_1468) ;  /* 0x00000000000c8947 */ /* 0x000fea0003800000 */
[----:B------:R-:W2:Y:S04]  /*1720*/  LDG.E R0, desc[UR60][R4.64] ;  /* 0x0000003c04007981 */ /* 0x000ea8000c1e1900 */
[----:B------:R-:W2:Y:S02]  /*1730*/  LDG.E R17, desc[UR60][R4.64+0x4] ;  /* 0x0000043c04117981 */ /* 0x000ea4000c1e1900 */
[----:B--2---:R-:W-:-:S07]  /*1740*/  IMAD.IADD R17, R17, 0x1, -R0 ;  /* 0x0000000111117824 */ /* 0x004fce00078e0a00 */
.L_x_1468:
[----:B------:R-:W2:Y:S01]  /*1750*/  LDL R0, [R1+0x304] ;  /* 0x0003040001007983 */ /* 0x000ea20000100800 */
[----:B------:R-:W-:Y:S01]  /*1760*/  ULDC.64 UR6, c[0x0][0xa10] ;  /* 0x0002840000067ab9 */ /* 0x000fe20000000a00 */
[----:B------:R-:W1:Y:S01]  /*1770*/  S2UR UR5, SR_SWINHI ;  /* 0x00000000000579c3 */ /* 0x000e620000002f00 */
[----:B------:R-:W-:-:S04]  /*1780*/  UISETP.NE.U32.AND UP0, UPT, UR6, URZ, UPT ;  /* 0x0000003f0600728c */ /* 0x000fc8000bf05070 */
[----:B------:R-:W-:Y:S01]  /*1790*/  UISETP.NE.AND.EX UP0, UPT, UR7, URZ, UPT, UP0 ;  /* 0x0000003f0700728c */ /* 0x000fe2000bf05300 */
[----:B------:R-:W3:Y:S02]  /*17a0*/  S2R R5, SR_TID.X ;  /* 0x0000000000057919 */ /* 0x000ee40000002100 */
[----:B------:R-:W4:Y:S03]  /*17b0*/  LDC.64 R14, c[0x0][0x9e0] ;  /* 0x00027800ff0e7b82 */ /* 0x000f260000000a00 */
[----:B------:R-:W-:-:S05]  /*17c0*/  PLOP3.LUT P2, PT, PT, PT, UP0, 0x80, 0x0 ;  /* 0x000000000000781c */ /* 0x000fca0003f4f008 */
[----:B------:R-:W-:Y:S02]  /*17d0*/  @UP0 ULDC.64 UR6, c[0x0][0xa10] ;  /* 0x0002840000060ab9 */ /* 0x000fe40000000a00 */
[----:B------:R-:W-:-:S06]  /*17e0*/  @UP0 UIMAD.WIDE UR6, UR44, 0x4, UR6 ;  /* 0x000000042c0608a5 */ /* 0x000fcc000f8e0206 */
[----:B0-----:R-:W-:Y:S02]  /*17f0*/  IMAD.U32 R2, RZ, RZ, UR6 ;  /* 0x00000006ff027e24 */ /* 0x001fe4000f8e00ff */
[----:B------:R-:W-:Y:S01]  /*1800*/  IMAD.U32 R3, RZ, RZ, UR7 ;  /* 0x00000007ff037e24 */ /* 0x000fe2000f8e00ff */
[----:B------:R-:W-:-:S04]  /*1810*/  ULDC.64 UR6, c[0x0][0xa30] ;  /* 0x00028c0000067ab9 */ /* 0x000fc80000000a00 */
[----:B------:R-:W4:Y:S04]  /*1820*/  @P2 LDG.E R4, desc[UR60][R2.64] ;  /* 0x0000003c02042981 */ /* 0x000f28000c1e1900 */
[----:B------:R0:W4:Y:S01]  /*1830*/  @P2 LDG.E R12, desc[UR60][R2.64+0x4] ;  /* 0x0000043c020c2981 */ /* 0x000122000c1e1900 */
[----:B------:R-:W-:-:S04]  /*1840*/  UISETP.NE.U32.AND UP1, UPT, UR6, URZ, UPT ;  /* 0x0000003f0600728c */ /* 0x000fc8000bf25070 */
[----:B------:R-:W-:-:S06]  /*1850*/  UISETP.NE.AND.EX UP1, UPT, UR7, URZ, UPT, UP1 ;  /* 0x0000003f0700728c */ /* 0x000fcc000bf25310 */
[----:B------:R-:W-:-:S05]  /*1860*/  PLOP3.LUT P3, PT, PT, PT, UP1, 0x80, 0x0 ;  /* 0x000000000000781c */ /* 0x000fca0003f6f018 */
[----:B------:R-:W-:Y:S02]  /*1870*/  @UP1 ULDC.64 UR6, c[0x0][0xa30] ;  /* 0x00028c0000061ab9 */ /* 0x000fe40000000a00 */
[----:B------:R-:W-:-:S06]  /*1880*/  @UP1 UIMAD.WIDE UR6, UR44, 0x4, UR6 ;  /* 0x000000042c0618a5 */ /* 0x000fcc000f8e0206 */
[----:B------:R-:W-:Y:S02]  /*1890*/  IMAD.U32 R8, RZ, RZ, UR6 ;  /* 0x00000006ff087e24 */ /* 0x000fe4000f8e00ff */
[----:B------:R-:W-:-:S05]  /*18a0*/  IMAD.U32 R9, RZ, RZ, UR7 ;  /* 0x00000007ff097e24 */ /* 0x000fca000f8e00ff */
[----:B------:R4:W4:Y:S01]  /*18b0*/  @P3 LDG.E R13, desc[UR60][R8.64] ;  /* 0x0000003c080d3981 */ /* 0x000922000c1e1900 */
[----:B------:R-:W-:Y:S01]  /*18c0*/  UMOV UR6, UR37 ;  /* 0x0000002500067c82 */ /* 0x000fe20008000000 */
[----:B-1----:R-:W-:Y:S01]  /*18d0*/  UMOV UR7, UR5 ;  /* 0x0000000500077c82 */ /* 0x002fe20008000000 */
[----:B---3--:R-:W-:Y:S01]  /*18e0*/  LOP3.LUT R5, R5, 0x7f, RZ, 0xc0, !PT ;  /* 0x0000007f05057812 */ /* 0x008fe200078ec0ff */
[----:B------:R-:W-:Y:S01]  /*18f0*/  USHF.L.U32 UR4, UR4, 0x7, URZ ;  /* 0x0000000704047899 */ /* 0x000fe2000800063f */
[----:B------:R-:W-:Y:S02]  /*1900*/  IMAD.MOV.U32 R10, RZ, RZ, 0x9000 ;  /* 0x00009000ff0a7424 */ /* 0x000fe400078e00ff */
[----:B------:R-:W-:Y:S01]  /*1910*/  ISETP.NE.AND P1, PT, R5, RZ, PT ;  /* 0x000000ff0500720c */ /* 0x000fe20003f25270 */
[----:B------:R-:W-:Y:S02]  /*1920*/  IMAD.MOV.U32 R5, RZ, RZ, 0x100 ;  /* 0x00000100ff057424 */ /* 0x000fe400078e00ff */
[----:B------:R-:W-:Y:S01]  /*1930*/  IMAD.U32 R192, RZ, RZ, UR4 ;  /* 0x00000004ffc07e24 */ /* 0x000fe2000f8e00ff */
[----:B------:R-:W-:Y:S01]  /*1940*/  UIADD3 UR4, UR4, 0x7f, URZ ;  /* 0x0000007f04047890 */ /* 0x000fe2000fffe03f */
[----:B------:R-:W-:Y:S01]  /*1950*/  IMAD.MOV.U32 R6, RZ, RZ, 0x1 ;  /* 0x00000001ff067424 */ /* 0x000fe200078e00ff */
[----:B------:R-:W-:Y:S01]  /*1960*/  UIADD3 UR11, UP2, UR6, 0x308a0, URZ ;  /* 0x000308a0060b7890 */ /* 0x000fe2000ff5e03f */
[----:B------:R-:W-:Y:S01]  /*1970*/  IMAD.MOV.U32 R7, RZ, RZ, RZ ;  /* 0x000000ffff077224 */ /* 0x000fe200078e00ff */
[----:B------:R-:W-:Y:S04]  /*1980*/  STL.64 [R1], RZ ;  /* 0x000000ff01007387 */ /* 0x000fe80000100a00 */
[----:B0-----:R-:W-:Y:S01]  /*1990*/  IMAD.U32 R2, RZ, RZ, UR11 ;  /* 0x0000000bff027e24 */ /* 0x001fe2000f8e00ff */
[----:B-----5:R-:W-:-:S02]  /*19a0*/  R2UR UR38, R17 ;  /* 0x00000000112672ca */ /* 0x020fc400000e0000 */
[----:B--2---:R-:W-:Y:S02]  /*19b0*/  R2UR UR9, R0 ;  /* 0x00000000000972ca */ /* 0x004fe400000e0000 */
[----:B------:R-:W0:Y:S02]  /*19c0*/  LDC R0, c[0x0][0x448] ;  /* 0x00011200ff007b82 */ /* 0x000e240000000800 */
[----:B0-----:R-:W-:-:S09]  /*19d0*/  ISETP.NE.AND P0, PT, R0, 0x1, PT ;  /* 0x000000010000780c */ /* 0x001fd20003f05270 */
[----:B------:R-:W-:Y:S01]  /*19e0*/  IMAD.U32 R11, RZ, RZ, UR9 ;  /* 0x00000009ff0b7e24 */ /* 0x000fe2000f8e00ff */
[----:B------:R-:W-:Y:S01]  /*19f0*/  UIADD3 UR9, UP1, UR6, 0x30890, URZ ;  /* 0x0003089006097890 */ /* 0x000fe2000ff3e03f */
[----:B----4-:R-:W-:Y:S02]  /*1a00*/  @P2 R2UR UR8, R4 ;  /* 0x00000000040822ca */ /* 0x010fe400000e0000 */
[----:B------:R-:W0:Y:S01]  /*1a10*/  @P0 LDC R0, c[0x0][0x44c] ;  /* 0x00011300ff000b82 */ /* 0x000e220000000800 */
[----:B------:R-:W-:Y:S01]  /*1a20*/  @P2 R2UR UR5, R12 ;  /* 0x000000000c0522ca */ /* 0x000fe200000e0000 */
[----:B------:R-:W-:-:S06]  /*1a30*/  UIADD3.X UR10, URZ, UR7, URZ, UP1, !UPT ;  /* 0x000000073f0a7290 */ /* 0x000fcc0008ffe43f */
[----:B------:R-:W1:Y:S01]  /*1a40*/  @P0 LDC R12, c[0x0][0x450] ;  /* 0x00011400ff0c0b82 */ /* 0x000e620000000800 */
[----:B------:R-:W-:Y:S02]  /*1a50*/  IMAD.U32 R8, RZ, RZ, UR9 ;  /* 0x00000009ff087e24 */ /* 0x000fe4000f8e00ff */
[----:B------:R-:W-:Y:S01]  /*1a60*/  IMAD.U32 R9, RZ, RZ, UR10 ;  /* 0x0000000aff097e24 */ /* 0x000fe2000f8e00ff */
[----:B------:R2:W-:Y:S02]  /*1a70*/  STL.64 [R1+0x18], R10 ;  /* 0x0000180a01007387 */ /* 0x0005e40000100a00 */
[----:B------:R-:W-:Y:S01]  /*1a80*/  @UP0 UIADD3 UR45, -UR8, UR5, URZ ;  /* 0x00000005082d0290 */ /* 0x000fe2000fffe13f */
[----:B------:R-:W-:Y:S01]  /*1a90*/  SEL R4, RZ, 0x1, P1 ;  /* 0x00000001ff047807 */ /* 0x000fe20000800000 */
[----:B------:R-:W-:Y:S01]  /*1aa0*/  STL.64 [R1+0x8], R8 ;  /* 0x0000080801007387 */ /* 0x000fe20000100a00 */
[----:B------:R-:W-:Y:S01]  /*1ab0*/  UIADD3.X UR6, URZ, UR7, URZ, UP2, !UPT ;  /* 0x000000073f067290 */ /* 0x000fe200097fe43f */
[----:B------:R-:W-:Y:S01]  /*1ac0*/  ISETP.GE.AND P2, PT, R15, 0x1, PT ;  /* 0x000000010f00780c */ /* 0x000fe20003f46270 */
[----:B--2---:R-:W-:Y:S01]  /*1ad0*/  IMAD.IADD R10, R17, 0x1, -R20 ;  /* 0x00000001110a7824 */ /* 0x004fe200078e0a14 */
[----:B------:R0:W-:Y:S03]  /*1ae0*/  STL.128 [R1+0x20], R4 ;  /* 0x0000200401007387 */ /* 0x0001e60000100c00 */
[----:B------:R-:W-:-:S02]  /*1af0*/  VIADD R22, R10, UR45 ;  /* 0x0000002d0a167c36 */ /* 0x000fc40008000000 */
[----:B------:R-:W-:Y:S02]  /*1b00*/  IMAD.U32 R3, RZ, RZ, UR6 ;  /* 0x00000006ff037e24 */ /* 0x000fe4000f8e00ff */
[----:B0-----:R-:W-:-:S04]  /*1b10*/  @P0 IMAD.HI.U32 R5, R0, UR4, RZ ;  /* 0x0000000400050c27 */ /* 0x001fc8000f8e00ff */
[----:B------:R-:W-:Y:S02]  /*1b20*/  VIADD R0, R22, 0x5f ;  /* 0x0000005f16007836 */ /* 0x000fe40000000000 */
[----:B------:R-:W-:Y:S01]  /*1b30*/  IMAD.U32 R4, RZ, RZ, UR4 ;  /* 0x00000004ff047e24 */ /* 0x000fe2000f8e00ff */
[----:B-1----:R-:W-:Y:S01]  /*1b40*/  @P0 SHF.R.U32.HI R4, RZ, R12, R5 ;  /* 0x0000000cff040219 */ /* 0x002fe20000011605 */
[----:B------:R-:W-:Y:S01]  /*1b50*/  IMAD.HI R0, R0, 0x2aaaaaab, RZ ;  /* 0x2aaaaaab00007827 */ /* 0x000fe200078e02ff */
[----:B------:R-:W-:Y:S01]  /*1b60*/  IADD3 R5, R22, 0x1, -R19 ;  /* 0x0000000116057810 */ /* 0x000fe20007ffe813 */
[----:B------:R-:W-:Y:S01]  /*1b70*/  STL.64 [R1+0x10], R2 ;  /* 0x0000100201007387 */ /* 0x000fe20000100a00 */
[----:B------:R-:W-:Y:S02]  /*1b80*/  @P3 R2UR UR38, R13 ;  /* 0x000000000d2632ca */ /* 0x000fe400000e0000 */
[----:B------:R-:W-:Y:S01]  /*1b90*/  SHF.R.U32.HI R77, RZ, 0x1f, R0 ;  /* 0x0000001fff4d7819 */ /* 0x000fe20000011600 */
[----:B------:R0:W-:Y:S03]  /*1ba0*/  STL.64 [R1+0x30], R2 ;  /* 0x0000300201007387 */ /* 0x0001e60000100a00 */
[----:B------:R-:W-:Y:S01]  /*1bb0*/  LEA.HI.SX32 R77, R0, R77, 0x1c ;  /* 0x0000004d004d7211 */ /* 0x000fe200078fe2ff */
[----:B0-----:R-:W-:-:S04]  /*1bc0*/  IMAD.IADD R3, R5, 0x1, R4 ;  /* 0x0000000105037824 */ /* 0x001fc800078e0204 */
[----:B------:R-:W-:Y:S01]  /*1bd0*/  IMAD.IADD R14, R3, 0x1, R14 ;  /* 0x00000001030e7824 */ /* 0x000fe200078e020e */
[----:B------:R-:W-:Y:S06]  /*1be0*/  @!P2 BRA `(.L_x_1469) ;  /* 0x000000000040a947 */ /* 0x000fec0003800000 */
[C---:B------:R-:W-:Y:S01]  /*1bf0*/  ISETP.GT.AND P1, PT, R3.reuse, RZ, PT ;  /* 0x000000ff0300720c */ /* 0x040fe20003f24270 */
[----:B------:R-:W-:-:S12]  /*1c00*/  VIADD R0, R3, 0xffffffff ;  /* 0xffffffff03007836 */ /* 0x000fd80000000000 */
[----:B------:R-:W-:Y:S05]  /*1c10*/  @P1 BRA `(.L_x_1470) ;  /* 0x00000000001c1947 */ /* 0x000fea0003800000 */
[----:B------:R-:W-:Y:S01]  /*1c20*/  ISETP.NE.AND P1, PT, R15, 0x1, PT ;  /* 0x000000010f00780c */ /* 0x000fe20003f25270 */
[----:B------:R-:W-:-:S12]  /*1c30*/  IMAD.MOV R3, RZ, RZ, -R3 ;  /* 0x000000ffff037224 */ /* 0x000fd800078e0a03 */
[----:B------:R-:W0:Y:S02]  /*1c40*/  @P1 LDC.64 R4, c[0x0][0x9e8] ;  /* 0x00027a00ff041b82 */ /* 0x000e240000000a00 */
[----:B0-----:R-:W-:-:S05]  /*1c50*/  @P1 IMAD.HI.U32 R0, R3, R4, RZ ;  /* 0x0000000403001227 */ /* 0x001fca00078e00ff */
[----:B------:R-:W-:-:S04]  /*1c60*/  @P1 SHF.R.U32.HI R3, RZ, R5, R0 ;  /* 0x00000005ff031219 */ /* 0x000fc80000011600 */
[----:B------:R-:W-:Y:S01]  /*1c70*/  LOP3.LUT R0, RZ, R3, RZ, 0x33, !PT ;  /* 0x00000003ff007212 */ /* 0x000fe200078e33ff */
[----:B------:R-:W-:Y:S06]  /*1c80*/  BRA `(.L_x_1471) ;  /* 0x0000000000107947 */ /* 0x000fec0003800000 */
.L_x_1470:
[----:B------:R-:W-:-:S13]  /*1c90*/  ISETP.NE.AND P1, PT, R15, 0x1, PT ;  /* 0x000000010f00780c */ /* 0x000fda0003f25270 */
[----:B------:R-:W0:Y:S02]  /*1ca0*/  @P1 LDC.64 R2, c[0x0][0x9e8] ;  /* 0x00027a00ff021b82 */ /* 0x000e240000000a00 */
[----:B0-----:R-:W-:-:S05]  /*1cb0*/  @P1 IMAD.HI.U32 R2, R0, R2, RZ ;  /* 0x0000000200021227 */ /* 0x001fca00078e00ff */
[----:B------:R-:W-:-:S07]  /*1cc0*/  @P1 SHF.R.U32.HI R0, RZ, R3, R2 ;  /* 0x00000003ff001219 */ /* 0x000fce0000011602 */
.L_x_1471:
[----:B------:R-:W-:-:S05]  /*1cd0*/  IMAD R3, R0, R15, R15 ;  /* 0x0000000f00037224 */ /* 0x000fca00078e020f */
[----:B------:R-:W-:-:S07]  /*1ce0*/  VIMNMX R14, R14, R3, PT ;  /* 0x000000030e0e7248 */ /* 0x000fce0003fe0100 */
.L_x_1469:
[----:B------:R-:W0:Y:S01]  /*1cf0*/  @P0 LDC R0, c[0x0][0x44c] ;  /* 0x00011300ff000b82 */ /* 0x000e220000000800 */
[----:B------:R-:W-:Y:S01]  /*1d00*/  R2UR UR4, R192 ;  /* 0x00000000c00472ca */ /* 0x000fe200000e0000 */
[----:B------:R-:W-:Y:S02]  /*1d10*/  VIADD R14, R14, 0x5f ;  /* 0x0000005f0e0e7836 */ /* 0x000fe40000000000 */
[----:B------:R-:W-:Y:S02]  /*1d20*/  IMAD.IADD R76, R22, 0x1, -R19 ;  /* 0x00000001164c7824 */ /* 0x000fe400078e0a13 */
[----:B------:R-:W-:Y:S02]  /*1d30*/  IMAD.HI R14, R14, 0x2aaaaaab, RZ ;  /* 0x2aaaaaab0e0e7827 */ /* 0x000fe400078e02ff */
[----:B------:R-:W1:Y:S06]  /*1d40*/  @P0 LDC R3, c[0x0][0x450] ;  /* 0x00011400ff030b82 */ /* 0x000e6c0000000800 */
[----:B------:R-:W-:-:S02]  /*1d50*/  IMAD.U32 R5, RZ, RZ, UR4 ;  /* 0x00000004ff057e24 */ /* 0x000fc4000f8e00ff */
[----:B------:R-:W2:Y:S01]  /*1d60*/  LDC R2, c[0x0][0x9dc] ;  /* 0x00027700ff027b82 */ /* 0x000ea20000000800 */
[----:B0-----:R-:W-:-:S05]  /*1d70*/  @P0 IMAD.HI.U32 R0, R0, UR4, RZ ;  /* 0x0000000400000c27 */ /* 0x001fca000f8e00ff */
[----:B-1----:R-:W-:Y:S02]  /*1d80*/  @P0 SHF.R.U32.HI R5, RZ, R3, R0 ;  /* 0x00000003ff050219 */ /* 0x002fe40000011600 */
[----:B------:R-:W-:-:S03]  /*1d90*/  SHF.R.U32.HI R3, RZ, 0x1f, R14 ;  /* 0x0000001fff037819 */ /* 0x000fc6000001160e */
[----:B------:R-:W-:Y:S01]  /*1da0*/  IMAD.IADD R5, R76, 0x1, R5 ;  /* 0x000000014c057824 */ /* 0x000fe200078e0205 */
[----:B------:R-:W-:-:S03]  /*1db0*/  LEA.HI.SX32 R14, R14, R3, 0x1c ;  /* 0x000000030e0e7211 */ /* 0x000fc600078fe2ff */
[----:B--2---:R-:W-:Y:S01]  /*1dc0*/  IMAD.IADD R0, R5, 0x1, -R2 ;  /* 0x0000000105007824 */ /* 0x004fe200078e0a02 */
[----:B------:R-:W-:Y:S01]  /*1dd0*/  VIMNMX R14, R77, R14, PT ;  /* 0x0000000e4d0e7248 */ /* 0x000fe20003fe0100 */
[----:B------:R-:W-:Y:S06]  /*1de0*/  @!P2 BRA `(.L_x_1472) ;  /* 0x00000000003ca947 */ /* 0x000fec0003800000 */
[----:B------:R-:W-:-:S13]  /*1df0*/  ISETP.GT.AND P0, PT, R5, -0x1, PT ;  /* 0xffffffff0500780c */ /* 0x000fda0003f04270 */
[----:B------:R-:W-:Y:S05]  /*1e00*/  @P0 BRA `(.L_x_1473) ;  /* 0x00000000001c0947 */ /* 0x000fea0003800000 */
[----:B------:R-:W-:Y:S02]  /*1e10*/  ISETP.NE.AND P0, PT, R15, 0x1, PT ;  /* 0x000000010f00780c */ /* 0x000fe40003f05270 */
[----:B------:R-:W-:-:S11]  /*1e20*/  LOP3.LUT R5, RZ, R5, RZ, 0x33, !PT ;  /* 0x00000005ff057212 */ /* 0x000fd600078e33ff */
[----:B------:R-:W0:Y:S02]  /*1e30*/  @P0 LDC.64 R2, c[0x0][0x9e8] ;  /* 0x00027a00ff020b82 */ /* 0x000e240000000a00 */
[----:B0-----:R-:W-:-:S05]  /*1e40*/  @P0 IMAD.HI.U32 R2, R5, R2, RZ ;  /* 0x0000000205020227 */ /* 0x001fca00078e00ff */
[----:B------:R-:W-:-:S04]  /*1e50*/  @P0 SHF.R.U32.HI R5, RZ, R3, R2 ;  /* 0x00000003ff050219 */ /* 0x000fc80000011602 */
[----:B------:R-:W-:Y:S01]  /*1e60*/  LOP3.LUT R5, RZ, R5, RZ, 0x33, !PT ;  /* 0x00000005ff057212 */ /* 0x000fe200078e33ff */
[----:B------:R-:W-:Y:S06]  /*1e70*/  BRA `(.L_x_1474) ;  /* 0x0000000000107947 */ /* 0x000fec0003800000 */
.L_x_1473:
[----:B------:R-:W-:-:S13]  /*1e80*/  ISETP.NE.AND P0, PT, R15, 0x1, PT ;  /* 0x000000010f00780c */ /* 0x000fda0003f05270 */
[----:B------:R-:W0:Y:S02]  /*1e90*/  @P0 LDC.64 R2, c[0x0][0x9e8] ;  /* 0x00027a00ff020b82 */ /* 0x000e240000000a00 */
[----:B0-----:R-:W-:-:S05]  /*1ea0*/  @P0 IMAD.HI.U32 R2, R5, R2, RZ ;  /* 0x0000000205020227 */ /* 0x001fca00078e00ff */
[----:B------:R-:W-:-:S07]  /*1eb0*/  @P0 SHF.R.U32.HI R5, RZ, R3, R2 ;  /* 0x00000003ff050219 */ /* 0x000fce0000011602 */
.L_x_1474:
[----:B------:R-:W-:-:S05]  /*1ec0*/  IMAD R5, R5, R15, RZ ;  /* 0x0000000f05057224 */ /* 0x000fca00078e02ff */
[----:B------:R-:W-:-:S07]  /*1ed0*/  VIMNMX R0, R0, R5, !PT ;  /* 0x0000000500007248 */ /* 0x000fce0007fe0100 */
.L_x_1472:
[----:B------:R-:W-:Y:S01]  /*1ee0*/  IMAD.HI R0, R0, 0x2aaaaaab, RZ ;  /* 0x2aaaaaab00007827 */ /* 0x000fe200078e02ff */
[----:B------:R-:W-:Y:S02]  /*1ef0*/  LOP3.LUT R205, R195, 0xff, RZ, 0xc0, !PT ;  /* 0x000000ffc3cd7812 */ /* 0x000fe400078ec0ff */
[----:B------:R-:W-:Y:S02]  /*1f00*/  SHF.R.U32.HI R195, RZ, 0x10, R195 ;  /* 0x00000010ffc37819 */ /* 0x000fe400000116c3 */
[----:B------:R-:W-:-:S04]  /*1f10*/  SHF.R.U32.HI R3, RZ, 0x1f, R0 ;  /* 0x0000001fff037819 */ /* 0x000fc80000011600 */
[----:B------:R-:W-:Y:S01]  /*1f20*/  LEA.HI.SX32 R3, R0, R3, 0x1c ;  /* 0x0000000300037211 */ /* 0x000fe200078fe2ff */
[----:B------:R-:W-:-:S03]  /*1f30*/  IMAD.MOV.U32 R0, RZ, RZ, RZ ;  /* 0x000000ffff007224 */ /* 0x000fc600078e00ff */
[----:B------:R-:W-:-:S04]  /*1f40*/  VIMNMX R9, RZ, R3, !PT ;  /* 0x00000003ff097248 */ /* 0x000fc80007fe0100 */
[----:B------:R-:W-:-:S13]  /*1f50*/  ISETP.GT.AND P0, PT, R14, R9, PT ;  /* 0x000000090e00720c */ /* 0x000fda0003f04270 */
[----:B------:R-:W-:Y:S05]  /*1f60*/  @!P0 BRA `(.L_x_1475) ;  /* 0x00000000007c8947 */ /* 0x000fea0003800000 */
[----:B------:R-:W0:Y:S01]  /*1f70*/  LDC R0, c[0x0][0x9f0] ;  /* 0x00027c00ff007b82 */ /* 0x000e220000000800 */
[----:B------:R-:W-:-:S04]  /*1f80*/  ISETP.NE.AND P0, PT, R195, RZ, PT ;  /* 0x000000ffc300720c */ /* 0x000fc80003f05270 */
[----:B0-----:R-:W-:-:S04]  /*1f90*/  SEL R11, R195, R0, P0 ;  /* 0x00000000c30b7207 */ /* 0x001fc80000000000 */
[-C--:B------:R-:W-:Y:S02]  /*1fa0*/  IABS R5, R11.reuse ;  /* 0x0000000b00057213 */ /* 0x080fe40000000000 */
[----:B------:R-:W-:Y:S02]  /*1fb0*/  IADD3 R0, R11, -0x1, R14 ;  /* 0xffffffff0b007810 */ /* 0x000fe40007ffe00e */
[----:B------:R-:W0:Y:S01]  /*1fc0*/  I2F.RP R4, R5 ;  /* 0x0000000500047306 */ /* 0x000e220000209400 */
[----:B------:R-:W-:Y:S02]  /*1fd0*/  IABS R8, R11 ;  /* 0x0000000b00087213 */ /* 0x000fe40000000000 */
[----:B------:R-:W-:-:S05]  /*1fe0*/  IMAD.IADD R0, R0, 0x1, -R9 ;  /* 0x0000000100007824 */ /* 0x000fca00078e0a09 */
[----:B0-----:R-:W0:Y:S02]  /*1ff0*/  MUFU.RCP R4, R4 ;  /* 0x0000000400047308 */ /* 0x001e240000001000 */
[----:B0-----:R-:W-:Y:S02]  /*2000*/  VIADD R2, R4, 0xffffffe ;  /* 0x0ffffffe04027836 */ /* 0x001fe40000000000 */
[----:B------:R-:W-:-:S04]  /*2010*/  IMAD.MOV R4, RZ, RZ, -R8 ;  /* 0x000000ffff047224 */ /* 0x000fc800078e0a08 */
[----:B------:R0:W1:Y:S02]  /*2020*/  F2I.FTZ.U32.TRUNC.NTZ R3, R2 ;  /* 0x0000000200037305 */ /* 0x000064000021f000 */
[----:B0-----:R-:W-:Y:S02]  /*2030*/  IMAD.MOV.U32 R2, RZ, RZ, RZ ;  /* 0x000000ffff027224 */ /* 0x001fe400078e00ff */
[----:B-1----:R-:W-:-:S04]  /*2040*/  IMAD.MOV R6, RZ, RZ, -R3 ;  /* 0x000000ffff067224 */ /* 0x002fc800078e0a03 */
[----:B------:R-:W-:Y:S01]  /*2050*/  IMAD R7, R6, R5, RZ ;  /* 0x0000000506077224 */ /* 0x000fe200078e02ff */
[----:B------:R-:W-:Y:S02]  /*2060*/  IABS R6, R0 ;  /* 0x0000000000067213 */ /* 0x000fe40000000000 */
[----:B------:R-:W-:Y:S01]  /*2070*/  LOP3.LUT R0, R0, R11, RZ, 0x3c, !PT ;  /* 0x0000000b00007212 */ /* 0x000fe200078e3cff */
[----:B------:R-:W-:-:S03]  /*2080*/  IMAD.HI.U32 R3, R3, R7, R2 ;  /* 0x0000000703037227 */ /* 0x000fc600078e0002 */
[----:B------:R-:W-:Y:S01]  /*2090*/  ISETP.GE.AND P2, PT, R0, RZ, PT ;  /* 0x000000ff0000720c */ /* 0x000fe20003f46270 */
[----:B------:R-:W-:-:S04]  /*20a0*/  IMAD.MOV.U32 R2, RZ, RZ, R6 ;  /* 0x000000ffff027224 */ /* 0x000fc800078e0006 */
        /* <DEDUP_REMOVED lines=11> */
.L_x_1475:
[----:B------:R-:W-:-:S05]  /*2160*/  IMAD R3, R205, R0, R9 ;  /* 0x00000000cd037224 */ /* 0x000fca00078e0209 */
[C---:B------:R-:W-:Y:S01]  /*2170*/  VIADDMNMX R5, R3.reuse, R0, R14, PT ;  /* 0x0000000003057246 */ /* 0x040fe2000380010e */
[----:B------:R-:W-:-:S04]  /*2180*/  IMAD R3, R3, 0x60, -R10 ;  /* 0x0000006003037824 */ /* 0x000fc800078e0a0a */
[----:B------:R-:W-:Y:S01]  /*2190*/  IMAD R5, R5, 0x60, -R10 ;  /* 0x0000006005057824 */ /* 0x000fe200078e0a0a */
[----:B------:R-:W-:-:S04]  /*21a0*/  VIMNMX R3, RZ, R3, !PT ;  /* 0x00000003ff037248 */ /* 0x000fc80007fe0100 */
[----:B------:R-:W-:-:S04]  /*21b0*/  VIMNMX R0, R5, UR45, PT ;  /* 0x0000002d05007c48 */ /* 0x000fc8000bfe0100 */
[----:B------:R-:W-:Y:S01]  /*21c0*/  ISETP.GT.AND P0, PT, R0, R3, PT ;  /* 0x000000030000720c */ /* 0x000fe20003f04270 */
[----:B------:R-:W-:-:S05]  /*21d0*/  IMAD.WIDE.U32 R2, R3, -0x55555555, RZ ;  /* 0xaaaaaaab03027825 */ /* 0x000fca00078e00ff */
[----:B------:R-:W-:-:S05]  /*21e0*/  SHF.R.U32.HI R27, RZ, 0x6, R3 ;  /* 0x00000006ff1b7819 */ /* 0x000fca0000011603 */
[----:B------:R-:W-:Y:S02]  /*21f0*/  IMAD.MOV.U32 R26, RZ, RZ, R27 ;  /* 0x000000ffff1a7224 */ /* 0x000fe400078e001b */
[----:B------:R-:W-:-:S04]  /*2200*/  @P0 VIADD R0, R0, 0x5f ;  /* 0x0000005f00000836 */ /* 0x000fc80000000000 */
[----:B------:R-:W-:-:S05]  /*2210*/  @P0 IMAD.HI R0, R0, 0x2aaaaaab, RZ ;  /* 0x2aaaaaab00000827 */ /* 0x000fca00078e02ff */
[----:B------:R-:W-:-:S04]  /*2220*/  @P0 SHF.R.U32.HI R3, RZ, 0x1f, R0 ;  /* 0x0000001fff030819 */ /* 0x000fc80000011600 */
[----:B------:R-:W-:Y:S02]  /*2230*/  @P0 LEA.HI.SX32 R26, R0, R3, 0x1c ;  /* 0x00000003001a0211 */ /* 0x000fe400078fe2ff */
[----:B------:R-:W-:Y:S02]  /*2240*/  PLOP3.LUT P0, PT, PT, PT, PT, 0x80, 0x0 ;  /* 0x000000000000781c */ /* 0x000fe40003f0f070 */
[----:B------:R-:W-:-:S13]  /*2250*/  ISETP.GT.AND P1, PT, R26, R27, PT ;  /* 0x0000001b1a00720c */ /* 0x000fda0003f24270 */
[----:B------:R-:W-:Y:S05]  /*2260*/  @!P1 BRA `(.L_x_1476) ;  /* 0x00000024001c9947 */ /* 0x000fea0003800000 */
[----:B------:R-:W-:Y:S01]  /*2270*/  UIADD3 UR4, UR37, 0x1e400, URZ ;  /* 0x0001e40025047890 */ /* 0x000fe2000fffe03f */
[----:B------:R-:W-:Y:S01]  /*2280*/  ULDC UR46, c[0x0][0x2f4] ;  /* 0x0000bd00002e7ab9 */ /* 0x000fe20000000800 */
[----:B------:R-:W-:Y:S02]  /*2290*/  ULDC.64 UR40, c[0x0][0x318] ;  /* 0x0000c60000287ab9 */ /* 0x000fe40000000a00 */
[----:B------:R-:W-:Y:S01]  /*22a0*/  ULOP3.LUT UP0, URZ, UR4, 0x3ff, URZ, 0xc0, !UPT ;  /* 0x000003ff043f7892 */ /* 0x000fe2000f80c03f */
[----:B------:R-:W-:-:S05]  /*22b0*/  ULDC.64 UR42, c[0x0][0x328] ;  /* 0x0000ca00002a7ab9 */ /* 0x000fca0000000a00 */
[----:B------:R-:W-:-:S13]  /*22c0*/  PLOP3.LUT P0, PT, PT, PT, UP0, 0x80, 0x0 ;  /* 0x000000000000781c */ /* 0x000fda0003f0f008 */
[----:B------:R-:W-:Y:S05]  /*22d0*/  @!P0 BRA `(.L_x_1477) ;  /* 0x0000000000408947 */ /* 0x000fea0003800000 */
        /* <DEDUP_REMOVED lines=16> */
.L_x_1477:
[----:B------:R-:W2:Y:S04]  /*23e0*/  LDL R25, [R1+0x2d0] ;  /* 0x0002d00001197983 */ /* 0x000ea80000100800 */
[----:B------:R-:W3:Y:S01]  /*23f0*/  LDL R31, [R1+0x2d4] ;  /* 0x0002d400011f7983 */ /* 0x000ee20000100800 */
[----:B------:R-:W0:Y:S01]  /*2400*/  S2UR UR6, SR_SWINHI ;  /* 0x00000000000679c3 */ /* 0x000e220000002f00 */
[----:B------:R-:W-:-:S04]  /*2410*/  IMAD.U32 R24, RZ, RZ, UR37 ;  /* 0x00000025ff187e24 */ /* 0x000fc8000f8e00ff */
[----:B------:R-:W-:Y:S01]  /*2420*/  VIADD R24, R24, 0x400 ;  /* 0x0000040018187836 */ /* 0x000fe20000000000 */
[----:B------:R-:W-:Y:S01]  /*2430*/  UMOV UR4, UR37 ;  /* 0x0000002500047c82 */ /* 0x000fe20008000000 */
[----:B0-----:R-:W-:Y:S01]  /*2440*/  UMOV UR5, UR6 ;  /* 0x0000000600057c82 */ /* 0x001fe20008000000 */
[----:B------:R-:W-:-:S04]  /*2450*/  UIADD3 UR6, UP0, UR4, 0x1e400, URZ ;  /* 0x0001e40004067890 */ /* 0x000fc8000ff1e03f */
[----:B------:R-:W-:Y:S02]  /*2460*/  UIADD3.X UR4, URZ, UR5, URZ, UP0, !UPT ;  /* 0x000000053f047290 */ /* 0x000fe400087fe43f */
[----:B------:R-:W-:-:S04]  /*2470*/  IMAD.U32 R2, RZ, RZ, UR6 ;  /* 0x00000006ff027e24 */ /* 0x000fc8000f8e00ff */
[----:B------:R-:W-:-:S05]  /*2480*/  IMAD.U32 R3, RZ, RZ, UR4 ;  /* 0x00000004ff037e24 */ /* 0x000fca000f8e00ff */
[----:B------:R0:W-:Y:S01]  /*2490*/  STL.64 [R1+0x38], R2 ;  /* 0x0000380201007387 */ /* 0x0001e20000100a00 */
[----:B------:R-:W-:Y:S02]  /*24a0*/  LOP3.LUT P0, RZ, R24, 0x3ff, RZ, 0xc0, !PT ;  /* 0x000003ff18ff7812 */ /* 0x000fe4000780c0ff */
[----:B--2---:R-:W-:Y:S02]  /*24b0*/  R2UR UR8, R25 ;  /* 0x00000000190872ca */ /* 0x004fe400000e0000 */
[----:B---3--:R-:W-:-:S11]  /*24c0*/  R2UR UR7, R31 ;  /* 0x000000001f0772ca */ /* 0x008fd600000e0000 */
[----:B------:R-:W-:-:S05]  /*24d0*/  IMAD.U32 R28, RZ, RZ, UR8 ;  /* 0x00000008ff1c7e24 */ /* 0x000fca000f8e00ff */
[----:B------:R-:W-:-:S05]  /*24e0*/  IADD3 R28, P1, R28, 0x38, RZ ;  /* 0x000000381c1c7810 */ /* 0x000fca0007f3e0ff */
[----:B------:R-:W-:Y:S01]  /*24f0*/  IMAD.X R29, RZ, RZ, UR7, P1 ;  /* 0x00000007ff1d7e24 */ /* 0x000fe200088e06ff */
[----:B0-----:R-:W-:Y:S07]  /*2500*/  @!P0 BRA `(.L_x_1478) ;  /* 0x0000000000408947 */ /* 0x001fee0003800000 */
        /* <DEDUP_REMOVED lines=16> */
.L_x_1478:
[----:B------:R-:W-:Y:S01]  /*2610*/  ULDC.64 UR4, c[0x0][0x9f8] ;  /* 0x00027e0000047ab9 */ /* 0x000fe20000000a00 */
[----:B------:R-:W-:Y:S01]  /*2620*/  IMAD.U32 R38, RZ, RZ, UR44 ;  /* 0x0000002cff267e24 */ /* 0x000fe2000f8e00ff */
[----:B------:R-:W-:Y:S01]  /*2630*/  UISETP.NE.U32.AND UP0, UPT, UR4, URZ, UPT ;  /* 0x0000003f0400728c */ /* 0x000fe2000bf05070 */
[----:B------:R-:W-:Y:S02]  /*2640*/  R2UR UR25, R25 ;  /* 0x00000000191972ca */ /* 0x000fe400000e0000 */
[----:B------:R-:W-:Y:S01]  /*2650*/  R2UR UR26, R31 ;  /* 0x000000001f1a72ca */ /* 0x000fe200000e0000 */
[----:B------:R-:W-:Y:S01]  /*2660*/  UISETP.NE.AND.EX UP0, UPT, UR5, URZ, UPT, UP0 ;  /* 0x0000003f0500728c */ /* 0x000fe2000bf05300 */
[----:B------:R-:W-:Y:S01]  /*2670*/  IMAD.IADD R0, R30, 0x1, R17 ;  /* 0x000000011e007824 */ /* 0x000fe200078e0211 */
[----:B------:R-:W-:Y:S01]  /*2680*/  SHF.R.U32.HI R4, RZ, 0x3, R200 ;  /* 0x00000003ff047819 */ /* 0x000fe200000116c8 */
[----:B------:R-:W-:Y:S01]  /*2690*/  ULDC.64 UR10, c[0x0][0x3f8] ;  /* 0x0000fe00000a7ab9 */ /* 0x000fe20000000a00 */
[----:B------:R-:W-:Y:S01]  /*26a0*/  ULDC.64 UR12, c[0x0][0x408] ;  /* 0x00010200000c7ab9 */ /* 0x000fe20000000a00 */
[----:B------:R-:W-:Y:S01]  /*26b0*/  STL.128 [R1+0x100], RZ ;  /* 0x000100ff01007387 */ /* 0x000fe20000100c00 */
[----:B------:R-:W-:-:S03]  /*26c0*/  PLOP3.LUT P0, PT, PT, PT, UP0, 0x80, 0x0 ;  /* 0x000000000000781c */ /* 0x000fc60003f0f008 */
[----:B------:R-:W-:Y:S01]  /*26d0*/  STL.128 [R1+0xc0], RZ ;  /* 0x0000c0ff01007387 */ /* 0x000fe20000100c00 */
[----:B------:R-:W-:Y:S01]  /*26e0*/  SHF.R.S32.HI R34, RZ, 0x1f, R16 ;  /* 0x0000001fff227819 */ /* 0x000fe20000011410 */
[----:B------:R-:W-:Y:S01]  /*26f0*/  @UP0 ULDC.64 UR4, c[0x0][0x9f8] ;  /* 0x00027e0000040ab9 */ /* 0x000fe20000000a00 */
[----:B------:R-:W-:Y:S01]  /*2700*/  IMAD.SHL.U32 R20, R201, 0x4, RZ ;  /* 0x00000004c9147824 */ /* 0x000fe200078e00ff */
[----:B------:R-:W-:Y:S01]  /*2710*/  @UP0 UIMAD.WIDE UR4, UR44, 0x4, UR4 ;  /* 0x000000042c0408a5 */ /* 0x000fe2000f8e0204 */
[----:B------:R-:W-:Y:S01]  /*2720*/  STL.128 [R1+0x120], RZ ;  /* 0x000120ff01007387 */ /* 0x000fe20000100c00 */
[----:B------:R-:W0:Y:S04]  /*2730*/  LDC.64 R42, c[0x0][0xa08] ;  /* 0x00028200ff2a7b82 */ /* 0x000e280000000a00 */
[----:B------:R-:W-:-:S02]  /*2740*/  IMAD.U32 R2, RZ, RZ, UR4 ;  /* 0x00000004ff027e24 */ /* 0x000fc4000f8e00ff */
[----:B------:R-:W-:Y:S01]  /*2750*/  IMAD.U32 R3, RZ, RZ, UR5 ;  /* 0x00000005ff037e24 */ /* 0x000fe2000f8e00ff */
[----:B------:R-:W-:Y:S01]  /*2760*/  STL.128 [R1+0xe0], RZ ;  /* 0x0000e0ff01007387 */ /* 0x000fe20000100c00 */
[----:B------:R-:W0:Y:S03]  /*2770*/  LDC.64 R44, c[0x0][0x418] ;  /* 0x00010600ff2c7b82 */ /* 0x000e260000000a00 */
[----:B------:R1:W2:Y:S01]  /*2780*/  @P0 LDG.E R38, desc[UR60][R2.64] ;  /* 0x0000003c02260981 */ /* 0x0002a2000c1e1900 */
[----:B------:R-:W-:Y:S01]  /*2790*/  UIADD3 UR19, UP1, UR25, 0x228, URZ ;  /* 0x0000022819137890 */ /* 0x000fe2000ff3e03f */
[----:B------:R-:W-:Y:S01]  /*27a0*/  IMAD.SHL.U32 R17, R201, 0x8, RZ ;  /* 0x00000008c9117824 */ /* 0x000fe200078e00ff */
[----:B------:R-:W-:Y:S01]  /*27b0*/  UIADD3 UR9, UP6, UR25, 0x218, URZ ;  /* 0x0000021819097890 */ /* 0x000fe2000ffde03f */
[----:B------:R-:W-:Y:S01]  /*27c0*/  STL.64 [R1+0x2b0], R28 ;  /* 0x0002b01c01007387 */ /* 0x000fe20000100a00 */
[----:B------:R-:W-:Y:S01]  /*27d0*/  UIADD3.X UR20, URZ, UR26, URZ, UP1, !UPT ;  /* 0x0000001a3f147290 */ /* 0x000fe20008ffe43f */
[----:B------:R-:W3:Y:S01]  /*27e0*/  LDC.64 R46, c[0x0][0x2e8] ;  /* 0x0000ba00ff2e7b82 */ /* 0x000ee20000000a00 */
[----:B------:R-:W-:Y:S01]  /*27f0*/  UIADD3.X UR18, URZ, UR26, URZ, UP6, !UPT ;  /* 0x0000001a3f127290 */ /* 0x000fe2000b7fe43f */
[----:B------:R-:W-:Y:S01]  /*2800*/  LOP3.LUT R35, R200, 0x18, R17, 0xf8, !PT ;  /* 0x00000018c8237812 */ /* 0x000fe200078ef811 */
[----:B------:R-:W-:Y:S01]  /*2810*/  UIADD3 UR6, UP0, UR25, 0x210, URZ ;  /* 0x0000021019067890 */ /* 0x000fe2000ff1e03f */
[----:B------:R-:W-:Y:S01]  /*2820*/  IMAD.U32 R6, RZ, RZ, UR19 ;  /* 0x00000013ff067e24 */ /* 0x000fe2000f8e00ff */
[----:B------:R-:W-:Y:S01]  /*2830*/  UIADD3 UR21, UP5, UR25, 0x248, URZ ;  /* 0x0000024819157890 */ /* 0x000fe2000ffbe03f */
[----:B------:R-:W-:Y:S01]  /*2840*/  LOP3.LUT R35, R35, R4, RZ, 0x3c, !PT ;  /* 0x0000000423237212 */ /* 0x000fe200078e3cff */
[----:B------:R-:W-:Y:S01]  /*2850*/  IMAD.U32 R4, RZ, RZ, UR9 ;  /* 0x00000009ff047e24 */ /* 0x000fe2000f8e00ff */
[----:B------:R-:W-:Y:S01]  /*2860*/  UIADD3 UR8, UP3, UR25, 0x40, URZ ;  /* 0x0000004019087890 */ /* 0x000fe2000ff7e03f */
[----:B------:R-:W-:Y:S01]  /*2870*/  IMAD.U32 R7, RZ, RZ, UR20 ;  /* 0x00000014ff077e24 */ /* 0x000fe2000f8e00ff */
[----:B------:R-:W-:Y:S01]  /*2880*/  UIADD3.X UR22, URZ, UR26, URZ, UP5, !UPT ;  /* 0x0000001a3f167290 */ /* 0x000fe2000affe43f */
[----:B------:R-:W-:Y:S01]  /*2890*/  IMAD.U32 R5, RZ, RZ, UR18 ;  /* 0x00000012ff057e24 */ /* 0x000fe2000f8e00ff */
[----:B------:R-:W-:Y:S01]  /*28a0*/  UIADD3.X UR7, URZ, UR26, URZ, UP0, !UPT ;  /* 0x0000001a3f077290 */ /* 0x000fe200087fe43f */
[----:B-1----:R-:W-:Y:S01]  /*28b0*/  IMAD.MOV.U32 R2, RZ, RZ, 0x1 ;  /* 0x00000001ff027424 */ /* 0x002fe200078e00ff */
[----:B------:R-:W-:Y:S01]  /*28c0*/  UIADD3 UR23, UP4, UR25, 0x250, URZ ;  /* 0x0000025019177890 */ /* 0x000fe2000ff9e03f */
[----:B------:R-:W-:Y:S01]  /*28d0*/  IMAD.U32 R3, RZ, RZ, UR6 ;  /* 0x00000006ff037e24 */ /* 0x000fe2000f8e00ff */
[----:B------:R1:W-:Y:S01]  /*28e0*/  STL.128 [R1+0x270], R4 ;  /* 0x0002700401007387 */ /* 0x0003e20000100c00 */
[----:B------:R-:W-:Y:S01]  /*28f0*/  UIADD3.X UR6, URZ, UR26, URZ, UP3, !UPT ;  /* 0x0000001a3f067290 */ /* 0x000fe20009ffe43f */
[----:B------:R-:W-:Y:S01]  /*2900*/  IMAD.U32 R9, RZ, RZ, UR21 ;  /* 0x00000015ff097e24 */ /* 0x000fe2000f8e00ff */
[----:B------:R-:W-:Y:S01]  /*2910*/  UIADD3.X UR24, URZ, UR26, URZ, UP4, !UPT ;  /* 0x0000001a3f187290 */ /* 0x000fe2000a7fe43f */
[----:B------:R4:W-:Y:S01]  /*2920*/  STL.U8 [R1+0x140], R2 ;  /* 0x0001400201007387 */ /* 0x0009e20000100000 */
[----:B------:R-:W-:Y:S01]  /*2930*/  IMAD.U32 R10, RZ, RZ, UR22 ;  /* 0x00000016ff0a7e24 */ /* 0x000fe2000f8e00ff */
[----:B------:R-:W-:Y:S01]  /*2940*/  UIADD3 UR15, UP1, UR25, 0x68, URZ ;  /* 0x00000068190f7890 */ /* 0x000fe2000ff3e03f */
[----:B------:R-:W-:Y:S01]  /*2950*/  IMAD.U32 R8, RZ, RZ, UR7 ;  /* 0x00000007ff087e24 */ /* 0x000fe2000f8e00ff */
[----:B------:R-:W-:Y:S01]  /*2960*/  UIADD3 UR16, UP6, UR25, 0x60, URZ ;  /* 0x0000006019107890 */ /* 0x000fe2000ffde03f */
[----:B------:R-:W-:Y:S01]  /*2970*/  IMAD.U32 R11, RZ, RZ, UR6 ;  /* 0x00000006ff0b7e24 */ /* 0x000fe2000f8e00ff */
[----:B------:R-:W-:Y:S01]  /*2980*/  UIADD3 UR17, UP2, UR25, 0x140, URZ ;  /* 0x0000014019117890 */ /* 0x000fe2000ff5e03f */
[----:B------:R-:W5:Y:S01]  /*2990*/  LDC.64 R48, c[0x0][0x318] ;  /* 0x0000c600ff307b82 */ /* 0x000f620000000a00 */
[----:B------:R-:W-:Y:S01]  /*29a0*/  UIADD3.X UR6, URZ, UR26, URZ, UP1, !UPT ;  /* 0x0000001a3f067290 */ /* 0x000fe20008ffe43f */
[----:B------:R-:W0:Y:S01]  /*29b0*/  S2R R54, SR_TID.X ;  /* 0x0000000000367919 */ /* 0x000e220000002100 */
[----:B------:R-:W-:Y:S01]  /*29c0*/  ULDC.64 UR4, c[0x0][0x198] ;  /* 0x0000660000047ab9 */ /* 0x000fe20000000a00 */
[----:B------:R-:W-:-:S02]  /*29d0*/  IMAD.U32 R197, RZ, RZ, UR45 ;  /* 0x0000002dffc57e24 */ /* 0x000fc4000f8e00ff */
[----:B-1----:R-:W-:Y:S01]  /*29e0*/  IMAD.MOV.U32 R4, RZ, RZ, R3 ;  /* 0x000000ffff047224 */ /* 0x002fe200078e0003 */
[----:B------:R-:W-:Y:S01]  /*29f0*/  UIADD3.X UR7, URZ, UR26, URZ, UP6, !UPT ;  /* 0x0000001a3f077290 */ /* 0x000fe2000b7fe43f */
[----:B----4-:R-:W4:Y:S01]  /*2a00*/  LDL.64 R2, [R1+0x38] ;  /* 0x0000380001027983 */ /* 0x010f220000100a00 */
[----:B------:R-:W-:Y:S01]  /*2a10*/  IMAD.MOV.U32 R6, RZ, RZ, R9 ;  /* 0x000000ffff067224 */ /* 0x000fe200078e0009 */
[----:B------:R-:W-:Y:S01]  /*2a20*/  UIADD3.X UR18, URZ, UR26, URZ, UP2, !UPT ;  /* 0x0000001a3f127290 */ /* 0x000fe200097fe43f */
[----:B------:R-:W-:Y:S01]  /*2a30*/  IMAD.MOV.U32 R7, RZ, RZ, R10 ;  /* 0x000000ffff077224 */ /* 0x000fe200078e000a */
[----:B------:R-:W-:Y:S01]  /*2a40*/  UIADD3 UR14, UP5, UR4, 0x70, URZ ;  /* 0x00000070040e7890 */ /* 0x000fe2000ffbe03f */
[----:B------:R-:W-:Y:S02]  /*2a50*/  IMAD.MOV.U32 R5, RZ, RZ, R8 ;  /* 0x000000ffff057224 */ /* 0x000fe400078e0008 */
[----:B------:R-:W-:Y:S02]  /*2a60*/  IMAD.U32 R14, RZ, RZ, UR25 ;  /* 0x00000019ff0e7e24 */ /* 0x000fe4000f8e00ff */
[----:B------:R-:W-:Y:S01]  /*2a70*/  IMAD.U32 R15, RZ, RZ, UR26 ;  /* 0x0000001aff0f7e24 */ /* 0x000fe2000f8e00ff */
[----:B------:R1:W-:Y:S01]  /*2a80*/  STL.128 [R1+0x280], R4 ;  /* 0x0002800401007387 */ /* 0x0003e20000100c00 */
[----:B------:R-:W-:-:S02]  /*2a90*/  IMAD.U32 R8, RZ, RZ, UR23 ;  /* 0x00000017ff087e24 */ /* 0x000fc4000f8e00ff */
[----:B------:R-:W-:Y:S01]  /*2aa0*/  IMAD.U32 R10, RZ, RZ, UR8 ;  /* 0x00000008ff0a7e24 */ /* 0x000fe2000f8e00ff */
[----:B------:R-:W-:Y:S01]  /*2ab0*/  SHF.R.S32.HI R21, RZ, 0x1f, R20 ;  /* 0x0000001fff157819 */ /* 0x000fe20000011414 */
[----:B------:R-:W-:Y:S01]  /*2ac0*/  IMAD.U32 R9, RZ, RZ, UR24 ;  /* 0x00000018ff097e24 */ /* 0x000fe2000f8e00ff */
[----:B------:R-:W-:Y:S01]  /*2ad0*/  UIMAD.WIDE.U32 UR8, UR10, 0x60, URZ ;  /* 0x000000600a0878a5 */ /* 0x000fe2000f8e003f */
[----:B------:R-:W-:Y:S01]  /*2ae0*/  IMAD.U32 R13, RZ, RZ, UR6 ;  /* 0x00000006ff0d7e24 */ /* 0x000fe2000f8e00ff */
[----:B------:R-:W-:Y:S01]  /*2af0*/  UIMAD UR6, UR11, 0x60, URZ ;  /* 0x000000600b0678a4 */ /* 0x000fe2000f8e023f */
[----:B------:R-:W-:Y:S01]  /*2b00*/  IMAD.U32 R12, RZ, RZ, UR15 ;  /* 0x0000000fff0c7e24 */ /* 0x000fe2000f8e00ff */
[--C-:B------:R-:W-:Y:S01]  /*2b10*/  SHF.R.S32.HI R33, RZ, 0x1f, R17.reuse ;  /* 0x0000001fff217819 */ /* 0x100fe20000011411 */
[----:B------:R-:W-:Y:S01]  /*2b20*/  IMAD.MOV.U32 R32, RZ, RZ, R17 ;  /* 0x000000ffff207224 */ /* 0x000fe200078e0011 */
[----:B------:R-:W-:Y:S01]  /*2b30*/  SHF.R.S32.HI R41, RZ, 0x1f, R0 ;  /* 0x0000001fff297819 */ /* 0x000fe20000011400 */
[----:B------:R-:W-:Y:S01]  /*2b40*/  STL.64 [R1+0x1a0], RZ ;  /* 0x0001a0ff01007387 */ /* 0x000fe20000100a00 */
[----:B-1----:R-:W-:-:S03]  /*2b50*/  IMAD.MOV.U32 R4, RZ, RZ, R8 ;  /* 0x000000ffff047224 */ /* 0x002fc600078e0008 */
[----:B------:R-:W-:Y:S01]  /*2b60*/  STL [R1+0xf8], RZ ;  /* 0x0000f8ff01007387 */ /* 0x000fe20000100800 */
[----:B------:R-:W-:Y:S02]  /*2b70*/  IMAD.MOV.U32 R5, RZ, RZ, R9 ;  /* 0x000000ffff057224 */ /* 0x000fe400078e0009 */
[----:B------:R-:W-:Y:S01]  /*2b80*/  IMAD.MOV.U32 R6, RZ, RZ, R10 ;  /* 0x000000ffff067224 */ /* 0x000fe200078e000a */
[----:B------:R-:W-:Y:S01]  /*2b90*/  STL [R1+0x118], RZ ;  /* 0x000118ff01007387 */ /* 0x000fe20000100800 */
[----:B------:R-:W-:Y:S02]  /*2ba0*/  IMAD.MOV.U32 R7, RZ, RZ, R11 ;  /* 0x000000ffff077224 */ /* 0x000fe400078e000b */
[----:B------:R-:W-:Y:S01]  /*2bb0*/  IMAD.U32 R9, RZ, RZ, UR7 ;  /* 0x00000007ff097e24 */ /* 0x000fe2000f8e00ff */
[----:B------:R-:W-:Y:S01]  /*2bc0*/  UIADD3.X UR7, URZ, UR5, URZ, UP5, !UPT ;  /* 0x000000053f077290 */ /* 0x000fe2000affe43f */
[----:B------:R-:W-:Y:S01]  /*2bd0*/  IMAD.U32 R10, RZ, RZ, UR17 ;  /* 0x00000011ff0a7e24 */ /* 0x000fe2000f8e00ff */
[----:B------:R-:W-:Y:S01]  /*2be0*/  STL [R1+0xb8], RZ ;  /* 0x0000b8ff01007387 */ /* 0x000fe20000100800 */
[----:B------:R-:W-:Y:S01]  /*2bf0*/  IMAD.U32 R11, RZ, RZ, UR18 ;  /* 0x00000012ff0b7e24 */ /* 0x000fe2000f8e00ff */
[----:B------:R-:W-:Y:S01]  /*2c00*/  UIADD3 UR6, UR9, UR6, URZ ;  /* 0x0000000609067290 */ /* 0x000fe2000fffe03f */
[----:B0-----:R-:W-:Y:S01]  /*2c10*/  VIADD R196, R54, 0xffffff80 ;  /* 0xffffff8036c47836 */ /* 0x001fe20000000000 */
[----:B------:R0:W-:Y:S01]  /*2c20*/  STL.128 [R1+0x290], R4 ;  /* 0x0002900401007387 */ /* 0x0001e20000100c00 */
[----:B------:R-:W-:Y:S01]  /*2c30*/  IMAD.U32 R8, RZ, RZ, UR16 ;  /* 0x00000010ff087e24 */ /* 0x000fe2000f8e00ff */
[----:B------:R-:W-:Y:S01]  /*2c40*/  USHF.L.U32 UR17, UR10, 0x6, URZ ;  /* 0x000000060a117899 */ /* 0x000fe2000800063f */
[----:B------:R-:W-:Y:S01]  /*2c50*/  IMAD.WIDE.U32 R36, R16, UR12, R32 ;  /* 0x0000000c10247c25 */ /* 0x000fe2000f8e0020 */
[----:B------:R-:W-:Y:S01]  /*2c60*/  USHF.L.U64.HI UR16, UR10, 0x6, UR11 ;  /* 0x000000060a107899 */ /* 0x000fe2000801020b */
[----:B------:R-:W-:Y:S01]  /*2c70*/  STL [R1+0xd8], RZ ;  /* 0x0000d8ff01007387 */ /* 0x000fe20000100800 */
[----:B------:R-:W-:Y:S01]  /*2c80*/  ULDC.64 UR18, c[0x0][0x308] ;  /* 0x0000c20000127ab9 */ /* 0x000fe20000000a00 */
[----:B------:R-:W-:-:S02]  /*2c90*/  IMAD.MOV.U32 R198, RZ, RZ, R196 ;  /* 0x000000ffffc67224 */ /* 0x000fc400078e00c4 */
[----:B------:R-:W-:Y:S01]  /*2ca0*/  STL.128 [R1+0x1c0], RZ ;  /* 0x0001c0ff01007387 */ /* 0x000fe20000100c00 */
[----:B------:R-:W-:-:S03]  /*2cb0*/  IMAD.MOV.U32 R199, RZ, RZ, R196 ;  /* 0x000000ffffc77224 */ /* 0x000fc600078e00c4 */
[----:B------:R-:W-:Y:S01]  /*2cc0*/  STL.64 [R1+0x1b0], RZ ;  /* 0x0001b0ff01007387 */ /* 0x000fe20000100a00 */
[----:B0-----:R-:W-:-:S03]  /*2cd0*/  IMAD.MOV.U32 R4, RZ, RZ, R10 ;  /* 0x000000ffff047224 */ /* 0x001fc600078e000a */
[----:B------:R-:W-:Y:S01]  /*2ce0*/  STL.64 [R1+0x198], RZ ;  /* 0x000198ff01007387 */ /* 0x000fe20000100a00 */
[----:B------:R-:W-:Y:S02]  /*2cf0*/  IMAD.MOV.U32 R5, RZ, RZ, R11 ;  /* 0x000000ffff057224 */ /* 0x000fe400078e000b */
[----:B------:R-:W-:Y:S01]  /*2d00*/  IMAD.MOV.U32 R6, RZ, RZ, R12 ;  /* 0x000000ffff067224 */ /* 0x000fe200078e000c */
[----:B------:R-:W-:Y:S01]  /*2d10*/  STL [R1+0x190], RZ ;  /* 0x000190ff01007387 */ /* 0x000fe20000100800 */
[----:B------:R-:W-:Y:S02]  /*2d20*/  IMAD.MOV.U32 R7, RZ, RZ, R13 ;  /* 0x000000ffff077224 */ /* 0x000fe400078e000d */
[----:B------:R-:W-:Y:S01]  /*2d30*/  IMAD.U32 R12, RZ, RZ, UR14 ;  /* 0x0000000eff0c7e24 */ /* 0x000fe2000f8e00ff */
[----:B------:R-:W-:Y:S01]  /*2d40*/  STL.64 [R1+0x258], R8 ;  /* 0x0002580801007387 */ /* 0x000fe20000100a00 */
[----:B------:R-:W-:Y:S02]  /*2d50*/  IMAD.U32 R13, RZ, RZ, UR7 ;  /* 0x00000007ff0d7e24 */ /* 0x000fe4000f8e00ff */
[----:B------:R-:W-:Y:S01]  /*2d60*/  IMAD.U32 R11, RZ, RZ, UR9 ;  /* 0x00000009ff0b7e24 */ /* 0x000fe2000f8e00ff */
[----:B------:R0:W-:Y:S01]  /*2d70*/  STL.128 [R1+0x2a0], R4 ;  /* 0x0002a00401007387 */ /* 0x0001e20000100c00 */
[----:B------:R-:W-:Y:S01]  /*2d80*/  IMAD.U32 R11, RZ, RZ, UR6 ;  /* 0x00000006ff0b7e24 */ /* 0x000fe2000f8e00ff */
[----:B------:R-:W-:Y:S01]  /*2d90*/  UIMAD.WIDE.U32 UR14, UR12, 0x60, URZ ;  /* 0x000000600c0e78a5 */ /* 0x000fe2000f8e003f */
[----:B------:R-:W-:Y:S01]  /*2da0*/  IMAD.U32 R10, RZ, RZ, UR8 ;  /* 0x00000008ff0a7e24 */ /* 0x000fe2000f8e00ff */
[----:B------:R-:W-:Y:S01]  /*2db0*/  UIMAD UR6, UR13, 0x60, URZ ;  /* 0x000000600d0678a4 */ /* 0x000fe2000f8e023f */
[----:B------:R-:W-:Y:S01]  /*2dc0*/  IMAD.WIDE.U32 R50, R194, UR18, RZ ;  /* 0x00000012c2327c25 */ /* 0x000fe2000f8e00ff */
[----:B------:R-:W-:Y:S02]  /*2dd0*/  STL [R1+0x1b8], RZ ;  /* 0x0001b8ff01007387 */ /* 0x000fe40000100800 */
[----:B------:R-:W-:-:S02]  /*2de0*/  UIADD3 UR6, UR15, UR6, URZ ;  /* 0x000000060f067290 */ /* 0x000fc4000fffe03f */
[----:B------:R-:W-:Y:S04]  /*2df0*/  STL [R1+0x60], R197 ;  /* 0x000060c501007387 */ /* 0x000fe80000100800 */
[----:B------:R-:W-:Y:S01]  /*2e00*/  STL.64 [R1+0x158], R196 ;  /* 0x000158c401007387 */ /* 0x000fe20000100a00 */
[----:B0-----:R-:W-:Y:S02]  /*2e10*/  IMAD.MOV.U32 R6, RZ, RZ, R14 ;  /* 0x000000ffff067224 */ /* 0x001fe400078e000e */
[----:B------:R-:W-:Y:S01]  /*2e20*/  IMAD.MOV.U32 R7, RZ, RZ, R15 ;  /* 0x000000ffff077224 */ /* 0x000fe200078e000f */
[----:B------:R-:W-:Y:S01]  /*2e30*/  STL.128 [R1+0x70], R196 ;  /* 0x000070c401007387 */ /* 0x000fe20000100c00 */
[----:B------:R-:W-:Y:S02]  /*2e40*/  IMAD.MOV.U32 R4, RZ, RZ, R12 ;  /* 0x000000ffff047224 */ /* 0x000fe400078e000c */
[----:B------:R-:W-:Y:S01]  /*2e50*/  IMAD.MOV.U32 R5, RZ, RZ, R13 ;  /* 0x000000ffff057224 */ /* 0x000fe200078e000d */
[----:B------:R-:W-:-:S04]  /*2e60*/  UIADD3 UR8, UP0, UR4, 0x220, URZ ;  /* 0x0000022004087890 */ /* 0x000fc8000ff1e03f */
[----:B------:R0:W-:Y:S01]  /*2e70*/  STL.128 [R1+0x260], R4 ;  /* 0x0002600401007387 */ /* 0x0001e20000100c00 */
[----:B------:R-:W-:Y:S01]  /*2e80*/  IMAD.U32 R9, RZ, RZ, UR15 ;  /* 0x0000000fff097e24 */ /* 0x000fe2000f8e00ff */
[----:B------:R-:W-:Y:S01]  /*2e90*/  USHF.L.U64.HI UR9, UR12, 0x6, UR13 ;  /* 0x000000060c097899 */ /* 0x000fe2000801020d */
[----:B------:R-:W-:Y:S01]  /*2ea0*/  IMAD.U32 R9, RZ, RZ, UR6 ;  /* 0x00000006ff097e24 */ /* 0x000fe2000f8e00ff */
[----:B------:R-:W-:Y:S01]  /*2eb0*/  UIADD3.X UR6, URZ, UR5, URZ, UP0, !UPT ;  /* 0x000000053f067290 */ /* 0x000fe200087fe43f */
[----:B------:R-:W-:Y:S01]  /*2ec0*/  IMAD.U32 R8, RZ, RZ, UR14 ;  /* 0x0000000eff087e24 */ /* 0x000fe2000f8e00ff */
[----:B------:R-:W-:Y:S01]  /*2ed0*/  UIADD3 UR7, UP0, UR4, 0x22c, URZ ;  /* 0x0000022c04077890 */ /* 0x000fe2000ff1e03f */
[----:B------:R-:W-:Y:S01]  /*2ee0*/  ULDC.64 UR14, c[0x0][0x3e8] ;  /* 0x0000fa00000e7ab9 */ /* 0x000fe20000000a00 */
[----:B0-----:R-:W-:Y:S02]  /*2ef0*/  IMAD.MOV.U32 R6, RZ, RZ, R10 ;  /* 0x000000ffff067224 */ /* 0x001fe400078e000a */
[----:B------:R-:W-:-:S02]  /*2f00*/  IMAD.MOV.U32 R7, RZ, RZ, R11 ;  /* 0x000000ffff077224 */ /* 0x000fc400078e000b */
[----:B------:R-:W-:Y:S02]  /*2f10*/  IMAD.U32 R10, RZ, RZ, UR17 ;  /* 0x00000011ff0a7e24 */ /* 0x000fe4000f8e00ff */
[----:B------:R-:W-:Y:S01]  /*2f20*/  IMAD.U32 R11, RZ, RZ, UR16 ;  /* 0x00000010ff0b7e24 */ /* 0x000fe2000f8e00ff */
[----:B------:R-:W-:Y:S01]  /*2f30*/  USHF.L.U32 UR16, UR12, 0x6, URZ ;  /* 0x000000060c107899 */ /* 0x000fe2000800063f */
[----:B------:R-:W-:Y:S02]  /*2f40*/  IMAD.MOV.U32 R4, RZ, RZ, R10 ;  /* 0x000000ffff047224 */ /* 0x000fe400078e000a */
[----:B------:R-:W-:Y:S02]  /*2f50*/  IMAD.MOV.U32 R5, RZ, RZ, R11 ;  /* 0x000000ffff057224 */ /* 0x000fe400078e000b */
[----:B------:R-:W-:Y:S02]  /*2f60*/  IMAD.U32 R11, RZ, RZ, UR9 ;  /* 0x00000009ff0b7e24 */ /* 0x000fe4000f8e00ff */
[----:B------:R-:W-:Y:S01]  /*2f70*/  IMAD.U32 R10, RZ, RZ, UR16 ;  /* 0x00000010ff0a7e24 */ /* 0x000fe2000f8e00ff */
[----:B------:R-:W-:Y:S04]  /*2f80*/  STL.128 [R1+0xc0], R4 ;  /* 0x0000c00401007387 */ /* 0x000fe80000100c00 */
[----:B------:R0:W-:Y:S01]  /*2f90*/  STL.128 [R1+0x100], R4 ;  /* 0x0001000401007387 */ /* 0x0001e20000100c00 */
[----:B------:R-:W-:Y:S01]  /*2fa0*/  UIADD3.X UR4, URZ, UR5, URZ, UP0, !UPT ;  /* 0x000000053f047290 */ /* 0x000fe200087fe43f */
[----:B0-----:R-:W-:-:S02]  /*2fb0*/  IMAD.MOV.U32 R7, RZ, RZ, R9 ;  /* 0x000000ffff077224 */ /* 0x001fc400078e0009 */
[----:B------:R-:W-:Y:S01]  /*2fc0*/  IMAD.U32 R9, RZ, RZ, UR6 ;  /* 0x00000006ff097e24 */ /* 0x000fe2000f8e00ff */
[----:B------:R-:W-:Y:S01]  /*2fd0*/  USHF.R.S32.HI UR6, URZ, 0x1f, UR38 ;  /* 0x0000001f3f067899 */ /* 0x000fe20008011426 */
[----:B------:R-:W-:Y:S02]  /*2fe0*/  IMAD.MOV.U32 R6, RZ, RZ, R8 ;  /* 0x000000ffff067224 */ /* 0x000fe400078e0008 */
[----:B------:R-:W-:Y:S02]  /*2ff0*/  IMAD.MOV.U32 R4, RZ, RZ, R10 ;  /* 0x000000ffff047224 */ /* 0x000fe400078e000a */
[----:B------:R-:W-:Y:S02]  /*3000*/  IMAD.MOV.U32 R5, RZ, RZ, R11 ;  /* 0x000000ffff057224 */ /* 0x000fe400078e000b */
[----:B------:R-:W-:Y:S01]  /*3010*/  IMAD.U32 R10, RZ, RZ, UR7 ;  /* 0x00000007ff0a7e24 */ /* 0x000fe2000f8e00ff */
[----:B------:R-:W-:Y:S01]  /*3020*/  UIMAD UR7, UR6, UR10, URZ ;  /* 0x0000000a060772a4 */ /* 0x000fe2000f8e023f */
[----:B------:R-:W-:Y:S01]  /*3030*/  IMAD.U32 R8, RZ, RZ, UR8 ;  /* 0x00000008ff087e24 */ /* 0x000fe2000f8e00ff */
[----:B------:R-:W-:Y:S01]  /*3040*/  STL.128 [R1+0xe0], R4 ;  /* 0x0000e00401007387 */ /* 0x000fe20000100c00 */
[----:B------:R-:W-:Y:S01]  /*3050*/  IMAD.U32 R11, RZ, RZ, UR4 ;  /* 0x00000004ff0b7e24 */ /* 0x000fe2000f8e00ff */
[----:B------:R-:W-:-:S02]  /*3060*/  UIMAD.WIDE.U32 UR4, UR38, UR10, URZ ;  /* 0x0000000a260472a5 */ /* 0x000fc4000f8e003f */
[----:B------:R0:W-:Y:S01]  /*3070*/  STL.128 [R1+0x120], R4 ;  /* 0x0001200401007387 */ /* 0x0001e20000100c00 */
[----:B------:R-:W-:Y:S02]  /*3080*/  UIMAD UR7, UR38, UR11, UR7 ;  /* 0x0000000b260772a4 */ /* 0x000fe4000f8e0207 */
[----:B------:R-:W-:Y:S01]  /*3090*/  ULEA UR8, UP0, UR4, UR14, 0x1 ;  /* 0x0000000e04087291 */ /* 0x000fe2000f80083f */
[----:B------:R1:W-:Y:S01]  /*30a0*/  STL.64 [R1+0x148], R8 ;  /* 0x0001480801007387 */ /* 0x0003e20000100a00 */
[----:B------:R-:W-:-:S03]  /*30b0*/  UIADD3 UR9, UR5, UR7, URZ ;  /* 0x0000000705097290 */ /* 0x000fc6000fffe03f */
[----:B------:R3:W-:Y:S01]  /*30c0*/  STL.64 [R1+0x150], R10 ;  /* 0x0001500a01007387 */ /* 0x0007e20000100a00 */
[----:B0-----:R-:W-:Y:S02]  /*30d0*/  IMAD R5, R34, UR10, RZ ;  /* 0x0000000a22057c24 */ /* 0x001fe4000f8e02ff */
[----:B-1----:R-:W-:-:S04]  /*30e0*/  IMAD.WIDE.U32 R8, R16, UR10, R32 ;  /* 0x0000000a10087c25 */ /* 0x002fc8000f8e0020 */
[C---:B------:R-:W-:Y:S02]  /*30f0*/  IMAD R7, R16.reuse, UR11, R5 ;  /* 0x0000000b10077c24 */ /* 0x040fe4000f8e0205 */
[----:B------:R-:W-:Y:S01]  /*3100*/  IMAD.WIDE.U32 R4, R16, UR10, R20 ;  /* 0x0000000a10047c25 */ /* 0x000fe2000f8e0014 */
[----:B------:R-:W-:Y:S01]  /*3110*/  ULEA.HI.X UR9, UR4, UR15, UR9, 0x1, UP0 ;  /* 0x0000000f04097291 */ /* 0x000fe200080f0c09 */
[----:B------:R-:W-:Y:S02]  /*3120*/  LEA R28, P1, R8, UR8, 0x1 ;  /* 0x00000008081c7c11 */ /* 0x000fe4000f8208ff */
[----:B---3--:R-:W-:Y:S01]  /*3130*/  IMAD.IADD R11, R5, 0x1, R7 ;  /* 0x00000001050b7824 */ /* 0x008fe200078e0207 */
[----:B------:R-:W-:Y:S01]  /*3140*/  UIMAD UR11, UR6, UR12, URZ ;  /* 0x0000000c060b72a4 */ /* 0x000fe2000f8e023f */
[----:B------:R-:W-:Y:S01]  /*3150*/  IMAD.IADD R5, R7, 0x1, R9 ;  /* 0x0000000107057824 */ /* 0x000fe200078e0209 */
[----:B------:R-:W-:Y:S01]  /*3160*/  ULDC.64 UR14, c[0x0][0x300] ;  /* 0x0000c000000e7ab9 */ /* 0x000fe20000000a00 */
[----:B------:R-:W-:-:S02]  /*3170*/  UIMAD.WIDE.U32 UR6, UR38, UR12, URZ ;  /* 0x0000000c260672a5 */ /* 0x000fc4000f8e003f */
[----:B------:R-:W-:Y:S01]  /*3180*/  UIMAD.WIDE.U32 UR16, UR14, 0x60, URZ ;  /* 0x000000600e1078a5 */ /* 0x000fe2000f8e003f */
[----:B------:R-:W-:Y:S01]  /*3190*/  LEA.HI.X R29, R8, UR9, R5, 0x1, P1 ;  /* 0x00000009081d7c11 */ /* 0x000fe200088f0c05 */
[----:B------:R-:W-:Y:S01]  /*31a0*/  UIMAD UR10, UR15, 0x60, URZ ;  /* 0x000000600f0a78a4 */ /* 0x000fe2000f8e023f */
[----:B------:R-:W-:Y:S01]  /*31b0*/  IMAD R5, R34, UR12, RZ ;  /* 0x0000000c22057c24 */ /* 0x000fe2000f8e02ff */
[----:B------:R-:W-:Y:S01]  /*31c0*/  UIMAD UR11, UR38, UR13, UR11 ;  /* 0x0000000d260b72a4 */ /* 0x000fe2000f8e020b */
[----:B------:R-:W-:Y:S01]  /*31d0*/  ULDC.64 UR4, c[0x0][0x400] ;  /* 0x0001000000047ab9 */ /* 0x000fe20000000a00 */
[----:B------:R-:W-:Y:S01]  /*31e0*/  UIADD3 UR10, UR17, UR10, URZ ;  /* 0x0000000a110a7290 */ /* 0x000fe2000fffe03f */
[----:B------:R-:W-:Y:S01]  /*31f0*/  LEA R6, P0, R4, UR8, 0x1 ;  /* 0x0000000804067c11 */ /* 0x000fe2000f8008ff */
[----:B------:R-:W-:Y:S01]  /*3200*/  ULEA UR4, UP0, UR6, UR4, 0x1 ;  /* 0x0000000406047291 */ /* 0x000fe2000f80083f */
[----:B------:R-:W-:Y:S01]  /*3210*/  IMAD R51, R194, UR19, R51 ;  /* 0x00000013c2337c24 */ /* 0x000fe2000f8e0233 */
[----:B------:R-:W-:Y:S01]  /*3220*/  UIADD3 UR7, UR7, UR11, URZ ;  /* 0x0000000b07077290 */ /* 0x000fe2000fffe03f */
[----:B------:R-:W-:-:S02]  /*3230*/  IMAD R25, R16, UR13, R5 ;  /* 0x0000000d10197c24 */ /* 0x000fc4000f8e0205 */
[----:B------:R-:W-:Y:S01]  /*3240*/  IMAD.WIDE.U32 R8, R16, UR12, R20 ;  /* 0x0000000c10087c25 */ /* 0x000fe2000f8e0014 */
[----:B------:R-:W-:Y:S01]  /*3250*/  ULEA.HI.X UR5, UR6, UR5, UR7, 0x1, UP0 ;  /* 0x0000000506057291 */ /* 0x000fe200080f0c07 */
[----:B------:R-:W-:Y:S02]  /*3260*/  LEA.HI.X R7, R4, UR9, R11, 0x1, P0 ;  /* 0x0000000904077c11 */ /* 0x000fe400080f0c0b */
[----:B------:R-:W-:Y:S01]  /*3270*/  IMAD.U32 R5, RZ, RZ, UR17 ;  /* 0x00000011ff057e24 */ /* 0x000fe2000f8e00ff */
[----:B------:R-:W-:Y:S01]  /*3280*/  LEA R14, P0, R8, UR4, 0x1 ;  /* 0x00000004080e7c11 */ /* 0x000fe2000f8008ff */
[----:B------:R-:W-:Y:S01]  /*3290*/  IMAD.WIDE.U32 R12, R0, UR14, R50 ;  /* 0x0000000e000c7c25 */ /* 0x000fe2000f8e0032 */
[----:B------:R-:W-:Y:S01]  /*32a0*/  USHF.L.U64.HI UR12, UR14, 0x6, UR15 ;  /* 0x000000060e0c7899 */ /* 0x000fe2000801020f */
[----:B------:R-:W-:Y:S01]  /*32b0*/  LEA R30, P1, R36, UR4, 0x1 ;  /* 0x00000004241e7c11 */ /* 0x000fe2000f8208ff */
[----:B------:R-:W-:Y:S01]  /*32c0*/  ULDC.64 UR6, c[0x0][0x428] ;  /* 0x00010a0000067ab9 */ /* 0x000fe20000000a00 */
[----:B------:R-:W-:-:S02]  /*32d0*/  IMAD.IADD R15, R9, 0x1, R25 ;  /* 0x00000001090f7824 */ /* 0x000fc400078e0219 */
[----:B------:R-:W-:Y:S01]  /*32e0*/  IMAD.U32 R5, RZ, RZ, UR10 ;  /* 0x0000000aff057e24 */ /* 0x000fe2000f8e00ff */
[----:B------:R-:W-:Y:S02]  /*32f0*/  USHF.L.U32 UR10, UR14, 0x6, URZ ;  /* 0x000000060e0a7899 */ /* 0x000fe4000800063f */
[----:B------:R-:W-:Y:S01]  /*3300*/  IMAD R11, R41, UR14, RZ ;  /* 0x0000000e290b7c24 */ /* 0x000fe2000f8e02ff */
[----:B------:R-:W-:Y:S01]  /*3310*/  LEA.HI.X R15, R8, UR5, R15, 0x1, P0 ;  /* 0x00000005080f7c11 */ /* 0x000fe200080f0c0f */
[----:B------:R-:W-:Y:S01]  /*3320*/  IMAD.MOV.U32 R52, RZ, RZ, R12 ;  /* 0x000000ffff347224 */ /* 0x000fe200078e000c */
[----:B------:R-:W-:Y:S01]  /*3330*/  LOP3.LUT P0, RZ, R44, R42, RZ, 0xfc, !PT ;  /* 0x0000002a2cff7212 */ /* 0x000fe2000780fcff */
[----:B------:R-:W-:Y:S02]  /*3340*/  IMAD R53, R0, UR15, R11 ;  /* 0x0000000f00357c24 */ /* 0x000fe4000f8e020b */
[----:B------:R-:W-:Y:S02]  /*3350*/  IMAD.IADD R9, R25, 0x1, R37 ;  /* 0x0000000119097824 */ /* 0x000fe400078e0225 */
[----:B------:R-:W-:-:S02]  /*3360*/  IMAD.U32 R4, RZ, RZ, UR16 ;  /* 0x00000010ff047e24 */ /* 0x000fc4000f8e00ff */
[----:B------:R-:W-:Y:S02]  /*3370*/  IMAD.U32 R40, RZ, RZ, UR12 ;  /* 0x0000000cff287e24 */ /* 0x000fe4000f8e00ff */
[----:B------:R-:W-:Y:S01]  /*3380*/  IMAD.U32 R21, RZ, RZ, UR10 ;  /* 0x0000000aff157e24 */ /* 0x000fe2000f8e00ff */
[----:B------:R-:W-:Y:S01]  /*3390*/  LEA.HI.X R31, R36, UR5, R9, 0x1, P1 ;  /* 0x00000005241f7c11 */ /* 0x000fe200088f0c09 */
[----:B------:R-:W-:Y:S01]  /*33a0*/  IMAD.IADD R53, R13, 0x1, R53 ;  /* 0x000000010d357824 */ /* 0x000fe200078e0235 */
[----:B------:R-:W-:Y:S01]  /*33b0*/  LOP3.LUT P0, RZ, R45, R43, RZ, 0xfc, P0 ;  /* 0x0000002b2dff7212 */ /* 0x000fe2000000fcff */
[----:B------:R-:W-:Y:S01]  /*33c0*/  IMAD.MOV.U32 R10, RZ, RZ, R4 ;  /* 0x000000ffff0a7224 */ /* 0x000fe200078e0004 */
[----:B------:R-:W-:Y:S01]  /*33d0*/  ISETP.NE.U32.AND P1, PT, R42, RZ, PT ;  /* 0x000000ff2a00720c */ /* 0x000fe20003f25070 */
[----:B------:R-:W-:Y:S01]  /*33e0*/  IMAD.MOV.U32 R11, RZ, RZ, R5 ;  /* 0x000000ffff0b7224 */ /* 0x000fe200078e0005 */
[----:B------:R0:W-:Y:S01]  /*33f0*/  STL.64 [R1+0xd0], R6 ;  /* 0x0000d00601007387 */ /* 0x0001e20000100a00 */
[----:B------:R-:W-:-:S02]  /*3400*/  IMAD.MOV.U32 R8, RZ, RZ, R21 ;  /* 0x000000ffff087224 */ /* 0x000fc400078e0015 */
[----:B------:R-:W-:Y:S01]  /*3410*/  IMAD.MOV.U32 R9, RZ, RZ, R40 ;  /* 0x000000ffff097224 */ /* 0x000fe200078e0028 */
[----:B--2---:R-:W-:Y:S01]  /*3420*/  SHF.R.S32.HI R12, RZ, 0x1f, R38 ;  /* 0x0000001fff0c7819 */ /* 0x004fe20000011426 */
[----:B------:R-:W-:-:S04]  /*3430*/  IMAD.WIDE.U32 R36, R38, UR6, RZ ;  /* 0x0000000626247c25 */ /* 0x000fc8000f8e00ff */
[----:B------:R-:W-:Y:S01]  /*3440*/  IMAD R13, R12, UR6, RZ ;  /* 0x000000060c0d7c24 */ /* 0x000fe2000f8e02ff */
[C---:B0-----:R-:W-:Y:S02]  /*3450*/  SEL R6, R38.reuse, RZ, !P0 ;  /* 0x000000ff26067207 */ /* 0x041fe40004000000 */
[----:B------:R-:W-:Y:S01]  /*3460*/  ISETP.NE.AND.EX P0, PT, R43, RZ, PT, P1 ;  /* 0x000000ff2b00720c */ /* 0x000fe20003f05310 */
[----:B------:R-:W-:Y:S01]  /*3470*/  IMAD R13, R38, UR7, R13 ;  /* 0x00000007260d7c24 */ /* 0x000fe2000f8e020d */
[----:B------:R0:W-:Y:S01]  /*3480*/  STL.128 [R1+0x230], R8 ;  /* 0x0002300801007387 */ /* 0x0001e20000100c00 */
[----:B------:R-:W-:Y:S02]  /*3490*/  LEA R42, P1, R36, R44, 0x2 ;  /* 0x0000002c242a7211 */ /* 0x000fe400078210ff */
[----:B------:R-:W-:Y:S01]  /*34a0*/  SEL R40, R12, RZ, !P0 ;  /* 0x000000ff0c287207 */ /* 0x000fe20004000000 */
[----:B------:R-:W-:Y:S01]  /*34b0*/  IMAD.MOV.U32 R7, RZ, RZ, R6 ;  /* 0x000000ffff077224 */ /* 0x000fe200078e0006 */
[----:B------:R-:W-:Y:S01]  /*34c0*/  SEL R39, R38, RZ, !P0 ;  /* 0x000000ff26277207 */ /* 0x000fe20004000000 */
[----:B0-----:R-:W-:-:S02]  /*34d0*/  IMAD.IADD R8, R37, 0x1, R13 ;  /* 0x0000000125087824 */ /* 0x001fc400078e020d */
[----:B------:R-:W-:Y:S02]  /*34e0*/  IMAD.U32 R10, RZ, RZ, UR4 ;  /* 0x00000004ff0a7e24 */ /* 0x000fe4000f8e00ff */
[----:B------:R-:W-:Y:S01]  /*34f0*/  IMAD.U32 R11, RZ, RZ, UR5 ;  /* 0x00000005ff0b7e24 */ /* 0x000fe2000f8e00ff */
[----:B------:R-:W-:Y:S01]  /*3500*/  ULDC.64 UR4, c[0x0][0x310] ;  /* 0x0000c40000047ab9 */ /* 0x000fe20000000a00 */
[----:B------:R-:W-:Y:S01]  /*3510*/  LEA.HI.X R43, R36, R45, R8, 0x2, P1 ;  /* 0x0000002d242b7211 */ /* 0x000fe200008f1408 */
[----:B------:R-:W-:Y:S01]  /*3520*/  IMAD R8, R40, UR4, RZ ;  /* 0x0000000428087c24 */ /* 0x000fe2000f8e02ff */
[----:B------:R0:W-:Y:S01]  /*3530*/  STL.64 [R1+0x200], R6 ;  /* 0x0002000601007387 */ /* 0x0001e20000100a00 */
[----:B------:R-:W-:Y:S01]  /*3540*/  IMAD R9, R34, UR14, RZ ;  /* 0x0000000e22097c24 */ /* 0x000fe2000f8e02ff */
[----:B------:R-:W1:Y:S02]  /*3550*/  LDC.64 R36, c[0x0][0x3f0] ;  /* 0x0000fc00ff247b82 */ /* 0x000e640000000a00 */
[----:B------:R2:W-:Y:S01]  /*3560*/  STL.64 [R1+0xb0], R10 ;  /* 0x0000b00a01007387 */ /* 0x0005e20000100a00 */
[----:B------:R-:W-:-:S02]  /*3570*/  IMAD R13, R16, UR15, R9 ;  /* 0x0000000f100d7c24 */ /* 0x000fc4000f8e0209 */
[----:B------:R-:W-:-:S04]  /*3580*/  IMAD.WIDE.U32 R44, R16, UR14, R32 ;  /* 0x0000000e102c7c25 */ /* 0x000fc8000f8e0020 */
[C---:B0-----:R-:W-:Y:S02]  /*3590*/  IMAD R7, R39.reuse, UR5, R8 ;  /* 0x0000000527077c24 */ /* 0x041fe4000f8e0208 */
[----:B--2---:R-:W-:Y:S01]  /*35a0*/  IMAD.WIDE.U32 R10, R39, UR4, R52 ;  /* 0x00000004270a7c25 */ /* 0x004fe2000f8e0034 */
[----:B------:R-:W0:Y:S01]  /*35b0*/  LDC.64 R8, c[0x0][0x310] ;  /* 0x0000c400ff087b82 */ /* 0x000e220000000a00 */
[----:B------:R-:W-:Y:S02]  /*35c0*/  ULDC.64 UR4, c[0x0][0x330] ;  /* 0x0000cc0000047ab9 */ /* 0x000fe40000000a00 */
[----:B------:R-:W-:Y:S01]  /*35d0*/  IMAD.IADD R7, R11, 0x1, R7 ;  /* 0x000000010b077824 */ /* 0x000fe200078e0207 */
[-C--:B------:R-:W-:Y:S01]  /*35e0*/  LEA R21, P0, R10, R46.reuse, 0x1 ;  /* 0x0000002e0a157211 */ /* 0x080fe200078008ff */
[----:B------:R-:W-:Y:S01]  /*35f0*/  IMAD.IADD R6, R45, 0x1, R13 ;  /* 0x000000012d067824 */ /* 0x000fe200078e020d */
[----:B------:R-:W-:Y:S02]  /*3600*/  LEA R52, P1, R50, R46, 0x1 ;  /* 0x0000002e32347211 */ /* 0x000fe400078208ff */
[----:B------:R-:W-:Y:S01]  /*3610*/  LEA.HI.X R7, R10, R47, R7, 0x1, P0 ;  /* 0x0000002f0a077211 */ /* 0x000fe200000f0c07 */
[----:B------:R-:W2:Y:S01]  /*3620*/  LDC.64 R12, c[0x0][0x3f8] ;  /* 0x0000fe00ff0c7b82 */ /* 0x000ea20000000a00 */
[----:B------:R-:W-:-:S02]  /*3630*/  LEA R46, P0, R44, R21, 0x1 ;  /* 0x000000152c2e7211 */ /* 0x000fc400078008ff */
[----:B------:R-:W-:Y:S02]  /*3640*/  LEA.HI.X R11, R50, R47, R51, 0x1, P1 ;  /* 0x0000002f320b7211 */ /* 0x000fe400008f0c33 */
[----:B------:R-:W-:Y:S01]  /*3650*/  LEA.HI.X R47, R44, R7, R6, 0x1, P0 ;  /* 0x000000072c2f7211 */ /* 0x000fe200000f0c06 */
[----:B------:R-:W-:Y:S01]  /*3660*/  IMAD.MOV.U32 R6, RZ, RZ, R21 ;  /* 0x000000ffff067224 */ /* 0x000fe200078e0015 */
[----:B------:R3:W-:Y:S04]  /*3670*/  STL.64 [R1+0xf0], R14 ;  /* 0x0000f00e01007387 */ /* 0x0007e80000100a00 */
[----:B------:R5:W-:Y:S04]  /*3680*/  STL.128 [R1+0x50], R4 ;  /* 0x0000500401007387 */ /* 0x000be80000100c00 */
[----:B------:R4:W-:Y:S01]  /*3690*/  STL.64 [R1+0x180], R42 ;  /* 0x0001802a01007387 */ /* 0x0009e20000100a00 */
[----:B---3--:R-:W-:-:S04]  /*36a0*/  IMAD.WIDE.U32 R14, R194, UR4, RZ ;  /* 0x00000004c20e7c25 */ /* 0x008fc8000f8e00ff */
[----:B------:R-:W-:Y:S02]  /*36b0*/  IMAD R38, R194, UR5, R15 ;  /* 0x00000005c2267c24 */ /* 0x000fe4000f8e020f */
[----:B-----5:R-:W-:Y:S01]  /*36c0*/  VIADD R6, R20, 0x10 ;  /* 0x0000001014067836 */ /* 0x020fe20000000000 */
[----:B----4-:R-:W-:Y:S01]  /*36d0*/  LEA R42, P1, R14, R48, 0x1 ;  /* 0x000000300e2a7211 */ /* 0x010fe200078208ff */
[----:B------:R-:W-:Y:S01]  /*36e0*/  IMAD.MOV.U32 R10, RZ, RZ, R52 ;  /* 0x000000ffff0a7224 */ /* 0x000fe200078e0034 */
[----:B------:R-:W-:Y:S01]  /*36f0*/  IADD3 R32, P0, R17, R14, RZ ;  /* 0x0000000e11207210 */ /* 0x000fe20007f1e0ff */
[----:B------:R-:W-:Y:S01]  /*3700*/  VIADD R4, R20, 0x50 ;  /* 0x0000005014047836 */ /* 0x000fe20000000000 */
[----:B-1----:R-:W-:Y:S01]  /*3710*/  ISETP.GE.AND P5, PT, R6, R37, PT ;  /* 0x000000250600720c */ /* 0x002fe20003fa6270 */
[----:B------:R-:W-:Y:S01]  /*3720*/  IMAD.U32 R15, RZ, RZ, UR9 ;  /* 0x00000009ff0f7e24 */ /* 0x000fe2000f8e00ff */
[----:B------:R-:W-:Y:S01]  /*3730*/  LEA.HI.X R43, R14, R49, R38, 0x1, P1 ;  /* 0x000000310e2b7211 */ /* 0x000fe200008f0c26 */
[----:B------:R-:W-:Y:S01]  /*3740*/  IMAD.U32 R14, RZ, RZ, UR8 ;  /* 0x00000008ff0e7e24 */ /* 0x000fe2000f8e00ff */
[----:B------:R-:W-:Y:S01]  /*3750*/  SEL R7, RZ, 0xffffffff, P5 ;  /* 0xffffffffff077807 */ /* 0x000fe20002800000 */
[C---:B------:R-:W-:Y:S01]  /*3760*/  VIADD R5, R20.reuse, 0x20 ;  /* 0x0000002014057836 */ /* 0x040fe20000000000 */
[-C--:B------:R-:W-:Y:S01]  /*3770*/  ISETP.GE.AND P4, PT, R20, R37.reuse, PT ;  /* 0x000000251400720c */ /* 0x080fe20003f86270 */
[----:B0-----:R0:W-:Y:S01]  /*3780*/  STL.128 [R1+0x1a0], R8 ;  /* 0x0001a00801007387 */ /* 0x0011e20000100c00 */
[-C--:B------:R-:W-:Y:S01]  /*3790*/  ISETP.GE.AND P1, PT, R4, R37.reuse, PT ;  /* 0x000000250400720c */ /* 0x080fe20003f26270 */
[----:B------:R-:W-:Y:S01]  /*37a0*/  VIADD R4, R36, 0x5f ;  /* 0x0000005f24047836 */ /* 0x000fe20000000000 */
[----:B------:R-:W-:Y:S01]  /*37b0*/  ISETP.GE.AND P3, PT, R5, R37, PT ;  /* 0x000000250500720c */ /* 0x000fe20003f66270 */
[----:B--2---:R1:W-:Y:S01]  /*37c0*/  STL.128 [R1+0x90], R12 ;  /* 0x0000900c01007387 */ /* 0x0043e20000100c00 */
[C---:B------:R-:W-:Y:S01]  /*37d0*/  VIADD R44, R20.reuse, 0x30 ;  /* 0x00000030142c7836 */ /* 0x040fe20000000000 */
[----:B------:R-:W-:Y:S01]  /*37e0*/  ULDC.64 UR4, c[0x0][0x338] ;  /* 0x0000ce0000047ab9 */ /* 0x000fe20000000a00 */
[----:B0-----:R-:W-:-:S02]  /*37f0*/  VIADD R8, R20, 0x40 ;  /* 0x0000004014087836 */ /* 0x001fc40000000000 */
[----:B------:R-:W-:Y:S02]  /*3800*/  IMAD.SHL.U32 R10, R7, 0x2, RZ ;  /* 0x00000002070a7824 */ /* 0x000fe400078e00ff */
[C---:B-1----:R-:W-:Y:S01]  /*3810*/  IMAD.IADD R12, R20.reuse, 0x1, R5 ;  /* 0x00000001140c7824 */ /* 0x042fe200078e0205 */
[----:B------:R-:W-:Y:S01]  /*3820*/  SEL R5, RZ, 0x1, P4 ;  /* 0x00000001ff057807 */ /* 0x000fe20002000000 */
[----:B------:R-:W-:Y:S01]  /*3830*/  IMAD.IADD R20, R20, 0x1, R8 ;  /* 0x0000000114147824 */ /* 0x000fe200078e0208 */
[-C--:B------:R-:W-:Y:S01]  /*3840*/  ISETP.GE.AND P5, PT, R8, R37.reuse, PT ;  /* 0x000000250800720c */ /* 0x080fe20003fa6270 */
[----:B------:R-:W-:Y:S01]  /*3850*/  IMAD.HI R8, R4, 0x2aaaaaab, RZ ;  /* 0x2aaaaaab04087827 */ /* 0x000fe200078e02ff */
[----:B------:R-:W-:Y:S01]  /*3860*/  LOP3.LUT R9, R10, 0x2, R5, 0xe2, !PT ;  /* 0x000000020a097812 */ /* 0x000fe200078ee205 */
[----:B------:R0:W-:Y:S01]  /*3870*/  STL.64 [R1+0x110], R28 ;  /* 0x0001101c01007387 */ /* 0x0001e20000100a00 */
[----:B------:R-:W1:Y:S01]  /*3880*/  LDC.64 R4, c[0x0][0x2f0] ;  /* 0x0000bc00ff047b82 */ /* 0x000e620000000a00 */
[----:B------:R-:W-:-:S02]  /*3890*/  ISETP.GE.AND P2, PT, R44, R37, PT ;  /* 0x000000252c00720c */ /* 0x000fc40003f46270 */
[----:B------:R2:W-:Y:S01]  /*38a0*/  STL.64 [R1+0x130], R30 ;  /* 0x0001301e01007387 */ /* 0x0005e20000100a00 */
[----:B------:R-:W-:Y:S02]  /*38b0*/  SEL R10, RZ, 0x4, P3 ;  /* 0x00000004ff0a7807 */ /* 0x000fe40001800000 */
[----:B------:R-:W-:Y:S02]  /*38c0*/  SEL R11, RZ, 0x8, P2 ;  /* 0x00000008ff0b7807 */ /* 0x000fe40001000000 */
[----:B------:R-:W-:Y:S01]  /*38d0*/  ISETP.GE.AND P3, PT, R12, R37, PT ;  /* 0x000000250c00720c */ /* 0x000fe20003f66270 */
[----:B------:R-:W-:Y:S01]  /*38e0*/  IMAD.SHL.U32 R6, R37, 0x2, RZ ;  /* 0x0000000225067824 */ /* 0x000fe200078e00ff */
[----:B------:R3:W-:Y:S01]  /*38f0*/  STL.64 [R1+0x1d0], R42 ;  /* 0x0001d02a01007387 */ /* 0x0007e20000100a00 */
[----:B0-----:R-:W0:Y:S01]  /*3900*/  LDC.64 R28, c[0x0][0x328] ;  /* 0x0000ca00ff1c7b82 */ /* 0x001e220000000a00 */
[----:B------:R-:W-:Y:S02]  /*3910*/  LOP3.LUT R9, R11, R9, R10, 0xfe, !PT ;  /* 0x000000090b097212 */ /* 0x000fe400078efe0a */
[----:B------:R-:W-:-:S05]  /*3920*/  SEL R11, RZ, 0xffffffff, P3 ;  /* 0xffffffffff0b7807 */ /* 0x000fca0001800000 */
[----:B--2---:R-:W0:Y:S01]  /*3930*/  LDC.64 R30, c[0x0][0x338] ;  /* 0x0000ce00ff1e7b82 */ /* 0x004e220000000a00 */
[-C--:B------:R-:W-:Y:S02]  /*3940*/  ISETP.GE.AND P4, PT, R17, R37.reuse, PT ;  /* 0x000000251100720c */ /* 0x080fe40003f86270 */
[----:B------:R-:W-:Y:S01]  /*3950*/  SHF.R.U32.HI R7, RZ, 0x1f, R8 ;  /* 0x0000001fff077819 */ /* 0x000fe20000011608 */
[----:B------:R-:W-:Y:S01]  /*3960*/  IMAD.SHL.U32 R11, R11, 0x2, RZ ;  /* 0x000000020b0b7824 */ /* 0x000fe200078e00ff */
[----:B------:R-:W-:Y:S01]  /*3970*/  ISETP.GE.AND P2, PT, R20, R37, PT ;  /* 0x000000251400720c */ /* 0x000fe20003f46270 */
[----:B------:R2:W-:Y:S01]  /*3980*/  STL [R1+0x6c], R6 ;  /* 0x00006c0601007387 */ /* 0x0005e20000100800 */
[----:B------:R-:W-:Y:S01]  /*3990*/  SEL R10, RZ, 0x1, P4 ;  /* 0x00000001ff0a7807 */ /* 0x000fe20002000000 */
[----:B------:R-:W-:Y:S01]  /*39a0*/  VIADD R25, R17, 0x60 ;  /* 0x0000006011197836 */ /* 0x000fe20000000000 */
[----:B------:R-:W-:Y:S01]  /*39b0*/  LEA.HI.SX32 R8, R8, R7, 0x1c ;  /* 0x0000000708087211 */ /* 0x000fe200078fe2ff */
[----:B------:R-:W-:Y:S01]  /*39c0*/  STL.64 [R1+0x88], R36 ;  /* 0x0000882401007387 */ /* 0x000fe20000100a00 */
[----:B------:R-:W-:Y:S01]  /*39d0*/  SEL R7, RZ, 0x20, P1 ;  /* 0x00000020ff077807 */ /* 0x000fe20000800000 */
[----:B---3--:R-:W3:Y:S01]  /*39e0*/  LDC R43, c[0x0][0x320] ;  /* 0x0000c800ff2b7b82 */ /* 0x008ee20000000800 */
[----:B-1----:R-:W-:-:S02]  /*39f0*/  ISETP.GE.AND P3, PT, R12, R5, PT ;  /* 0x000000050c00720c */ /* 0x002fc40003f66270 */
[----:B--2---:R-:W-:Y:S02]  /*3a00*/  SEL R6, RZ, 0x10, P5 ;  /* 0x00000010ff067807 */ /* 0x004fe40002800000 */
[----:B------:R-:W-:Y:S02]  /*3a10*/  LOP3.LUT R11, R11, 0x2, R10, 0xe2, !PT ;  /* 0x000000020b0b7812 */ /* 0x000fe400078ee20a */
[----:B------:R-:W-:Y:S01]  /*3a20*/  SEL R12, RZ, 0x4, P2 ;  /* 0x00000004ff0c7807 */ /* 0x000fe20001000000 */
[----:B------:R1:W-:Y:S01]  /*3a30*/  STL.64 [R1+0xa0], R36 ;  /* 0x0000a02401007387 */ /* 0x0003e20000100a00 */
[----:B------:R-:W-:Y:S01]  /*3a40*/  LOP3.LUT R10, R7, R9, R6, 0xfe, !PT ;  /* 0x00000009070a7212 */ /* 0x000fe200078efe06 */
[----:B------:R-:W2:Y:S01]  /*3a50*/  LDC.64 R14, c[0x0][0x300] ;  /* 0x0000c000ff0e7b82 */ /* 0x000ea20000000a00 */
[----:B------:R-:W-:Y:S01]  /*3a60*/  SEL R9, RZ, 0xffffffff, P3 ;  /* 0xffffffffff097807 */ /* 0x000fe20001800000 */
[----:B------:R-:W-:Y:S01]  /*3a70*/  VIADD R6, R4, 0x5f ;  /* 0x0000005f04067836 */ /* 0x000fe20000000000 */
[----:B------:R-:W-:-:S02]  /*3a80*/  LOP3.LUT R12, R11, R12, RZ, 0xfc, !PT ;  /* 0x0000000c0b0c7212 */ /* 0x000fc400078efcff */
[----:B------:R-:W-:Y:S01]  /*3a90*/  ISETP.GE.AND P1, PT, R17, R5, PT ;  /* 0x000000051100720c */ /* 0x000fe20003f26270 */
[----:B------:R-:W-:Y:S01]  /*3aa0*/  STL [R1+0xb8], R8 ;  /* 0x0000b80801007387 */ /* 0x000fe20000100800 */
[----:B------:R-:W-:-:S03]  /*3ab0*/  IMAD.HI R6, R6, 0x2aaaaaab, RZ ;  /* 0x2aaaaaab06067827 */ /* 0x000fc600078e02ff */
[----:B------:R-:W-:Y:S01]  /*3ac0*/  STL [R1+0xd8], R8 ;  /* 0x0000d80801007387 */ /* 0x000fe20000100800 */
[----:B------:R-:W-:Y:S01]  /*3ad0*/  SEL R7, RZ, 0x1, P1 ;  /* 0x00000001ff077807 */ /* 0x000fe20000800000 */
[----:B-1----:R-:W1:Y:S02]  /*3ae0*/  LDC R36, c[0x0][0x424] ;  /* 0x00010900ff247b82 */ /* 0x002e640000000800 */
[----:B------:R-:W-:Y:S04]  /*3af0*/  STL [R1+0xf8], R8 ;  /* 0x0000f80801007387 */ /* 0x000fe80000100800 */
[----:B------:R4:W-:Y:S04]  /*3b00*/  STL [R1+0x118], R8 ;  /* 0x0001180801007387 */ /* 0x0009e80000100800 */
[----:B0-----:R-:W-:Y:S04]  /*3b10*/  STL.128 [R1+0x1c0], R28 ;  /* 0x0001c01c01007387 */ /* 0x001fe80000100c00 */
[----:B------:R0:W-:Y:S01]  /*3b20*/  STL.U8 [R1+0x80], R10 ;  /* 0x0000800a01007387 */ /* 0x0001e20000100000 */
[----:B----4-:R-:W-:-:S03]  /*3b30*/  IMAD.SHL.U32 R8, R9, 0x2, RZ ;  /* 0x0000000209087824 */ /* 0x010fc600078e00ff */
[----:B------:R4:W-:Y:S01]  /*3b40*/  STL.U8 [R1+0x81], R12 ;  /* 0x0000810c01007387 */ /* 0x0009e20000100000 */
[-C--:B------:R-:W-:Y:S02]  /*3b50*/  ISETP.GE.AND P2, PT, R25, R5.reuse, PT ;  /* 0x000000051900720c */ /* 0x080fe40003f46270 */
[----:B------:R-:W-:Y:S01]  /*3b60*/  LOP3.LUT R8, R8, 0x2, R7, 0xe2, !PT ;  /* 0x0000000208087812 */ /* 0x000fe200078ee207 */
[----:B0-----:R-:W0:Y:S01]  /*3b70*/  LDC.U8 R10, c[0x0][0x410] ;  /* 0x00010400ff0a7b82 */ /* 0x001e220000000000 */
[----:B------:R-:W-:Y:S01]  /*3b80*/  SHF.R.U32.HI R7, RZ, 0x1f, R6 ;  /* 0x0000001fff077819 */ /* 0x000fe20000011606 */
[----:B------:R-:W-:Y:S01]  /*3b90*/  VIADD R21, R17, 0x80 ;  /* 0x0000008011157836 */ /* 0x000fe20000000000 */
[----:B------:R-:W-:-:S05]  /*3ba0*/  ISETP.GE.AND P1, PT, R20, R5, PT ;  /* 0x000000051400720c */ /* 0x000fca0003f26270 */
[----:B------:R-:W5:Y:S08]  /*3bb0*/  LDC.64 R28, c[0x0][0x408] ;  /* 0x00010200ff1c7b82 */ /* 0x000f700000000a00 */
[----:B------:R-:W1:Y:S08]  /*3bc0*/  LDC.64 R30, c[0x0][0x418] ;  /* 0x00010600ff1e7b82 */ /* 0x000e700000000a00 */
[----:B----4-:R-:W4:Y:S01]  /*3bd0*/  LDC R12, c[0x0][0x2fc] ;  /* 0x0000bf00ff0c7b82 */ /* 0x010f220000000800 */
[----:B------:R-:W-:-:S02]  /*3be0*/  LEA.HI.SX32 R6, R6, R7, 0x1c ;  /* 0x0000000706067211 */ /* 0x000fc400078fe2ff */
[----:B------:R-:W-:Y:S02]  /*3bf0*/  SEL R11, RZ, 0x8, P2 ;  /* 0x00000008ff0b7807 */ /* 0x000fe40001000000 */
[----:B------:R-:W-:Y:S02]  /*3c00*/  SEL R9, RZ, 0x4, P1 ;  /* 0x00000004ff097807 */ /* 0x000fe40000800000 */
[-C--:B------:R-:W-:Y:S01]  /*3c10*/  ISETP.GE.AND P1, PT, R21, R5.reuse, PT ;  /* 0x000000051500720c */ /* 0x080fe20003f26270 */
[----:B------:R-:W-:Y:S01]  /*3c20*/  STL [R1+0x40], R6 ;  /* 0x0000400601007387 */ /* 0x000fe20000100800 */
[----:B------:R-:W-:Y:S01]  /*3c30*/  LOP3.LUT R7, R11, R8, R9, 0xfe, !PT ;  /* 0x000000080b077212 */ /* 0x000fe200078efe09 */
[----:B------:R-:W-:Y:S01]  /*3c40*/  VIADD R20, R17, 0xa0 ;  /* 0x000000a011147836 */ /* 0x000fe20000000000 */
[----:B------:R-:W-:Y:S01]  /*3c50*/  SEL R8, RZ, 0x10, P1 ;  /* 0x00000010ff087807 */ /* 0x000fe20000800000 */
[----:B------:R3:W-:Y:S01]  /*3c60*/  STL [R1+0x228], R6 ;  /* 0x0002280601007387 */ /* 0x0007e20000100800 */
[----:B------:R-:W-:Y:S01]  /*3c70*/  LOP3.LUT P1, RZ, R230, 0x4, RZ, 0xc0, !PT ;  /* 0x00000004e6ff7812 */ /* 0x000fe2000782c0ff */
[----:B------:R-:W-:Y:S01]  /*3c80*/  IMAD.MOV.U32 R42, RZ, RZ, R4 ;  /* 0x000000ffff2a7224 */ /* 0x000fe200078e0004 */
[----:B------:R-:W-:Y:S01]  /*3c90*/  ISETP.GE.AND P2, PT, R20, R5, PT ;  /* 0x000000051400720c */ /* 0x000fe20003f46270 */
[----:B---3--:R-:W-:-:S05]  /*3ca0*/  IMAD.MOV.U32 R6, RZ, RZ, 0x20 ;  /* 0x00000020ff067424 */ /* 0x008fca00078e00ff */
[----:B------:R-:W-:Y:S01]  /*3cb0*/  SEL R6, R6, 0xffffffe0, !P1 ;  /* 0xffffffe006067807 */ /* 0x000fe20004800000 */
[----:B------:R-:W-:Y:S01]  /*3cc0*/  STL.64 [R1+0x240], R46 ;  /* 0x0002402e01007387 */ /* 0x000fe20000100a00 */
[----:B------:R-:W-:-:S03]  /*3cd0*/  SEL R9, RZ, 0x20, P2 ;  /* 0x00000020ff097807 */ /* 0x000fc60001000000 */
[----:B------:R-:W-:Y:S04]  /*3ce0*/  STL.64 [R1+0x1b0], R42 ;  /* 0x0001b02a01007387 */ /* 0x000fe80000100a00 */
[----:B--2---:R-:W-:Y:S04]  /*3cf0*/  STL.64 [R1+0x48], R14 ;  /* 0x0000480e01007387 */ /* 0x004fe80000100a00 */
[----:B------:R-:W-:Y:S04]  /*3d00*/  STL.64 [R1+0x198], R14 ;  /* 0x0001980e01007387 */ /* 0x000fe80000100a00 */
[----:B-----5:R-:W-:Y:S04]  /*3d10*/  STL.64 [R1+0xa8], R28 ;  /* 0x0000a81c01007387 */ /* 0x020fe80000100a00 */
[----:B-1----:R-:W-:Y:S04]  /*3d20*/  STL.64 [R1+0x168], R30 ;  /* 0x0001681e01007387 */ /* 0x002fe80000100a00 */
[----:B0-----:R-:W-:Y:S04]  /*3d30*/  STL.U8 [R1+0x6a], R10 ;  /* 0x00006a0a01007387 */ /* 0x001fe80000100000 */
[----:B------:R-:W-:Y:S04]  /*3d40*/  STL [R1+0x178], R36 ;  /* 0x0001782401007387 */ /* 0x000fe80000100800 */
[----:B----4-:R-:W-:Y:S04]  /*3d50*/  STL [R1+0x190], R12 ;  /* 0x0001900c01007387 */ /* 0x010fe80000100800 */
[----:B------:R-:W-:Y:S04]  /*3d60*/  STL [R1+0x1b8], R12 ;  /* 0x0001b80c01007387 */ /* 0x000fe80000100800 */
[----:B------:R-:W-:Y:S04]  /*3d70*/  STL.128 [R1+0x1e0], RZ ;  /* 0x0001e0ff01007387 */ /* 0x000fe80000100c00 */
[----:B------:R-:W-:Y:S04]  /*3d80*/  STL.64 [R1+0x1f0], RZ ;  /* 0x0001f0ff01007387 */ /* 0x000fe80000100a00 */
[----:B------:R-:W-:Y:S04]  /*3d90*/  STL.64 [R1+0x1f8], RZ ;  /* 0x0001f8ff01007387 */ /* 0x000fe80000100a00 */
[----:B------:R-:W-:Y:S04]  /*3da0*/  STL.64 [R1+0x248], R16 ;  /* 0x0002481001007387 */ /* 0x000fe80000100a00 */
[----:B------:R-:W-:Y:S04]  /*3db0*/  STL [R1+0x170], R196 ;  /* 0x000170c401007387 */ /* 0x000fe80000100800 */
[----:B------:R-:W-:Y:S01]  /*3dc0*/  STL [R1+0x218], R6 ;  /* 0x0002180601007387 */ /* 0x000fe20000100800 */
[----:B------:R-:W-:Y:S01]  /*3dd0*/  LOP3.LUT R8, R9, R7, R8, 0xfe, !PT ;  /* 0x0000000709087212 */ /* 0x000fe200078efe08 */
[----:B------:R-:W-:-:S02]  /*3de0*/  IMAD R7, R204, 0x200, R35 ;  /* 0x00000200cc077824 */ /* 0x000fc400078e0223 */
[----:B------:R-:W-:Y:S02]  /*3df0*/  IMAD.X R33, R33, 0x1, R38, P0 ;  /* 0x0000000121217824 */ /* 0x000fe400000e0626 */
[----:B------:R-:W-:Y:S01]  /*3e00*/  IMAD.WIDE.U32 R2, R7, 0x2, R2 ;  /* 0x0000000207027825 */ /* 0x000fe200078e0002 */
[----:B------:R-:W-:Y:S03]  /*3e10*/  STL.64 [R1+0x188], RZ ;  /* 0x000188ff01007387 */ /* 0x000fe60000100a00 */
[----:B------:R-:W-:Y:S01]  /*3e20*/  IMAD R40, R40, UR4, RZ ;  /* 0x0000000428287c24 */ /* 0x000fe2000f8e02ff */
[----:B------:R0:W-:Y:S04]  /*3e30*/  STL.64 [R1+0x188], R4 ;  /* 0x0001880401007387 */ /* 0x0001e80000100a00 */
[----:B------:R1:W-:Y:S04]  /*3e40*/  STL.64 [R1+0x220], R2 ;  /* 0x0002200201007387 */ /* 0x0003e80000100a00 */
[----:B------:R-:W-:Y:S04]  /*3e50*/  STL.U8 [R1+0x1d8], R8 ;  /* 0x0001d80801007387 */ /* 0x000fe80000100000 */
[----:B------:R-:W-:Y:S01]  /*3e60*/  STL.U8 [R1+0x1d9], R8 ;  /* 0x0001d90801007387 */ /* 0x000fe20000100000 */
[----:B0-----:R-:W-:-:S03]  /*3e70*/  IMAD.WIDE.U32 R4, R39, UR4, R32 ;  /* 0x0000000427047c25 */ /* 0x001fc6000f8e0020 */
[----:B------:R0:W-:Y:S01]  /*3e80*/  STL.U8 [R1+0x250], R8 ;  /* 0x0002500801007387 */ /* 0x0001e20000100000 */
[----:B-1----:R-:W-:Y:S01]  /*3e90*/  IADD3 R2, P0, R16, R0, RZ ;  /* 0x0000000010027210 */ /* 0x002fe20007f1e0ff */
[----:B------:R-:W-:Y:S01]  /*3ea0*/  IMAD R39, R39, UR5, R40 ;  /* 0x0000000527277c24 */ /* 0x000fe2000f8e0228 */
[----:B------:R-:W-:Y:S01]  /*3eb0*/  LEA.HI R81, R54, 0x8, RZ, 0x19 ;  /* 0x0000000836517811 */ /* 0x000fe200078fc8ff */
[----:B------:R1:W-:Y:S02]  /*3ec0*/  STL [R1+0x160], R0 ;  /* 0x0001600001007387 */ /* 0x0003e40000100800 */
[----:B------:R-:W-:Y:S02]  /*3ed0*/  IMAD.X R3, R41, 0x1, R34, P0 ;  /* 0x0000000129037824 */ /* 0x000fe400000e0622 */
[----:B0-----:R-:W-:Y:S02]  /*3ee0*/  IMAD.U32 R8, RZ, RZ, UR25 ;  /* 0x00000019ff087e24 */ /* 0x001fe4000f8e00ff */
[----:B------:R-:W-:-:S02]  /*3ef0*/  IMAD.IADD R78, R5, 0x1, R39 ;  /* 0x00000001054e7824 */ /* 0x000fc400078e0227 */
[----:B-1----:R-:W-:-:S07]  /*3f00*/  VIADD R0, R8, 0x258 ;  /* 0x0000025808007836 */ /* 0x002fce0000000000 */
.L_x_1487:
[----:B0-----:R-:W2:Y:S01]  /*3f10*/  LDL R8, [R1+0x2d0] ;  /* 0x0002d00001087983 */ /* 0x001ea20000100800 */
[----:B------:R-:W-:Y:S01]  /*3f20*/  VIADD R26, R26, 0xffffffff ;  /* 0xffffffff1a1a7836 */ /* 0x000fe20000000000 */
[----:B------:R-:W-:-:S04]  /*3f30*/  MOV R94, 0x3fb0 ;  /* 0x00003fb0005e7802 */ /* 0x000fc80000000f00 */
[----:B------:R-:W-:Y:S02]  /*3f40*/  ISETP.GT.AND P6, PT, R26, R27, PT ;  /* 0x0000001b1a00720c */ /* 0x000fe40003fc4270 */
[----:B--2---:R-:W-:-:S13]  /*3f50*/  R2UR UR4, R8 ;  /* 0x00000000080472ca */ /* 0x004fda00000e0000 */
[----:B------:R-:W-:Y:S01]  /*3f60*/  IMAD.U32 R80, RZ, RZ, UR4 ;  /* 0x00000004ff507e24 */ /* 0x000fe2000f8e00ff */
[----:B------:R-:W-:Y:S05]  /*3f70*/  YIELD ;  /* 0x0000000000007946 */ /* 0x000fea0003800000 */
[----:B------:R-:W-:Y:S01]  /*3f80*/  BSSY B1, `(.L_x_1479) ;  /* 0x0000003000017945 */ /* 0x000fe20003800000 */
[----:B------:R-:W-:-:S07]  /*3f90*/  VIADD R80, R80, 0x2b8 ;  /* 0x000002b850507836 */ /* 0x000fce0000000000 */
[----:B------:R-:W-:Y:S05]  /*3fa0*/  CALL.REL.NOINC `($_ZN7cutlass13device_kernelIN5flash11enable_sm90INS1_16FlashAttnFwdSm90INS1_25CollectiveMainloopFwdSm90ILi2EN4cute5tupleIJNS5_1CILi1EEES8_S8_EEENS6_IJNS7_ILi128EEENS7_ILi96EEENS7_ILi192EEEEEELi192ENS_10bfloat16_tEfNS_4arch4Sm90ELb0ELb1ELb1ELb1ELb0ELb1ELb0ELb1ELb1ELb1ELb1ELb0EEENS1_21CollectiveEpilogueFwdINS6_IJSA_SC_SB_EEES9_SE_SG_Li256ELb1ELb1ELb1ELb0EEENS1_36VarlenDynamicPersistentTileSchedulerILi128ELi96ELi256ELi128ELb1ELb1ELb1ELb1ELb0ELb1EEEEEEEEEvNT_6ParamsE$_ZZN5flash25CollectiveMainloopFwdSm90ILi2EN4cute5tupleIJNS1_1CILi1EEES4_S4_EEENS2_IJNS3_ILi128EEENS3_ILi96EEENS3_ILi192EEEEEELi192EN7cutlass10bfloat16_tEfNSA_4arch4Sm90ELb0ELb1ELb1ELb1ELb0ELb1ELb0ELb1ELb1ELb1ELb1ELb0EE12store_kv_newINS_16FlashAttnFwdSm90ISE_NS_21CollectiveEpilogueFwdINS2_IJS6_S8_S7_EEES5_SB_SD_Li256ELb1ELb1ELb1ELb0EEENS_36VarlenDynamicPersistentTileSchedulerILi128ELi96ELi256ELi128ELb1ELb1ELb1ELb1ELb0ELb1EEEE13SharedStorageEEEbRKNSE_6ParamsENSA_25PipelineTmaAsyncNoClusterILi2ENSA_16PipelineTmaAsyncILi2EEEEESU_RNSA_13PipelineStateILj2EEEiRT_RKNS_16SeqlenInfoQKNewKILb1ELb1EEENS2_IJiiiiEEEENKUliRKT_E_clISW_EEDaiS17_) ;  /* 0x00000260009c7944 */ /* 0x000fea0003c00000 */
[----:B------:R-:W-:Y:S05]  /*3fb0*/  BSYNC B1 ;  /* 0x0000000000017941 */ /* 0x000fea0003800000 */
.L_x_1479:
[----:B------:R-:W2:Y:S04]  /*3fc0*/  LDL R8, [R1+0x304] ;  /* 0x0003040001087983 */ /* 0x000ea80000100800 */
[----:B------:R0:W5:Y:S01]  /*3fd0*/  LDL.64 R46, [R1+0x2b8] ;  /* 0x0002b800012e7983 */ /* 0x0001620000100a00 */
[----:B--2---:R-:W-:-:S13]  /*3fe0*/  R2UR UR4, R8 ;  /* 0x00000000080472ca */ /* 0x004fda00000e0000 */
[----:B------:R-:W-:-:S04]  /*3ff0*/  ULOP3.LUT UR4, UR4, 0x1, URZ, 0xfc, !UPT ;  /* 0x0000000104047892 */ /* 0x000fc8000f8efc3f */
[----:B------:R-:W-:-:S06]  /*4000*/  UISETP.NE.AND UP0, UPT, UR4, 0x3, UPT ;  /* 0x000000030400788c */ /* 0x000fcc000bf05270 */
[----:B------:R-:W-:-:S13]  /*4010*/  PLOP3.LUT P0, PT, PT, PT, UP0, 0x80, 0x0 ;  /* 0x000000000000781c */ /* 0x000fda0003f0f008 */
[----:B0-----:R-:W-:Y:S05]  /*4020*/  @!P0 BRA `(.L_x_1480) ;  /* 0x0000000000048947 */ /* 0x001fea0003800000 */
[----:B------:R-:W-:Y:S01]  /*4030*/  BPT.TRAP 0x1 ;  /* 0x000000040000795c */ /* 0x000fe20000300000 */
.L_x_1480:
[----:B-----5:R-:W-:Y:S01]  /*4040*/  LEA R50, R46, UR37, 0x3 ;  /* 0x000000252e327c11 */ /* 0x020fe2000f8e18ff */
[----:B------:R-:W-:Y:S01]  /*4050*/  BSSY B0, `(.L_x_1481) ;  /* 0x0000004000007945 */ /* 0x000fe20003800000 */
[----:B------:R-:W-:-:S04]  /*4060*/  SHF.L.U32 R9, R47, 0x1f, RZ ;  /* 0x0000001f2f097819 */ /* 0x000fc800000006ff */
[----:B------:R-:W0:Y:S02]  /*4070*/  SYNCS.PHASECHK.TRANS64.TRYWAIT P0, [R50+URZ+0x308b0], R9 ;  /* 0x0308b009320075a7 */ /* 0x000e24000800017f */
[----:B0-----:R-:W-:Y:S05]  /*4080*/  @!P0 BRA `(.L_x_1482) ;  /* 0x00000234009c8947 */ /* 0x001fea0003800000 */
.L_x_1830:
[----:B------:R-:W-:Y:S05]  /*4090*/  BSYNC B0 ;  /* 0x0000000000007941 */ /* 0x000fea0003800000 */
.L_x_1481:
[----:B0-----:R-:W2:Y:S01]  /*40a0*/  LDL R9, [R1+0x60] ;  /* 0x0000600001097983 */ /* 0x001ea20000100800 */
[----:B------:R-:W-:Y:S01]  /*40b0*/  BSSY B0, `(.L_x_1483) ;  /* 0x0000028000007945 */ /* 0x000fe20003800000 */
[----:B------:R-:W-:-:S04]  /*40c0*/  IMAD.WIDE R40, R26, 0x60, R2 ;  /* 0x000000601a287825 */ /* 0x000fc800078e0202 */
[----:B--2---:R-:W-:Y:S02]  /*40d0*/  IMAD R8, R26, -0x60, R9 ;  /* 0xffffffa01a087824 */ /* 0x004fe400078e0209 */
[----:B------:R-:W-:-:S03]  /*40e0*/  IMAD R9, R46, 0x4800, R7 ;  /* 0x000048002e097824 */ /* 0x000fc600078e0207 */
[----:B------:R-:W-:Y:S01]  /*40f0*/  VIMNMX R11, R8, 0x60, PT ;  /* 0x00000060080b7848 */ /* 0x000fe20003fe0100 */
[C---:B------:R-:W-:Y:S02]  /*4100*/  VIADD R8, R16.reuse, 0x40 ;  /* 0x0000004010087836 */ /* 0x040fe40000000000 */
[----:B------:R-:W-:Y:S01]  /*4110*/  IMAD R44, R9, 0x2, R24 ;  /* 0x00000002092c7824 */ /* 0x000fe200078e0218 */
[-C--:B------:R-:W-:Y:S02]  /*4120*/  ISETP.GE.AND P1, PT, R16, R11.reuse, PT ;  /* 0x0000000b1000720c */ /* 0x080fe40003f26270 */
[----:B------:R-:W-:Y:S01]  /*4130*/  ISETP.GE.AND P0, PT, R8, R11, PT ;  /* 0x0000000b0800720c */ /* 0x000fe20003f06270 */
[----:B------:R-:W-:-:S04]  /*4140*/  IMAD.IADD R11, R6, 0x1, R9 ;  /* 0x00000001060b7824 */ /* 0x000fc800078e0209 */
[----:B------:R-:W-:-:S06]  /*4150*/  IMAD R45, R11, 0x2, R24 ;  /* 0x000000020b2d7824 */ /* 0x000fcc00078e0218 */
[----:B------:R-:W-:Y:S05]  /*4160*/  @P1 BRA `(.L_x_1484) ;  /* 0x0000000000701947 */ /* 0x000fea0003800000 */
[----:B------:R-:W-:Y:S01]  /*4170*/  ISETP.GE.AND P3, PT, R17, UR46, PT ;  /* 0x0000002e11007c0c */ /* 0x000fe2000bf66270 */
[----:B------:R-:W-:Y:S01]  /*4180*/  IMAD R15, R41, UR42, RZ ;  /* 0x0000002a290f7c24 */ /* 0x000fe2000f8e02ff */
[----:B------:R-:W-:Y:S01]  /*4190*/  ISETP.GE.AND P4, PT, R21, UR46, PT ;  /* 0x0000002e15007c0c */ /* 0x000fe2000bf86270 */
[----:B------:R-:W-:Y:S01]  /*41a0*/  IMAD.MOV.U32 R12, RZ, RZ, R4 ;  /* 0x000000ffff0c7224 */ /* 0x000fe200078e0004 */
[----:B------:R-:W-:Y:S01]  /*41b0*/  ISETP.GE.AND P5, PT, R20, UR46, PT ;  /* 0x0000002e14007c0c */ /* 0x000fe2000bfa6270 */
[----:B------:R-:W-:Y:S02]  /*41c0*/  IMAD.MOV.U32 R13, RZ, RZ, R78 ;  /* 0x000000ffff0d7224 */ /* 0x000fe400078e004e */
[C---:B------:R-:W-:Y:S02]  /*41d0*/  IMAD R15, R40.reuse, UR43, R15 ;  /* 0x0000002b280f7c24 */ /* 0x040fe4000f8e020f */
[----:B------:R-:W-:-:S04]  /*41e0*/  IMAD.WIDE.U32 R12, R40, UR42, R12 ;  /* 0x0000002a280c7c25 */ /* 0x000fc8000f8e000c */
[----:B------:R-:W0:Y:S01]  /*41f0*/  @!P3 LDS.128 R8, [R44] ;  /* 0x000000002c08b984 */ /* 0x000e220000000c00 */
[----:B------:R-:W-:Y:S01]  /*4200*/  IMAD.IADD R15, R13, 0x1, R15 ;  /* 0x000000010d0f7824 */ /* 0x000fe200078e020f */
[C---:B------:R-:W-:Y:S01]  /*4210*/  LEA R42, P1, R12.reuse, UR40, 0x1 ;  /* 0x000000280c2a7c11 */ /* 0x040fe2000f8208ff */
[C---:B------:R-:W-:Y:S01]  /*4220*/  VIADD R13, R17.reuse, 0x20 ;  /* 0x00000020110d7836 */ /* 0x040fe20000000000 */
[----:B------:R-:W1:Y:S02]  /*4230*/  @!P4 LDS.128 R32, [R44+0x6000] ;  /* 0x006000002c20c984 */ /* 0x000e640000000c00 */
[----:B------:R-:W-:Y:S01]  /*4240*/  LEA.HI.X R43, R12, UR41, R15, 0x1, P1 ;  /* 0x000000290c2b7c11 */ /* 0x000fe200088f0c0f */
[----:B------:R-:W-:Y:S01]  /*4250*/  VIADD R12, R17, 0x40 ;  /* 0x00000040110c7836 */ /* 0x000fe20000000000 */
[----:B------:R-:W-:Y:S01]  /*4260*/  ISETP.GE.AND P2, PT, R13, UR46, PT ;  /* 0x0000002e0d007c0c */ /* 0x000fe2000bf46270 */
[----:B------:R-:W2:Y:S03]  /*4270*/  @!P5 LDS.128 R36, [R45+0x6000] ;  /* 0x006000002d24d984 */ /* 0x000ea60000000c00 */
[----:B------:R-:W-:-:S13]  /*4280*/  ISETP.GE.AND P1, PT, R12, UR46, PT ;  /* 0x0000002e0c007c0c */ /* 0x000fda000bf26270 */
[----:B------:R-:W3:Y:S04]  /*4290*/  @!P1 LDS.128 R12, [R44+0x3000] ;  /* 0x003000002c0c9984 */ /* 0x000ee80000000c00 */
[----:B0-----:R-:W-:Y:S01]  /*42a0*/  @!P3 STG.E.128 desc[UR60][R42.64], R8 ;  /* 0x000000082a00b986 */ /* 0x001fe2000c101d3c */
[----:B------:R-:W-:-:S03]  /*42b0*/  ISETP.GE.AND P3, PT, R25, UR46, PT ;  /* 0x0000002e19007c0c */ /* 0x000fc6000bf66270 */
[----:B------:R-:W0:Y:S04]  /*42c0*/  @!P2 LDS.128 R8, [R45] ;  /* 0x000000002d08a984 */ /* 0x000e280000000c00 */
[----:B-1----:R-:W-:Y:S04]  /*42d0*/  @!P4 STG.E.128 desc[UR60][R42.64+0x100], R32 ;  /* 0x000100202a00c986 */ /* 0x002fe8000c101d3c */
[----:B--2---:R-:W-:Y:S04]  /*42e0*/  @!P5 STG.E.128 desc[UR60][R42.64+0x140], R36 ;  /* 0x000140242a00d986 */ /* 0x004fe8000c101d3c */
[----:B------:R-:W1:Y:S04]  /*42f0*/  @!P3 LDS.128 R28, [R45+0x3000] ;  /* 0x003000002d1cb984 */ /* 0x000e680000000c00 */
[----:B---3--:R2:W-:Y:S04]  /*4300*/  @!P1 STG.E.128 desc[UR60][R42.64+0x80], R12 ;  /* 0x0000800c2a009986 */ /* 0x0085e8000c101d3c */
[----:B0-----:R2:W-:Y:S04]  /*4310*/  @!P2 STG.E.128 desc[UR60][R42.64+0x40], R8 ;  /* 0x000040082a00a986 */ /* 0x0015e8000c101d3c */
[----:B-1----:R2:W-:Y:S02]  /*4320*/  @!P3 STG.E.128 desc[UR60][R42.64+0xc0], R28 ;  /* 0x0000c01c2a00b986 */ /* 0x0025e4000c101d3c */
.L_x_1484:
[----:B------:R-:W-:Y:S05]  /*4330*/  BSYNC B0 ;  /* 0x0000000000007941 */ /* 0x000fea0003800000 */
.L_x_1483:
[----:B------:R-:W-:Y:S04]  /*4340*/  BSSY B0, `(.L_x_1485) ;  /* 0x0000020000007945 */ /* 0x000fe80003800000 */
[----:B------:R-:W-:Y:S05]  /*4350*/  @P0 BRA `(.L_x_1486) ;  /* 0x0000000000780947 */ /* 0x000fea0003800000 */
[----:B--2---:R-:W-:Y:S01]  /*4360*/  IADD3 R11, P0, R40, 0x40, RZ ;  /* 0x00000040280b7810 */ /* 0x004fe20007f1e0ff */
[----:B------:R-:W-:Y:S01]  /*4370*/  IMAD.MOV.U32 R8, RZ, RZ, R4 ;  /* 0x000000ffff087224 */ /* 0x000fe200078e0004 */
[----:B------:R-:W-:Y:S01]  /*4380*/  ISETP.GE.AND P3, PT, R17, UR46, PT ;  /* 0x0000002e11007c0c */ /* 0x000fe2000bf66270 */
[----:B------:R-:W-:Y:S01]  /*4390*/  IMAD.MOV.U32 R9, RZ, RZ, R78 ;  /* 0x000000ffff097224 */ /* 0x000fe200078e004e */
[----:B------:R-:W-:Y:S01]  /*43a0*/  ISETP.GE.AND P1, PT, R21, UR46, PT ;  /* 0x0000002e15007c0c */ /* 0x000fe2000bf26270 */
[----:B------:R-:W-:Y:S01]  /*43b0*/  IMAD.X R40, RZ, RZ, R41, P0 ;  /* 0x000000ffff287224 */ /* 0x000fe200000e0629 */
[----:B------:R-:W-:Y:S01]  /*43c0*/  ISETP.GE.AND P5, PT, R20, UR46, PT ;  /* 0x0000002e14007c0c */ /* 0x000fe2000bfa6270 */
[----:B------:R-:W-:Y:S02]  /*43d0*/  VIADD R10, R17, 0x40 ;  /* 0x00000040110a7836 */ /* 0x000fe40000000000 */
[----:B------:R-:W-:Y:S02]  /*43e0*/  IMAD R40, R40, UR42, RZ ;  /* 0x0000002a28287c24 */ /* 0x000fe4000f8e02ff */
[----:B------:R-:W-:Y:S01]  /*43f0*/  IMAD.WIDE.U32 R8, R11, UR42, R8 ;  /* 0x0000002a0b087c25 */ /* 0x000fe2000f8e0008 */
[----:B------:R-:W-:-:S03]  /*4400*/  ISETP.GE.AND P2, PT, R10, UR46, PT ;  /* 0x0000002e0a007c0c */ /* 0x000fc6000bf46270 */
[----:B------:R-:W-:Y:S01]  /*4410*/  IMAD R11, R11, UR43, R40 ;  /* 0x0000002b0b0b7c24 */ /* 0x000fe2000f8e0228 */
[----:B------:R-:W-:Y:S01]  /*4420*/  LEA R48, P4, R8, UR40, 0x1 ;  /* 0x0000002808307c11 */ /* 0x000fe2000f8808ff */
[----:B------:R-:W-:Y:S01]  /*4430*/  VIADD R10, R17, 0x20 ;  /* 0x00000020110a7836 */ /* 0x000fe20000000000 */
[----:B------:R-:W0:Y:S01]  /*4440*/  @!P1 LDS.128 R28, [R44+0x8000] ;  /* 0x008000002c1c9984 */ /* 0x000e220000000c00 */
[----:B------:R-:W-:-:S03]  /*4450*/  IMAD.IADD R9, R9, 0x1, R11 ;  /* 0x0000000109097824 */ /* 0x000fc600078e020b */
[----:B------:R-:W-:Y:S01]  /*4460*/  ISETP.GE.AND P0, PT, R10, UR46, PT ;  /* 0x0000002e0a007c0c */ /* 0x000fe2000bf06270 */
[----:B------:R-:W1:Y:S01]  /*4470*/  @!P5 LDS.128 R40, [R45+0x8000] ;  /* 0x008000002d28d984 */ /* 0x000e620000000c00 */
[----:B------:R-:W-:Y:S02]  /*4480*/  LEA.HI.X R49, R8, UR41, R9, 0x1, P4 ;  /* 0x0000002908317c11 */ /* 0x000fe4000a0f0c09 */
[----:B------:R-:W-:Y:S01]  /*4490*/  ISETP.GE.AND P4, PT, R25, UR46, PT ;  /* 0x0000002e19007c0c */ /* 0x000fe2000bf86270 */
[----:B------:R-:W2:Y:S04]  /*44a0*/  @!P3 LDS.128 R8, [R44+0x2000] ;  /* 0x002000002c08b984 */ /* 0x000ea80000000c00 */
[----:B------:R-:W3:Y:S04]  /*44b0*/  @!P2 LDS.128 R12, [R44+0x5000] ;  /* 0x005000002c0ca984 */ /* 0x000ee80000000c00 */
[----:B------:R-:W4:Y:S04]  /*44c0*/  @!P0 LDS.128 R32, [R45+0x2000] ;  /* 0x002000002d208984 */ /* 0x000f280000000c00 */
[----:B------:R-:W5:Y:S04]  /*44d0*/  @!P4 LDS.128 R36, [R45+0x5000] ;  /* 0x005000002d24c984 */ /* 0x000f680000000c00 */
[----:B0-----:R0:W-:Y:S04]  /*44e0*/  @!P1 STG.E.128 desc[UR60][R48.64+0x100], R28 ;  /* 0x0001001c30009986 */ /* 0x0011e8000c101d3c */
[----:B-1----:R0:W-:Y:S04]  /*44f0*/  @!P5 STG.E.128 desc[UR60][R48.64+0x140], R40 ;  /* 0x000140283000d986 */ /* 0x0021e8000c101d3c */
[----:B--2---:R0:W-:Y:S04]  /*4500*/  @!P3 STG.E.128 desc[UR60][R48.64], R8 ;  /* 0x000000083000b986 */ /* 0x0041e8000c101d3c */
[----:B---3--:R0:W-:Y:S04]  /*4510*/  @!P2 STG.E.128 desc[UR60][R48.64+0x80], R12 ;  /* 0x0000800c3000a986 */ /* 0x0081e8000c101d3c */
[----:B----4-:R0:W-:Y:S04]  /*4520*/  @!P0 STG.E.128 desc[UR60][R48.64+0x40], R32 ;  /* 0x0000402030008986 */ /* 0x0101e8000c101d3c */
[----:B-----5:R0:W-:Y:S02]  /*4530*/  @!P4 STG.E.128 desc[UR60][R48.64+0xc0], R36 ;  /* 0x0000c0243000c986 */ /* 0x0201e4000c101d3c */
.L_x_1486:
[----:B------:R-:W-:Y:S05]  /*4540*/  BSYNC B0 ;  /* 0x0000000000007941 */ /* 0x000fea0003800000 */
.L_x_1485:
[----:B0-2---:R-:W0:Y:S01]  /*4550*/  S2R R8, SR_TID.X ;  /* 0x0000000000087919 */ /* 0x005e220000002100 */
[----:B------:R-:W-:Y:S01]  /*4560*/  @!PT LDS RZ, [RZ] ;  /* 0x00000000fffff984 */ /* 0x000fe20000000800 */
[----:B------:R-:W-:Y:S01]  /*4570*/  @!PT LDS RZ, [RZ] ;  /* 0x00000000fffff984 */ /* 0x000fe20000000800 */
[----:B------:R-:W-:Y:S01]  /*4580*/  @!PT LDS RZ, [RZ] ;  /* 0x00000000fffff984 */ /* 0x000fe20000000800 */
[----:B------:R-:W-:Y:S01]  /*4590*/  @!PT LDS RZ, [RZ] ;  /* 0x00000000fffff984 */ /* 0x000fe20000000800 */
[----:B------:R1:W-:Y:S06]  /*45a0*/  MEMBAR.ALL.CTA ;  /* 0x0000000000007992 */ /* 0x0003ec0000008000 */
[----:B-1----:R-:W1:Y:S01]  /*45b0*/  FENCE.VIEW.ASYNC.S ;  /* 0x00000000000073c6 */ /* 0x002e620000000000 */
[----:B------:R-:W-:Y:S05]  /*45c0*/  WARPSYNC.ALL ;  /* 0x0000000000007948 */ /* 0x000fea0003800000 */
[----:B0-----:R-:W-:-:S04]  /*45d0*/  LOP3.LUT R8, R8, 0x7f, RZ, 0xc0, !PT ;  /* 0x0000007f08087812 */ /* 0x001fc800078ec0ff */
[----:B------:R-:W-:Y:S01]  /*45e0*/  ISETP.NE.AND P0, PT, R8, RZ, PT ;  /* 0x000000ff0800720c */ /* 0x000fe20003f05270 */
[----:B-1----:R0:W-:-:S12]  /*45f0*/  BAR.SYNC.DEFER_BLOCKING R81, 0x80 ;  /* 0x000200510000751d */ /* 0x0021d80000010000 */
[----:B------:R-:W-:-:S05]  /*4600*/  @!P0 VIADD R50, R50, 0x308c0 ;  /* 0x000308c032328836 */ /* 0x000fca0000000000 */
[----:B------:R-:W-:-:S04]  /*4610*/  @!P0 PRMT R50, RZ, 0x654, R50 ;  /* 0x00000654ff328816 */ /* 0x000fc80000000032 */
[----:B------:R0:W-:Y:S01]  /*4620*/  @!P0 SYNCS.ARRIVE.TRANS64.RED.A1T0 RZ, [R50+URZ], RZ ;  /* 0x000000ff32ff89a7 */ /* 0x0001e2000810043f */
[----:B------:R-:W2:Y:S01]  /*4630*/  LDL R10, [R1+0x2c0] ;  /* 0x0002c000010a7983 */ /* 0x000ea20000100800 */
[----:B------:R-:W-:Y:S02]  /*4640*/  VIADD R8, R46, 0x1 ;  /* 0x000000012e087836 */ /* 0x000fe40000000000 */
[----:B------:R-:W-:-:S03]  /*4650*/  IMAD.MOV.U32 R46, RZ, RZ, RZ ;  /* 0x000000ffff2e7224 */ /* 0x000fc600078e00ff */
[----:B------:R-:W-:Y:S01]  /*4660*/  ISETP.NE.AND P0, PT, R8, 0x2, PT ;  /* 0x000000020800780c */ /* 0x000fe20003f05270 */
[----:B------:R0:W-:-:S12]  /*4670*/  STL [R1+0x2b8], R8 ;  /* 0x0002b80801007387 */ /* 0x0001d80000100800 */
[----:B------:R-:W-:-:S05]  /*4680*/  @!P0 LOP3.LUT R47, R47, 0x1, RZ, 0x3c, !PT ;  /* 0x000000012f2f8812 */ /* 0x000fca00078e3cff */
[----:B------:R0:W-:Y:S01]  /*4690*/  @!P0 STL.64 [R1+0x2b8], R46 ;  /* 0x0002b82e01008387 */ /* 0x0001e20000100a00 */
[----:B------:R-:W-:Y:S01]  /*46a0*/  PLOP3.LUT P0, PT, PT, PT, PT, 0x8, 0x0 ;  /* 0x000000000000781c */ /* 0x000fe20003f0e170 */
[----:B--2---:R-:W-:-:S05]  /*46b0*/  VIADD R10, R10, 0x1 ;  /* 0x000000010a0a7836 */ /* 0x004fca0000000000 */
[----:B------:R0:W-:Y:S01]  /*46c0*/  STL [R1+0x2c0], R10 ;  /* 0x0002c00a01007387 */ /* 0x0001e20000100800 */
[----:B------:R-:W-:Y:S06]  /*46d0*/  @P6 BRA `(.L_x_1487) ;  /* 0xfffffff8000c6947 */ /* 0x000fec000383ffff */
.L_x_1476:
[----:B------:R-:W1:Y:S01]  /*46e0*/  LDC R0, c[0x0][0x448] ;  /* 0x00011200ff007b82 */ /* 0x000e620000000800 */
[----:B------:R-:W-:Y:S02]  /*46f0*/  R2UR UR4, R192 ;  /* 0x00000000c00472ca */ /* 0x000fe400000e0000 */
[----:B------:R-:W-:-:S05]  /*4700*/  IADD3 R5, R22, 0x1, -R19 ;  /* 0x0000000116057810 */ /* 0x000fca0007ffe813 */
[----:B------:R-:W2:Y:S06]  /*4710*/  LDC.64 R6, c[0x0][0x9e0] ;  /* 0x00027800ff067b82 */ /* 0x000eac0000000a00 */
[----:B------:R-:W-:Y:S01]  /*4720*/  UIADD3 UR4, UR4, 0x7f, URZ ;  /* 0x0000007f04047890 */ /* 0x000fe2000fffe03f */
[----:B-1----:R-:W-:Y:S02]  /*4730*/  ISETP.NE.AND P1, PT, R0, 0x1, PT ;  /* 0x000000010000780c */ /* 0x002fe40003f25270 */
[----:B--2---:R-:W-:-:S11]  /*4740*/  ISETP.GE.AND P2, PT, R7, 0x1, PT ;  /* 0x000000010700780c */ /* 0x004fd60003f46270 */
[----:B------:R-:W1:Y:S08]  /*4750*/  @P1 LDC R0, c[0x0][0x44c] ;  /* 0x00011300ff001b82 */ /* 0x000e700000000800 */
[----:B------:R-:W2:Y:S01]  /*4760*/  @P1 LDC R3, c[0x0][0x450] ;  /* 0x00011400ff031b82 */ /* 0x000ea20000000800 */
[----:B-1----:R-:W-:-:S04]  /*4770*/  @P1 IMAD.HI.U32 R2, R0, UR4, RZ ;  /* 0x0000000400021c27 */ /* 0x002fc8000f8e00ff */
[----:B------:R-:W-:Y:S01]  /*4780*/  IMAD.U32 R0, RZ, RZ, UR4 ;  /* 0x00000004ff007e24 */ /* 0x000fe2000f8e00ff */
[----:B--2---:R-:W-:-:S05]  /*4790*/  @P1 SHF.R.U32.HI R0, RZ, R3, R2 ;  /* 0x00000003ff001219 */ /* 0x004fca0000011602 */
[----:B------:R-:W-:Y:S01]  /*47a0*/  IMAD.IADD R3, R5, 0x1, R0 ;  /* 0x0000000105037824 */ /* 0x000fe200078e0200 */
[----:B------:R-:W-:Y:S06]  /*47b0*/  @P0 BRA `(.L_x_1488) ;  /* 0x0000000000080947 */ /* 0x000fec0003800000 */
[----:B------:R-:W1:Y:S02]  /*47c0*/  FENCE.VIEW.ASYNC.G ;  /* 0x00000000000073c6 */ /* 0x000e640000000100 */
[----:B-1----:R-:W-:Y:S06]  /*47d0*/  BAR.ARV 0xc, 0x180 ;  /* 0x0306000000007b1d */ /* 0x002fec0000002000 */
.L_x_1488:
[----:B------:R-:W-:Y:S01]  /*47e0*/  IMAD.IADD R0, R3, 0x1, R6 ;  /* 0x0000000103007824 */ /* 0x000fe200078e0206 */
[----:B------:R-:W-:Y:S06]  /*47f0*/  @!P2 BRA `(.L_x_1489) ;  /* 0x000000000040a947 */ /* 0x000fec0003800000 */
[C---:B------:R-:W-:Y:S01]  /*4800*/  ISETP.GT.AND P0, PT, R3.reuse, RZ, PT ;  /* 0x000000ff0300720c */ /* 0x040fe20003f04270 */
[----:B------:R-:W-:-:S12]  /*4810*/  VIADD R2, R3, 0xffffffff ;  /* 0xffffffff03027836 */ /* 0x000fd80000000000 */
[----:B------:R-:W-:Y:S05]  /*4820*/  @P0 BRA `(.L_x_1490) ;  /* 0x00000000001c0947 */ /* 0x000fea0003800000 */
[----:B------:R-:W-:Y:S01]  /*4830*/  ISETP.NE.AND P0, PT, R7, 0x1, PT ;  /* 0x000000010700780c */ /* 0x000fe20003f05270 */
[----:B------:R-:W-:-:S12]  /*4840*/  IMAD.MOV R3, RZ, RZ, -R3 ;  /* 0x000000ffff037224 */ /* 0x000fd800078e0a03 */
[----:B------:R-:W1:Y:S02]  /*4850*/  @P0 LDC.64 R4, c[0x0][0x9e8] ;  /* 0x00027a00ff040b82 */ /* 0x000e640000000a00 */
[----:B-1----:R-:W-:-:S05]  /*4860*/  @P0 IMAD.HI.U32 R2, R3, R4, RZ ;  /* 0x0000000403020227 */ /* 0x002fca00078e00ff */
[----:B------:R-:W-:-:S04]  /*4870*/  @P0 SHF.R.U32.HI R3, RZ, R5, R2 ;  /* 0x00000005ff030219 */ /* 0x000fc80000011602 */
[----:B------:R-:W-:Y:S01]  /*4880*/  LOP3.LUT R2, RZ, R3, RZ, 0x33, !PT ;  /* 0x00000003ff027212 */ /* 0x000fe200078e33ff */
[----:B------:R-:W-:Y:S06]  /*4890*/  BRA `(.L_x_1491) ;  /* 0x0000000000107947 */ /* 0x000fec0003800000 */
.L_x_1490:
[----:B------:R-:W-:-:S13]  /*48a0*/  ISETP.NE.AND P0, PT, R7, 0x1, PT ;  /* 0x000000010700780c */ /* 0x000fda0003f05270 */
[----:B------:R-:W1:Y:S02]  /*48b0*/  @P0 LDC.64 R4, c[0x0][0x9e8] ;  /* 0x00027a00ff040b82 */ /* 0x000e640000000a00 */
[----:B-1----:R-:W-:-:S05]  /*48c0*/  @P0 IMAD.HI.U32 R4, R2, R4, RZ ;  /* 0x0000000402040227 */ /* 0x002fca00078e00ff */
[----:B------:R-:W-:-:S07]  /*48d0*/  @P0 SHF.R.U32.HI R2, RZ, R5, R4 ;  /* 0x00000005ff020219 */ /* 0x000fce0000011604 */
.L_x_1491:
[----:B------:R-:W-:-:S05]  /*48e0*/  IMAD R3, R2, R7, R7 ;  /* 0x0000000702037224 */ /* 0x000fca00078e0207 */
[----:B------:R-:W-:-:S07]  /*48f0*/  VIMNMX R0, R0, R3, PT ;  /* 0x0000000300007248 */ /* 0x000fce0003fe0100 */
.L_x_1489:
[----:B------:R-:W1:Y:S01]  /*4900*/  @P1 LDC R2, c[0x0][0x44c] ;  /* 0x00011300ff021b82 */ /* 0x000e620000000800 */
[----:B------:R-:W-:Y:S01]  /*4910*/  R2UR UR4, R192 ;  /* 0x00000000c00472ca */ /* 0x000fe200000e0000 */
[----:B------:R-:W-:-:S04]  /*4920*/  VIADD R0, R0, 0x5f ;  /* 0x0000005f00007836 */ /* 0x000fc80000000000 */
[----:B------:R-:W-:Y:S02]  /*4930*/  IMAD.HI R0, R0, 0x2aaaaaab, RZ ;  /* 0x2aaaaaab00007827 */ /* 0x000fe400078e02ff */
[----:B------:R-:W2:Y:S06]  /*4940*/  @P1 LDC R5, c[0x0][0x450] ;  /* 0x00011400ff051b82 */ /* 0x000eac0000000800 */
[----:B------:R-:W-:Y:S02]  /*4950*/  IMAD.U32 R3, RZ, RZ, UR4 ;  /* 0x00000004ff037e24 */ /* 0x000fe4000f8e00ff */
[----:B-1----:R-:W-:Y:S01]  /*4960*/  @P1 IMAD.HI.U32 R2, R2, UR4, RZ ;  /* 0x0000000402021c27 */ /* 0x002fe2000f8e00ff */
[----:B------:R-:W-:-:S04]  /*4970*/  ULDC UR4, c[0x0][0x9dc] ;  /* 0x0002770000047ab9 */ /* 0x000fc80000000800 */
[----:B--2---:R-:W-:-:S05]  /*4980*/  @P1 SHF.R.U32.HI R3, RZ, R5, R2 ;  /* 0x00000005ff031219 */ /* 0x004fca0000011602 */
[----:B------:R-:W-:Y:S01]  /*4990*/  IMAD.IADD R2, R76, 0x1, R3 ;  /* 0x000000014c027824 */ /* 0x000fe200078e0203 */
[----:B------:R-:W-:-:S03]  /*49a0*/  SHF.R.U32.HI R3, RZ, 0x1f, R0 ;  /* 0x0000001fff037819 */ /* 0x000fc60000011600 */
[----:B------:R-:W-:Y:S01]  /*49b0*/  VIADD R4, R2, -UR4 ;  /* 0x8000000402047c36 */ /* 0x000fe20008000000 */
[----:B------:R-:W-:-:S04]  /*49c0*/  LEA.HI.SX32 R0, R0, R3, 0x1c ;  /* 0x0000000300007211 */ /* 0x000fc800078fe2ff */
[----:B------:R-:W-:Y:S02]  /*49d0*/  R2UR UR4, R4 ;  /* 0x00000000040472ca */ /* 0x000fe400000e0000 */
[----:B------:R-:W-:Y:S01]  /*49e0*/  VIMNMX R72, R77, R0, PT ;  /* 0x000000004d487248 */ /* 0x000fe20003fe0100 */
[----:B------:R-:W-:-:S12]  /*49f0*/  @!P2 BRA `(.L_x_1492) ;  /* 0x000000000044a947 */ /* 0x000fd80003800000 */
[----:B------:R-:W-:-:S13]  /*4a00*/  ISETP.GT.AND P0, PT, R2, -0x1, PT ;  /* 0xffffffff0200780c */ /* 0x000fda0003f04270 */
[----:B------:R-:W-:Y:S05]  /*4a10*/  @P0 BRA `(.L_x_1493) ;  /* 0x00000000001c0947 */ /* 0x000fea0003800000 */
[----:B------:R-:W-:Y:S02]  /*4a20*/  ISETP.NE.AND P0, PT, R7, 0x1, PT ;  /* 0x000000010700780c */ /* 0x000fe40003f05270 */
[----:B------:R-:W-:-:S11]  /*4a30*/  LOP3.LUT R3, RZ, R2, RZ, 0x33, !PT ;  /* 0x00000002ff037212 */ /* 0x000fd600078e33ff */
[----:B------:R-:W1:Y:S02]  /*4a40*/  @P0 LDC.64 R4, c[0x0][0x9e8] ;  /* 0x00027a00ff040b82 */ /* 0x000e640000000a00 */
[----:B-1----:R-:W-:-:S05]  /*4a50*/  @P0 IMAD.HI.U32 R0, R3, R4, RZ ;  /* 0x0000000403000227 */ /* 0x002fca00078e00ff */
[----:B------:R-:W-:-:S04]  /*4a60*/  @P0 SHF.R.U32.HI R3, RZ, R5, R0 ;  /* 0x00000005ff030219 */ /* 0x000fc80000011600 */
[----:B------:R-:W-:Y:S01]  /*4a70*/  LOP3.LUT R2, RZ, R3, RZ, 0x33, !PT ;  /* 0x00000003ff027212 */ /* 0x000fe200078e33ff */
[----:B------:R-:W-:Y:S06]  /*4a80*/  BRA `(.L_x_1494) ;  /* 0x0000000000107947 */ /* 0x000fec0003800000 */
.L_x_1493:
[----:B------:R-:W-:-:S13]  /*4a90*/  ISETP.NE.AND P0, PT, R7, 0x1, PT ;  /* 0x000000010700780c */ /* 0x000fda0003f05270 */
[----:B------:R-:W1:Y:S02]  /*4aa0*/  @P0 LDC.64 R4, c[0x0][0x9e8] ;  /* 0x00027a00ff040b82 */ /* 0x000e640000000a00 */
[----:B-1----:R-:W-:-:S05]  /*4ab0*/  @P0 IMAD.HI.U32 R0, R2, R4, RZ ;  /* 0x0000000402000227 */ /* 0x002fca00078e00ff */
[----:B------:R-:W-:-:S07]  /*4ac0*/  @P0 SHF.R.U32.HI R2, RZ, R5, R0 ;  /* 0x00000005ff020219 */ /* 0x000fce0000011600 */
.L_x_1494:
[----:B------:R-:W-:-:S05]  /*4ad0*/  IMAD R2, R2, R7, RZ ;  /* 0x0000000702027224 */ /* 0x000fca00078e02ff */
[----:B------:R-:W-:-:S13]  /*4ae0*/  R2UR UR5, R2 ;  /* 0x00000000020572ca */ /* 0x000fda00000e0000 */
[----:B------:R-:W-:-:S04]  /*4af0*/  UISETP.LT.AND UP0, UPT, UR4, UR5, UPT ;  /* 0x000000050400728c */ /* 0x000fc8000bf01270 */
[----:B------:R-:W-:-:S12]  /*4b00*/  USEL UR4, UR4, UR5, !UP0 ;  /* 0x0000000504047287 */ /* 0x000fd8000c000000 */
.L_x_1492:
[----:B------:R-:W-:Y:S01]  /*4b10*/  UIMAD.WIDE UR4, UR4, 0x2aaaaaab, URZ ;  /* 0x2aaaaaab040478a5 */ /* 0x000fe2000f8e023f */
[----:B------:R-:W-:-:S03]  /*4b20*/  R2UR UR9, R205 ;  /* 0x00000000cd0972ca */ /* 0x000fc600000e0000 */
[----:B------:R-:W-:-:S04]  /*4b30*/  USHF.R.U32.HI UR4, URZ, 0x1f, UR5 ;  /* 0x0000001f3f047899 */ /* 0x000fc80008011605 */
[----:B------:R-:W-:-:S04]  /*4b40*/  ULEA.HI.SX32 UR4, UR5, UR4, 0x1c ;  /* 0x0000000405047291 */ /* 0x000fc8000f8fe23f */
[----:B------:R-:W-:-:S04]  /*4b50*/  UISETP.LT.AND UP0, UPT, URZ, UR4, UPT ;  /* 0x000000043f00728c */ /* 0x000fc8000bf01270 */
[----:B------:R-:W-:-:S03]  /*4b60*/  USEL UR8, URZ, UR4, !UP0 ;  /* 0x000000043f087287 */ /* 0x000fc6000c000000 */
[----:B------:R-:W-:-:S03]  /*4b70*/  UMOV UR4, URZ ;  /* 0x0000003f00047c82 */ /* 0x000fc60008000000 */
[----:B------:R-:W-:-:S13]  /*4b80*/  ISETP.GT.AND P0, PT, R72, UR8, PT ;  /* 0x0000000848007c0c */ /* 0x000fda000bf04270 */
[----:B------:R-:W-:Y:S05]  /*4b90*/  @!P0 BRA `(.L_x_1495) ;  /* 0x0000000000948947 */ /* 0x000fea0003800000 */
[----:B------:R-:W1:Y:S01]  /*4ba0*/  LDC R0, c[0x0][0x9f0] ;  /* 0x00027c00ff007b82 */ /* 0x000e620000000800 */
[----:B------:R-:W-:Y:S01]  /*4bb0*/  ISETP.NE.AND P0, PT, R195, RZ, PT ;  /* 0x000000ffc300720c */ /* 0x000fe20003f05270 */
[----:B------:R-:W-:-:S03]  /*4bc0*/  UMOV UR4, URZ ;  /* 0x0000003f00047c82 */ /* 0x000fc60008000000 */
[----:B-1----:R-:W-:-:S04]  /*4bd0*/  SEL R5, R195, R0, P0 ;  /* 0x00000000c3057207 */ /* 0x002fc80000000000 */
[-C--:B------:R-:W-:Y:S02]  /*4be0*/  IABS R0, R5.reuse ;  /* 0x0000000500007213 */ /* 0x080fe40000000000 */
[----:B------:R-:W-:Y:S02]  /*4bf0*/  IABS R6, R5 ;  /* 0x0000000500067213 */ /* 0x000fe40000000000 */
[----:B------:R-:W-:Y:S02]  /*4c00*/  R2UR UR10, R0 ;  /* 0x00000000000a72ca */ /* 0x000fe400000e0000 */
[----:B------:R-:W-:-:S05]  /*4c10*/  IADD3 R0, R5, -0x1, R72 ;  /* 0xffffffff05007810 */ /* 0x000fca0007ffe048 */
[----:B------:R-:W-:-:S05]  /*4c20*/  VIADD R0, R0, -UR8 ;  /* 0x8000000800007c36 */ /* 0x000fca0008000000 */
[----:B------:R-:W-:Y:S01]  /*4c30*/  IABS R4, R0 ;  /* 0x0000000000047213 */ /* 0x000fe20000000000 */
[----:B------:R-:W1:Y:S01]  /*4c40*/  I2F.RP R2, UR10 ;  /* 0x0000000a00027d06 */ /* 0x000e620008209400 */
[----:B------:R-:W-:Y:S02]  /*4c50*/  LOP3.LUT R0, R0, R5, RZ, 0x3c, !PT ;  /* 0x0000000500007212 */ /* 0x000fe400078e3cff */
[----:B------:R-:W-:-:S05]  /*4c60*/  R2UR UR7, R4 ;  /* 0x00000000040772ca */ /* 0x000fca00000e0000 */
[----:B-1----:R-:W1:Y:S02]  /*4c70*/  MUFU.RCP R2, R2 ;  /* 0x0000000200027308 */ /* 0x002e640000001000 */
[----:B-1----:R-:W-:Y:S02]  /*4c80*/  VIADD R3, R2, 0xffffffe ;  /* 0x0ffffffe02037836 */ /* 0x002fe40000000000 */
[----:B------:R-:W-:-:S04]  /*4c90*/  IMAD.MOV R2, RZ, RZ, -R6 ;  /* 0x000000ffff027224 */ /* 0x000fc800078e0a06 */
[----:B------:R-:W1:Y:S02]  /*4ca0*/  F2I.FTZ.U32.TRUNC.NTZ R3, R3 ;  /* 0x0000000300037305 */ /* 0x000e64000021f000 */
[----:B-1----:R-:W-:-:S13]  /*4cb0*/  R2UR UR5, R3 ;  /* 0x00000000030572ca */ /* 0x002fda00000e0000 */
[----:B------:R-:W-:-:S04]  /*4cc0*/  UIADD3 UR6, URZ, -UR5, URZ ;  /* 0x800000053f067290 */ /* 0x000fc8000fffe03f */
[----:B------:R-:W-:-:S04]  /*4cd0*/  UIMAD UR6, UR6, UR10, URZ ;  /* 0x0000000a060672a4 */ /* 0x000fc8000f8e023f */
[----:B------:R-:W-:-:S03]  /*4ce0*/  UIMAD.WIDE.U32 UR4, UR5, UR6, UR4 ;  /* 0x00000006050472a5 */ /* 0x000fc6000f8e0004 */
[----:B------:R-:W-:Y:S01]  /*4cf0*/  R2UR UR6, R2 ;  /* 0x00000000020672ca */ /* 0x000fe200000e0000 */
[----:B------:R-:W-:-:S12]  /*4d00*/  UIMAD.WIDE.U32 UR4, UR5, UR7, URZ ;  /* 0x00000007050472a5 */ /* 0x000fd8000f8e003f */
[----:B------:R-:W-:Y:S01]  /*4d10*/  UIMAD UR4, UR5, UR6, UR7 ;  /* 0x00000006050472a4 */ /* 0x000fe2000f8e0207 */
[----:B------:R-:W-:Y:S02]  /*4d20*/  R2UR UR6, R0 ;  /* 0x00000000000672ca */ /* 0x000fe400000e0000 */
[----:B------:R-:W-:Y:S01]  /*4d30*/  R2UR UR7, R5 ;  /* 0x00000000050772ca */ /* 0x000fe200000e0000 */
[----:B------:R-:W-:-:S11]  /*4d40*/  UISETP.GT.U32.AND UP1, UPT, UR10, UR4, UPT ;  /* 0x000000040a00728c */ /* 0x000fd6000bf24070 */
[----:B------:R-:W-:Y:S02]  /*4d50*/  @!UP1 UIADD3 UR4, UR4, -UR10, URZ ;  /* 0x8000000a04049290 */ /* 0x000fe4000fffe03f */
[----:B------:R-:W-:Y:S02]  /*4d60*/  @!UP1 UIADD3 UR5, UR5, 0x1, URZ ;  /* 0x0000000105059890 */ /* 0x000fe4000fffe03f */
[----:B------:R-:W-:Y:S02]  /*4d70*/  UISETP.GE.U32.AND UP0, UPT, UR4, UR10, UPT ;  /* 0x0000000a0400728c */ /* 0x000fe4000bf06070 */
[----:B------:R-:W-:Y:S01]  /*4d80*/  UISETP.GE.AND UP1, UPT, UR6, URZ, UPT ;  /* 0x0000003f0600728c */ /* 0x000fe2000bf26270 */
[----:B------:R-:W-:-:S08]  /*4d90*/  R2UR UR6, R5 ;  /* 0x00000000050672ca */ /* 0x000fd000000e0000 */
[----:B------:R-:W-:Y:S02]  /*4da0*/  @UP0 UIADD3 UR5, UR5, 0x1, URZ ;  /* 0x0000000105050890 */ /* 0x000fe4000fffe03f */
[----:B------:R-:W-:-:S05]  /*4db0*/  UISETP.NE.AND UP0, UPT, UR7, URZ, UPT ;  /* 0x0000003f0700728c */ /* 0x000fca000bf05270 */
[----:B------:R-:W-:Y:S02]  /*4dc0*/  UMOV UR4, UR5 ;  /* 0x0000000500047c82 */ /* 0x000fe40008000000 */
[----:B------:R-:W-:-:S04]  /*4dd0*/  @!UP1 UIADD3 UR4, -UR4, URZ, URZ ;  /* 0x0000003f04049290 */ /* 0x000fc8000fffe13f */
[----:B------:R-:W-:-:S12]  /*4de0*/  @!UP0 ULOP3.LUT UR4, URZ, UR6, URZ, 0x33, !UPT ;  /* 0x000000063f048292 */ /* 0x000fd8000f8e333f */
.L_x_1495:
        /* <DEDUP_REMOVED lines=42> */
[----:B0-----:R-:W-:Y:S02]  /*5090*/  CS2R R50, SRZ ;  /* 0x0000000000327805 */ /* 0x001fe4000001ff00 */
        /* <DEDUP_REMOVED lines=14> */
[----:B------:R-:W2:Y:S01]  /*5180*/  LDL R0, [R1+0x314] ;  /* 0x0003140001007983 */ /* 0x000ea20000100800 */
[----:B------:R-:W-:-:S13]  /*5190*/  R2UR UR6, R206 ;  /* 0x00000000ce0672ca */ /* 0x000fda00000e0000 */
[----:B------:R-:W-:-:S06]  /*51a0*/  ULOP3.LUT UP0, URZ, UR6, 0x1bf, URZ, 0xc0, !UPT ;  /* 0x000001bf063f7892 */ /* 0x000fcc000f80c03f */
[----:B------:R-:W-:Y:S01]  /*51b0*/  PLOP3.LUT P0, PT, PT, PT, UP0, 0x80, 0x0 ;  /* 0x000000000000781c */ /* 0x000fe20003f0f008 */
[----:B--2---:R-:W0:Y:S02]  /*51c0*/  SHFL.IDX PT, R0, R0, RZ, 0x1f ;  /* 0x00001fff00007589 */ /* 0x004e2400000e0000 */
        /* <DEDUP_REMOVED lines=24> */
.L_x_1497:
[----:B------:R-:W-:Y:S02]  /*5350*/  ULDC UR4, c[0x0][0x3f4] ;  /* 0x0000fd0000047ab9 */ /* 0x000fe40000000800 */
[----:B------:R-:W-:-:S13]  /*5360*/  ISETP.LT.AND P0, PT, RZ, UR4, PT ;  /* 0x00000004ff007c0c */ /* 0x000fda000bf01270 */
[----:B------:R-:W-:Y:S05]  /*5370*/  @P0 BRA `(.L_x_1498) ;  /* 0x0000000000440947 */ /* 0x000fea0003800000 */
[----:B------:R-:W-:Y:S01]  /*5380*/  R2UR UR5, R228 ;  /* 0x00000000e40572ca */ /* 0x000fe200000e0000 */
[----:B------:R-:W-:-:S12]  /*5390*/  IMAD.U32 R3, RZ, RZ, UR37 ;  /* 0x00000025ff037e24 */ /* 0x000fd8000f8e00ff */
[----:B------:R-:W-:-:S04]  /*53a0*/  ULEA.HI UR4, UR5, UR5, URZ, 0x1 ;  /* 0x0000000505047291 */ /* 0x000fc8000f8f083f */
[----:B------:R-:W-:-:S04]  /*53b0*/  ULOP3.LUT UR4, UR4, 0xfffffffe, URZ, 0xc0, !UPT ;  /* 0xfffffffe04047892 */ /* 0x000fc8000f8ec03f */
[----:B------:R-:W-:-:S06]  /*53c0*/  UIADD3 UR4, UR5, -UR4, URZ ;  /* 0x8000000405047290 */ /* 0x000fcc000fffe03f */
[----:B------:R-:W-:-:S05]  /*53d0*/  IMAD.U32 R0, RZ, RZ, UR4 ;  /* 0x00000004ff007e24 */ /* 0x000fca000f8e00ff */
[----:B------:R-:W-:-:S04]  /*53e0*/  SHF.L.U32 R0, R0, 0x1f, RZ ;  /* 0x0000001f00007819 */ /* 0x000fc800000006ff */
[----:B------:R0:W1:Y:S03]  /*53f0*/  SYNCS.PHASECHK.TRANS64.TRYWAIT P0, [R3+URZ+0x30800], R0 ;  /* 0x03080000030075a7 */ /* 0x000066000800017f */
[----:B-1----:R-:W-:Y:S05]  /*5400*/  @!P0 NANOSLEEP.SYNCS 0x989680 ;  /* 0x009896800000895d */ /* 0x002fea0003900000 */
[----:B------:R-:W1:Y:S02]  /*5410*/  @!P0 SYNCS.PHASECHK.TRANS64 P0, [R3+URZ+0x30800], R0 ;  /* 0x03080000030085a7 */ /* 0x000e64000800007f */
[----:B-1----:R-:W-:Y:S05]  /*5420*/  @P0 BRA `(.L_x_1499) ;  /* 0x00000078005c0947 */ /* 0x002fea0003800000 */
.L_x_1500:
[----:B0-----:R-:W-:-:S04]  /*5430*/  IMAD.U32 R3, RZ, RZ, UR37 ;  /* 0x00000025ff037e24 */ /* 0x001fc8000f8e00ff */
[----:B------:R0:W1:Y:S03]  /*5440*/  SYNCS.PHASECHK.TRANS64.TRYWAIT P0, [R3+URZ+0x30800], R0 ;  /* 0x03080000030075a7 */ /* 0x000066000800017f */
[----:B-1----:R-:W-:Y:S05]  /*5450*/  @!P0 NANOSLEEP.SYNCS 0x989680 ;  /* 0x009896800000895d */ /* 0x002fea0003900000 */
[----:B------:R-:W1:Y:S02]  /*5460*/  @!P0 SYNCS.PHASECHK.TRANS64 P0, [R3+URZ+0x30800], R0 ;  /* 0x03080000030085a7 */ /* 0x000e64000800007f */
[----:B-1----:R-:W-:Y:S05]  /*5470*/  @!P0 BRA `(.L_x_1500) ;  /* 0xfffffffc00ec8947 */ /* 0x002fea000383ffff */
[----:B------:R-:W-:Y:S05]  /*5480*/  BRA `(.L_x_1499) ;  /* 0x0000007800447947 */ /* 0x000fea0003800000 */
.L_x_1498:
[----:B------:R-:W-:Y:S01]  /*5490*/  R2UR UR5, R206 ;  /* 0x00000000ce0572ca */ /* 0x000fe200000e0000 */
[----:B------:R-:W-:Y:S01]  /*54a0*/  USHF.R.S32.HI UR4, URZ, 0x1f, UR38 ;  /* 0x0000001f3f047899 */ /* 0x000fe20008011426 */
[----:B------:R-:W-:Y:S01]  /*54b0*/  ULDC.64 UR6, c[0x0][0x3f8] ;  /* 0x0000fe0000067ab9 */ /* 0x000fe20000000a00 */
[----:B------:R-:W-:Y:S01]  /*54c0*/  ULDC.64 UR8, c[0x0][0x408] ;  /* 0x0001020000087ab9 */ /* 0x000fe20000000a00 */
[----:B------:R-:W-:Y:S02]  /*54d0*/  IMAD.U32 R26, RZ, RZ, UR6 ;  /* 0x00000006ff1a7e24 */ /* 0x000fe4000f8e00ff */
[----:B------:R-:W-:Y:S02]  /*54e0*/  IMAD.U32 R24, RZ, RZ, UR8 ;  /* 0x00000008ff187e24 */ /* 0x000fe4000f8e00ff */
[----:B------:R-:W-:-:S05]  /*54f0*/  IMAD.WIDE.U32 R26, R26, UR38, RZ ;  /* 0x000000261a1a7c25 */ /* 0x000fca000f8e00ff */
[----:B------:R-:W-:Y:S01]  /*5500*/  ULOP3.LUT UP0, URZ, UR5, 0x3ff, URZ, 0xc0, !UPT ;  /* 0x000003ff053f7892 */ /* 0x000fe2000f80c03f */
[----:B------:R-:W-:Y:S01]  /*5510*/  IMAD.WIDE.U32 R24, R24, UR38, RZ ;  /* 0x0000002618187c25 */ /* 0x000fe2000f8e00ff */
[----:B------:R-:W-:Y:S02]  /*5520*/  UIMAD UR5, UR4, UR6, URZ ;  /* 0x00000006040572a4 */ /* 0x000fe4000f8e023f */
[----:B------:R-:W-:Y:S02]  /*5530*/  UIMAD UR4, UR4, UR8, URZ ;  /* 0x00000008040472a4 */ /* 0x000fe4000f8e023f */
[----:B------:R-:W-:Y:S01]  /*5540*/  PLOP3.LUT P0, PT, PT, PT, UP0, 0x80, 0x0 ;  /* 0x000000000000781c */ /* 0x000fe20003f0f008 */
[----:B------:R-:W-:Y:S02]  /*5550*/  UIMAD UR5, UR38, UR7, UR5 ;  /* 0x00000007260572a4 */ /* 0x000fe4000f8e0205 */
[----:B------:R-:W-:-:S04]  /*5560*/  UIMAD UR4, UR38, UR9, UR4 ;  /* 0x00000009260472a4 */ /* 0x000fc8000f8e0204 */
[----:B------:R-:W-:Y:S02]  /*5570*/  VIADD R29, R27, UR5 ;  /* 0x000000051b1d7c36 */ /* 0x000fe40008000000 */
[----:B------:R-:W-:-:S04]  /*5580*/  VIADD R31, R25, UR4 ;  /* 0x00000004191f7c36 */ /* 0x000fc80008000000 */
        /* <DEDUP_REMOVED lines=17> */
.L_x_1501:
[----:B------:R-:W-:Y:S01]  /*56a0*/  ULDC.U8 UR4, c[0x0][0x410] ;  /* 0x0001040000047ab9 */ /* 0x000fe20000000000 */
[----:B------:R-:W-:Y:S01]  /*56b0*/  R2UR UR5, R192 ;  /* 0x00000000c00572ca */ /* 0x000fe200000e0000 */
[----:B------:R-:W-:Y:S01]  /*56c0*/  IMAD.SHL.U32 R74, R201, 0x4, RZ ;  /* 0x00000004c94a7824 */ /* 0x000fe200078e00ff */
[----:B------:R-:W-:Y:S01]  /*56d0*/  ISETP.NE.AND P0, PT, RZ, UR4, PT ;  /* 0x00000004ff007c0c */ /* 0x000fe2000bf05270 */
[----:B------:R-:W-:Y:S01]  /*56e0*/  BSSY B0, `(.L_x_1502) ;  /* 0x0000763000007945 */ /* 0x000fe20003800000 */
[----:B------:R-:W-:Y:S01]  /*56f0*/  SHF.R.U32.HI R70, RZ, 0x3, R200 ;  /* 0x00000003ff467819 */ /* 0x000fe200000116c8 */
[C---:B------:R-:W-:Y:S02]  /*5700*/  VIADD R79, R74.reuse, 0x20 ;  /* 0x000000204a4f7836 */ /* 0x040fe40000000000 */
[----:B------:R-:W-:-:S06]  /*5710*/  VIADD R73, R74, 0x40 ;  /* 0x000000404a497836 */ /* 0x000fcc0000000000 */
[----:B------:R-:W-:Y:S02]  /*5720*/  VIADD R10, R16, UR5 ;  /* 0x00000005100a7c36 */ /* 0x000fe40008000000 */
[----:B------:R-:W-:Y:S05]  /*5730*/  @!P0 BRA `(.L_x_1503) ;  /* 0x0000003800848947 */ /* 0x000fea0003800000 */
[----:B------:R-:W0:Y:S01]  /*5740*/  LDC R20, c[0x0][0x448] ;  /* 0x00011200ff147b82 */ /* 0x000e220000000800 */
[----:B------:R-:W-:Y:S01]  /*5750*/  IMAD R5, R201, 0x40, R10 ;  /* 0x00000040c9057824 */ /* 0x000fe200078e020a */
[----:B------:R-:W-:Y:S01]  /*5760*/  ULDC.64 UR4, c[0x0][0x3f8] ;  /* 0x0000fe0000047ab9 */ /* 0x000fe20000000a00 */
[----:B------:R-:W-:Y:S01]  /*5770*/  ULDC.64 UR6, c[0x0][0x408] ;  /* 0x0001020000067ab9 */ /* 0x000fe20000000a00 */
[----:B------:R-:W-:Y:S01]  /*5780*/  IMAD.MOV.U32 R2, RZ, RZ, R26 ;  /* 0x000000ffff027224 */ /* 0x000fe200078e001a */
[----:B------:R-:W-:Y:S01]  /*5790*/  SHF.R.S32.HI R62, RZ, 0x1f, R79 ;  /* 0x0000001fff3e7819 */ /* 0x000fe2000001144f */
[----:B------:R-:W-:Y:S01]  /*57a0*/  IMAD.MOV.U32 R8, RZ, RZ, R24 ;  /* 0x000000ffff087224 */ /* 0x000fe200078e0018 */
[----:B------:R-:W-:Y:S01]  /*57b0*/  SHF.R.S32.HI R60, RZ, 0x1f, R73 ;  /* 0x0000001fff3c7819 */ /* 0x000fe20000011449 */
[----:B------:R-:W-:Y:S02]  /*57c0*/  IMAD.MOV.U32 R9, RZ, RZ, R31 ;  /* 0x000000ffff097224 */ /* 0x000fe400078e001f */
[----:B------:R-:W-:-:S02]  /*57d0*/  VIADD R78, R74, 0x30 ;  /* 0x000000304a4e7836 */ /* 0x000fc40000000000 */
[C---:B------:R-:W-:Y:S02]  /*57e0*/  VIADD R77, R74.reuse, 0x10 ;  /* 0x000000104a4d7836 */ /* 0x040fe40000000000 */
[----:B------:R-:W-:Y:S01]  /*57f0*/  VIADD R75, R74, 0x50 ;  /* 0x000000504a4b7836 */ /* 0x000fe20000000000 */
[----:B------:R-:W-:Y:S02]  /*5800*/  SHF.R.S32.HI R61, RZ, 0x1f, R78 ;  /* 0x0000001fff3d7819 */ /* 0x000fe4000001144e */
[----:B------:R-:W-:Y:S02]  /*5810*/  SHF.R.S32.HI R64, RZ, 0x1f, R77 ;  /* 0x0000001fff407819 */ /* 0x000fe4000001144d */
[----:B0-----:R-:W-:-:S13]  /*5820*/  ISETP.NE.AND P0, PT, R20, 0x1, PT ;  /* 0x000000011400780c */ /* 0x001fda0003f05270 */
[----:B------:R-:W0:Y:S08]  /*5830*/  @P0 LDC R0, c[0x0][0x44c] ;  /* 0x00011300ff000b82 */ /* 0x000e300000000800 */
[----:B------:R-:W1:Y:S01]  /*5840*/  @P0 LDC R3, c[0x0][0x450] ;  /* 0x00011400ff030b82 */ /* 0x000e620000000800 */
[----:B0-----:R-:W-:-:S05]  /*5850*/  @P0 IMAD.HI.U32 R0, R5, R0, RZ ;  /* 0x0000000005000227 */ /* 0x001fca00078e00ff */
[----:B-1----:R-:W-:Y:S01]  /*5860*/  @P0 SHF.R.U32.HI R5, RZ, R3, R0 ;  /* 0x00000003ff050219 */ /* 0x002fe20000011600 */
[----:B------:R-:W-:-:S03]  /*5870*/  IMAD.MOV.U32 R3, RZ, RZ, R29 ;  /* 0x000000ffff037224 */ /* 0x000fc600078e001d */
[----:B------:R-:W-:Y:S01]  /*5880*/  SHF.R.S32.HI R0, RZ, 0x1f, R5 ;  /* 0x0000001fff007819 */ /* 0x000fe20000011405 */
[----:B------:R-:W-:-:S04]  /*5890*/  IMAD.WIDE.U32 R2, R5, UR4, R2 ;  /* 0x0000000405027c25 */ /* 0x000fc8000f8e0002 */
[C---:B------:R-:W-:Y:S02]  /*58a0*/  IMAD R4, R0.reuse, UR4, RZ ;  /* 0x0000000400047c24 */ /* 0x040fe4000f8e02ff */
[----:B------:R-:W-:Y:S02]  /*58b0*/  IMAD R0, R0, UR6, RZ ;  /* 0x0000000600007c24 */ /* 0x000fe4000f8e02ff */
[C---:B------:R-:W-:Y:S01]  /*58c0*/  IMAD R7, R5.reuse, UR5, R4 ;  /* 0x0000000505077c24 */ /* 0x040fe2000f8e0204 */
[----:B------:R-:W-:Y:S01]  /*58d0*/  ULDC.64 UR4, c[0x0][0x3e8] ;  /* 0x0000fa0000047ab9 */ /* 0x000fe20000000a00 */
[C---:B------:R-:W-:Y:S01]  /*58e0*/  IMAD.WIDE.U32 R8, R5.reuse, UR6, R8 ;  /* 0x0000000605087c25 */ /* 0x040fe2000f8e0008 */
[----:B------:R-:W-:Y:S01]  /*58f0*/  LEA R4, P0, R2, UR4, 0x1 ;  /* 0x0000000402047c11 */ /* 0x000fe2000f8008ff */
[----:B------:R-:W-:Y:S02]  /*5900*/  UMOV UR4, 0xffffffff ;  /* 0xffffffff00047882 */ /* 0x000fe40000000000 */
[----:B------:R-:W-:Y:S01]  /*5910*/  IMAD R5, R5, UR7, R0 ;  /* 0x0000000705057c24 */ /* 0x000fe2000f8e0200 */
[----:B------:R-:W-:Y:S01]  /*5920*/  ULDC.64 UR6, c[0x0][0x400] ;  /* 0x0001000000067ab9 */ /* 0x000fe20000000a00 */
[----:B------:R-:W-:Y:S01]  /*5930*/  IMAD.IADD R3, R3, 0x1, R7 ;  /* 0x0000000103037824 */ /* 0x000fe200078e0207 */
[----:B------:R-:W-:Y:S01]  /*5940*/  LEA R6, P1, R8, UR6, 0x1 ;  /* 0x0000000608067c11 */ /* 0x000fe2000f8208ff */
[----:B------:R-:W-:-:S03]  /*5950*/  IMAD.IADD R7, R9, 0x1, R5 ;  /* 0x0000000109077824 */ /* 0x000fc600078e0205 */
[----:B------:R-:W-:Y:S02]  /*5960*/  LEA.HI.X R0, R2, UR5, R3, 0x1, P0 ;  /* 0x0000000502007c11 */ /* 0x000fe400080f0c03 */
[----:B------:R-:W-:Y:S01]  /*5970*/  LEA.HI.X R7, R8, UR7, R7, 0x1, P1 ;  /* 0x0000000708077c11 */ /* 0x000fe200088f0c07 */
[----:B------:R-:W-:Y:S06]  /*5980*/  BRA.DIV UR4, `(.L_x_1504) ;  /* 0x0000021e04707947 */ /* 0x000fec000b800000 */
[----:B------:R0:W1:Y:S04]  /*5990*/  SHFL.IDX PT, R3, R0, RZ, 0x1c1f ;  /* 0x001c1fff00037589 */ /* 0x00006800000e0000 */
[----:B------:R0:W2:Y:S04]  /*59a0*/  SHFL.IDX PT, R2, R4, RZ, 0x1c1f ;  /* 0x001c1fff04027589 */ /* 0x0000a800000e0000 */
[----:B------:R0:W3:Y:S04]  /*59b0*/  SHFL.IDX PT, R5, R7, RZ, 0x1c1f ;  /* 0x001c1fff07057589 */ /* 0x0000e800000e0000 */
[----:B------:R0:W4:Y:S02]  /*59c0*/  SHFL.IDX PT, R14, R6, RZ, 0x1c1f ;  /* 0x001c1fff060e7589 */ /* 0x00012400000e0000 */
.L_x_1835:
[----:B------:R-:W-:Y:S01]  /*59d0*/  IMAD R93, R19, R20, RZ ;  /* 0x00000014135d7224 */ /* 0x000fe200078e02ff */
[----:B------:R-:W-:Y:S01]  /*59e0*/  BSSY B1, `(.L_x_1505) ;  /* 0x0000050000017945 */ /* 0x000fe20003800000 */
[----:B------:R-:W-:Y:S02]  /*59f0*/  CS2R R30, SRZ ;  /* 0x00000000001e7805 */ /* 0x000fe4000001ff00 */
[----:B------:R-:W-:Y:S02]  /*5a00*/  CS2R R38, SRZ ;  /* 0x0000000000267805 */ /* 0x000fe4000001ff00 */
[----:B------:R-:W-:Y:S02]  /*5a10*/  CS2R R44, SRZ ;  /* 0x00000000002c7805 */ /* 0x000fe4000001ff00 */
[----:B------:R-:W-:Y:S02]  /*5a20*/  ISETP.GE.AND P0, PT, R10, R93, PT ;  /* 0x0000005d0a00720c */ /* 0x000fe40003f06270 */
        /* <DEDUP_REMOVED lines=10> */
[----:B------:R-:W-:Y:S01]  /*5ad0*/  ULDC UR4, c[0x0][0x3f4] ;  /* 0x0000fd0000047ab9 */ /* 0x000fe20000000800 */
[----:B------:R-:W-:Y:S02]  /*5ae0*/  CS2R R56, SRZ ;  /* 0x0000000000387805 */ /* 0x000fe4000001ff00 */
[----:B------:R-:W-:Y:S02]  /*5af0*/  ISETP.GE.AND P3, PT, R77, UR4, PT ;  /* 0x000000044d007c0c */ /* 0x000fe4000bf66270 */
[----:B------:R-:W-:Y:S02]  /*5b00*/  ISETP.GE.AND P2, PT, R79, UR4, PT ;  /* 0x000000044f007c0c */ /* 0x000fe4000bf46270 */
[----:B------:R-:W-:Y:S02]  /*5b10*/  ISETP.GE.AND P1, PT, R78, UR4, PT ;  /* 0x000000044e007c0c */ /* 0x000fe4000bf26270 */
[----:B------:R-:W-:Y:S02]  /*5b20*/  ISETP.GE.AND P0, PT, R73, UR4, PT ;  /* 0x0000000449007c0c */ /* 0x000fe4000bf06270 */
[----:B------:R-:W-:-:S05]  /*5b30*/  ISETP.GE.AND P4, PT, R74, UR4, PT ;  /* 0x000000044a007c0c */ /* 0x000fca000bf86270 */
[C---:B------:R-:W-:Y:S01]  /*5b40*/  @!P3 IMAD.SHL.U32 R29, R77.reuse, 0x2, RZ ;  /* 0x000000024d1db824 */ /* 0x040fe200078e00ff */
[----:B------:R-:W-:Y:S01]  /*5b50*/  @!P3 SHF.L.U64.HI R24, R77, 0x1, R64 ;  /* 0x000000014d18b819 */ /* 0x000fe20000010240 */
[C---:B------:R-:W-:Y:S01]  /*5b60*/  @!P2 IMAD.SHL.U32 R33, R79.reuse, 0x2, RZ ;  /* 0x000000024f21a824 */ /* 0x040fe200078e00ff */
[----:B------:R-:W-:Y:S01]  /*5b70*/  @!P2 SHF.L.U64.HI R20, R79, 0x1, R62 ;  /* 0x000000014f14a819 */ /* 0x000fe2000001023e */
[----:B------:R-:W-:Y:S01]  /*5b80*/  @!P1 IMAD.SHL.U32 R21, R78, 0x2, RZ ;  /* 0x000000024e159824 */ /* 0x000fe200078e00ff */
[-C--:B--2---:R-:W-:Y:S02]  /*5b90*/  @!P3 IADD3 R30, P6, R2, R29.reuse, RZ ;  /* 0x0000001d021eb210 */ /* 0x084fe40007fde0ff */
[----:B----4-:R-:W-:Y:S02]  /*5ba0*/  @!P3 IADD3 R28, P5, R14, R29, RZ ;  /* 0x0000001d0e1cb210 */ /* 0x010fe40007fbe0ff */
[----:B------:R-:W-:Y:S01]  /*5bb0*/  @!P1 SHF.L.U64.HI R12, R78, 0x1, R61 ;  /* 0x000000014e0c9819 */ /* 0x000fe2000001023d */
[--C-:B-1----:R-:W-:Y:S01]  /*5bc0*/  @!P3 IMAD.X R31, R3, 0x1, R24.reuse, P6 ;  /* 0x00000001031fb824 */ /* 0x102fe200030e0618 */
[-C--:B------:R-:W-:Y:S01]  /*5bd0*/  @!P2 IADD3 R26, P6, R2, R33.reuse, RZ ;  /* 0x00000021021aa210 */ /* 0x080fe20007fde0ff */
[----:B---3--:R-:W-:Y:S01]  /*5be0*/  @!P3 IMAD.X R29, R5, 0x1, R24, P5 ;  /* 0x00000001051db824 */ /* 0x008fe200028e0618 */
[----:B------:R-:W-:Y:S01]  /*5bf0*/  @!P2 IADD3 R32, P5, R14, R33, RZ ;  /* 0x000000210e20a210 */ /* 0x000fe20007fbe0ff */
[----:B------:R-:W-:-:S02]  /*5c00*/  @!P0 IMAD.SHL.U32 R11, R73, 0x2, RZ ;  /* 0x00000002490b8824 */ /* 0x000fc400078e00ff */
[--C-:B------:R-:W-:Y:S01]  /*5c10*/  @!P2 IMAD.X R27, R3, 0x1, R20.reuse, P6 ;  /* 0x00000001031ba824 */ /* 0x100fe200030e0614 */
[----:B------:R-:W-:Y:S01]  /*5c20*/  @!P1 IADD3 R24, P6, R2, R21, RZ ;  /* 0x0000001502189210 */ /* 0x000fe20007fde0ff */
[----:B------:R-:W-:Y:S01]  /*5c30*/  @!P2 IMAD.X R33, R5, 0x1, R20, P5 ;  /* 0x000000010521a824 */ /* 0x000fe200028e0614 */
[----:B------:R-:W-:Y:S01]  /*5c40*/  ISETP.GE.AND P5, PT, R75, UR4, PT ;  /* 0x000000044b007c0c */ /* 0x000fe2000bfa6270 */
[----:B------:R-:W-:-:S04]  /*5c50*/  @!P4 IMAD.WIDE R8, R74, 0x2, R2 ;  /* 0x000000024a08c825 */ /* 0x000fc800078e0202 */
[----:B------:R-:W-:Y:S01]  /*5c60*/  @!P1 IMAD.X R25, R3, 0x1, R12, P6 ;  /* 0x0000000103199824 */ /* 0x000fe200030e060c */
[----:B------:R-:W-:Y:S02]  /*5c70*/  @!P1 IADD3 R20, P6, R14, R21, RZ ;  /* 0x000000150e149210 */ /* 0x000fe40007fde0ff */
[----:B------:R-:W-:Y:S01]  /*5c80*/  @!P0 SHF.L.U64.HI R38, R73, 0x1, R60 ;  /* 0x0000000149268819 */ /* 0x000fe2000001023c */
[----:B------:R-:W-:Y:S01]  /*5c90*/  @!P4 IMAD.MOV.U32 R15, RZ, RZ, R5 ;  /* 0x000000ffff0fc224 */ /* 0x000fe200078e0005 */
[----:B------:R1:W5:Y:S01]  /*5ca0*/  @!P4 LD.E.64 R56, desc[UR60][R8.64] ;  /* 0x0000003c0838c980 */ /* 0x000362000c101b00 */
[----:B------:R-:W-:Y:S01]  /*5cb0*/  @!P1 IMAD.X R21, R5, 0x1, R12, P6 ;  /* 0x0000000105159824 */ /* 0x000fe200030e060c */
[----:B------:R-:W-:Y:S02]  /*5cc0*/  @!P0 IADD3 R12, P6, R2, R11, RZ ;  /* 0x0000000b020c8210 */ /* 0x000fe40007fde0ff */
[----:B------:R-:W-:Y:S01]  /*5cd0*/  CS2R R58, SRZ ;  /* 0x00000000003a7805 */ /* 0x000fe2000001ff00 */
[----:B------:R-:W-:Y:S01]  /*5ce0*/  @!P4 IMAD.WIDE R34, R74, 0x2, R14 ;  /* 0x000000024a22c825 */ /* 0x000fe200078e020e */
[----:B------:R-:W-:-:S03]  /*5cf0*/  SHF.R.S32.HI R36, RZ, 0x1f, R75 ;  /* 0x0000001fff247819 */ /* 0x000fc6000001144b */
[----:B------:R-:W-:Y:S01]  /*5d00*/  @!P0 IMAD.X R13, R3, 0x1, R38, P6 ;  /* 0x00000001030d8824 */ /* 0x000fe200030e0626 */
[----:B------:R-:W5:Y:S01]  /*5d10*/  @!P4 LD.E.64 R58, desc[UR60][R34.64] ;  /* 0x0000003c223ac980 */ /* 0x000f62000c101b00 */
[----:B-1----:R-:W-:Y:S01]  /*5d20*/  @!P0 IADD3 R8, P6, R14, R11, RZ ;  /* 0x0000000b0e088210 */ /* 0x002fe20007fde0ff */
[C---:B------:R-:W-:Y:S01]  /*5d30*/  @!P5 IMAD.SHL.U32 R15, R75.reuse, 0x2, RZ ;  /* 0x000000024b0fd824 */ /* 0x040fe200078e00ff */
[----:B------:R-:W-:Y:S02]  /*5d40*/  CS2R R52, SRZ ;  /* 0x0000000000347805 */ /* 0x000fe4000001ff00 */
[----:B------:R-:W-:Y:S02]  /*5d50*/  CS2R R54, SRZ ;  /* 0x0000000000367805 */ /* 0x000fe4000001ff00 */
[----:B------:R-:W-:Y:S01]  /*5d60*/  @!P5 SHF.L.U64.HI R36, R75, 0x1, R36 ;  /* 0x000000014b24d819 */ /* 0x000fe20000010224 */
[----:B------:R-:W-:Y:S01]  /*5d70*/  @!P0 IMAD.X R9, R5, 0x1, R38, P6 ;  /* 0x0000000105098824 */ /* 0x000fe200030e0626 */
[----:B------:R-:W-:-:S02]  /*5d80*/  @!P5 IADD3 R2, P4, R2, R15, RZ ;  /* 0x0000000f0202d210 */ /* 0x000fc40007f9e0ff */
[----:B------:R-:W-:Y:S01]  /*5d90*/  @!P5 IADD3 R14, P6, R14, R15, RZ ;  /* 0x0000000f0e0ed210 */ /* 0x000fe20007fde0ff */
[----:B------:R1:W5:Y:S01]  /*5da0*/  @!P3 LD.E.64 R52, desc[UR60][R30.64] ;  /* 0x0000003c1e34b980 */ /* 0x000362000c101b00 */
[----:B------:R-:W-:Y:S01]  /*5db0*/  CS2R R48, SRZ ;  /* 0x0000000000307805 */ /* 0x000fe2000001ff00 */
[--C-:B------:R-:W-:Y:S01]  /*5dc0*/  @!P5 IMAD.X R3, R3, 0x1, R36.reuse, P4 ;  /* 0x000000010303d824 */ /* 0x100fe200020e0624 */
[----:B------:R-:W-:Y:S01]  /*5dd0*/  CS2R R50, SRZ ;  /* 0x0000000000327805 */ /* 0x000fe2000001ff00 */
[----:B------:R-:W-:Y:S01]  /*5de0*/  @!P5 IMAD.X R15, R5, 0x1, R36, P6 ;  /* 0x00000001050fd824 */ /* 0x000fe200030e0624 */
[----:B------:R2:W5:Y:S01]  /*5df0*/  @!P3 LD.E.64 R54, desc[UR60][R28.64] ;  /* 0x0000003c1c36b980 */ /* 0x000562000c101b00 */
[----:B------:R-:W-:Y:S02]  /*5e00*/  CS2R R44, SRZ ;  /* 0x00000000002c7805 */ /* 0x000fe4000001ff00 */
[----:B------:R-:W-:Y:S02]  /*5e10*/  CS2R R46, SRZ ;  /* 0x00000000002e7805 */ /* 0x000fe4000001ff00 */
[----:B------:R-:W-:-:S02]  /*5e20*/  CS2R R38, SRZ ;  /* 0x0000000000267805 */ /* 0x000fc4000001ff00 */
[----:B------:R-:W-:Y:S02]  /*5e30*/  CS2R R36, SRZ ;  /* 0x0000000000247805 */ /* 0x000fe4000001ff00 */
[----:B-1----:R-:W-:Y:S01]  /*5e40*/  CS2R R30, SRZ ;  /* 0x00000000001e7805 */ /* 0x002fe2000001ff00 */
[----:B------:R1:W5:Y:S01]  /*5e50*/  @!P2 LD.E.64 R48, desc[UR60][R26.64] ;  /* 0x0000003c1a30a980 */ /* 0x000362000c101b00 */
[----:B--2---:R-:W-:-:S03]  /*5e60*/  CS2R R28, SRZ ;  /* 0x00000000001c7805 */ /* 0x004fc6000001ff00 */
[----:B------:R1:W5:Y:S04]  /*5e70*/  @!P2 LD.E.64 R50, desc[UR60][R32.64] ;  /* 0x0000003c2032a980 */ /* 0x000368000c101b00 */
[----:B------:R1:W5:Y:S04]  /*5e80*/  @!P1 LD.E.64 R44, desc[UR60][R24.64] ;  /* 0x0000003c182c9980 */ /* 0x000368000c101b00 */
[----:B------:R1:W5:Y:S04]  /*5e90*/  @!P1 LD.E.64 R46, desc[UR60][R20.64] ;  /* 0x0000003c142e9980 */ /* 0x000368000c101b00 */
[----:B------:R1:W5:Y:S04]  /*5ea0*/  @!P0 LD.E.64 R38, desc[UR60][R12.64] ;  /* 0x0000003c0c268980 */ /* 0x000368000c101b00 */
[----:B------:R1:W5:Y:S04]  /*5eb0*/  @!P0 LD.E.64 R36, desc[UR60][R8.64] ;  /* 0x0000003c08248980 */ /* 0x000368000c101b00 */
[----:B------:R1:W5:Y:S04]  /*5ec0*/  @!P5 LD.E.64 R30, desc[UR60][R2.64] ;  /* 0x0000003c021ed980 */ /* 0x000368000c101b00 */
[----:B------:R1:W5:Y:S02]  /*5ed0*/  @!P5 LD.E.64 R28, desc[UR60][R14.64] ;  /* 0x0000003c0e1cd980 */ /* 0x000364000c101b00 */
.L_x_1506:
[----:B------:R-:W-:Y:S05]  /*5ee0*/  BSYNC B1 ;  /* 0x0000000000017941 */ /* 0x000fea0003800000 */
.L_x_1505:
[----:B-12--5:R-:W-:Y:S01]  /*5ef0*/  IMAD.MOV.U32 R2, RZ, RZ, R30 ;  /* 0x000000ffff027224 */ /* 0x026fe200078e001e */
[----:B------:R-:W-:Y:S01]  /*5f00*/  UMOV UR4, 0xffffffff ;  /* 0xffffffff00047882 */ /* 0x000fe20000000000 */
[----:B------:R-:W-:Y:S02]  /*5f10*/  IMAD.MOV.U32 R3, RZ, RZ, R31 ;  /* 0x000000ffff037224 */ /* 0x000fe400078e001f */
[----:B---3--:R-:W-:Y:S01]  /*5f20*/  IMAD.MOV.U32 R5, RZ, RZ, R38 ;  /* 0x000000ffff057224 */ /* 0x008fe200078e0026 */
        /* <DEDUP_REMOVED lines=42> */
[----:B------:R-:W-:-:S02]  /*61d0*/  PRMT R105, R3, 0x7610, R105 ;  /* 0x0000761003697816 */ /* 0x000fc40000000069 */
[----:B------:R-:W-:Y:S02]  /*61e0*/  CS2R R2, SRZ ;  /* 0x0000000000027805 */ /* 0x000fe4000001ff00 */
[----:B------:R-:W-:Y:S02]  /*61f0*/  PRMT R116, R5, 0x7610, R116 ;  /* 0x0000761005747816 */ /* 0x000fe40000000074 */
[----:B------:R-:W-:Y:S01]  /*6200*/  PRMT R117, R8, 0x7610, R117 ;  /* 0x0000761008757816 */ /* 0x000fe20000000075 */
[----:B------:R-:W-:Y:S06]  /*6210*/  BRA.DIV UR4, `(.L_x_1507) ;  /* 0x0000021604a87947 */ /* 0x000fec000b800000 */
[----:B------:R1:W2:Y:S04]  /*6220*/  SHFL.IDX PT, R5, R0, 0x1, 0x1c1f ;  /* 0x003c1f0000057f89 */ /* 0x0002a800000e0000 */
[----:B0-----:R-:W0:Y:S04]  /*6230*/  SHFL.IDX PT, R4, R4, 0x1, 0x1c1f ;  /* 0x003c1f0004047f89 */ /* 0x001e2800000e0000 */
[----:B------:R-:W3:Y:S04]  /*6240*/  SHFL.IDX PT, R7, R7, 0x1, 0x1c1f ;  /* 0x003c1f0007077f89 */ /* 0x000ee800000e0000 */
[----:B-1----:R-:W0:Y:S02]  /*6250*/  SHFL.IDX PT, R6, R6, 0x1, 0x1c1f ;  /* 0x003c1f0006067f89 */ /* 0x002e2400000e0000 */
.L_x_1841:
[----:B------:R-:W-:Y:S01]  /*6260*/  VIADD R10, R10, 0x40 ;  /* 0x000000400a0a7836 */ /* 0x000fe20000000000 */
[----:B------:R-:W-:Y:S01]  /*6270*/  R2UR UR4, R192 ;  /* 0x00000000c00472ca */ /* 0x000fe200000e0000 */
[----:B------:R-:W-:Y:S01]  /*6280*/  IMAD.SHL.U32 R9, R201, 0x8, RZ ;  /* 0x00000008c9097824 */ /* 0x000fe200078e00ff */
[----:B------:R-:W-:Y:S01]  /*6290*/  BSSY B1, `(.L_x_1508) ;  /* 0x0000053000017945 */ /* 0x000fe20003800000 */
[----:B------:R-:W-:Y:S02]  /*62a0*/  LOP3.LUT P0, RZ, R230, 0x4, RZ, 0xc0, !PT ;  /* 0x00000004e6ff7812 */ /* 0x000fe4000780c0ff */
[----:B----4-:R-:W-:Y:S02]  /*62b0*/  CS2R R14, SRZ ;  /* 0x00000000000e7805 */ /* 0x010fe4000001ff00 */
[----:B------:R-:W-:Y:S02]  /*62c0*/  ISETP.GE.AND P1, PT, R10, R93, PT ;  /* 0x0000005d0a00720c */ /* 0x000fe40003f26270 */
[----:B------:R-:W-:-:S02]  /*62d0*/  CS2R R10, SRZ ;  /* 0x00000000000a7805 */ /* 0x000fc4000001ff00 */
[----:B------:R-:W-:Y:S02]  /*62e0*/  LOP3.LUT R9, R200, 0x18, R9, 0xf8, !PT ;  /* 0x00000018c8097812 */ /* 0x000fe400078ef809 */
[----:B------:R-:W-:Y:S02]  /*62f0*/  CS2R R24, SRZ ;  /* 0x0000000000187805 */ /* 0x000fe4000001ff00 */
[----:B------:R-:W-:Y:S02]  /*6300*/  CS2R R32, SRZ ;  /* 0x0000000000207805 */ /* 0x000fe4000001ff00 */
[----:B------:R-:W-:Y:S02]  /*6310*/  CS2R R40, SRZ ;  /* 0x0000000000287805 */ /* 0x000fe4000001ff00 */
[----:B------:R-:W-:Y:S02]  /*6320*/  LOP3.LUT R43, R9, R70, RZ, 0x3c, !PT ;  /* 0x00000046092b7212 */ /* 0x000fe400078e3cff */
[----:B------:R-:W-:Y:S01]  /*6330*/  CS2R R8, SRZ ;  /* 0x0000000000087805 */ /* 0x000fe2000001ff00 */
[----:B------:R-:W-:Y:S01]  /*6340*/  IMAD.U32 R98, RZ, RZ, UR4 ;  /* 0x00000004ff627e24 */ /* 0x000fe2000f8e00ff */
[----:B------:R-:W-:-:S02]  /*6350*/  CS2R R12, SRZ ;  /* 0x00000000000c7805 */ /* 0x000fc4000001ff00 */
[----:B------:R-:W-:Y:S01]  /*6360*/  CS2R R20, SRZ ;  /* 0x0000000000147805 */ /* 0x000fe2000001ff00 */
[----:B------:R-:W-:Y:S01]  /*6370*/  IMAD R92, R204, 0x200, R43 ;  /* 0x00000200cc5c7824 */ /* 0x000fe200078e022b */
[----:B------:R-:W-:Y:S02]  /*6380*/  CS2R R26, SRZ ;  /* 0x00000000001a7805 */ /* 0x000fe4000001ff00 */
[----:B------:R-:W-:Y:S02]  /*6390*/  CS2R R34, SRZ ;  /* 0x0000000000227805 */ /* 0x000fe4000001ff00 */
[----:B------:R-:W-:Y:S01]  /*63a0*/  CS2R R42, SRZ ;  /* 0x00000000002a7805 */ /* 0x000fe2000001ff00 */
[----:B------:R-:W-:Y:S06]  /*63b0*/  @P1 BRA `(.L_x_1509) ;  /* 0x0000000400001947 */ /* 0x000fec0003800000 */
[----:B------:R-:W-:Y:S01]  /*63c0*/  ULDC UR4, c[0x0][0x3f4] ;  /* 0x0000fd0000047ab9 */ /* 0x000fe20000000800 */
[----:B------:R-:W-:Y:S02]  /*63d0*/  CS2R R40, SRZ ;  /* 0x0000000000287805 */ /* 0x000fe4000001ff00 */
[----:B------:R-:W-:Y:S02]  /*63e0*/  ISETP.GE.AND P4, PT, R77, UR4, PT ;  /* 0x000000044d007c0c */ /* 0x000fe4000bf86270 */
[----:B------:R-:W-:Y:S02]  /*63f0*/  CS2R R42, SRZ ;  /* 0x00000000002a7805 */ /* 0x000fe4000001ff00 */
[----:B------:R-:W-:Y:S02]  /*6400*/  ISETP.GE.AND P3, PT, R79, UR4, PT ;  /* 0x000000044f007c0c */ /* 0x000fe4000bf66270 */
[----:B------:R-:W-:Y:S02]  /*6410*/  ISETP.GE.AND P2, PT, R78, UR4, PT ;  /* 0x000000044e007c0c */ /* 0x000fe4000bf46270 */
[----:B------:R-:W-:-:S05]  /*6420*/  ISETP.GE.AND P1, PT, R73, UR4, PT ;  /* 0x0000000449007c0c */ /* 0x000fca000bf26270 */
[C---:B------:R-:W-:Y:S01]  /*6430*/  @!P4 IMAD.SHL.U32 R3, R77.reuse, 0x2, RZ ;  /* 0x000000024d03c824 */ /* 0x040fe200078e00ff */
[----:B------:R-:W-:-:S03]  /*6440*/  @!P4 SHF.L.U64.HI R64, R77, 0x1, R64 ;  /* 0x000000014d40c819 */ /* 0x000fc60000010240 */
[C---:B------:R-:W-:Y:S01]  /*6450*/  @!P3 IMAD.SHL.U32 R69, R79.reuse, 0x2, RZ ;  /* 0x000000024f45b824 */ /* 0x040fe200078e00ff */
[----:B------:R-:W-:Y:S01]  /*6460*/  @!P3 SHF.L.U64.HI R62, R79, 0x1, R62 ;  /* 0x000000014f3eb819 */ /* 0x000fe2000001023e */
[----:B------:R-:W-:Y:S01]  /*6470*/  @!P2 IMAD.SHL.U32 R65, R78, 0x2, RZ ;  /* 0x000000024e41a824 */ /* 0x000fe200078e00ff */
[-C--:B0-----:R-:W-:Y:S02]  /*6480*/  @!P4 IADD3 R8, P5, R4, R3.reuse, RZ ;  /* 0x000000030408c210 */ /* 0x081fe40007fbe0ff */
[----:B------:R-:W-:Y:S02]  /*6490*/  @!P4 IADD3 R2, P6, R6, R3, RZ ;  /* 0x000000030602c210 */ /* 0x000fe40007fde0ff */
[----:B------:R-:W-:Y:S01]  /*64a0*/  @!P2 SHF.L.U64.HI R0, R78, 0x1, R61 ;  /* 0x000000014e00a819 */ /* 0x000fe2000001023d */
[--C-:B--2---:R-:W-:Y:S01]  /*64b0*/  @!P4 IMAD.X R9, R5, 0x1, R64.reuse, P5 ;  /* 0x000000010509c824 */ /* 0x104fe200028e0640 */
[-C--:B------:R-:W-:Y:S01]  /*64c0*/  @!P3 IADD3 R70, P5, R4, R69.reuse, RZ ;  /* 0x000000450446b210 */ /* 0x080fe20007fbe0ff */
[----:B---3--:R-:W-:Y:S01]  /*64d0*/  @!P4 IMAD.X R3, R7, 0x1, R64, P6 ;  /* 0x000000010703c824 */ /* 0x008fe200030e0640 */
[----:B------:R-:W-:Y:S01]  /*64e0*/  @!P3 IADD3 R68, P6, R6, R69, RZ ;  /* 0x000000450644b210 */ /* 0x000fe20007fde0ff */
[C---:B------:R-:W-:Y:S01]  /*64f0*/  @!P1 IMAD.SHL.U32 R61, R73.reuse, 0x2, RZ ;  /* 0x00000002493d9824 */ /* 0x040fe200078e00ff */
[----:B------:R-:W-:Y:S01]  /*6500*/  @!P1 SHF.L.U64.HI R10, R73, 0x1, R60 ;  /* 0x00000001490a9819 */ /* 0x000fe2000001023c */
[--C-:B------:R-:W-:Y:S01]  /*6510*/  @!P3 IMAD.X R71, R5, 0x1, R62.reuse, P5 ;  /* 0x000000010547b824 */ /* 0x100fe200028e063e */
[-C--:B------:R-:W-:Y:S01]  /*6520*/  @!P2 IADD3 R66, P5, R4, R65.reuse, RZ ;  /* 0x000000410442a210 */ /* 0x080fe20007fbe0ff */
[----:B------:R-:W-:Y:S01]  /*6530*/  @!P3 IMAD.X R69, R7, 0x1, R62, P6 ;  /* 0x000000010745b824 */ /* 0x000fe200030e063e */
[----:B------:R-:W-:-:S03]  /*6540*/  @!P2 IADD3 R64, P6, R6, R65, RZ ;  /* 0x000000410640a210 */ /* 0x000fc60007fde0ff */
[--C-:B------:R-:W-:Y:S01]  /*6550*/  @!P2 IMAD.X R67, R5, 0x1, R0.reuse, P5 ;  /* 0x000000010543a824 */ /* 0x100fe200028e0600 */
[-C--:B------:R-:W-:Y:S01]  /*6560*/  @!P1 IADD3 R62, P5, R4, R61.reuse, RZ ;  /* 0x0000003d043e9210 */ /* 0x080fe20007fbe0ff */
[----:B------:R-:W-:Y:S01]  /*6570*/  @!P2 IMAD.X R65, R7, 0x1, R0, P6 ;  /* 0x000000010741a824 */ /* 0x000fe200030e0600 */
[----:B------:R-:W-:Y:S02]  /*6580*/  ISETP.GE.AND P6, PT, R74, UR4, PT ;  /* 0x000000044a007c0c */ /* 0x000fe4000bfc6270 */
[----:B------:R-:W-:Y:S01]  /*6590*/  SHF.R.S32.HI R0, RZ, 0x1f, R75 ;  /* 0x0000001fff007819 */ /* 0x000fe2000001144b */
[----:B------:R-:W-:Y:S01]  /*65a0*/  @!P1 IMAD.X R63, R5, 0x1, R10, P5 ;  /* 0x00000001053f9824 */ /* 0x000fe200028e060a */
[----:B------:R-:W-:-:S05]  /*65b0*/  @!P1 IADD3 R60, P5, R6, R61, RZ ;  /* 0x0000003d063c9210 */ /* 0x000fca0007fbe0ff */
[----:B------:R-:W-:Y:S01]  /*65c0*/  @!P1 IMAD.X R61, R7, 0x1, R10, P5 ;  /* 0x00000001073d9824 */ /* 0x000fe200028e060a */
[----:B------:R-:W-:-:S03]  /*65d0*/  ISETP.GE.AND P5, PT, R75, UR4, PT ;  /* 0x000000044b007c0c */ /* 0x000fc6000bfa6270 */
[----:B------:R-:W-:-:S04]  /*65e0*/  @!P6 IMAD.WIDE R10, R74, 0x2, R4 ;  /* 0x000000024a0ae825 */ /* 0x000fc800078e0204 */
[----:B------:R-:W-:Y:S01]  /*65f0*/  @!P6 IMAD.WIDE R12, R74, 0x2, R6 ;  /* 0x000000024a0ce825 */ /* 0x000fe200078e0206 */
[----:B------:R0:W5:Y:S04]  /*6600*/  @!P6 LD.E.64 R40, desc[UR60][R10.64] ;  /* 0x0000003c0a28e980 */ /* 0x000168000c101b00 */
[----:B------:R1:W5:Y:S01]  /*6610*/  @!P6 LD.E.64 R42, desc[UR60][R12.64] ;  /* 0x0000003c0c2ae980 */ /* 0x000362000c101b00 */
[C---:B------:R-:W-:Y:S01]  /*6620*/  @!P5 IMAD.SHL.U32 R15, R75.reuse, 0x2, RZ ;  /* 0x000000024b0fd824 */ /* 0x040fe200078e00ff */
[----:B------:R-:W-:Y:S02]  /*6630*/  @!P5 SHF.L.U64.HI R0, R75, 0x1, R0 ;  /* 0x000000014b00d819 */ /* 0x000fe40000010200 */
[----:B------:R-:W-:Y:S02]  /*6640*/  CS2R R32, SRZ ;  /* 0x0000000000207805 */ /* 0x000fe4000001ff00 */
[----:B------:R-:W-:-:S02]  /*6650*/  @!P5 IADD3 R4, P6, R4, R15, RZ ;  /* 0x0000000f0404d210 */ /* 0x000fc40007fde0ff */
[----:B------:R-:W-:Y:S02]  /*6660*/  CS2R R34, SRZ ;  /* 0x0000000000227805 */ /* 0x000fe4000001ff00 */
[----:B------:R-:W-:Y:S01]  /*6670*/  CS2R R24, SRZ ;  /* 0x0000000000187805 */ /* 0x000fe2000001ff00 */
[----:B------:R2:W5:Y:S01]  /*6680*/  @!P4 LD.E.64 R32, desc[UR60][R8.64] ;  /* 0x0000003c0820c980 */ /* 0x000562000c101b00 */
[----:B------:R-:W-:Y:S01]  /*6690*/  @!P5 IMAD.X R5, R5, 0x1, R0, P6 ;  /* 0x000000010505d824 */ /* 0x000fe200030e0600 */
[----:B------:R-:W-:Y:S02]  /*66a0*/  @!P5 IADD3 R6, P6, R6, R15, RZ ;  /* 0x0000000f0606d210 */ /* 0x000fe40007fde0ff */
[----:B------:R3:W5:Y:S01]  /*66b0*/  @!P4 LD.E.64 R34, desc[UR60][R2.64] ;  /* 0x0000003c0222c980 */ /* 0x000762000c101b00 */
[----:B------:R-:W-:Y:S02]  /*66c0*/  CS2R R26, SRZ ;  /* 0x00000000001a7805 */ /* 0x000fe4000001ff00 */
[----:B------:R-:W-:-:S02]  /*66d0*/  CS2R R14, SRZ ;  /* 0x00000000000e7805 */ /* 0x000fc4000001ff00 */
[----:B------:R-:W-:Y:S02]  /*66e0*/  CS2R R20, SRZ ;  /* 0x0000000000147805 */ /* 0x000fe4000001ff00 */
[----:B0-----:R-:W-:Y:S02]  /*66f0*/  CS2R R10, SRZ ;  /* 0x00000000000a7805 */ /* 0x001fe4000001ff00 */
[----:B-1----:R-:W-:Y:S02]  /*6700*/  CS2R R12, SRZ ;  /* 0x00000000000c7805 */ /* 0x002fe4000001ff00 */
[----:B--2---:R-:W-:Y:S01]  /*6710*/  CS2R R8, SRZ ;  /* 0x0000000000087805 */ /* 0x004fe2000001ff00 */
[----:B------:R-:W-:Y:S01]  /*6720*/  @!P5 IMAD.X R7, R7, 0x1, R0, P6 ;  /* 0x000000010707d824 */ /* 0x000fe200030e0600 */
[----:B------:R1:W5:Y:S01]  /*6730*/  @!P3 LD.E.64 R24, desc[UR60][R70.64] ;  /* 0x0000003c4618b980 */ /* 0x000362000c101b00 */
[----:B---3--:R-:W-:-:S03]  /*6740*/  CS2R R2, SRZ ;  /* 0x0000000000027805 */ /* 0x008fc6000001ff00 */
[----:B------:R1:W5:Y:S04]  /*6750*/  @!P3 LD.E.64 R26, desc[UR60][R68.64] ;  /* 0x0000003c441ab980 */ /* 0x000368000c101b00 */
[----:B------:R1:W5:Y:S04]  /*6760*/  @!P2 LD.E.64 R14, desc[UR60][R66.64] ;  /* 0x0000003c420ea980 */ /* 0x000368000c101b00 */
[----:B------:R1:W5:Y:S04]  /*6770*/  @!P2 LD.E.64 R20, desc[UR60][R64.64] ;  /* 0x0000003c4014a980 */ /* 0x000368000c101b00 */
[----:B------:R1:W5:Y:S04]  /*6780*/  @!P1 LD.E.64 R10, desc[UR60][R62.64] ;  /* 0x0000003c3e0a9980 */ /* 0x000368000c101b00 */
[----:B------:R1:W5:Y:S04]  /*6790*/  @!P1 LD.E.64 R12, desc[UR60][R60.64] ;  /* 0x0000003c3c0c9980 */ /* 0x000368000c101b00 */
[----:B------:R1:W5:Y:S04]  /*67a0*/  @!P5 LD.E.64 R2, desc[UR60][R4.64] ;  /* 0x0000003c0402d980 */ /* 0x000368000c101b00 */
[----:B------:R1:W5:Y:S02]  /*67b0*/  @!P5 LD.E.64 R8, desc[UR60][R6.64] ;  /* 0x0000003c0608d980 */ /* 0x000364000c101b00 */
.L_x_1509:
[----:B------:R-:W-:Y:S05]  /*67c0*/  BSYNC B1 ;  /* 0x0000000000017941 */ /* 0x000fea0003800000 */
.L_x_1508:
[----:B------:R-:W-:Y:S01]  /*67d0*/  R2UR UR5, R228 ;  /* 0x00000000e40572ca */ /* 0x000fe200000e0000 */
[----:B01---5:R-:W-:Y:S01]  /*67e0*/  IMAD.MOV.U32 R4, RZ, RZ, R2 ;  /* 0x000000ffff047224 */ /* 0x023fe200078e0002 */
[----:B------:R-:W-:Y:S01]  /*67f0*/  LEA R60, R92, UR37, 0x1 ;  /* 0x000000255c3c7c11 */ /* 0x000fe2000f8e08ff */
[----:B------:R-:W-:Y:S01]  /*6800*/  IMAD.MOV.U32 R6, RZ, RZ, R10 ;  /* 0x000000ffff067224 */ /* 0x000fe200078e000a */
[----:B------:R-:W-:Y:S01]  /*6810*/  VIADDMNMX R69, R93, -R98, 0x80, PT ;  /* 0x000000805d457446 */ /* 0x000fe20003800962 */
[----:B--2---:R-:W-:Y:S01]  /*6820*/  IMAD.MOV.U32 R5, RZ, RZ, R3 ;  /* 0x000000ffff057224 */ /* 0x004fe200078e0003 */
[----:B------:R-:W-:Y:S01]  /*6830*/  PRMT R61, R4, 0x7610, R61 ;  /* 0x00007610043d7816 */ /* 0x000fe2000000003d */
[----:B---3--:R-:W-:Y:S01]  /*6840*/  VIADD R7, R60, 0x12400 ;  /* 0x000124003c077836 */ /* 0x008fe20000000000 */
[----:B------:R-:W-:Y:S01]  /*6850*/  PRMT R65, R6, 0x7610, R65 ;  /* 0x0000761006417816 */ /* 0x000fe20000000041 */
[----:B------:R-:W-:Y:S01]  /*6860*/  VIADD R0, R60, 0x12440 ;  /* 0x000124403c007836 */ /* 0x000fe20000000000 */
[----:B------:R-:W-:Y:S01]  /*6870*/  PRMT R62, R5, 0x7610, R62 ;  /* 0x00007610053e7816 */ /* 0x000fe2000000003e */
[----:B------:R-:W-:Y:S01]  /*6880*/  @P0 VIADD R0, R7, 0xffffffc0 ;  /* 0xffffffc007000836 */ /* 0x000fe20000000000 */
[----:B------:R-:W-:Y:S01]  /*6890*/  ISETP.GE.AND P1, PT, R16, R69, PT ;  /* 0x000000451000720c */ /* 0x000fe20003f26270 */
[----:B------:R-:W-:Y:S01]  /*68a0*/  ULEA.HI UR4, UR5, UR5, URZ, 0x1 ;  /* 0x0000000505047291 */ /* 0x000fe2000f8f083f */
[----:B------:R-:W-:-:S02]  /*68b0*/  IMAD.MOV.U32 R6, RZ, RZ, R14 ;  /* 0x000000ffff067224 */ /* 0x000fc400078e000e */
[----:B------:R-:W-:Y:S01]  /*68c0*/  IMAD.MOV.U32 R7, RZ, RZ, R15 ;  /* 0x000000ffff077224 */ /* 0x000fe200078e000f */
[----:B------:R-:W-:Y:S01]  /*68d0*/  ULOP3.LUT UR4, UR4, 0xfffffffe, URZ, 0xc0, !UPT ;  /* 0xfffffffe04047892 */ /* 0x000fe2000f8ec03f */
[----:B------:R-:W-:Y:S01]  /*68e0*/  IMAD.MOV.U32 R5, RZ, RZ, R11 ;  /* 0x000000ffff057224 */ /* 0x000fe200078e000b */
[----:B------:R-:W-:Y:S01]  /*68f0*/  PRMT R70, R6, 0x7610, R70 ;  /* 0x0000761006467816 */ /* 0x000fe20000000046 */
[----:B------:R-:W-:Y:S01]  /*6900*/  IMAD.MOV.U32 R6, RZ, RZ, R25 ;  /* 0x000000ffff067224 */ /* 0x000fe200078e0019 */
[----:B------:R-:W-:Y:S01]  /*6910*/  UIADD3 UR4, UR5, -UR4, URZ ;  /* 0x8000000405047290 */ /* 0x000fe2000fffe03f */
[----:B------:R-:W-:Y:S01]  /*6920*/  PRMT R71, R7, 0x7610, R71 ;  /* 0x0000761007477816 */ /* 0x000fe20000000047 */
[----:B------:R-:W-:Y:S01]  /*6930*/  IMAD.MOV.U32 R7, RZ, RZ, R32 ;  /* 0x000000ffff077224 */ /* 0x000fe200078e0020 */
[----:B------:R-:W-:Y:S01]  /*6940*/  PRMT R66, R5, 0x7610, R66 ;  /* 0x0000761005427816 */ /* 0x000fe20000000042 */
[----:B------:R-:W-:Y:S01]  /*6950*/  IMAD.MOV.U32 R5, RZ, RZ, R24 ;  /* 0x000000ffff057224 */ /* 0x000fe200078e0018 */
[----:B------:R-:W-:Y:S01]  /*6960*/  PRMT R99, R6, 0x7610, R99 ;  /* 0x0000761006637816 */ /* 0x000fe20000000063 */
[----:B------:R-:W-:Y:S01]  /*6970*/  IMAD.U32 R4, RZ, RZ, UR4 ;  /* 0x00000004ff047e24 */ /* 0x000fe2000f8e00ff */
[----:B------:R-:W-:Y:S01]  /*6980*/  PRMT R106, R7, 0x7610, R106 ;  /* 0x00007610076a7816 */ /* 0x000fe2000000006a */
[----:B------:R-:W-:Y:S01]  /*6990*/  IMAD.MOV.U32 R63, RZ, RZ, R33 ;  /* 0x000000ffff3f7224 */ /* 0x000fe200078e0021 */
[----:B------:R-:W-:Y:S01]  /*69a0*/  PRMT R98, R5, 0x7610, R98 ;  /* 0x0000761005627816 */ /* 0x000fe20000000062 */
[----:B------:R-:W-:Y:S01]  /*69b0*/  IMAD.MOV.U32 R6, RZ, RZ, R41 ;  /* 0x000000ffff067224 */ /* 0x000fe200078e0029 */
[----:B------:R-:W-:Y:S01]  /*69c0*/  SHF.L.U32 R4, R4, 0x1f, RZ ;  /* 0x0000001f04047819 */ /* 0x000fe200000006ff */
[----:B------:R-:W-:Y:S01]  /*69d0*/  IMAD.MOV.U32 R7, RZ, RZ, R8 ;  /* 0x000000ffff077224 */ /* 0x000fe200078e0008 */
[----:B------:R-:W-:Y:S01]  /*69e0*/  PRMT R107, R63, 0x7610, R107 ;  /* 0x000076103f6b7816 */ /* 0x000fe2000000006b */
[----:B------:R-:W-:Y:S01]  /*69f0*/  IMAD.MOV.U32 R5, RZ, RZ, R40 ;  /* 0x000000ffff057224 */ /* 0x000fe200078e0028 */
[----:B------:R-:W0:Y:S01]  /*6a00*/  SYNCS.PHASECHK.TRANS64.TRYWAIT P0, [UR37+0x30800], R4 ;  /* 0x03080004ff0075a7 */ /* 0x000e220008000165 */
        /* <DEDUP_REMOVED lines=18> */
[----:B------:R-:W-:Y:S02]  /*6b30*/  IMAD.MOV.U32 R6, RZ, RZ, R42 ;  /* 0x000000ffff067224 */ /* 0x000fe400078e002a */
[----:B------:R-:W-:Y:S01]  /*6b40*/  IMAD.MOV.U32 R7, RZ, RZ, R43 ;  /* 0x000000ffff077224 */ /* 0x000fe200078e002b */
[----:B0-----:R-:W-:Y:S06]  /*6b50*/  @!P0 BRA `(.L_x_1510) ;  /* 0x0000020c00cc8947 */ /* 0x001fec0003800000 */
.L_x_1842:
[----:B------:R-:W-:Y:S01]  /*6b60*/  BSSY B1, `(.L_x_1511) ;  /* 0x000012f000017945 */ /* 0x000fe20003800000 */
        /* <DEDUP_REMOVED lines=13> */
[--C-:B------:R-:W-:Y:S02]  /*6c40*/  SHF.R.U64 R119, R56, 0x10, R57.reuse ;  /* 0x0000001038777819 */ /* 0x100fe40000001239 */
[----:B------:R-:W-:Y:S02]  /*6c50*/  SHF.R.U32.HI R56, RZ, 0x10, R57 ;  /* 0x00000010ff387819 */ /* 0x000fe40000011639 */
[--C-:B------:R-:W-:Y:S02]  /*6c60*/  SHF.R.U64 R57, R58, 0x10, R59.reuse ;  /* 0x000000103a397819 */ /* 0x100fe4000000123b */
[----:B------:R-:W-:Y:S02]  /*6c70*/  SHF.R.U32.HI R58, RZ, 0x10, R59 ;  /* 0x00000010ff3a7819 */ /* 0x000fe4000001163b */
[----:B------:R-:W-:Y:S02]  /*6c80*/  PRMT R115, R115, 0x5410, R56 ;  /* 0x0000541073737816 */ /* 0x000fe40000000038 */
[----:B------:R-:W-:-:S02]  /*6c90*/  PRMT R117, R117, 0x5410, R58 ;  /* 0x0000541075757816 */ /* 0x000fc4000000003a */
[----:B------:R-:W-:Y:S02]  /*6ca0*/  PRMT R114, R114, 0x5410, R119 ;  /* 0x0000541072727816 */ /* 0x000fe40000000077 */
[----:B------:R-:W-:Y:S01]  /*6cb0*/  PRMT R118, R116, 0x5410, R57 ;  /* 0x0000541074767816 */ /* 0x000fe20000000039 */
[C---:B------:R-:W-:Y:S01]  /*6cc0*/  IMAD.U32 R119, R117.reuse, 0x10000, RZ ;  /* 0x0001000075777824 */ /* 0x040fe200078e00ff */
[----:B------:R-:W-:Y:S01]  /*6cd0*/  LOP3.LUT R117, R117, 0xffff0000, RZ, 0xc0, !PT ;  /* 0xffff000075757812 */ /* 0x000fe200078ec0ff */
[C---:B------:R-:W-:Y:S01]  /*6ce0*/  IMAD.U32 R116, R115.reuse, 0x10000, RZ ;  /* 0x0001000073747824 */ /* 0x040fe200078e00ff */
[----:B------:R-:W-:Y:S02]  /*6cf0*/  LOP3.LUT R115, R115, 0xffff0000, RZ, 0xc0, !PT ;  /* 0xffff000073737812 */ /* 0x000fe400078ec0ff */
[C---:B0-----:R-:W-:Y:S01]  /*6d00*/  LOP3.LUT R57, R6.reuse, 0xffff0000, RZ, 0xc0, !PT ;  /* 0xffff000006397812 */ /* 0x041fe200078ec0ff */
[----:B------:R-:W-:Y:S01]  /*6d10*/  IMAD.U32 R56, R6, 0x10000, RZ ;  /* 0x0001000006387824 */ /* 0x000fe200078e00ff */
[C---:B------:R-:W-:Y:S01]  /*6d20*/  LOP3.LUT R59, R7.reuse, 0xffff0000, RZ, 0xc0, !PT ;  /* 0xffff0000073b7812 */ /* 0x040fe200078ec0ff */
[----:B------:R-:W-:-:S02]  /*6d30*/  IMAD.U32 R58, R7, 0x10000, RZ ;  /* 0x00010000073a7824 */ /* 0x000fc400078e00ff */
[C---:B------:R-:W-:Y:S01]  /*6d40*/  FMUL.FTZ R121, R57.reuse, R119 ;  /* 0x0000007739797220 */ /* 0x040fe20000410000 */
[-C--:B------:R-:W-:Y:S01]  /*6d50*/  FMUL.FTZ R120, R57, R116.reuse ;  /* 0x0000007439787220 */ /* 0x080fe20000410000 */
[C---:B------:R-:W-:Y:S01]  /*6d60*/  FMUL.FTZ R57, R59.reuse, R117 ;  /* 0x000000753b397220 */ /* 0x040fe20000410000 */
[----:B------:R-:W-:Y:S02]  /*6d70*/  IMAD.U32 R6, R4, 0x10000, RZ ;  /* 0x0001000004067824 */ /* 0x000fe400078e00ff */
[C---:B------:R-:W-:Y:S01]  /*6d80*/  FFMA.FTZ R121, R56.reuse, R116, -R121 ;  /* 0x0000007438797223 */ /* 0x040fe20000010879 */
[----:B------:R-:W-:Y:S01]  /*6d90*/  FFMA.FTZ R120, R56, R119, R120 ;  /* 0x0000007738787223 */ /* 0x000fe20000010078 */
[-C--:B------:R-:W-:Y:S01]  /*6da0*/  FMUL.FTZ R119, R59, R115.reuse ;  /* 0x000000733b777220 */ /* 0x080fe20000410000 */
[----:B------:R-:W-:Y:S01]  /*6db0*/  FFMA.FTZ R116, R58, R115, -R57 ;  /* 0x000000733a747223 */ /* 0x000fe20000010839 */
[C---:B------:R-:W-:Y:S01]  /*6dc0*/  IMAD.U32 R7, R5.reuse, 0x10000, RZ ;  /* 0x0001000005077824 */ /* 0x040fe200078e00ff */
[----:B------:R-:W-:Y:S01]  /*6dd0*/  LOP3.LUT R4, R4, 0xffff0000, RZ, 0xc0, !PT ;  /* 0xffff000004047812 */ /* 0x000fe200078ec0ff */
        /* <DEDUP_REMOVED lines=8> */
[----:B------:R-:W-:-:S02]  /*6e60*/  FMUL.FTZ R58, R5, R118 ;  /* 0x00000076053a7220 */ /* 0x000fc40000410000 */
[-C--:B------:R-:W-:Y:S01]  /*6e70*/  FMUL.FTZ R117, R5, R114.reuse ;  /* 0x0000007205757220 */ /* 0x080fe20000410000 */
[C---:B------:R-:W-:Y:S01]  /*6e80*/  FFMA.FTZ R4, R6.reuse, R57, -R115 ;  /* 0x0000003906047223 */ /* 0x040fe20000010873 */
[----:B------:R-:W-:Y:S01]  /*6e90*/  FFMA.FTZ R59, R6, R59, R56 ;  /* 0x0000003b063b7223 */ /* 0x000fe20000010038 */
[C---:B------:R-:W-:Y:S01]  /*6ea0*/  FFMA.FTZ R5, R7.reuse, R114, -R58 ;  /* 0x0000007207057223 */ /* 0x040fe2000001083a */
[----:B------:R-:W-:Y:S01]  /*6eb0*/  FFMA.FTZ R118, R7, R118, R117 ;  /* 0x0000007607767223 */ /* 0x000fe20000010075 */
[----:B------:R-:W-:Y:S02]  /*6ec0*/  F2FP.BF16.F32.PACK_AB R6, R120, R121 ;  /* 0x000000797806723e */ /* 0x000fe400000010ff */
[----:B------:R-:W-:Y:S02]  /*6ed0*/  F2FP.BF16.F32.PACK_AB R7, R119, R116 ;  /* 0x000000747707723e */ /* 0x000fe400000010ff */
[----:B------:R-:W-:Y:S02]  /*6ee0*/  F2FP.BF16.F32.PACK_AB R4, R59, R4 ;  /* 0x000000043b04723e */ /* 0x000fe400000010ff */
[----:B------:R-:W-:-:S05]  /*6ef0*/  F2FP.BF16.F32.PACK_AB R5, R118, R5 ;  /* 0x000000057605723e */ /* 0x000fca00000010ff */
[----:B------:R0:W-:Y:S02]  /*6f00*/  STS.128 [R60+0x12400], R4 ;  /* 0x012400043c007388 */ /* 0x0001e40000000c00 */
.L_x_1514:
[----:B------:R-:W-:Y:S05]  /*6f10*/  BSYNC B2 ;  /* 0x0000000000027941 */ /* 0x000fea0003800000 */
.L_x_1513:
[----:B------:R-:W-:Y:S04]  /*6f20*/  BSSY B2, `(.L_x_1515) ;  /* 0x0000030000027945 */ /* 0x000fe80003800000 */
[----:B------:R-:W-:Y:S05]  /*6f30*/  @P1 BRA `(.L_x_1516) ;  /* 0x0000000000b81947 */ /* 0x000fea0003800000 */
[----:B0-----:R-:W0:Y:S01]  /*6f40*/  LDS.128 R4, [R0] ;  /* 0x0000000000047984 */ /* 0x001e220000000c00 */
[--C-:B------:R-:W-:Y:S02]  /*6f50*/  SHF.R.U64 R57, R52, 0x10, R53.reuse ;  /* 0x0000001034397819 */ /* 0x100fe40000001235 */
[----:B------:R-:W-:Y:S02]  /*6f60*/  SHF.R.U32.HI R52, RZ, 0x10, R53 ;  /* 0x00000010ff347819 */ /* 0x000fe40000011635 */
[--C-:B------:R-:W-:Y:S02]  /*6f70*/  SHF.R.U64 R53, R54, 0x10, R55.reuse ;  /* 0x0000001036357819 */ /* 0x100fe40000001237 */
[----:B------:R-:W-:Y:S02]  /*6f80*/  SHF.R.U32.HI R54, RZ, 0x10, R55 ;  /* 0x00000010ff367819 */ /* 0x000fe40000011637 */
[----:B------:R-:W-:Y:S02]  /*6f90*/  PRMT R103, R103, 0x5410, R52 ;  /* 0x0000541067677816 */ /* 0x000fe40000000034 */
[----:B------:R-:W-:-:S02]  /*6fa0*/  PRMT R105, R105, 0x5410, R54 ;  /* 0x0000541069697816 */ /* 0x000fc40000000036 */
[----:B------:R-:W-:Y:S01]  /*6fb0*/  PRMT R104, R104, 0x5410, R53 ;  /* 0x0000541068687816 */ /* 0x000fe20000000035 */
[----:B------:R-:W-:Y:S01]  /*6fc0*/  IMAD.U32 R56, R103, 0x10000, RZ ;  /* 0x0001000067387824 */ /* 0x000fe200078e00ff */
[----:B------:R-:W-:Y:S01]  /*6fd0*/  PRMT R102, R102, 0x5410, R57 ;  /* 0x0000541066667816 */ /* 0x000fe20000000039 */
[C---:B------:R-:W-:Y:S01]  /*6fe0*/  IMAD.U32 R57, R105.reuse, 0x10000, RZ ;  /* 0x0001000069397824 */ /* 0x040fe200078e00ff */
[----:B------:R-:W-:Y:S02]  /*6ff0*/  LOP3.LUT R105, R105, 0xffff0000, RZ, 0xc0, !PT ;  /* 0xffff000069697812 */ /* 0x000fe400078ec0ff */
[----:B------:R-:W-:Y:S02]  /*7000*/  LOP3.LUT R103, R103, 0xffff0000, RZ, 0xc0, !PT ;  /* 0xffff000067677812 */ /* 0x000fe400078ec0ff */
[C---:B0-----:R-:W-:Y:S01]  /*7010*/  LOP3.LUT R53, R6.reuse, 0xffff0000, RZ, 0xc0, !PT ;  /* 0xffff000006357812 */ /* 0x041fe200078ec0ff */
[----:B------:R-:W-:Y:S01]  /*7020*/  IMAD.U32 R52, R6, 0x10000, RZ ;  /* 0x0001000006347824 */ /* 0x000fe200078e00ff */
[C---:B------:R-:W-:Y:S01]  /*7030*/  LOP3.LUT R55, R7.reuse, 0xffff0000, RZ, 0xc0, !PT ;  /* 0xffff000007377812 */ /* 0x040fe200078ec0ff */
[----:B------:R-:W-:-:S02]  /*7040*/  IMAD.U32 R54, R7, 0x10000, RZ ;  /* 0x0001000007367824 */ /* 0x000fc400078e00ff */
[CC--:B------:R-:W-:Y:S01]  /*7050*/  FMUL.FTZ R58, R53.reuse, R56.reuse ;  /* 0x00000038353a7220 */ /* 0x0c0fe20000410000 */
[----:B------:R-:W-:Y:S01]  /*7060*/  FMUL.FTZ R59, R53, R57 ;  /* 0x00000039353b7220 */ /* 0x000fe20000410000 */
[C---:B------:R-:W-:Y:S01]  /*7070*/  FMUL.FTZ R53, R55.reuse, R105 ;  /* 0x0000006937357220 */ /* 0x040fe20000410000 */
[----:B------:R-:W-:Y:S02]  /*7080*/  IMAD.U32 R6, R4, 0x10000, RZ ;  /* 0x0001000004067824 */ /* 0x000fe400078e00ff */
        /* <DEDUP_REMOVED lines=9> */
[----:B------:R-:W-:Y:S01]  /*7120*/  FFMA.FTZ R56, R52, R56, -R59 ;  /* 0x0000003834387223 */ /* 0x000fe2000001083b */
[----:B------:R-:W-:Y:S01]  /*7130*/  LOP3.LUT R102, R102, 0xffff0000, RZ, 0xc0, !PT ;  /* 0xffff000066667812 */ /* 0x000fe200078ec0ff */
        /* <DEDUP_REMOVED lines=14> */
.L_x_1516:
[----:B------:R-:W-:Y:S05]  /*7220*/  BSYNC B2 ;  /* 0x0000000000027941 */ /* 0x000fea0003800000 */
.L_x_1515:
[----:B------:R-:W-:Y:S04]  /*7230*/  BSSY B2, `(.L_x_1517) ;  /* 0x0000030000027945 */ /* 0x000fe80003800000 */
[----:B------:R-:W-:Y:S05]  /*7240*/  @P2 BRA `(.L_x_1518) ;  /* 0x0000000000b82947 */ /* 0x000fea0003800000 */
[----:B01----:R-:W0:Y:S01]  /*7250*/  LDS.128 R4, [R60+0x16400] ;  /* 0x016400003c047984 */ /* 0x003e220000000c00 */
        /* <DEDUP_REMOVED lines=45> */
.L_x_1518:
[----:B------:R-:W-:Y:S05]  /*7530*/  BSYNC B2 ;  /* 0x0000000000027941 */ /* 0x000fea0003800000 */
.L_x_1517:
[----:B------:R-:W-:Y:S04]  /*7540*/  BSSY B2, `(.L_x_1519) ;  /* 0x0000030000027945 */ /* 0x000fe80003800000 */
[----:B------:R-:W-:Y:S05]  /*7550*/  @P3 BRA `(.L_x_1520) ;  /* 0x0000000000b83947 */ /* 0x000fea0003800000 */
[----:B012---:R-:W0:Y:S01]  /*7560*/  LDS.128 R4, [R0+0x4000] ;  /* 0x0040000000047984 */ /* 0x007e220000000c00 */
        /* <DEDUP_REMOVED lines=45> */
.L_x_1520:
[----:B------:R-:W-:Y:S05]  /*7840*/  BSYNC B2 ;  /* 0x0000000000027941 */ /* 0x000fea0003800000 */
.L_x_1519:
[----:B------:R-:W-:Y:S04]  /*7850*/  BSSY B2, `(.L_x_1521) ;  /* 0x0000030000027945 */ /* 0x000fe80003800000 */
[----:B------:R-:W-:Y:S05]  /*7860*/  @P4 BRA `(.L_x_1522) ;  /* 0x0000000000b84947 */ /* 0x000fea0003800000 */
[----:B0123--:R-:W0:Y:S01]  /*7870*/  LDS.128 R4, [R60+0x1a400] ;  /* 0x01a400003c047984 */ /* 0x00fe220000000c00 */
        /* <DEDUP_REMOVED lines=45> */
.L_x_1522:
[----:B------:R-:W-:Y:S05]  /*7b50*/  BSYNC B2 ;  /* 0x0000000000027941 */ /* 0x000fea0003800000 */
.L_x_1521:
[----:B------:R-:W-:Y:S05]  /*7b60*/  @P5 BRA `(.L_x_1512) ;  /* 0x0000000000b85947 */ /* 0x000fea0003800000 */
[----:B01234-:R-:W0:Y:S01]  /*7b70*/  LDS.128 R4, [R0+0x8000] ;  /* 0x0080000000047984 */ /* 0x01fe220000000c00 */
[--C-:B------:R-:W-:Y:S02]  /*7b80*/  SHF.R.U64 R30, R30, 0x10, R31.reuse ;  /* 0x000000101e1e7819 */ /* 0x100fe4000000121f */
[----:B------:R-:W-:Y:S02]  /*7b90*/  SHF.R.U32.HI R37, RZ, 0x10, R31 ;  /* 0x00000010ff257819 */ /* 0x000fe4000001161f */
[--C-:B------:R-:W-:Y:S02]  /*7ba0*/  SHF.R.U64 R31, R28, 0x10, R29.reuse ;  /* 0x000000101c1f7819 */ /* 0x100fe4000000121d */
[----:B------:R-:W-:Y:S02]  /*7bb0*/  SHF.R.U32.HI R28, RZ, 0x10, R29 ;  /* 0x00000010ff1c7819 */ /* 0x000fe4000001161d */
[----:B------:R-:W-:Y:S02]  /*7bc0*/  PRMT R80, R80, 0x5410, R37 ;  /* 0x0000541050507816 */ /* 0x000fe40000000025 */
[----:B------:R-:W-:-:S02]  /*7bd0*/  PRMT R83, R83, 0x5410, R28 ;  /* 0x0000541053537816 */ /* 0x000fc4000000001c */
[----:B------:R-:W-:Y:S01]  /*7be0*/  PRMT R82, R82, 0x5410, R31 ;  /* 0x0000541052527816 */ /* 0x000fe2000000001f */
[C---:B------:R-:W-:Y:S01]  /*7bf0*/  IMAD.U32 R36, R80.reuse, 0x10000, RZ ;  /* 0x0001000050247824 */ /* 0x040fe200078e00ff */
[----:B------:R-:W-:Y:S01]  /*7c00*/  LOP3.LUT R80, R80, 0xffff0000, RZ, 0xc0, !PT ;  /* 0xffff000050507812 */ /* 0x000fe200078ec0ff */
[C---:B------:R-:W-:Y:S01]  /*7c10*/  IMAD.U32 R37, R83.reuse, 0x10000, RZ ;  /* 0x0001000053257824 */ /* 0x040fe200078e00ff */
[----:B------:R-:W-:Y:S02]  /*7c20*/  LOP3.LUT R83, R83, 0xffff0000, RZ, 0xc0, !PT ;  /* 0xffff000053537812 */ /* 0x000fe400078ec0ff */
[----:B------:R-:W-:Y:S02]  /*7c30*/  PRMT R81, R81, 0x5410, R30 ;  /* 0x0000541051517816 */ /* 0x000fe4000000001e */
[C---:B0-----:R-:W-:Y:S01]  /*7c40*/  LOP3.LUT R29, R6.reuse, 0xffff0000, RZ, 0xc0, !PT ;  /* 0xffff0000061d7812 */ /* 0x041fe200078ec0ff */
[----:B------:R-:W-:Y:S01]  /*7c50*/  IMAD.U32 R28, R6, 0x10000, RZ ;  /* 0x00010000061c7824 */ /* 0x000fe200078e00ff */
[C---:B------:R-:W-:Y:S01]  /*7c60*/  LOP3.LUT R31, R7.reuse, 0xffff0000, RZ, 0xc0, !PT ;  /* 0xffff0000071f7812 */ /* 0x040fe200078ec0ff */
[----:B------:R-:W-:-:S02]  /*7c70*/  IMAD.U32 R30, R7, 0x10000, RZ ;  /* 0x00010000071e7824 */ /* 0x000fc400078e00ff */
[C---:B------:R-:W-:Y:S01]  /*7c80*/  FMUL.FTZ R44, R29.reuse, R36 ;  /* 0x000000241d2c7220 */ /* 0x040fe20000410000 */
[----:B------:R-:W-:Y:S01]  /*7c90*/  FMUL.FTZ R39, R29, R37 ;  /* 0x000000251d277220 */ /* 0x000fe20000410000 */
[C---:B------:R-:W-:Y:S01]  /*7ca0*/  FMUL.FTZ R29, R31.reuse, R83 ;  /* 0x000000531f1d7220 */ /* 0x040fe20000410000 */
[----:B------:R-:W-:Y:S02]  /*7cb0*/  IMAD.U32 R6, R4, 0x10000, RZ ;  /* 0x0001000004067824 */ /* 0x000fe400078e00ff */
[C---:B------:R-:W-:Y:S01]  /*7cc0*/  FFMA.FTZ R45, R28.reuse, R37, R44 ;  /* 0x000000251c2d7223 */ /* 0x040fe2000001002c */
[----:B------:R-:W-:Y:S01]  /*7cd0*/  FMUL.FTZ R37, R31, R80 ;  /* 0x000000501f257220 */ /* 0x000fe20000410000 */
[C---:B------:R-:W-:Y:S02]  /*7ce0*/  IMAD.U32 R7, R5.reuse, 0x10000, RZ ;  /* 0x0001000005077824 */ /* 0x040fe400078e00ff */
[----:B------:R-:W-:Y:S01]  /*7cf0*/  FFMA.FTZ R38, R28, R36, -R39 ;  /* 0x000000241c267223 */ /* 0x000fe20000010827 */
[----:B------:R-:W-:Y:S01]  /*7d00*/  IMAD.U32 R31, R82, 0x10000, RZ ;  /* 0x00010000521f7824 */ /* 0x000fe200078e00ff */
[----:B------:R-:W-:Y:S01]  /*7d10*/  LOP3.LUT R4, R4, 0xffff0000, RZ, 0xc0, !PT ;  /* 0xffff000004047812 */ /* 0x000fe200078ec0ff */
[----:B------:R-:W-:Y:S01]  /*7d20*/  FFMA.FTZ R80, R30, R80, -R29 ;  /* 0x000000501e507223 */ /* 0x000fe2000001081d */
[----:B------:R-:W-:Y:S01]  /*7d30*/  LOP3.LUT R5, R5, 0xffff0000, RZ, 0xc0, !PT ;  /* 0xffff000005057812 */ /* 0x000fe200078ec0ff */
[C---:B------:R-:W-:Y:S01]  /*7d40*/  IMAD.U32 R29, R81.reuse, 0x10000, RZ ;  /* 0x00010000511d7824 */ /* 0x040fe200078e00ff */
        /* <DEDUP_REMOVED lines=16> */
.L_x_1512:
[----:B------:R-:W-:Y:S05]  /*7e50*/  BSYNC B1 ;  /* 0x0000000000017941 */ /* 0x000fea0003800000 */
.L_x_1511:
[----:B01234-:R-:W-:-:S05]  /*7e60*/  VIADD R4, R16, 0x40 ;  /* 0x0000004010047836 */ /* 0x01ffca0000000000 */
[----:B------:R-:W-:-:S13]  /*7e70*/  ISETP.GE.AND P0, PT, R4, R69, PT ;  /* 0x000000450400720c */ /* 0x000fda0003f06270 */
[----:B------:R-:W-:Y:S05]  /*7e80*/  @P0 BRA `(.L_x_1523) ;  /* 0x0000004c00a00947 */ /* 0x000fea0003800000 */
[----:B------:R-:W0:Y:S01]  /*7e90*/  LDC R4, c[0x0][0x3f4] ;  /* 0x0000fd00ff047b82 */ /* 0x000e220000000800 */
        /* <DEDUP_REMOVED lines=9> */
[----:B------:R-:W-:Y:S02]  /*7f30*/  SHF.R.U64 R31, R40, 0x10, R41 ;  /* 0x00000010281f7819 */ /* 0x000fe40000001229 */
[----:B------:R-:W-:Y:S02]  /*7f40*/  SHF.R.U64 R29, R42, 0x10, R43 ;  /* 0x000000102a1d7819 */ /* 0x000fe4000000122b */
[----:B------:R-:W-:Y:S02]  /*7f50*/  SHF.R.U32.HI R40, RZ, 0x10, R41 ;  /* 0x00000010ff287819 */ /* 0x000fe40000011629 */
        /* <DEDUP_REMOVED lines=42> */
.L_x_1525:
[----:B------:R-:W-:Y:S05]  /*8200*/  BSYNC B1 ;  /* 0x0000000000017941 */ /* 0x000fea0003800000 */
.L_x_1524:
[----:B------:R-:W-:Y:S04]  /*8210*/  BSSY B1, `(.L_x_1526) ;  /* 0x0000030000017945 */ /* 0x000fe80003800000 */
[----:B------:R-:W-:Y:S05]  /*8220*/  @P1 BRA `(.L_x_1527) ;  /* 0x0000000000b81947 */ /* 0x000fea0003800000 */
[----:B0-----:R-:W0:Y:S01]  /*8230*/  LDS.128 R4, [R0+0x2000] ;  /* 0x0020000000047984 */ /* 0x001e220000000c00 */
        /* <DEDUP_REMOVED lines=45> */
.L_x_1527:
[----:B------:R-:W-:Y:S05]  /*8510*/  BSYNC B1 ;  /* 0x0000000000017941 */ /* 0x000fea0003800000 */
.L_x_1526:
        /* <DEDUP_REMOVED lines=48> */
.L_x_1529:
[----:B------:R-:W-:Y:S05]  /*8820*/  BSYNC B1 ;  /* 0x0000000000017941 */ /* 0x000fea0003800000 */
.L_x_1528:
        /* <DEDUP_REMOVED lines=48> */
.L_x_1531:
[----:B------:R-:W-:Y:S05]  /*8b30*/  BSYNC B1 ;  /* 0x0000000000017941 */ /* 0x000fea0003800000 */
.L_x_1530:
[----:B------:R-:W-:Y:S04]  /*8b40*/  BSSY B1, `(.L_x_1532) ;  /* 0x0000030000017945 */ /* 0x000fe80003800000 */
[----:B------:R-:W-:Y:S05]  /*8b50*/  @P4 BRA `(.L_x_1533) ;  /* 0x0000000000b84947 */ /* 0x000fea0003800000 */
[----:B0123--:R-:W0:Y:S01]  /*8b60*/  LDS.128 R4, [R60+0x1c400] ;  /* 0x01c400003c047984 */ /* 0x00fe220000000c00 */
        /* <DEDUP_REMOVED lines=16> */
[C---:B------:R-:W-:Y:S01]  /*8c70*/  FMUL.FTZ R20, R11.reuse, R14 ;  /* 0x0000000e0b147220 */ /* 0x040fe20000410000 */
[-C--:B------:R-:W-:Y:S01]  /*8c80*/  FMUL.FTZ R21, R11, R15.reuse ;  /* 0x0000000f0b157220 */ /* 0x080fe20000410000 */
[----:B------:R-:W-:Y:S01]  /*8c90*/  FMUL.FTZ R11, R13, R68 ;  /* 0x000000440d0b7220 */ /* 0x000fe20000410000 */
[----:B------:R-:W-:Y:S02]  /*8ca0*/  IMAD.U32 R6, R4, 0x10000, RZ ;  /* 0x0001000004067824 */ /* 0x000fe400078e00ff */
[C---:B------:R-:W-:Y:S01]  /*8cb0*/  FFMA.FTZ R25, R10.reuse, R15, R20 ;  /* 0x0000000f0a197223 */ /* 0x040fe20000010014 */
[----:B------:R-:W-:Y:S02]  /*8cc0*/  IMAD.U32 R7, R5, 0x10000, RZ ;  /* 0x0001000005077824 */ /* 0x000fe400078e00ff */
[----:B------:R-:W-:Y:S01]  /*8cd0*/  FFMA.FTZ R24, R10, R14, -R21 ;  /* 0x0000000e0a187223 */ /* 0x000fe20000010815 */
[-C--:B------:R-:W-:Y:S01]  /*8ce0*/  FMUL.FTZ R15, R13, R66.reuse ;  /* 0x000000420d0f7220 */ /* 0x080fe20000410000 */
[----:B------:R-:W-:Y:S01]  /*8cf0*/  LOP3.LUT R4, R4, 0xffff0000, RZ, 0xc0, !PT ;  /* 0xffff000004047812 */ /* 0x000fe200078ec0ff */
[C---:B------:R-:W-:Y:S01]  /*8d00*/  FFMA.FTZ R66, R12.reuse, R66, -R11 ;  /* 0x000000420c427223 */ /* 0x040fe2000001080b */
[----:B------:R-:W-:Y:S01]  /*8d10*/  LOP3.LUT R5, R5, 0xffff0000, RZ, 0xc0, !PT ;  /* 0xffff000005057812 */ /* 0x000fe200078ec0ff */
[C---:B------:R-:W-:Y:S01]  /*8d20*/  IMAD.U32 R13, R67.reuse, 0x10000, RZ ;  /* 0x00010000430d7824 */ /* 0x040fe200078e00ff */
[----:B------:R-:W-:Y:S01]  /*8d30*/  LOP3.LUT R14, R67, 0xffff0000, RZ, 0xc0, !PT ;  /* 0xffff0000430e7812 */ /* 0x000fe200078ec0ff */
[C---:B------:R-:W-:Y:S01]  /*8d40*/  IMAD.U32 R11, R65.reuse, 0x10000, RZ ;  /* 0x00010000410b7824 */ /* 0x040fe200078e00ff */
        /* <DEDUP_REMOVED lines=15> */
.L_x_1533:
[----:B------:R-:W-:Y:S05]  /*8e40*/  BSYNC B1 ;  /* 0x0000000000017941 */ /* 0x000fea0003800000 */
.L_x_1532:
[----:B------:R-:W-:Y:S05]  /*8e50*/  @P5 BRA `(.L_x_1523) ;  /* 0x0000003c00ac5947 */ /* 0x000fea0003800000 */
[----:B01234-:R-:W0:Y:S01]  /*8e60*/  LDS.128 R4, [R0+0xa000] ;  /* 0x00a0000000047984 */ /* 0x01fe220000000c00 */
[----:B------:R-:W-:Y:S02]  /*8e70*/  SHF.R.U64 R10, R2, 0x10, R3 ;  /* 0x00000010020a7819 */ /* 0x000fe40000001203 */
[--C-:B------:R-:W-:Y:S02]  /*8e80*/  SHF.R.U64 R2, R8, 0x10, R9.reuse ;  /* 0x0000001008027819 */ /* 0x100fe40000001209 */
[----:B------:R-:W-:Y:S02]  /*8e90*/  SHF.R.U32.HI R9, RZ, 0x10, R9 ;  /* 0x00000010ff097819 */ /* 0x000fe40000011609 */
        /* <DEDUP_REMOVED lines=8> */
[----:B------:R-:W-:Y:S01]  /*8f20*/  PRMT R63, R63, 0x5410, R2 ;  /* 0x000054103f3f7816 */ /* 0x000fe20000000002 */
        /* <DEDUP_REMOVED lines=8> */
[----:B------:R-:W-:Y:S01]  /*8fb0*/  FMUL.FTZ R10, R7, R64 ;  /* 0x00000040070a7220 */ /* 0x000fe20000410000 */
[----:B------:R-:W-:-:S02]  /*8fc0*/  IMAD.U32 R4, R5, 0x10000, RZ ;  /* 0x0001000005047824 */ /* 0x000fc400078e00ff */
[C---:B------:R-:W-:Y:S01]  /*8fd0*/  FFMA.FTZ R15, R8.reuse, R11, -R15 ;  /* 0x0000000b080f7223 */ /* 0x040fe2000001080f */
[----:B------:R-:W-:Y:S01]  /*8fe0*/  FFMA.FTZ R12, R8, R13, R6 ;  /* 0x0000000d080c7223 */ /* 0x000fe20000010006 */
[-C--:B------:R-:W-:Y:S01]  /*8ff0*/  FMUL.FTZ R8, R7, R62.reuse ;  /* 0x0000003e07087220 */ /* 0x080fe20000410000 */
        /* <DEDUP_REMOVED lines=19> */
[----:B------:R0:W-:Y:S01]  /*9130*/  STS.128 [R0+0xa000], R4 ;  /* 0x00a0000400007388 */ /* 0x0001e20000000c00 */
[----:B------:R-:W-:Y:S05]  /*9140*/  BRA `(.L_x_1523) ;  /* 0x0000003800f07947 */ /* 0x000fea0003800000 */
.L_x_1503:
[----:B------:R-:W0:Y:S01]  /*9150*/  LDC R28, c[0x0][0x448] ;  /* 0x00011200ff1c7b82 */ /* 0x000e220000000800 */
[----:B------:R-:W-:Y:S01]  /*9160*/  IMAD R7, R201, 0x40, R10 ;  /* 0x00000040c9077824 */ /* 0x000fe200078e020a */
[----:B------:R-:W-:Y:S01]  /*9170*/  ULDC.64 UR4, c[0x0][0x3f8] ;  /* 0x0000fe0000047ab9 */ /* 0x000fe20000000a00 */
[----:B------:R-:W-:Y:S01]  /*9180*/  ULDC.64 UR6, c[0x0][0x408] ;  /* 0x0001020000067ab9 */ /* 0x000fe20000000a00 */
[----:B------:R-:W-:Y:S02]  /*9190*/  IMAD.MOV.U32 R4, RZ, RZ, R26 ;  /* 0x000000ffff047224 */ /* 0x000fe400078e001a */
[----:B------:R-:W-:Y:S02]  /*91a0*/  IMAD.MOV.U32 R5, RZ, RZ, R29 ;  /* 0x000000ffff057224 */ /* 0x000fe400078e001d */
[----:B------:R-:W-:Y:S02]  /*91b0*/  IMAD.MOV.U32 R2, RZ, RZ, R24 ;  /* 0x000000ffff027224 */ /* 0x000fe400078e0018 */
[----:B------:R-:W-:-:S02]  /*91c0*/  IMAD.IADD R71, R74, 0x1, R79 ;  /* 0x000000014a477824 */ /* 0x000fc400078e024f */
[----:B------:R-:W-:Y:S02]  /*91d0*/  IMAD.IADD R20, R74, 0x1, R73 ;  /* 0x000000014a147824 */ /* 0x000fe400078e0249 */
[----:B------:R-:W-:Y:S01]  /*91e0*/  IMAD.SHL.U32 R77, R201, 0x8, RZ ;  /* 0x00000008c94d7824 */ /* 0x000fe200078e00ff */
[----:B------:R-:W-:Y:S02]  /*91f0*/  SHF.R.S32.HI R74, RZ, 0x1f, R71 ;  /* 0x0000001fff4a7819 */ /* 0x000fe40000011447 */
[----:B------:R-:W-:Y:S02]  /*9200*/  SHF.R.S32.HI R21, RZ, 0x1f, R20 ;  /* 0x0000001fff157819 */ /* 0x000fe40000011414 */
[----:B------:R-:W-:Y:S02]  /*9210*/  LEA.HI R75, R74, R71, RZ, 0x3 ;  /* 0x000000474a4b7211 */ /* 0x000fe400078f18ff */
[----:B------:R-:W-:Y:S02]  /*9220*/  LEA.HI R69, R21, R20, RZ, 0x3 ;  /* 0x0000001415457211 */ /* 0x000fe400078f18ff */
[----:B------:R-:W-:-:S02]  /*9230*/  SHF.R.S32.HI R73, RZ, 0x3, R75 ;  /* 0x00000003ff497819 */ /* 0x000fc4000001144b */
[----:B0-----:R-:W-:Y:S02]  /*9240*/  ISETP.NE.AND P0, PT, R28, 0x1, PT ;  /* 0x000000011c00780c */ /* 0x001fe40003f05270 */
[----:B------:R-:W-:-:S11]  /*9250*/  SHF.R.S32.HI R68, RZ, 0x3, R69 ;  /* 0x00000003ff447819 */ /* 0x000fd60000011445 */
        /* <DEDUP_REMOVED lines=11> */
[----:B------:R-:W-:-:S04]  /*9310*/  IMAD.WIDE.U32 R2, R7, UR6, R2 ;  /* 0x0000000607027c25 */ /* 0x000fc8000f8e0002 */
[----:B------:R-:W-:Y:S01]  /*9320*/  IMAD R7, R7, UR7, R0 ;  /* 0x0000000707077c24 */ /* 0x000fe2000f8e0200 */
[----:B------:R-:W-:Y:S01]  /*9330*/  ULDC.64 UR6, c[0x0][0x400] ;  /* 0x0001000000067ab9 */ /* 0x000fe20000000a00 */
[----:B------:R-:W-:Y:S01]  /*9340*/  IMAD.IADD R5, R5, 0x1, R9 ;  /* 0x0000000105057824 */ /* 0x000fe200078e0209 */
[----:B------:R-:W-:Y:S01]  /*9350*/  LEA R0, P0, R4, UR4, 0x1 ;  /* 0x0000000404007c11 */ /* 0x000fe2000f8008ff */
[----:B------:R-:W-:Y:S01]  /*9360*/  IMAD.IADD R9, R3, 0x1, R7 ;  /* 0x0000000103097824 */ /* 0x000fe200078e0207 */
[----:B------:R-:W-:Y:S01]  /*9370*/  LEA R8, P1, R2, UR6, 0x1 ;  /* 0x0000000602087c11 */ /* 0x000fe2000f8208ff */
[----:B------:R-:W-:Y:S01]  /*9380*/  UMOV UR4, 0xffffffff ;  /* 0xffffffff00047882 */ /* 0x000fe20000000000 */
[----:B------:R-:W-:Y:S02]  /*9390*/  LEA.HI.X R4, R4, UR5, R5, 0x1, P0 ;  /* 0x0000000504047c11 */ /* 0x000fe400080f0c05 */
[----:B------:R-:W-:Y:S01]  /*93a0*/  LEA.HI.X R9, R2, UR7, R9, 0x1, P1 ;  /* 0x0000000702097c11 */ /* 0x000fe200088f0c09 */
[----:B------:R-:W-:Y:S08]  /*93b0*/  BRA.DIV UR4, `(.L_x_1534) ;  /* 0x000001e604cc7947 */ /* 0x000ff0000b800000 */
[----:B------:R-:W0:Y:S04]  /*93c0*/  SHFL.IDX PT, R3, R4, RZ, 0x1c1f ;  /* 0x001c1fff04037589 */ /* 0x000e2800000e0000 */
[----:B------:R-:W1:Y:S04]  /*93d0*/  SHFL.IDX PT, R2, R0, RZ, 0x1c1f ;  /* 0x001c1fff00027589 */ /* 0x000e6800000e0000 */
[----:B------:R2:W3:Y:S04]  /*93e0*/  SHFL.IDX PT, R5, R9, RZ, 0x1c1f ;  /* 0x001c1fff09057589 */ /* 0x0004e800000e0000 */
[----:B------:R2:W4:Y:S01]  /*93f0*/  SHFL.IDX PT, R14, R8, RZ, 0x1c1f ;  /* 0x001c1fff080e7589 */ /* 0x00052200000e0000 */
[----:B0-----:R-:W-:-:S02]  /*9400*/  IMAD.MOV.U32 R13, RZ, RZ, R3 ;  /* 0x000000ffff0d7224 */ /* 0x001fc400078e0003 */
[----:B-12---:R-:W-:-:S07]  /*9410*/  IMAD.MOV.U32 R12, RZ, RZ, R2 ;  /* 0x000000ffff0c7224 */ /* 0x006fce00078e0002 */
.L_x_1847:
[----:B------:R-:W-:Y:S01]  /*9420*/  IMAD R83, R19, R28, RZ ;  /* 0x0000001c13537224 */ /* 0x000fe200078e02ff */
[----:B------:R-:W-:Y:S01]  /*9430*/  BSSY B1, `(.L_x_1535) ;  /* 0x0000031000017945 */ /* 0x000fe20003800000 */
[----:B----4-:R-:W-:Y:S01]  /*9440*/  IMAD.MOV.U32 R50, RZ, RZ, R14 ;  /* 0x000000ffff327224 */ /* 0x010fe200078e000e */
[----:B------:R-:W-:Y:S01]  /*9450*/  CS2R R46, SRZ ;  /* 0x00000000002e7805 */ /* 0x000fe2000001ff00 */
[----:B---3--:R-:W-:Y:S01]  /*9460*/  IMAD.MOV.U32 R51, RZ, RZ, R5 ;  /* 0x000000ffff337224 */ /* 0x008fe200078e0005 */
[----:B------:R-:W-:Y:S02]  /*9470*/  ISETP.GE.AND P0, PT, R10, R83, PT ;  /* 0x000000530a00720c */ /* 0x000fe40003f06270 */
        /* <DEDUP_REMOVED lines=15> */
[----:B------:R-:W-:Y:S02]  /*9570*/  ISETP.GE.AND P0, PT, R77, UR4, PT ;  /* 0x000000044d007c0c */ /* 0x000fe4000bf06270 */
[----:B------:R-:W-:Y:S02]  /*9580*/  CS2R R38, SRZ ;  /* 0x0000000000267805 */ /* 0x000fe4000001ff00 */
[----:B------:R-:W-:Y:S02]  /*9590*/  ISETP.GE.AND P1, PT, R2, UR4, PT ;  /* 0x0000000402007c0c */ /* 0x000fe4000bf26270 */
[----:B------:R-:W-:Y:S02]  /*95a0*/  CS2R R36, SRZ ;  /* 0x0000000000247805 */ /* 0x000fe4000001ff00 */
[----:B------:R-:W-:-:S02]  /*95b0*/  ISETP.GE.AND P2, PT, R3, UR4, PT ;  /* 0x0000000403007c0c */ /* 0x000fc4000bf46270 */
[----:B------:R-:W-:Y:S02]  /*95c0*/  CS2R R26, SRZ ;  /* 0x00000000001a7805 */ /* 0x000fe4000001ff00 */
[----:B------:R-:W-:Y:S02]  /*95d0*/  CS2R R24, SRZ ;  /* 0x0000000000187805 */ /* 0x000fe4000001ff00 */
[----:B------:R-:W-:Y:S02]  /*95e0*/  CS2R R42, SRZ ;  /* 0x00000000002a7805 */ /* 0x000fe4000001ff00 */
[----:B------:R-:W-:Y:S01]  /*95f0*/  CS2R R40, SRZ ;  /* 0x0000000000287805 */ /* 0x000fe2000001ff00 */
[----:B------:R-:W-:-:S04]  /*9600*/  @!P0 IMAD.WIDE R2, R77, 0x2, R12 ;  /* 0x000000024d028825 */ /* 0x000fc800078e020c */
[----:B------:R-:W-:Y:S01]  /*9610*/  @!P1 IMAD.SHL.U32 R5, R73, 0x8, RZ ;  /* 0x0000000849059824 */ /* 0x000fe200078e00ff */
[----:B------:R0:W5:Y:S01]  /*9620*/  @!P0 LD.E.128 R36, desc[UR60][R2.64] ;  /* 0x0000003c02248980 */ /* 0x000162000c101d00 */
[----:B------:R-:W-:Y:S01]  /*9630*/  @!P2 IMAD.SHL.U32 R49, R68, 0x8, RZ ;  /* 0x000000084431a824 */ /* 0x000fe200078e00ff */
[----:B------:R-:W-:Y:S02]  /*9640*/  CS2R R30, SRZ ;  /* 0x00000000001e7805 */ /* 0x000fe4000001ff00 */
[----:B------:R-:W-:Y:S01]  /*9650*/  CS2R R28, SRZ ;  /* 0x00000000001c7805 */ /* 0x000fe2000001ff00 */
[--C-:B------:R-:W-:Y:S01]  /*9660*/  @!P1 IMAD.WIDE R6, R5, 0x2, R12.reuse ;  /* 0x0000000205069825 */ /* 0x100fe200078e020c */
[----:B------:R-:W-:Y:S02]  /*9670*/  CS2R R46, SRZ ;  /* 0x00000000002e7805 */ /* 0x000fe4000001ff00 */
[----:B------:R-:W-:Y:S02]  /*9680*/  CS2R R44, SRZ ;  /* 0x00000000002c7805 */ /* 0x000fe4000001ff00 */
[----:B------:R-:W-:Y:S01]  /*9690*/  CS2R R34, SRZ ;  /* 0x0000000000227805 */ /* 0x000fe2000001ff00 */
[----:B------:R-:W-:Y:S01]  /*96a0*/  @!P2 IMAD.WIDE R14, R49, 0x2, R12 ;  /* 0x00000002310ea825 */ /* 0x000fe200078e020c */
[----:B------:R-:W-:Y:S01]  /*96b0*/  CS2R R32, SRZ ;  /* 0x0000000000207805 */ /* 0x000fe2000001ff00 */
[----:B------:R1:W5:Y:S02]  /*96c0*/  @!P1 LD.E.128 R40, desc[UR60][R6.64] ;  /* 0x0000003c06289980 */ /* 0x000364000c101d00 */
[----:B------:R-:W-:-:S02]  /*96d0*/  @!P1 IMAD.WIDE R12, R5, 0x2, R50 ;  /* 0x00000002050c9825 */ /* 0x000fc400078e0232 */
[----:B------:R1:W5:Y:S02]  /*96e0*/  @!P2 LD.E.128 R44, desc[UR60][R14.64] ;  /* 0x0000003c0e2ca980 */ /* 0x000364000c101d00 */
[--C-:B------:R-:W-:Y:S02]  /*96f0*/  @!P2 IMAD.WIDE R48, R49, 0x2, R50.reuse ;  /* 0x000000023130a825 */ /* 0x100fe400078e0232 */
[----:B------:R1:W5:Y:S02]  /*9700*/  @!P1 LD.E.128 R28, desc[UR60][R12.64] ;  /* 0x0000003c0c1c9980 */ /* 0x000364000c101d00 */
[----:B0-----:R-:W-:Y:S02]  /*9710*/  @!P0 IMAD.WIDE R2, R77, 0x2, R50 ;  /* 0x000000024d028825 */ /* 0x001fe400078e0232 */
[----:B------:R1:W5:Y:S04]  /*9720*/  @!P2 LD.E.128 R32, desc[UR60][R48.64] ;  /* 0x0000003c3020a980 */ /* 0x000368000c101d00 */
[----:B------:R1:W5:Y:S02]  /*9730*/  @!P0 LD.E.128 R24, desc[UR60][R2.64] ;  /* 0x0000003c02188980 */ /* 0x000364000c101d00 */
.L_x_1536:
[----:B------:R-:W-:Y:S05]  /*9740*/  BSYNC B1 ;  /* 0x0000000000017941 */ /* 0x000fea0003800000 */
.L_x_1535:
[----:B-1---5:R-:W-:Y:S01]  /*9750*/  IMAD.MOV.U32 R6, RZ, RZ, R45 ;  /* 0x000000ffff067224 */ /* 0x022fe200078e002d */
[----:B------:R-:W-:Y:S01]  /*9760*/  UMOV UR4, 0xffffffff ;  /* 0xffffffff00047882 */ /* 0x000fe20000000000 */
[----:B------:R-:W-:Y:S02]  /*9770*/  IMAD.MOV.U32 R2, RZ, RZ, R46 ;  /* 0x000000ffff027224 */ /* 0x000fe400078e002e */
        /* <DEDUP_REMOVED lines=48> */
[----:B------:R0:W1:Y:S04]  /*9a80*/  SHFL.IDX PT, R3, R4, 0x1, 0x1c1f ;  /* 0x003c1f0004037f89 */ /* 0x00006800000e0000 */
[----:B------:R0:W2:Y:S04]  /*9a90*/  SHFL.IDX PT, R2, R0, 0x1, 0x1c1f ;  /* 0x003c1f0000027f89 */ /* 0x0000a800000e0000 */
[----:B------:R0:W3:Y:S04]  /*9aa0*/  SHFL.IDX PT, R5, R9, 0x1, 0x1c1f ;  /* 0x003c1f0009057f89 */ /* 0x0000e800000e0000 */
[----:B------:R0:W4:Y:S02]  /*9ab0*/  SHFL.IDX PT, R14, R8, 0x1, 0x1c1f ;  /* 0x003c1f00080e7f89 */ /* 0x00012400000e0000 */
.L_x_1853:
[----:B------:R-:W-:Y:S01]  /*9ac0*/  VIADD R10, R10, 0x40 ;  /* 0x000000400a0a7836 */ /* 0x000fe20000000000 */
[----:B------:R-:W-:Y:S01]  /*9ad0*/  BSSY B1, `(.L_x_1538) ;  /* 0x0000030000017945 */ /* 0x000fe20003800000 */
[----:B----4-:R-:W-:Y:S01]  /*9ae0*/  IMAD.MOV.U32 R60, RZ, RZ, R14 ;  /* 0x000000ffff3c7224 */ /* 0x010fe200078e000e */
[----:B0-----:R-:W-:Y:S01]  /*9af0*/  CS2R R8, SRZ ;  /* 0x0000000000087805 */ /* 0x001fe2000001ff00 */
        /* <DEDUP_REMOVED lines=19> */
[----:B------:R-:W-:Y:S02]  /*9c30*/  ISETP.GE.AND P2, PT, R4, UR4, PT ;  /* 0x0000000404007c0c */ /* 0x000fe4000bf46270 */
[----:B------:R-:W-:-:S02]  /*9c40*/  CS2R R4, SRZ ;  /* 0x0000000000047805 */ /* 0x000fc4000001ff00 */
[----:B------:R-:W-:Y:S02]  /*9c50*/  CS2R R50, SRZ ;  /* 0x0000000000327805 */ /* 0x000fe4000001ff00 */
[----:B------:R-:W-:Y:S01]  /*9c60*/  CS2R R48, SRZ ;  /* 0x0000000000307805 */ /* 0x000fe2000001ff00 */
[----:B-12---:R-:W-:-:S04]  /*9c70*/  @!P0 IMAD.WIDE R8, R77, 0x2, R2 ;  /* 0x000000024d088825 */ /* 0x006fc800078e0202 */
[----:B------:R-:W-:Y:S01]  /*9c80*/  @!P1 IMAD.SHL.U32 R65, R73, 0x8, RZ ;  /* 0x0000000849419824 */ /* 0x000fe200078e00ff */
[----:B------:R0:W5:Y:S01]  /*9c90*/  @!P0 LD.E.128 R4, desc[UR60][R8.64] ;  /* 0x0000003c08048980 */ /* 0x000162000c101d00 */
        /* <DEDUP_REMOVED lines=9> */
[----:B------:R-:W-:Y:S01]  /*9d30*/  CS2R R10, SRZ ;  /* 0x00000000000a7805 */ /* 0x000fe2000001ff00 */
[--C-:B------:R-:W-:Y:S01]  /*9d40*/  @!P1 IMAD.WIDE R64, R65, 0x2, R60.reuse ;  /* 0x0000000241409825 */ /* 0x100fe200078e023c */
[----:B0-----:R-:W-:Y:S01]  /*9d50*/  CS2R R8, SRZ ;  /* 0x0000000000087805 */ /* 0x001fe2000001ff00 */
[----:B------:R0:W5:Y:S02]  /*9d60*/  @!P1 LD.E.128 R52, desc[UR60][R62.64] ;  /* 0x0000003c3e349980 */ /* 0x000164000c101d00 */
[--C-:B------:R-:W-:Y:S02]  /*9d70*/  @!P2 IMAD.WIDE R66, R67, 0x2, R60.reuse ;  /* 0x000000024342a825 */ /* 0x100fe400078e023c */
[----:B------:R0:W5:Y:S02]  /*9d80*/  @!P1 LD.E.128 R12, desc[UR60][R64.64] ;  /* 0x0000003c400c9980 */ /* 0x000164000c101d00 */
[----:B------:R-:W-:-:S02]  /*9d90*/  @!P0 IMAD.WIDE R60, R77, 0x2, R60 ;  /* 0x000000024d3c8825 */ /* 0x000fc400078e023c */
[----:B------:R0:W5:Y:S04]  /*9da0*/  @!P2 LD.E.128 R56, desc[UR60][R2.64] ;  /* 0x0000003c0238a980 */ /* 0x000168000c101d00 */
[----:B------:R0:W5:Y:S04]  /*9db0*/  @!P0 LD.E.128 R48, desc[UR60][R60.64] ;  /* 0x0000003c3c308980 */ /* 0x000168000c101d00 */
[----:B------:R0:W5:Y:S02]  /*9dc0*/  @!P2 LD.E.128 R8, desc[UR60][R66.64] ;  /* 0x0000003c4208a980 */ /* 0x000164000c101d00 */
.L_x_1539:
[----:B------:R-:W-:Y:S05]  /*9dd0*/  BSYNC B1 ;  /* 0x0000000000017941 */ /* 0x000fea0003800000 */
.L_x_1538:
[----:B------:R-:W-:Y:S01]  /*9de0*/  R2UR UR5, R228 ;  /* 0x00000000e40572ca */ /* 0x000fe200000e0000 */
[----:B0----5:R-:W-:Y:S01]  /*9df0*/  IMAD.MOV.U32 R62, RZ, RZ, R14 ;  /* 0x000000ffff3e7224 */ /* 0x021fe200078e000e */
[----:B------:R-:W-:Y:S01]  /*9e00*/  R2UR UR6, R192 ;  /* 0x00000000c00672ca */ /* 0x000fe200000e0000 */
        /* <DEDUP_REMOVED lines=9> */
[----:B------:R-:W-:Y:S01]  /*9ea0*/  ULEA.HI UR4, UR5, UR5, URZ, 0x1 ;  /* 0x0000000505047291 */ /* 0x000fe2000f8f083f */
[----:B------:R-:W-:Y:S01]  /*9eb0*/  IMAD.MOV.U32 R64, RZ, RZ, R51 ;  /* 0x000000ffff407224 */ /* 0x000fe200078e0033 */
[----:B------:R-:W-:Y:S01]  /*9ec0*/  PRMT R104, R63, 0x7610, R104 ;  /* 0x000076103f687816 */ /* 0x000fe20000000068 */
[----:B------:R-:W-:Y:S01]  /*9ed0*/  IMAD.U32 R60, RZ, RZ, UR6 ;  /* 0x00000006ff3c7e24 */ /* 0x000fe2000f8e00ff */
[----:B------:R-:W-:Y:S01]  /*9ee0*/  ULOP3.LUT UR4, UR4, 0xfffffffe, URZ, 0xc0, !UPT ;  /* 0xfffffffe04047892 */ /* 0x000fe2000f8ec03f */
[----:B------:R-:W-:Y:S01]  /*9ef0*/  IMAD.MOV.U32 R0, RZ, RZ, R6 ;  /* 0x000000ffff007224 */ /* 0x000fe200078e0006 */
[----:B------:R-:W-:Y:S01]  /*9f00*/  PRMT R86, R61, 0x7610, R86 ;  /* 0x000076103d567816 */ /* 0x000fe20000000056 */
[----:B--2---:R-:W-:Y:S01]  /*9f10*/  IMAD.MOV.U32 R2, RZ, RZ, R7 ;  /* 0x000000ffff027224 */ /* 0x004fe200078e0007 */
[----:B------:R-:W-:Y:S01]  /*9f20*/  UIADD3 UR4, UR5, -UR4, URZ ;  /* 0x8000000405047290 */ /* 0x000fe2000fffe03f */
[----:B------:R-:W-:Y:S01]  /*9f30*/  VIADDMNMX R83, R83, -R60, 0x80, PT ;  /* 0x0000008053537446 */ /* 0x000fe2000380093c */
[----:B-1----:R-:W-:Y:S01]  /*9f40*/  IMAD.MOV.U32 R3, RZ, RZ, R4 ;  /* 0x000000ffff037224 */ /* 0x002fe200078e0004 */
        /* <DEDUP_REMOVED lines=30> */
[----:B------:R-:W-:-:S02]  /*a130*/  ISETP.GE.AND P1, PT, R16, R83, PT ;  /* 0x000000531000720c */ /* 0x000fc40003f26270 */
[----:B------:R-:W-:Y:S02]  /*a140*/  PRMT R90, R61, 0x7610, R90 ;  /* 0x000076103d5a7816 */ /* 0x000fe4000000005a */
[----:B------:R-:W-:Y:S01]  /*a150*/  PRMT R80, R64, 0x7610, R80 ;  /* 0x0000761040507816 */ /* 0x000fe20000000050 */
[----:B0-----:R-:W-:Y:S08]  /*a160*/  @!P0 BRA `(.L_x_1540) ;  /* 0x000001dc00348947 */ /* 0x001ff00003800000 */
.L_x_1854:
[----:B------:R-:W-:Y:S01]  /*a170*/  BSSY B1, `(.L_x_1541) ;  /* 0x000015c000017945 */ /* 0x000fe20003800000 */
[----:B------:R-:W-:Y:S02]  /*a180*/  PRMT R81, R62, 0x7610, R81 ;  /* 0x000076103e517816 */ /* 0x000fe40000000051 */
[----:B------:R-:W-:Y:S01]  /*a190*/  PRMT R82, R63, 0x7610, R82 ;  /* 0x000076103f527816 */ /* 0x000fe20000000052 */
[----:B------:R-:W-:Y:S06]  /*a1a0*/  @P1 BRA `(.L_x_1542) ;  /* 0x0000001400601947 */ /* 0x000fec0003800000 */
[----:B------:R-:W1:Y:S01]  /*a1b0*/  LDC R108, c[0x0][0x3f4] ;  /* 0x0000fd00ff6c7b82 */ /* 0x000e620000000800 */
[C---:B0-----:R-:W-:Y:S01]  /*a1c0*/  VIADD R61, R77.reuse, 0x20 ;  /* 0x000000204d3d7836 */ /* 0x041fe20000000000 */
[----:B------:R-:W-:Y:S01]  /*a1d0*/  BSSY B2, `(.L_x_1543) ;  /* 0x0000071000027945 */ /* 0x000fe20003800000 */
[C---:B------:R-:W-:Y:S01]  /*a1e0*/  VIADD R63, R77.reuse, 0x40 ;  /* 0x000000404d3f7836 */ /* 0x040fe20000000000 */
[-C--:B-1----:R-:W-:Y:S02]  /*a1f0*/  ISETP.GE.AND P0, PT, R77, R108.reuse, PT ;  /* 0x0000006c4d00720c */ /* 0x082fe40003f06270 */
[-C--:B------:R-:W-:Y:S02]  /*a200*/  ISETP.GE.AND P1, PT, R61, R108.reuse, PT ;  /* 0x0000006c3d00720c */ /* 0x080fe40003f26270 */
[----:B------:R-:W-:-:S09]  /*a210*/  ISETP.GE.AND P2, PT, R63, R108, PT ;  /* 0x0000006c3f00720c */ /* 0x000fd20003f46270 */
[----:B------:R-:W-:Y:S05]  /*a220*/  @P0 BRA `(.L_x_1544) ;  /* 0x0000000400ac0947 */ /* 0x000fea0003800000 */
[----:B------:R-:W-:Y:S02]  /*a230*/  LEA.HI R60, R108, R201, RZ, 0x1d ;  /* 0x000000c96c3c7211 */ /* 0x000fe400078fe8ff */
[----:B------:R-:W-:Y:S02]  /*a240*/  LOP3.LUT R61, R200, 0x38, R77, 0xf8, !PT ;  /* 0x00000038c83d7812 */ /* 0x000fe400078ef84d */
[----:B------:R-:W-:Y:S02]  /*a250*/  SHF.R.S32.HI R63, RZ, 0x1f, R60 ;  /* 0x0000001fff3f7819 */ /* 0x000fe4000001143c */
[----:B------:R-:W-:Y:S02]  /*a260*/  LOP3.LUT R61, R61, R70, RZ, 0x3c, !PT ;  /* 0x000000463d3d7212 */ /* 0x000fe400078e3cff */
[----:B------:R-:W-:Y:S01]  /*a270*/  LEA.HI R62, R63, R60, RZ, 0x3 ;  /* 0x0000003c3f3e7211 */ /* 0x000fe200078f18ff */
[----:B------:R-:W-:Y:S01]  /*a280*/  IMAD.SHL.U32 R63, R60, 0x8, RZ ;  /* 0x000000083c3f7824 */ /* 0x000fe200078e00ff */
[----:B------:R-:W-:Y:S01]  /*a290*/  SHF.R.U64 R126, R36, 0x10, R37 ;  /* 0x00000010247e7819 */ /* 0x000fe20000001225 */
[----:B------:R-:W-:Y:S01]  /*a2a0*/  IMAD R61, R204, 0x200, R61 ;  /* 0x00000200cc3d7824 */ /* 0x000fe200078e023d */
[----:B------:R-:W-:Y:S01]  /*a2b0*/  SHF.R.U64 R36, R24, 0x10, R25 ;  /* 0x0000001018247819 */ /* 0x000fe20000001219 */
[----:B------:R-:W-:Y:S01]  /*a2c0*/  IMAD.SHL.U32 R62, R62, 0x400, RZ ;  /* 0x000004003e3e7824 */ /* 0x000fe200078e00ff */
[----:B------:R-:W-:-:S02]  /*a2d0*/  LOP3.LUT R63, R200, 0x38, R63, 0xf8, !PT ;  /* 0x00000038c83f7812 */ /* 0x000fc400078ef83f */
[----:B------:R-:W-:Y:S02]  /*a2e0*/  LEA R117, R61, UR37, 0x1 ;  /* 0x000000253d757c11 */ /* 0x000fe4000f8e08ff */
[----:B------:R-:W-:Y:S02]  /*a2f0*/  LOP3.LUT R65, R62, 0x7fffe000, RZ, 0xc0, !PT ;  /* 0x7fffe0003e417812 */ /* 0x000fe400078ec0ff */
[----:B------:R-:W-:Y:S02]  /*a300*/  LOP3.LUT R60, R63, R70, RZ, 0x3c, !PT ;  /* 0x000000463f3c7212 */ /* 0x000fe400078e3cff */
[----:B------:R-:W-:Y:S01]  /*a310*/  SHF.R.U32.HI R131, RZ, 0x10, R37 ;  /* 0x00000010ff837819 */ /* 0x000fe20000011625 */
[----:B------:R-:W-:Y:S01]  /*a320*/  IMAD R65, R204, 0x200, R65 ;  /* 0x00000200cc417824 */ /* 0x000fe200078e0241 */
[----:B------:R-:W-:Y:S02]  /*a330*/  SHF.R.U64 R37, R38, 0x10, R39 ;  /* 0x0000001026257819 */ /* 0x000fe40000001227 */
[----:B------:R-:W-:Y:S01]  /*a340*/  SHF.R.U32.HI R127, RZ, 0x10, R25 ;  /* 0x00000010ff7f7819 */ /* 0x000fe20000011619 */
[----:B------:R-:W-:Y:S01]  /*a350*/  IMAD.IADD R65, R65, 0x1, R60 ;  /* 0x0000000141417824 */ /* 0x000fe200078e023c */
[----:B------:R-:W-:Y:S01]  /*a360*/  PRMT R123, R123, 0x5410, R36 ;  /* 0x000054107b7b7816 */ /* 0x000fe20000000024 */
[----:B------:R-:W0:Y:S01]  /*a370*/  LDS.128 R60, [R117+0x12400] ;  /* 0x01240000753c7984 */ /* 0x000e220000000c00 */
[----:B------:R-:W-:-:S02]  /*a380*/  SHF.R.U64 R26, R26, 0x10, R27 ;  /* 0x000000101a1a7819 */ /* 0x000fc4000000121b */
[----:B------:R-:W-:Y:S02]  /*a390*/  LEA R118, R65, UR37, 0x1 ;  /* 0x0000002541767c11 */ /* 0x000fe4000f8e08ff */
[----:B------:R-:W-:Y:S02]  /*a3a0*/  SHF.R.U32.HI R129, RZ, 0x10, R27 ;  /* 0x00000010ff817819 */ /* 0x000fe4000001161b */
[----:B------:R-:W-:Y:S01]  /*a3b0*/  PRMT R125, R119, 0x5410, R126 ;  /* 0x00005410777d7816 */ /* 0x000fe2000000007e */
[----:B------:R-:W1:Y:S01]  /*a3c0*/  LDS.128 R64, [R118+0x12400] ;  /* 0x0124000076407984 */ /* 0x000e620000000c00 */
[----:B------:R-:W-:Y:S02]  /*a3d0*/  PRMT R25, R78, 0x5432, R37 ;  /* 0x000054324e197816 */ /* 0x000fe40000000025 */
[----:B------:R-:W-:Y:S01]  /*a3e0*/  PRMT R127, R124, 0x5410, R127 ;  /* 0x000054107c7f7816 */ /* 0x000fe2000000007f */
[----:B------:R-:W-:Y:S01]  /*a3f0*/  IMAD.U32 R124, R123, 0x10000, RZ ;  /* 0x000100007b7c7824 */ /* 0x000fe200078e00ff */
[----:B------:R-:W-:Y:S01]  /*a400*/  PRMT R129, R122, 0x5410, R129 ;  /* 0x000054107a817816 */ /* 0x000fe20000000081 */
[----:B------:R-:W-:Y:S01]  /*a410*/  IMAD.U32 R122, R125, 0x10000, RZ ;  /* 0x000100007d7a7824 */ /* 0x000fe200078e00ff */
[----:B------:R-:W-:Y:S01]  /*a420*/  SHF.R.U32.HI R38, RZ, 0x10, R39 ;  /* 0x00000010ff267819 */ /* 0x000fe20000011627 */
[----:B------:R-:W-:Y:S01]  /*a430*/  IMAD.U32 R128, R127, 0x10000, RZ ;  /* 0x000100007f807824 */ /* 0x000fe200078e00ff */
[----:B------:R-:W-:-:S02]  /*a440*/  PRMT R126, R120, 0x5410, R131 ;  /* 0x00005410787e7816 */ /* 0x000fc40000000083 */
[----:B------:R-:W-:Y:S02]  /*a450*/  PRMT R24, R79, 0x5432, R38 ;  /* 0x000054324f187816 */ /* 0x000fe40000000026 */
[----:B------:R-:W-:Y:S02]  /*a460*/  PRMT R121, R121, 0x5410, R26 ;  /* 0x0000541079797816 */ /* 0x000fe4000000001a */
[----:B------:R-:W-:Y:S02]  /*a470*/  LOP3.LUT R123, R123, 0xffff0000, RZ, 0xc0, !PT ;  /* 0xffff00007b7b7812 */ /* 0x000fe400078ec0ff */
        /* <DEDUP_REMOVED lines=19> */
[----:B------:R-:W-:Y:S02]  /*a5b0*/  IMAD.U32 R122, R126, 0x10000, RZ ;  /* 0x000100007e7a7824 */ /* 0x000fe400078e00ff */
[----:B------:R-:W-:Y:S01]  /*a5c0*/  FFMA.FTZ R132, R27, R124, R132 ;  /* 0x0000007c1b847223 */ /* 0x000fe20000010084 */
[----:B------:R-:W-:Y:S01]  /*a5d0*/  IMAD.U32 R61, R129, 0x10000, RZ ;  /* 0x00010000813d7824 */ /* 0x000fe200078e00ff */
[----:B------:R-:W-:Y:S01]  /*a5e0*/  LOP3.LUT R67, R67, 0xffff0000, RZ, 0xc0, !PT ;  /* 0xffff000043437812 */ /* 0x000fe200078ec0ff */
[----:B------:R-:W-:Y:S02]  /*a5f0*/  IMAD.U32 R27, R24, 0x10000, RZ ;  /* 0x00010000181b7824 */ /* 0x000fe400078e00ff */
[-C--:B------:R-:W-:Y:S01]  /*a600*/  FMUL.FTZ R124, R119, R122.reuse ;  /* 0x0000007a777c7220 */ /* 0x080fe20000410000 */
[C---:B------:R-:W-:Y:S01]  /*a610*/  FFMA.FTZ R134, R37.reuse, R122, -R134 ;  /* 0x0000007a25867223 */ /* 0x040fe20000010886 */
[C---:B------:R-:W-:Y:S01]  /*a620*/  FMUL.FTZ R122, R120.reuse, R61 ;  /* 0x0000003d787a7220 */ /* 0x040fe20000410000 */
[----:B------:R-:W-:Y:S01]  /*a630*/  FMUL.FTZ R120, R120, R27 ;  /* 0x0000001b78787220 */ /* 0x000fe20000410000 */
[----:B------:R-:W-:Y:S01]  /*a640*/  FFMA.FTZ R124, R37, R128, R124 ;  /* 0x00000080257c7223 */ /* 0x000fe2000001007c */
[----:B------:R-:W-:Y:S01]  /*a650*/  FMUL.FTZ R37, R63, R123 ;  /* 0x0000007b3f257220 */ /* 0x000fe20000410000 */
[C---:B------:R-:W-:Y:S01]  /*a660*/  FFMA.FTZ R122, R39.reuse, R27, -R122 ;  /* 0x0000001b277a7223 */ /* 0x040fe2000001087a */
[----:B------:R-:W-:Y:S01]  /*a670*/  FFMA.FTZ R120, R39, R61, R120 ;  /* 0x0000003d27787223 */ /* 0x000fe20000010078 */
[----:B------:R-:W-:Y:S01]  /*a680*/  IMAD.U32 R65, R66, 0x10000, RZ ;  /* 0x0001000042417824 */ /* 0x000fe200078e00ff */
[----:B------:R-:W-:Y:S01]  /*a690*/  LOP3.LUT R27, R126, 0xffff0000, RZ, 0xc0, !PT ;  /* 0xffff00007e1b7812 */ /* 0x000fe200078ec0ff */
[----:B------:R-:W-:-:S02]  /*a6a0*/  IMAD.U32 R39, R121, 0x10000, RZ ;  /* 0x0001000079277824 */ /* 0x000fc400078e00ff */
[-C--:B------:R-:W-:Y:S01]  /*a6b0*/  FMUL.FTZ R63, R63, R125.reuse ;  /* 0x0000007d3f3f7220 */ /* 0x080fe20000410000 */
[----:B------:R-:W-:Y:S01]  /*a6c0*/  LOP3.LUT R66, R66, 0xffff0000, RZ, 0xc0, !PT ;  /* 0xffff000042427812 */ /* 0x000fe200078ec0ff */
[----:B------:R-:W-:Y:S01]  /*a6d0*/  FFMA.FTZ R125, R36, R125, -R37 ;  /* 0x0000007d247d7223 */ /* 0x000fe20000010825 */
[C---:B------:R-:W-:Y:S01]  /*a6e0*/  FMUL.FTZ R61, R64.reuse, R127 ;  /* 0x0000007f403d7220 */ /* 0x040fe20000410000 */
[----:B------:R-:W-:Y:S01]  /*a6f0*/  LOP3.LUT R121, R121, 0xffff0000, RZ, 0xc0, !PT ;  /* 0xffff000079797812 */ /* 0x000fe200078ec0ff */
[----:B------:R-:W-:Y:S02]  /*a700*/  IMAD.U32 R37, R25, 0x10000, RZ ;  /* 0x0001000019257824 */ /* 0x000fe400078e00ff */
[----:B------:R-:W-:Y:S01]  /*a710*/  FMUL.FTZ R119, R65, R39 ;  /* 0x0000002741777220 */ /* 0x000fe20000410000 */
[----:B------:R-:W-:Y:S01]  /*a720*/  LOP3.LUT R129, R129, 0xffff0000, RZ, 0xc0, !PT ;  /* 0xffff000081817812 */ /* 0x000fe200078ec0ff */
[-C--:B------:R-:W-:Y:S01]  /*a730*/  FMUL.FTZ R64, R64, R27.reuse ;  /* 0x0000001b40407220 */ /* 0x080fe20000410000 */
[----:B------:R-:W-:Y:S01]  /*a740*/  LOP3.LUT R25, R25, 0xffff0000, RZ, 0xc0, !PT ;  /* 0xffff000019197812 */ /* 0x000fe200078ec0ff */
[----:B------:R-:W-:Y:S01]  /*a750*/  FFMA.FTZ R61, R60, R27, -R61 ;  /* 0x0000001b3c3d7223 */ /* 0x000fe2000001083d */
[----:B------:R-:W-:Y:S01]  /*a760*/  LOP3.LUT R24, R24, 0xffff0000, RZ, 0xc0, !PT ;  /* 0xffff000018187812 */ /* 0x000fe200078ec0ff */
[-C--:B------:R-:W-:Y:S01]  /*a770*/  FMUL.FTZ R65, R65, R37.reuse ;  /* 0x0000002541417220 */ /* 0x080fe20000410000 */
[----:B------:R-:W-:Y:S01]  /*a780*/  FFMA.FTZ R119, R38, R37, -R119 ;  /* 0x0000002526777223 */ /* 0x000fe20000010877 */
[----:B------:R-:W-:Y:S01]  /*a790*/  FMUL.FTZ R27, R66, R121 ;  /* 0x00000079421b7220 */ /* 0x000fe20000410000 */
[----:B------:R-:W-:Y:S01]  /*a7a0*/  FFMA.FTZ R63, R36, R123, R63 ;  /* 0x0000007b243f7223 */ /* 0x000fe2000001003f */
[C---:B------:R-:W-:Y:S01]  /*a7b0*/  FMUL.FTZ R37, R67.reuse, R129 ;  /* 0x0000008143257220 */ /* 0x040fe20000410000 */
[----:B------:R-:W-:Y:S01]  /*a7c0*/  FMUL.FTZ R66, R66, R25 ;  /* 0x0000001942427220 */ /* 0x000fe20000410000 */
[-C--:B------:R-:W-:Y:S01]  /*a7d0*/  FMUL.FTZ R36, R67, R24.reuse ;  /* 0x0000001843247220 */ /* 0x080fe20000410000 */
[----:B------:R-:W-:Y:S01]  /*a7e0*/  FFMA.FTZ R127, R60, R127, R64 ;  /* 0x0000007f3c7f7223 */ /* 0x000fe20000010040 */
[----:B------:R-:W-:Y:S01]  /*a7f0*/  FFMA.FTZ R60, R26, R25, -R27 ;  /* 0x000000191a3c7223 */ /* 0x000fe2000001081b */
[----:B------:R-:W-:Y:S01]  /*a800*/  FFMA.FTZ R38, R38, R39, R65 ;  /* 0x0000002726267223 */ /* 0x000fe20000010041 */
        /* <DEDUP_REMOVED lines=9> */
[----:B------:R0:W-:Y:S01]  /*a8a0*/  STS.128 [R117+0x12400], R24 ;  /* 0x0124001875007388 */ /* 0x0001e20000000c00 */
[----:B------:R-:W-:-:S02]  /*a8b0*/  F2FP.BF16.F32.PACK_AB R38, R121, R38 ;  /* 0x000000267926723e */ /* 0x000fc400000010ff */
[----:B------:R-:W-:-:S05]  /*a8c0*/  F2FP.BF16.F32.PACK_AB R39, R39, R120 ;  /* 0x000000782727723e */ /* 0x000fca00000010ff */
[----:B------:R0:W-:Y:S02]  /*a8d0*/  STS.128 [R118+0x12400], R36 ;  /* 0x0124002476007388 */ /* 0x0001e40000000c00 */
.L_x_1544:
[----:B------:R-:W-:Y:S05]  /*a8e0*/  BSYNC B2 ;  /* 0x0000000000027941 */ /* 0x000fea0003800000 */
.L_x_1543:
[----:B------:R-:W-:Y:S04]  /*a8f0*/  BSSY B2, `(.L_x_1545) ;  /* 0x0000072000027945 */ /* 0x000fe80003800000 */
[----:B------:R-:W-:Y:S05]  /*a900*/  @P1 BRA `(.L_x_1546) ;  /* 0x0000000400c01947 */ /* 0x000fea0003800000 */
[----:B0-----:R-:W-:Y:S02]  /*a910*/  LEA.HI R24, R108, R73, RZ, 0x1d ;  /* 0x000000496c187211 */ /* 0x001fe400078fe8ff */
[----:B------:R-:W-:Y:S02]  /*a920*/  LEA.HI R26, R74, R71, RZ, 0x6 ;  /* 0x000000474a1a7211 */ /* 0x000fe400078f30ff */
[----:B------:R-:W-:Y:S02]  /*a930*/  SHF.R.S32.HI R25, RZ, 0x1f, R24 ;  /* 0x0000001fff197819 */ /* 0x000fe40000011418 */
[----:B------:R-:W-:Y:S01]  /*a940*/  LOP3.LUT R27, R200, 0x38, R75, 0xf8, !PT ;  /* 0x00000038c81b7812 */ /* 0x000fe200078ef84b */
[----:B------:R-:W-:Y:S01]  /*a950*/  IMAD.SHL.U32 R36, R26, 0x80, RZ ;  /* 0x000000801a247824 */ /* 0x000fe200078e00ff */
[----:B------:R-:W-:Y:S01]  /*a960*/  LEA.HI R26, R25, R24, RZ, 0x3 ;  /* 0x00000018191a7211 */ /* 0x000fe200078f18ff */
[----:B------:R-:W-:Y:S01]  /*a970*/  IMAD.SHL.U32 R25, R24, 0x8, RZ ;  /* 0x0000000818197824 */ /* 0x000fe200078e00ff */
[----:B------:R-:W-:-:S02]  /*a980*/  LOP3.LUT R24, R27, R70, RZ, 0x3c, !PT ;  /* 0x000000461b187212 */ /* 0x000fc400078e3cff */
[----:B------:R-:W-:Y:S01]  /*a990*/  LOP3.LUT R37, R36, 0xffffe000, RZ, 0xc0, !PT ;  /* 0xffffe00024257812 */ /* 0x000fe200078ec0ff */
[----:B------:R-:W-:Y:S01]  /*a9a0*/  IMAD.SHL.U32 R26, R26, 0x400, RZ ;  /* 0x000004001a1a7824 */ /* 0x000fe200078e00ff */
[----:B------:R-:W-:Y:S02]  /*a9b0*/  LOP3.LUT R25, R200, 0x38, R25, 0xf8, !PT ;  /* 0x00000038c8197812 */ /* 0x000fe400078ef819 */
[----:B------:R-:W-:Y:S01]  /*a9c0*/  R2UR UR4, R206 ;  /* 0x00000000ce0472ca */ /* 0x000fe200000e0000 */
[----:B------:R-:W-:Y:S01]  /*a9d0*/  IMAD R37, R204, 0x200, R37 ;  /* 0x00000200cc257824 */ /* 0x000fe200078e0225 */
[----:B------:R-:W-:Y:S02]  /*a9e0*/  LOP3.LUT R27, R26, 0x7fffe000, RZ, 0xc0, !PT ;  /* 0x7fffe0001a1b7812 */ /* 0x000fe400078ec0ff */
[----:B------:R-:W-:Y:S01]  /*a9f0*/  SHF.R.U64 R62, R40, 0x10, R41 ;  /* 0x00000010283e7819 */ /* 0x000fe20000001229 */
[----:B------:R-:W-:Y:S01]  /*aa00*/  IMAD.IADD R37, R37, 0x1, R24 ;  /* 0x0000000125257824 */ /* 0x000fe200078e0218 */
[----:B------:R-:W-:Y:S01]  /*aa10*/  LOP3.LUT R24, R25, R70, RZ, 0x3c, !PT ;  /* 0x0000004619187212 */ /* 0x000fe200078e3cff */
[----:B------:R-:W-:Y:S01]  /*aa20*/  IMAD R27, R204, 0x200, R27 ;  /* 0x00000200cc1b7824 */ /* 0x000fe200078e021b */
[----:B------:R-:W-:-:S02]  /*aa30*/  SHF.R.U64 R40, R28, 0x10, R29 ;  /* 0x000000101c287819 */ /* 0x000fc4000000121d */
[----:B------:R-:W-:Y:S01]  /*aa40*/  SHF.R.U32.HI R29, RZ, 0x10, R29 ;  /* 0x00000010ff1d7819 */ /* 0x000fe2000001161d */
[----:B------:R-:W-:Y:S01]  /*aa50*/  IMAD.IADD R61, R27, 0x1, R24 ;  /* 0x000000011b3d7824 */ /* 0x000fe200078e0218 */
[----:B------:R-:W-:Y:S02]  /*aa60*/  PRMT R111, R111, 0x5410, R62 ;  /* 0x000054106f6f7816 */ /* 0x000fe4000000003e */
[----:B------:R-:W-:Y:S02]  /*aa70*/  LEA R60, R37, UR4, 0x1 ;  /* 0x00000004253c7c11 */ /* 0x000fe4000f8e08ff */
[----:B------:R-:W-:Y:S01]  /*aa80*/  LEA R61, R61, UR37, 0x1 ;  /* 0x000000253d3d7c11 */ /* 0x000fe2000f8e08ff */
[----:B------:R-:W-:Y:S01]  /*aa90*/  IMAD.U32 R63, R111, 0x10000, RZ ;  /* 0x000100006f3f7824 */ /* 0x000fe200078e00ff */
[----:B------:R-:W-:Y:S01]  /*aaa0*/  PRMT R115, R115, 0x5410, R40 ;  /* 0x0000541073737816 */ /* 0x000fe20000000028 */
[----:B------:R-:W0:Y:S01]  /*aab0*/  LDS.128 R24, [R60] ;  /* 0x000000003c187984 */ /* 0x000e220000000c00 */
[----:B------:R-:W-:-:S02]  /*aac0*/  SHF.R.U32.HI R41, RZ, 0x10, R41 ;  /* 0x00000010ff297819 */ /* 0x000fc40000011629 */
[----:B------:R-:W-:Y:S01]  /*aad0*/  SHF.R.U64 R28, R30, 0x10, R31 ;  /* 0x000000101e1c7819 */ /* 0x000fe2000000121f */
[----:B------:R-:W1:Y:S01]  /*aae0*/  LDS.128 R36, [R61+0x12400] ;  /* 0x012400003d247984 */ /* 0x000e620000000c00 */
[----:B------:R-:W-:Y:S01]  /*aaf0*/  PRMT R116, R116, 0x5410, R29 ;  /* 0x0000541074747816 */ /* 0x000fe2000000001d */
[----:B------:R-:W-:Y:S01]  /*ab00*/  IMAD.U32 R65, R115, 0x10000, RZ ;  /* 0x0001000073417824 */ /* 0x000fe200078e00ff */
[----:B------:R-:W-:Y:S02]  /*ab10*/  SHF.R.U64 R42, R42, 0x10, R43 ;  /* 0x000000102a2a7819 */ /* 0x000fe4000000122b */
[----:B------:R-:W-:Y:S01]  /*ab20*/  SHF.R.U32.HI R31, RZ, 0x10, R31 ;  /* 0x00000010ff1f7819 */ /* 0x000fe2000001161f */
[----:B------:R-:W-:Y:S01]  /*ab30*/  IMAD.U32 R62, R116, 0x10000, RZ ;  /* 0x00010000743e7824 */ /* 0x000fe200078e00ff */
[----:B------:R-:W-:Y:S02]  /*ab40*/  SHF.R.U32.HI R43, RZ, 0x10, R43 ;  /* 0x00000010ff2b7819 */ /* 0x000fe4000001162b */
[----:B------:R-:W-:-:S02]  /*ab50*/  PRMT R112, R112, 0x5410, R41 ;  /* 0x0000541070707816 */ /* 0x000fc40000000029 */
[----:B------:R-:W-:Y:S02]  /*ab60*/  PRMT R113, R113, 0x5410, R28 ;  /* 0x0000541071717816 */ /* 0x000fe4000000001c */
[----:B------:R-:W-:Y:S02]  /*ab70*/  PRMT R114, R114, 0x5410, R31 ;  /* 0x0000541072727816 */ /* 0x000fe4000000001f */
[----:B------:R-:W-:Y:S02]  /*ab80*/  PRMT R110, R110, 0x5410, R43 ;  /* 0x000054106e6e7816 */ /* 0x000fe4000000002b */
[----:B------:R-:W-:Y:S01]  /*ab90*/  LOP3.LUT R115, R115, 0xffff0000, RZ, 0xc0, !PT ;  /* 0xffff000073737812 */ /* 0x000fe200078ec0ff */
[----:B------:R-:W-:Y:S01]  /*aba0*/  IMAD.U32 R64, R114, 0x10000, RZ ;  /* 0x0001000072407824 */ /* 0x000fe200078e00ff */
[----:B------:R-:W-:Y:S02]  /*abb0*/  LOP3.LUT R111, R111, 0xffff0000, RZ, 0xc0, !PT ;  /* 0xffff00006f6f7812 */ /* 0x000fe400078ec0ff */
[----:B------:R-:W-:-:S02]  /*abc0*/  LOP3.LUT R116, R116, 0xffff0000, RZ, 0xc0, !PT ;  /* 0xffff000074747812 */ /* 0x000fc400078ec0ff */
[----:B------:R-:W-:Y:S02]  /*abd0*/  PRMT R109, R109, 0x5410, R42 ;  /* 0x000054106d6d7816 */ /* 0x000fe4000000002a */
[----:B------:R-:W-:Y:S01]  /*abe0*/  LOP3.LUT R114, R114, 0xffff0000, RZ, 0xc0, !PT ;  /* 0xffff000072727812 */ /* 0x000fe200078ec0ff */
[C---:B0-----:R-:W-:Y:S01]  /*abf0*/  IMAD.U32 R28, R24.reuse, 0x10000, RZ ;  /* 0x00010000181c7824 */ /* 0x041fe200078e00ff */
        /* <DEDUP_REMOVED lines=9> */
[----:B------:R-:W-:-:S02]  /*ac90*/  IMAD.U32 R40, R112, 0x10000, RZ ;  /* 0x0001000070287824 */ /* 0x000fc400078e00ff */
[----:B------:R-:W-:Y:S01]  /*aca0*/  FMUL.FTZ R66, R41, R62 ;  /* 0x0000003e29427220 */ /* 0x000fe20000410000 */
[----:B------:R-:W-:Y:S02]  /*acb0*/  IMAD.U32 R43, R39, 0x10000, RZ ;  /* 0x00010000272b7824 */ /* 0x000fe400078e00ff */
[C---:B------:R-:W-:Y:S01]  /*acc0*/  FFMA.FTZ R67, R28.reuse, R63, -R67 ;  /* 0x0000003f1c437223 */ /* 0x040fe20000010843 */
[----:B------:R-:W-:Y:S01]  /*acd0*/  FFMA.FTZ R117, R28, R65, R117 ;  /* 0x000000411c757223 */ /* 0x000fe20000010075 */
[----:B------:R-:W-:Y:S02]  /*ace0*/  IMAD.U32 R28, R110, 0x10000, RZ ;  /* 0x000100006e1c7824 */ /* 0x000fe400078e00ff */
[-C--:B------:R-:W-:Y:S01]  /*acf0*/  FMUL.FTZ R118, R41, R40.reuse ;  /* 0x0000002829767220 */ /* 0x080fe20000410000 */
[----:B------:R-:W-:Y:S01]  /*ad00*/  FFMA.FTZ R66, R29, R40, -R66 ;  /* 0x000000281d427223 */ /* 0x000fe20000010842 */
[----:B------:R-:W-:Y:S01]  /*ad10*/  FMUL.FTZ R40, R43, R64 ;  /* 0x000000402b287220 */ /* 0x000fe20000410000 */
[----:B------:R-:W-:-:S02]  /*ad20*/  IMAD.U32 R31, R27, 0x10000, RZ ;  /* 0x000100001b1f7824 */ /* 0x000fc400078e00ff */
[----:B------:R-:W-:Y:S01]  /*ad30*/  FMUL.FTZ R43, R43, R28 ;  /* 0x0000001c2b2b7220 */ /* 0x000fe20000410000 */
[----:B------:R-:W-:Y:S01]  /*ad40*/  FFMA.FTZ R118, R29, R62, R118 ;  /* 0x0000003e1d767223 */ /* 0x000fe20000010076 */
[----:B------:R-:W-:Y:S01]  /*ad50*/  LOP3.LUT R112, R112, 0xffff0000, RZ, 0xc0, !PT ;  /* 0xffff000070707812 */ /* 0x000fe200078ec0ff */
[C---:B------:R-:W-:Y:S01]  /*ad60*/  FMUL.FTZ R29, R36.reuse, R115 ;  /* 0x00000073241d7220 */ /* 0x040fe20000410000 */
[C---:B------:R-:W-:Y:S01]  /*ad70*/  FFMA.FTZ R62, R31.reuse, R28, -R40 ;  /* 0x0000001c1f3e7223 */ /* 0x040fe20000010828 */
[----:B------:R-:W-:Y:S01]  /*ad80*/  FFMA.FTZ R64, R31, R64, R43 ;  /* 0x000000401f407223 */ /* 0x000fe2000001002b */
[-C--:B------:R-:W-:Y:S01]  /*ad90*/  FMUL.FTZ R41, R36, R111.reuse ;  /* 0x0000006f24297220 */ /* 0x080fe20000410000 */
[----:B------:R-:W-:Y:S02]  /*ada0*/  IMAD.U32 R42, R38, 0x10000, RZ ;  /* 0x00010000262a7824 */ /* 0x000fe400078e00ff */
[----:B------:R-:W-:Y:S01]  /*adb0*/  FFMA.FTZ R28, R24, R111, -R29 ;  /* 0x0000006f181c7223 */ /* 0x000fe2000001081d */
[----:B------:R-:W-:-:S02]  /*adc0*/  IMAD.U32 R31, R113, 0x10000, RZ ;  /* 0x00010000711f7824 */ /* 0x000fc400078e00ff */
[C---:B------:R-:W-:Y:S01]  /*add0*/  FMUL.FTZ R40, R37.reuse, R116 ;  /* 0x0000007425287220 */ /* 0x040fe20000410000 */
[-C--:B------:R-:W-:Y:S01]  /*ade0*/  FMUL.FTZ R43, R37, R112.reuse ;  /* 0x00000070252b7220 */ /* 0x080fe20000410000 */
[----:B------:R-:W-:Y:S02]  /*adf0*/  IMAD.U32 R29, R109, 0x10000, RZ ;  /* 0x000100006d1d7824 */ /* 0x000fe400078e00ff */
[----:B------:R-:W-:Y:S01]  /*ae00*/  FFMA.FTZ R36, R24, R115, R41 ;  /* 0x0000007318247223 */ /* 0x000fe20000010029 */
[----:B------:R-:W-:Y:S02]  /*ae10*/  IMAD.U32 R30, R26, 0x10000, RZ ;  /* 0x000100001a1e7824 */ /* 0x000fe400078e00ff */
[----:B------:R-:W-:Y:S01]  /*ae20*/  FMUL.FTZ R41, R42, R31 ;  /* 0x0000001f2a297220 */ /* 0x000fe20000410000 */
[C---:B------:R-:W-:Y:S01]  /*ae30*/  FFMA.FTZ R37, R25.reuse, R112, -R40 ;  /* 0x0000007019257223 */ /* 0x040fe20000010828 */
[----:B------:R-:W-:Y:S01]  /*ae40*/  FFMA.FTZ R43, R25, R116, R43 ;  /* 0x00000074192b7223 */ /* 0x000fe2000001002b */
        /* <DEDUP_REMOVED lines=8> */
[----:B------:R-:W-:Y:S01]  /*aed0*/  LOP3.LUT R110, R110, 0xffff0000, RZ, 0xc0, !PT ;  /* 0xffff00006e6e7812 */ /* 0x000fe200078ec0ff */
[----:B------:R-:W-:Y:S01]  /*aee0*/  FMUL.FTZ R25, R38, R113 ;  /* 0x0000007126197220 */ /* 0x000fe20000410000 */
[----:B------:R-:W-:Y:S01]  /*aef0*/  LOP3.LUT R26, R26, 0xffff0000, RZ, 0xc0, !PT ;  /* 0xffff00001a1a7812 */ /* 0x000fe200078ec0ff */
[-C--:B------:R-:W-:Y:S01]  /*af00*/  FMUL.FTZ R24, R38, R109.reuse ;  /* 0x0000006d26187220 */ /* 0x080fe20000410000 */
[----:B------:R-:W-:Y:S01]  /*af10*/  LOP3.LUT R27, R27, 0xffff0000, RZ, 0xc0, !PT ;  /* 0xffff00001b1b7812 */ /* 0x000fe200078ec0ff */
[----:B------:R-:W-:Y:S01]  /*af20*/  FMUL.FTZ R39, R39, R110 ;  /* 0x0000006e27277220 */ /* 0x000fe20000410000 */
[----:B------:R-:W-:Y:S01]  /*af30*/  F2FP.BF16.F32.PACK_AB R29, R43, R118 ;  /* 0x000000762b1d723e */ /* 0x000fe200000010ff */
[C---:B------:R-:W-:Y:S01]  /*af40*/  FFMA.FTZ R38, R26.reuse, R109, -R25 ;  /* 0x0000006d1a267223 */ /* 0x040fe20000010819 */
[----:B------:R-:W-:Y:S01]  /*af50*/  FFMA.FTZ R113, R26, R113, R24 ;  /* 0x000000711a717223 */ /* 0x000fe20000010018 */
[C---:B------:R-:W-:Y:S01]  /*af60*/  FFMA.FTZ R31, R27.reuse, R110, -R40 ;  /* 0x0000006e1b1f7223 */ /* 0x040fe20000010828 */
        /* <DEDUP_REMOVED lines=8> */
[----:B------:R-:W-:-:S05]  /*aff0*/  F2FP.BF16.F32.PACK_AB R31, R39, R64 ;  /* 0x00000040271f723e */ /* 0x000fca00000010ff */
[----:B------:R1:W-:Y:S02]  /*b000*/  STS.128 [R61+0x12400], R28 ;  /* 0x0124001c3d007388 */ /* 0x0003e40000000c00 */
.L_x_1546:
[----:B------:R-:W-:Y:S05]  /*b010*/  BSYNC B2 ;  /* 0x0000000000027941 */ /* 0x000fea0003800000 */
.L_x_1545:
[----:B------:R-:W-:Y:S05]  /*b020*/  @P2 BRA `(.L_x_1542) ;  /* 0x0000000400c02947 */ /* 0x000fea0003800000 */
[----:B------:R-:W-:Y:S02]  /*b030*/  LEA.HI R108, R108, R68, RZ, 0x1d ;  /* 0x000000446c6c7211 */ /* 0x000fe400078fe8ff */
[----:B01----:R-:W-:Y:S02]  /*b040*/  LEA.HI R24, R21, R20, RZ, 0x6 ;  /* 0x0000001415187211 */ /* 0x003fe400078f30ff */
[----:B------:R-:W-:Y:S02]  /*b050*/  SHF.R.S32.HI R25, RZ, 0x1f, R108 ;  /* 0x0000001fff197819 */ /* 0x000fe4000001146c */
[----:B------:R-:W-:Y:S01]  /*b060*/  LOP3.LUT R27, R200, 0x38, R69, 0xf8, !PT ;  /* 0x00000038c81b7812 */ /* 0x000fe200078ef845 */
[----:B------:R-:W-:Y:S01]  /*b070*/  IMAD.SHL.U32 R26, R24, 0x80, RZ ;  /* 0x00000080181a7824 */ /* 0x000fe200078e00ff */
[----:B------:R-:W-:Y:S01]  /*b080*/  LEA.HI R24, R25, R108, RZ, 0x3 ;  /* 0x0000006c19187211 */ /* 0x000fe200078f18ff */
[----:B------:R-:W-:Y:S01]  /*b090*/  IMAD.SHL.U32 R25, R108, 0x8, RZ ;  /* 0x000000086c197824 */ /* 0x000fe200078e00ff */
[----:B------:R-:W-:-:S02]  /*b0a0*/  R2UR UR4, R206 ;  /* 0x00000000ce0472ca */ /* 0x000fc400000e0000 */
[----:B------:R-:W-:Y:S01]  /*b0b0*/  LOP3.LUT R29, R26, 0xffffe000, RZ, 0xc0, !PT ;  /* 0xffffe0001a1d7812 */ /* 0x000fe200078ec0ff */
[----:B------:R-:W-:Y:S01]  /*b0c0*/  IMAD.SHL.U32 R24, R24, 0x400, RZ ;  /* 0x0000040018187824 */ /* 0x000fe200078e00ff */
[-C--:B------:R-:W-:Y:S02]  /*b0d0*/  LOP3.LUT R26, R27, R70.reuse, RZ, 0x3c, !PT ;  /* 0x000000461b1a7212 */ /* 0x080fe400078e3cff */
[----:B------:R-:W-:Y:S01]  /*b0e0*/  LOP3.LUT R25, R200, 0x38, R25, 0xf8, !PT ;  /* 0x00000038c8197812 */ /* 0x000fe200078ef819 */
[----:B------:R-:W-:Y:S01]  /*b0f0*/  IMAD R29, R204, 0x200, R29 ;  /* 0x00000200cc1d7824 */ /* 0x000fe200078e021d */
[----:B------:R-:W-:Y:S02]  /*b100*/  LOP3.LUT R27, R24, 0x7fffe000, RZ, 0xc0, !PT ;  /* 0x7fffe000181b7812 */ /* 0x000fe400078ec0ff */
[----:B------:R-:W-:Y:S01]  /*b110*/  LOP3.LUT R70, R25, R70, RZ, 0x3c, !PT ;  /* 0x0000004619467212 */ /* 0x000fe200078e3cff */
[----:B------:R-:W-:Y:S01]  /*b120*/  IMAD.IADD R26, R29, 0x1, R26 ;  /* 0x000000011d1a7824 */ /* 0x000fe200078e021a */
[----:B------:R-:W-:Y:S01]  /*b130*/  SHF.R.U64 R39, R32, 0x10, R33 ;  /* 0x0000001020277819 */ /* 0x000fe20000001221 */
[----:B------:R-:W-:Y:S01]  /*b140*/  IMAD R27, R204, 0x200, R27 ;  /* 0x00000200cc1b7824 */ /* 0x000fe200078e021b */
[----:B------:R-:W-:-:S02]  /*b150*/  SHF.R.U64 R43, R44, 0x10, R45 ;  /* 0x000000102c2b7819 */ /* 0x000fc4000000122d */
[----:B------:R-:W-:Y:S01]  /*b160*/  LEA R36, R26, UR4, 0x1 ;  /* 0x000000041a247c11 */ /* 0x000fe2000f8e08ff */
[----:B------:R-:W-:Y:S01]  /*b170*/  IMAD.IADD R37, R27, 0x1, R70 ;  /* 0x000000011b257824 */ /* 0x000fe200078e0246 */
[----:B------:R-:W-:Y:S02]  /*b180*/  PRMT R98, R98, 0x5410, R39 ;  /* 0x0000541062627816 */ /* 0x000fe40000000027 */
[----:B------:R-:W-:Y:S01]  /*b190*/  SHF.R.U32.HI R44, RZ, 0x10, R45 ;  /* 0x00000010ff2c7819 */ /* 0x000fe2000001162d */
[----:B------:R-:W0:Y:S01]  /*b1a0*/  LDS.128 R24, [R36] ;  /* 0x0000000024187984 */ /* 0x000e220000000c00 */
[----:B------:R-:W-:Y:S01]  /*b1b0*/  LEA R37, R37, UR37, 0x1 ;  /* 0x0000002525257c11 */ /* 0x000fe2000f8e08ff */
[----:B------:R-:W-:Y:S01]  /*b1c0*/  IMAD.U32 R45, R98, 0x10000, RZ ;  /* 0x00010000622d7824 */ /* 0x000fe200078e00ff */
[----:B------:R-:W-:Y:S02]  /*b1d0*/  SHF.R.U32.HI R32, RZ, 0x10, R33 ;  /* 0x00000010ff207819 */ /* 0x000fe40000011621 */
[----:B------:R-:W-:Y:S01]  /*b1e0*/  PRMT R94, R94, 0x5410, R43 ;  /* 0x000054105e5e7816 */ /* 0x000fe2000000002b */
[----:B------:R-:W1:Y:S01]  /*b1f0*/  LDS.128 R28, [R37+0x12400] ;  /* 0x01240000251c7984 */ /* 0x000e620000000c00 */
[----:B------:R-:W-:-:S02]  /*b200*/  PRMT R99, R99, 0x5410, R32 ;  /* 0x0000541063637816 */ /* 0x000fc40000000020 */
[----:B------:R-:W-:Y:S01]  /*b210*/  SHF.R.U64 R33, R34, 0x10, R35 ;  /* 0x0000001022217819 */ /* 0x000fe20000001223 */
[----:B------:R-:W-:Y:S01]  /*b220*/  IMAD.U32 R43, R94, 0x10000, RZ ;  /* 0x000100005e2b7824 */ /* 0x000fe200078e00ff */
[----:B------:R-:W-:Y:S02]  /*b230*/  SHF.R.U64 R41, R46, 0x10, R47 ;  /* 0x000000102e297819 */ /* 0x000fe4000000122f */
[----:B------:R-:W-:Y:S02]  /*b240*/  SHF.R.U32.HI R34, RZ, 0x10, R35 ;  /* 0x00000010ff227819 */ /* 0x000fe40000011623 */
[----:B------:R-:W-:Y:S02]  /*b250*/  SHF.R.U32.HI R46, RZ, 0x10, R47 ;  /* 0x00000010ff2e7819 */ /* 0x000fe4000001162f */
[----:B------:R-:W-:Y:S02]  /*b260*/  LOP3.LUT R47, R98, 0xffff0000, RZ, 0xc0, !PT ;  /* 0xffff0000622f7812 */ /* 0x000fe400078ec0ff */
[----:B------:R-:W-:-:S02]  /*b270*/  PRMT R95, R95, 0x5410, R44 ;  /* 0x000054105f5f7816 */ /* 0x000fc4000000002c */
[----:B------:R-:W-:Y:S02]  /*b280*/  PRMT R97, R97, 0x5410, R34 ;  /* 0x0000541061617816 */ /* 0x000fe40000000022 */
[----:B------:R-:W-:Y:S02]  /*b290*/  PRMT R96, R96, 0x5410, R33 ;  /* 0x0000541060607816 */ /* 0x000fe40000000021 */
[----:B------:R-:W-:Y:S01]  /*b2a0*/  PRMT R92, R92, 0x5410, R41 ;  /* 0x000054105c5c7816 */ /* 0x000fe20000000029 */
[----:B------:R-:W-:Y:S01]  /*b2b0*/  IMAD.U32 R42, R97, 0x10000, RZ ;  /* 0x00010000612a7824 */ /* 0x000fe200078e00ff */
[----:B------:R-:W-:Y:S01]  /*b2c0*/  PRMT R93, R93, 0x5410, R46 ;  /* 0x000054105d5d7816 */ /* 0x000fe2000000002e */
[C---:B0-----:R-:W-:Y:S01]  /*b2d0*/  IMAD.U32 R32, R24.reuse, 0x10000, RZ ;  /* 0x0001000018207824 */ /* 0x041fe200078e00ff */
        /* <DEDUP_REMOVED lines=13> */
[----:B------:R-:W-:Y:S01]  /*b3b0*/  FFMA.FTZ R61, R32, R43, -R61 ;  /* 0x0000002b203d7223 */ /* 0x000fe2000001083d */
[----:B------:R-:W-:Y:S01]  /*b3c0*/  LOP3.LUT R43, R94, 0xffff0000, RZ, 0xc0, !PT ;  /* 0xffff00005e2b7812 */ /* 0x000fe200078ec0ff */
[----:B------:R-:W-:Y:S01]  /*b3d0*/  FFMA.FTZ R63, R32, R45, R63 ;  /* 0x0000002d203f7223 */ /* 0x000fe2000001003f */
[----:B------:R-:W-:Y:S02]  /*b3e0*/  IMAD.U32 R32, R95, 0x10000, RZ ;  /* 0x000100005f207824 */ /* 0x000fe400078e00ff */
[----:B------:R-:W-:Y:S02]  /*b3f0*/  IMAD.U32 R41, R31, 0x10000, RZ ;  /* 0x000100001f297824 */ /* 0x000fe400078e00ff */
[-C--:B------:R-:W-:Y:S01]  /*b400*/  FMUL.FTZ R45, R28, R43.reuse ;  /* 0x0000002b1c2d7220 */ /* 0x080fe20000410000 */
[C---:B------:R-:W-:Y:S01]  /*b410*/  FMUL.FTZ R28, R39.reuse, R38 ;  /* 0x00000026271c7220 */ /* 0x040fe20000410000 */
[C---:B------:R-:W-:Y:S01]  /*b420*/  FFMA.FTZ R44, R24.reuse, R43, -R65 ;  /* 0x0000002b182c7223 */ /* 0x040fe20000010841 */
[-C--:B------:R-:W-:Y:S01]  /*b430*/  FMUL.FTZ R39, R39, R32.reuse ;  /* 0x0000002027277220 */ /* 0x080fe20000410000 */
[----:B------:R-:W-:Y:S01]  /*b440*/  FFMA.FTZ R46, R24, R47, R45 ;  /* 0x0000002f182e7223 */ /* 0x000fe2000001002d */
[----:B------:R-:W-:Y:S01]  /*b450*/  FFMA.FTZ R43, R33, R32, -R28 ;  /* 0x00000020212b7223 */ /* 0x000fe2000001081c */
[----:B------:R-:W-:-:S02]  /*b460*/  IMAD.U32 R28, R93, 0x10000, RZ ;  /* 0x000100005d1c7824 */ /* 0x000fc400078e00ff */
[----:B------:R-:W-:Y:S01]  /*b470*/  FMUL.FTZ R60, R41, R42 ;  /* 0x0000002a293c7220 */ /* 0x000fe20000410000 */
[----:B------:R-:W-:Y:S01]  /*b480*/  LOP3.LUT R32, R99, 0xffff0000, RZ, 0xc0, !PT ;  /* 0xffff000063207812 */ /* 0x000fe200078ec0ff */
[----:B------:R-:W-:Y:S01]  /*b490*/  FFMA.FTZ R38, R33, R38, R39 ;  /* 0x0000002621267223 */ /* 0x000fe20000010027 */
[----:B------:R-:W-:Y:S01]  /*b4a0*/  LOP3.LUT R24, R95, 0xffff0000, RZ, 0xc0, !PT ;  /* 0xffff00005f187812 */ /* 0x000fe200078ec0ff */
[-C--:B------:R-:W-:Y:S01]  /*b4b0*/  FMUL.FTZ R62, R41, R28.reuse ;  /* 0x0000001c293e7220 */ /* 0x080fe20000410000 */
[----:B------:R-:W-:Y:S01]  /*b4c0*/  FFMA.FTZ R60, R35, R28, -R60 ;  /* 0x0000001c233c7223 */ /* 0x000fe2000001083c */
[C---:B------:R-:W-:Y:S01]  /*b4d0*/  FMUL.FTZ R28, R29.reuse, R32 ;  /* 0x000000201d1c7220 */ /* 0x040fe20000410000 */
[----:B------:R-:W-:Y:S02]  /*b4e0*/  IMAD.U32 R40, R30, 0x10000, RZ ;  /* 0x000100001e287824 */ /* 0x000fe400078e00ff */
[----:B------:R-:W-:Y:S01]  /*b4f0*/  FMUL.FTZ R29, R29, R24 ;  /* 0x000000181d1d7220 */ /* 0x000fe20000410000 */
[----:B------:R-:W-:-:S02]  /*b500*/  IMAD.U32 R39, R96, 0x10000, RZ ;  /* 0x0001000060277824 */ /* 0x000fc400078e00ff */
[----:B------:R-:W-:Y:S01]  /*b510*/  FFMA.FTZ R62, R35, R42, R62 ;  /* 0x0000002a233e7223 */ /* 0x000fe2000001003e */
[----:B------:R-:W-:Y:S02]  /*b520*/  IMAD.U32 R33, R92, 0x10000, RZ ;  /* 0x000100005c217824 */ /* 0x000fe400078e00ff */
[C---:B------:R-:W-:Y:S01]  /*b530*/  FFMA.FTZ R42, R25.reuse, R24, -R28 ;  /* 0x00000018192a7223 */ /* 0x040fe2000001081c */
[----:B------:R-:W-:Y:S01]  /*b540*/  FFMA.FTZ R35, R25, R32, R29 ;  /* 0x0000002019237223 */ /* 0x000fe2000001001d */
[----:B------:R-:W-:Y:S01]  /*b550*/  IMAD.U32 R34, R26, 0x10000, RZ ;  /* 0x000100001a227824 */ /* 0x000fe200078e00ff */
[----:B------:R-:W-:Y:S01]  /*b560*/  LOP3.LUT R30, R30, 0xffff0000, RZ, 0xc0, !PT ;  /* 0xffff00001e1e7812 */ /* 0x000fe200078ec0ff */
[C---:B------:R-:W-:Y:S01]  /*b570*/  FMUL.FTZ R41, R40.reuse, R39 ;  /* 0x0000002728297220 */ /* 0x040fe20000410000 */
        /* <DEDUP_REMOVED lines=11> */
[----:B------:R-:W-:-:S02]  /*b630*/  FMUL.FTZ R32, R30, R25 ;  /* 0x000000191e207220 */ /* 0x000fc40000410000 */
[-C--:B------:R-:W-:Y:S01]  /*b640*/  FMUL.FTZ R39, R31, R24.reuse ;  /* 0x000000181f277220 */ /* 0x080fe20000410000 */
[C---:B------:R-:W-:Y:S01]  /*b650*/  FFMA.FTZ R31, R27.reuse, R24, -R34 ;  /* 0x000000181b1f7223 */ /* 0x040fe20000010822 */
[C---:B------:R-:W-:Y:S01]  /*b660*/  FFMA.FTZ R30, R26.reuse, R25, -R33 ;  /* 0x000000191a1e7223 */ /* 0x040fe20000010821 */
        /* <DEDUP_REMOVED lines=12> */
.L_x_1542:
[----:B------:R-:W-:Y:S05]  /*b730*/  BSYNC B1 ;  /* 0x0000000000017941 */ /* 0x000fea0003800000 */
.L_x_1541:
[----:B012---:R-:W-:-:S05]  /*b740*/  VIADD R24, R16, 0x40 ;  /* 0x0000004010187836 */ /* 0x007fca0000000000 */
[----:B------:R-:W-:-:S13]  /*b750*/  ISETP.GE.AND P0, PT, R24, R83, PT ;  /* 0x000000531800720c */ /* 0x000fda0003f06270 */
[----:B------:R-:W-:Y:S05]  /*b760*/  @P0 BRA `(.L_x_1523) ;  /* 0x0000001400680947 */ /* 0x000fea0003800000 */
[----:B------:R-:W0:Y:S01]  /*b770*/  LDC R32, c[0x0][0x3f4] ;  /* 0x0000fd00ff207b82 */ /* 0x000e220000000800 */
[----:B------:R-:W-:Y:S01]  /*b780*/  SHF.R.S32.HI R29, RZ, 0x1f, R24 ;  /* 0x0000001fff1d7819 */ /* 0x000fe20000011418 */
[----:B------:R-:W-:Y:S01]  /*b790*/  IMAD.SHL.U32 R34, R24, 0x40, RZ ;  /* 0x0000004018227824 */ /* 0x000fe200078e00ff */
[----:B------:R-:W-:Y:S01]  /*b7a0*/  BSSY B1, `(.L_x_1547) ;  /* 0x0000076000017945 */ /* 0x000fe20003800000 */
[----:B------:R-:W-:Y:S01]  /*b7b0*/  VIADD R25, R77, 0x20 ;  /* 0x000000204d197836 */ /* 0x000fe20000000000 */
[----:B------:R-:W-:Y:S01]  /*b7c0*/  LEA.HI R29, R29, R24, RZ, 0x3 ;  /* 0x000000181d1d7211 */ /* 0x000fe200078f18ff */
[----:B------:R-:W-:Y:S01]  /*b7d0*/  VIADD R27, R77, 0x40 ;  /* 0x000000404d1b7836 */ /* 0x000fe20000000000 */
[----:B------:R-:W-:-:S03]  /*b7e0*/  LOP3.LUT R34, R34, 0x1c0, RZ, 0xc0, !PT ;  /* 0x000001c022227812 */ /* 0x000fc600078ec0ff */
[----:B------:R-:W-:Y:S01]  /*b7f0*/  IMAD.SHL.U32 R29, R29, 0x40, RZ ;  /* 0x000000401d1d7824 */ /* 0x000fe200078e00ff */
[----:B------:R-:W-:-:S04]  /*b800*/  SHF.R.U32.HI R33, RZ, 0x3, R34 ;  /* 0x00000003ff217819 */ /* 0x000fc80000011622 */
[----:B------:R-:W-:Y:S02]  /*b810*/  LOP3.LUT R36, R29, 0xfffffe00, RZ, 0xc0, !PT ;  /* 0xfffffe001d247812 */ /* 0x000fe400078ec0ff */
[-C--:B0-----:R-:W-:Y:S02]  /*b820*/  ISETP.GE.AND P0, PT, R77, R32.reuse, PT ;  /* 0x000000204d00720c */ /* 0x081fe40003f06270 */
[-C--:B------:R-:W-:Y:S02]  /*b830*/  ISETP.GE.AND P1, PT, R25, R32.reuse, PT ;  /* 0x000000201900720c */ /* 0x080fe40003f26270 */
[----:B------:R-:W-:-:S09]  /*b840*/  ISETP.GE.AND P2, PT, R27, R32, PT ;  /* 0x000000201b00720c */ /* 0x000fd20003f46270 */
[----:B------:R-:W-:Y:S05]  /*b850*/  @P0 BRA `(.L_x_1548) ;  /* 0x0000000400a80947 */ /* 0x000fea0003800000 */
[----:B------:R-:W-:Y:S02]  /*b860*/  LEA.HI R24, R32, R201, RZ, 0x1d ;  /* 0x000000c920187211 */ /* 0x000fe400078fe8ff */
[----:B------:R-:W-:Y:S02]  /*b870*/  R2UR UR4, R206 ;  /* 0x00000000ce0472ca */ /* 0x000fe400000e0000 */
[----:B------:R-:W-:Y:S01]  /*b880*/  SHF.R.S32.HI R27, RZ, 0x1f, R24 ;  /* 0x0000001fff1b7819 */ /* 0x000fe20000011418 */
[----:B------:R-:W-:Y:S01]  /*b890*/  IMAD.SHL.U32 R25, R24, 0x8, RZ ;  /* 0x0000000818197824 */ /* 0x000fe200078e00ff */
[C---:B------:R-:W-:Y:S02]  /*b8a0*/  LOP3.LUT R77, R34.reuse, 0x38, R77, 0xf8, !PT ;  /* 0x00000038224d7812 */ /* 0x040fe400078ef84d */
[----:B------:R-:W-:Y:S02]  /*b8b0*/  LEA.HI R27, R27, R24, RZ, 0x3 ;  /* 0x000000181b1b7211 */ /* 0x000fe400078f18ff */
[----:B------:R-:W-:-:S02]  /*b8c0*/  LOP3.LUT R24, R34, 0x38, R25, 0xf8, !PT ;  /* 0x0000003822187812 */ /* 0x000fc400078ef819 */
[----:B------:R-:W-:Y:S01]  /*b8d0*/  LOP3.LUT R77, R36, R77, R33, 0xf6, !PT ;  /* 0x0000004d244d7212 */ /* 0x000fe200078ef621 */
[----:B------:R-:W-:Y:S01]  /*b8e0*/  IMAD.SHL.U32 R27, R27, 0x400, RZ ;  /* 0x000004001b1b7824 */ /* 0x000fe200078e00ff */
[----:B------:R-:W-:Y:S02]  /*b8f0*/  LOP3.LUT R25, R24, R33, RZ, 0x3c, !PT ;  /* 0x0000002118197212 */ /* 0x000fe400078e3cff */
[----:B------:R-:W-:Y:S02]  /*b900*/  LEA R77, R77, UR4, 0x1 ;  /* 0x000000044d4d7c11 */ /* 0x000fe4000f8e08ff */
[----:B------:R-:W-:Y:S02]  /*b910*/  LOP3.LUT R27, R27, 0x7fffe000, RZ, 0xc0, !PT ;  /* 0x7fffe0001b1b7812 */ /* 0x000fe400078ec0ff */
[----:B------:R-:W-:Y:S02]  /*b920*/  SHF.R.U64 R39, R4, 0x10, R5 ;  /* 0x0000001004277819 */ /* 0x000fe40000001205 */
[----:B------:R-:W-:-:S02]  /*b930*/  IADD3 R28, R25, R27, R36 ;  /* 0x0000001b191c7210 */ /* 0x000fc40007ffe024 */
[----:B------:R-:W0:Y:S01]  /*b940*/  LDS.128 R24, [R77] ;  /* 0x000000004d187984 */ /* 0x000e220000000c00 */
[----:B------:R-:W-:Y:S02]  /*b950*/  SHF.R.U64 R37, R6, 0x10, R7 ;  /* 0x0000001006257819 */ /* 0x000fe40000001207 */
[----:B------:R-:W-:Y:S02]  /*b960*/  LEA R35, R28, UR37, 0x1 ;  /* 0x000000251c237c11 */ /* 0x000fe4000f8e08ff */
[----:B------:R-:W-:Y:S02]  /*b970*/  SHF.R.U32.HI R4, RZ, 0x10, R5 ;  /* 0x00000010ff047819 */ /* 0x000fe40000011605 */
[----:B------:R-:W-:Y:S01]  /*b980*/  SHF.R.U32.HI R6, RZ, 0x10, R7 ;  /* 0x00000010ff067819 */ /* 0x000fe20000011607 */
[----:B------:R-:W1:Y:S01]  /*b990*/  LDS.128 R28, [R35+0x12400] ;  /* 0x01240000231c7984 */ /* 0x000e620000000c00 */
[----:B------:R-:W-:Y:S02]  /*b9a0*/  SHF.R.U64 R7, R48, 0x10, R49 ;  /* 0x0000001030077819 */ /* 0x000fe40000001231 */
[----:B------:R-:W-:-:S02]  /*b9b0*/  SHF.R.U64 R5, R50, 0x10, R51 ;  /* 0x0000001032057819 */ /* 0x000fc40000001233 */
[----:B------:R-:W-:Y:S02]  /*b9c0*/  PRMT R103, R103, 0x5410, R4 ;  /* 0x0000541067677816 */ /* 0x000fe40000000004 */
[----:B------:R-:W-:Y:S02]  /*b9d0*/  PRMT R106, R106, 0x5410, R7 ;  /* 0x000054106a6a7816 */ /* 0x000fe40000000007 */
[----:B------:R-:W-:Y:S02]  /*b9e0*/  PRMT R104, R104, 0x5410, R5 ;  /* 0x0000541068687816 */ /* 0x000fe40000000005 */
[----:B------:R-:W-:Y:S01]  /*b9f0*/  PRMT R101, R101, 0x5410, R6 ;  /* 0x0000541065657816 */ /* 0x000fe20000000006 */
[----:B------:R-:W-:Y:S01]  /*ba00*/  IMAD.U32 R42, R106, 0x10000, RZ ;  /* 0x000100006a2a7824 */ /* 0x000fe200078e00ff */
[----:B------:R-:W-:Y:S02]  /*ba10*/  PRMT R102, R102, 0x5410, R39 ;  /* 0x0000541066667816 */ /* 0x000fe40000000027 */
[----:B------:R-:W-:-:S02]  /*ba20*/  PRMT R100, R100, 0x5410, R37 ;  /* 0x0000541064647816 */ /* 0x000fc40000000025 */
[----:B------:R-:W-:Y:S01]  /*ba30*/  SHF.R.U32.HI R48, RZ, 0x10, R49 ;  /* 0x00000010ff307819 */ /* 0x000fe20000011631 */
[----:B------:R-:W-:Y:S01]  /*ba40*/  IMAD.U32 R41, R102, 0x10000, RZ ;  /* 0x0001000066297824 */ /* 0x000fe200078e00ff */
[----:B------:R-:W-:Y:S02]  /*ba50*/  SHF.R.U32.HI R50, RZ, 0x10, R51 ;  /* 0x00000010ff327819 */ /* 0x000fe40000011633 */
[----:B------:R-:W-:Y:S02]  /*ba60*/  PRMT R107, R107, 0x5410, R48 ;  /* 0x000054106b6b7816 */ /* 0x000fe40000000030 */
[----:B------:R-:W-:Y:S02]  /*ba70*/  PRMT R105, R105, 0x5410, R50 ;  /* 0x0000541069697816 */ /* 0x000fe40000000032 */
[----:B------:R-:W-:Y:S01]  /*ba80*/  LOP3.LUT R106, R106, 0xffff0000, RZ, 0xc0, !PT ;  /* 0xffff00006a6a7812 */ /* 0x000fe200078ec0ff */
[----:B------:R-:W-:Y:S01]  /*ba90*/  IMAD.U32 R43, R107, 0x10000, RZ ;  /* 0x000100006b2b7824 */ /* 0x000fe200078e00ff */
[----:B------:R-:W-:-:S02]  /*baa0*/  LOP3.LUT R102, R102, 0xffff0000, RZ, 0xc0, !PT ;  /* 0xffff000066667812 */ /* 0x000fc400078ec0ff */
        /* <DEDUP_REMOVED lines=18> */
[----:B------:R-:W-:Y:S02]  /*bbd0*/  IMAD.U32 R40, R31, 0x10000, RZ ;  /* 0x000100001f287824 */ /* 0x000fe400078e00ff */
[----:B------:R-:W-:Y:S01]  /*bbe0*/  FFMA.FTZ R47, R4, R42, R47 ;  /* 0x0000002a042f7223 */ /* 0x000fe2000001002f */
[----:B------:R-:W-:Y:S02]  /*bbf0*/  IMAD.U32 R41, R105, 0x10000, RZ ;  /* 0x0001000069297824 */ /* 0x000fe400078e00ff */
[----:B------:R-:W-:Y:S01]  /*bc00*/  FMUL.FTZ R51, R38, R27 ;  /* 0x0000001b26337220 */ /* 0x000fe20000410000 */
[----:B------:R-:W-:Y:S01]  /*bc10*/  IMAD.U32 R4, R101, 0x10000, RZ ;  /* 0x0001000065047824 */ /* 0x000fe200078e00ff */
[----:B------:R-:W-:Y:S01]  /*bc20*/  LOP3.LUT R103, R103, 0xffff0000, RZ, 0xc0, !PT ;  /* 0xffff000067677812 */ /* 0x000fe200078ec0ff */
[----:B------:R-:W-:Y:S01]  /*bc30*/  FMUL.FTZ R38, R40, R41 ;  /* 0x0000002928267220 */ /* 0x000fe20000410000 */
[----:B------:R-:W-:Y:S01]  /*bc40*/  FFMA.FTZ R51, R6, R43, R51 ;  /* 0x0000002b06337223 */ /* 0x000fe20000010033 */
[-C--:B------:R-:W-:Y:S01]  /*bc50*/  FMUL.FTZ R40, R40, R4.reuse ;  /* 0x0000000428287220 */ /* 0x080fe20000410000 */
[----:B------:R-:W-:Y:S01]  /*bc60*/  FFMA.FTZ R49, R6, R27, -R49 ;  /* 0x0000001b06317223 */ /* 0x000fe20000010831 */
[C---:B------:R-:W-:Y:S01]  /*bc70*/  FFMA.FTZ R43, R37.reuse, R4, -R38 ;  /* 0x00000004252b7223 */ /* 0x040fe20000010826 */
[C---:B------:R-:W-:Y:S01]  /*bc80*/  FMUL.FTZ R4, R28.reuse, R106 ;  /* 0x0000006a1c047220 */ /* 0x040fe20000410000 */
[----:B------:R-:W-:Y:S01]  /*bc90*/  FFMA.FTZ R37, R37, R41, R40 ;  /* 0x0000002925257223 */ /* 0x000fe20000010028 */
[----:B------:R-:W-:Y:S01]  /*bca0*/  FMUL.FTZ R28, R28, R102 ;  /* 0x000000661c1c7220 */ /* 0x000fe20000410000 */
[----:B------:R-:W-:-:S02]  /*bcb0*/  IMAD.U32 R39, R30, 0x10000, RZ ;  /* 0x000100001e277824 */ /* 0x000fc400078e00ff */
[----:B------:R-:W-:Y:S01]  /*bcc0*/  FFMA.FTZ R102, R5, R102, -R4 ;  /* 0x0000006605667223 */ /* 0x000fe20000010804 */
[----:B------:R-:W-:Y:S02]  /*bcd0*/  IMAD.U32 R6, R104, 0x10000, RZ ;  /* 0x0001000068067824 */ /* 0x000fe400078e00ff */
[C---:B------:R-:W-:Y:S01]  /*bce0*/  FMUL.FTZ R27, R29.reuse, R107 ;  /* 0x0000006b1d1b7220 */ /* 0x040fe20000410000 */
[-C--:B------:R-:W-:Y:S01]  /*bcf0*/  FMUL.FTZ R40, R29, R103.reuse ;  /* 0x000000671d287220 */ /* 0x080fe20000410000 */
[----:B------:R-:W-:Y:S01]  /*bd00*/  IMAD.U32 R4, R100, 0x10000, RZ ;  /* 0x0001000064047824 */ /* 0x000fe200078e00ff */
[----:B------:R-:W-:Y:S01]  /*bd10*/  LOP3.LUT R30, R30, 0xffff0000, RZ, 0xc0, !PT ;  /* 0xffff00001e1e7812 */ /* 0x000fe200078ec0ff */
[----:B------:R-:W-:Y:S01]  /*bd20*/  FMUL.FTZ R42, R39, R6 ;  /* 0x00000006272a7220 */ /* 0x000fe20000410000 */
[----:B------:R-:W-:Y:S01]  /*bd30*/  LOP3.LUT R100, R100, 0xffff0000, RZ, 0xc0, !PT ;  /* 0xffff000064647812 */ /* 0x000fe200078ec0ff */
[C---:B------:R-:W-:Y:S01]  /*bd40*/  FFMA.FTZ R38, R24.reuse, R103, -R27 ;  /* 0x0000006718267223 */ /* 0x040fe2000001081b */
[----:B------:R-:W-:Y:S01]  /*bd50*/  LOP3.LUT R31, R31, 0xffff0000, RZ, 0xc0, !PT ;  /* 0xffff00001f1f7812 */ /* 0x000fe200078ec0ff */
[----:B------:R-:W-:Y:S01]  /*bd60*/  FFMA.FTZ R40, R24, R107, R40 ;  /* 0x0000006b18287223 */ /* 0x000fe20000010028 */
[----:B------:R-:W-:Y:S01]  /*bd70*/  LOP3.LUT R104, R104, 0xffff0000, RZ, 0xc0, !PT ;  /* 0xffff000068687812 */ /* 0x000fe200078ec0ff */
[----:B------:R-:W-:Y:S01]  /*bd80*/  FMUL.FTZ R24, R39, R4 ;  /* 0x0000000427187220 */ /* 0x000fe20000410000 */
[----:B------:R-:W-:Y:S01]  /*bd90*/  LOP3.LUT R105, R105, 0xffff0000, RZ, 0xc0, !PT ;  /* 0xffff000069697812 */ /* 0x000fe200078ec0ff */
[----:B------:R-:W-:Y:S01]  /*bda0*/  FFMA.FTZ R28, R5, R106, R28 ;  /* 0x0000006a051c7223 */ /* 0x000fe2000001001c */
[----:B------:R-:W-:Y:S01]  /*bdb0*/  LOP3.LUT R101, R101, 0xffff0000, RZ, 0xc0, !PT ;  /* 0xffff000065657812 */ /* 0x000fe200078ec0ff */
[C---:B------:R-:W-:Y:S01]  /*bdc0*/  FFMA.FTZ R42, R7.reuse, R4, -R42 ;  /* 0x00000004072a7223 */ /* 0x040fe2000001082a */
[C---:B------:R-:W-:Y:S01]  /*bdd0*/  FMUL.FTZ R5, R30.reuse, R100 ;  /* 0x000000641e057220 */ /* 0x040fe20000410000 */
[----:B------:R-:W-:Y:S01]  /*bde0*/  FFMA.FTZ R7, R7, R6, R24 ;  /* 0x0000000607077223 */ /* 0x000fe20000010018 */
[-C--:B------:R-:W-:Y:S01]  /*bdf0*/  FMUL.FTZ R4, R30, R104.reuse ;  /* 0x000000681e047220 */ /* 0x080fe20000410000 */
[C---:B------:R-:W-:Y:S01]  /*be00*/  FMUL.FTZ R29, R31.reuse, R105 ;  /* 0x000000691f1d7220 */ /* 0x040fe20000410000 */
[-C--:B------:R-:W-:Y:S01]  /*be10*/  FMUL.FTZ R6, R31, R101.reuse ;  /* 0x000000651f067220 */ /* 0x080fe20000410000 */
[C---:B------:R-:W-:Y:S01]  /*be20*/  FFMA.FTZ R104, R25.reuse, R104, R5 ;  /* 0x0000006819687223 */ /* 0x040fe20000010005 */
[----:B------:R-:W-:Y:S01]  /*be30*/  FFMA.FTZ R27, R25, R100, -R4 ;  /* 0x00000064191b7223 */ /* 0x000fe20000010804 */
[C---:B------:R-:W-:Y:S01]  /*be40*/  FFMA.FTZ R30, R26.reuse, R101, -R29 ;  /* 0x000000651a1e7223 */ /* 0x040fe2000001081d */
[----:B------:R-:W-:Y:S01]  /*be50*/  FFMA.FTZ R44, R26, R105, R6 ;  /* 0x000000691a2c7223 */ /* 0x000fe20000010006 */
[----:B------:R-:W-:-:S02]  /*be60*/  F2FP.BF16.F32.PACK_AB R4, R102, R45 ;  /* 0x0000002d6604723e */ /* 0x000fc400000010ff */
[----:B------:R-:W-:Y:S02]  /*be70*/  F2FP.BF16.F32.PACK_AB R26, R104, R7 ;  /* 0x00000007681a723e */ /* 0x000fe400000010ff */
        /* <DEDUP_REMOVED lines=8> */
.L_x_1548:
[----:B------:R-:W-:Y:S05]  /*bf00*/  BSYNC B1 ;  /* 0x0000000000017941 */ /* 0x000fea0003800000 */
.L_x_1547:
[----:B------:R-:W-:Y:S04]  /*bf10*/  BSSY B1, `(.L_x_1549) ;  /* 0x0000070000017945 */ /* 0x000fe80003800000 */
[----:B------:R-:W-:Y:S05]  /*bf20*/  @P1 BRA `(.L_x_1550) ;  /* 0x0000000400b81947 */ /* 0x000fea0003800000 */
[----:B------:R-:W-:Y:S02]  /*bf30*/  LEA.HI R73, R32, R73, RZ, 0x1d ;  /* 0x0000004920497211 */ /* 0x000fe400078fe8ff */
[----:B------:R-:W-:Y:S02]  /*bf40*/  LEA.HI R71, R74, R71, RZ, 0x6 ;  /* 0x000000474a477211 */ /* 0x000fe400078f30ff */
[----:B0-----:R-:W-:Y:S01]  /*bf50*/  SHF.R.S32.HI R4, RZ, 0x1f, R73 ;  /* 0x0000001fff047819 */ /* 0x001fe20000011449 */
[----:B------:R-:W-:Y:S01]  /*bf60*/  IMAD.SHL.U32 R5, R73, 0x8, RZ ;  /* 0x0000000849057824 */ /* 0x000fe200078e00ff */
[----:B------:R-:W-:Y:S01]  /*bf70*/  R2UR UR4, R206 ;  /* 0x00000000ce0472ca */ /* 0x000fe200000e0000 */
[----:B------:R-:W-:Y:S01]  /*bf80*/  IMAD.SHL.U32 R71, R71, 0x80, RZ ;  /* 0x0000008047477824 */ /* 0x000fe200078e00ff */
[----:B------:R-:W-:Y:S02]  /*bf90*/  LEA.HI R73, R4, R73, RZ, 0x3 ;  /* 0x0000004904497211 */ /* 0x000fe400078f18ff */
[----:B------:R-:W-:-:S02]  /*bfa0*/  LOP3.LUT R4, R34, 0x38, R5, 0xf8, !PT ;  /* 0x0000003822047812 */ /* 0x000fc400078ef805 */
[----:B------:R-:W-:Y:S01]  /*bfb0*/  LOP3.LUT R6, R34, 0x38, R75, 0xf8, !PT ;  /* 0x0000003822067812 */ /* 0x000fe200078ef84b */
[----:B------:R-:W-:Y:S01]  /*bfc0*/  IMAD.SHL.U32 R73, R73, 0x400, RZ ;  /* 0x0000040049497824 */ /* 0x000fe200078e00ff */
[-C--:B------:R-:W-:Y:S02]  /*bfd0*/  LOP3.LUT R5, R4, R33.reuse, RZ, 0x3c, !PT ;  /* 0x0000002104057212 */ /* 0x080fe400078e3cff */
[----:B------:R-:W-:Y:S02]  /*bfe0*/  LOP3.LUT R6, R6, R33, RZ, 0x3c, !PT ;  /* 0x0000002106067212 */ /* 0x000fe400078e3cff */
[----:B------:R-:W-:Y:S02]  /*bff0*/  LOP3.LUT R24, R73, 0x7fffe000, RZ, 0xc0, !PT ;  /* 0x7fffe00049187812 */ /* 0x000fe400078ec0ff */
[----:B------:R-:W-:Y:S02]  /*c000*/  LOP3.LUT R71, R71, 0xffffe000, RZ, 0xc0, !PT ;  /* 0xffffe00047477812 */ /* 0x000fe400078ec0ff */
[----:B------:R-:W-:-:S02]  /*c010*/  IADD3 R24, R5, R24, R36 ;  /* 0x0000001805187210 */ /* 0x000fc40007ffe024 */
[----:B------:R-:W-:Y:S02]  /*c020*/  IADD3 R6, R6, R71, R36 ;  /* 0x0000004706067210 */ /* 0x000fe40007ffe024 */
[----:B------:R-:W-:Y:S02]  /*c030*/  LEA R28, R24, UR37, 0x1 ;  /* 0x00000025181c7c11 */ /* 0x000fe4000f8e08ff */
[----:B------:R-:W-:Y:S02]  /*c040*/  LEA R47, R6, UR4, 0x1 ;  /* 0x00000004062f7c11 */ /* 0x000fe4000f8e08ff */
[----:B------:R-:W-:Y:S01]  /*c050*/  SHF.R.U64 R35, R52, 0x10, R53 ;  /* 0x0000001034237819 */ /* 0x000fe20000001235 */
[----:B------:R-:W0:Y:S01]  /*c060*/  LDS.128 R24, [R28+0x12400] ;  /* 0x012400001c187984 */ /* 0x000e220000000c00 */
[--C-:B------:R-:W-:Y:S02]  /*c070*/  SHF.R.U64 R29, R12, 0x10, R13.reuse ;  /* 0x000000100c1d7819 */ /* 0x100fe4000000120d */
[----:B------:R-:W-:Y:S01]  /*c080*/  SHF.R.U32.HI R12, RZ, 0x10, R13 ;  /* 0x00000010ff0c7819 */ /* 0x000fe2000001160d */
[----:B------:R-:W1:Y:S01]  /*c090*/  LDS.128 R4, [R47] ;  /* 0x000000002f047984 */ /* 0x000e620000000c00 */
[----:B------:R-:W-:-:S02]  /*c0a0*/  PRMT R88, R88, 0x5410, R35 ;  /* 0x0000541058587816 */ /* 0x000fc40000000023 */
[----:B------:R-:W-:Y:S02]  /*c0b0*/  PRMT R86, R86, 0x5410, R29 ;  /* 0x0000541056567816 */ /* 0x000fe4000000001d */
[----:B------:R-:W-:Y:S01]  /*c0c0*/  SHF.R.U32.HI R52, RZ, 0x10, R53 ;  /* 0x00000010ff347819 */ /* 0x000fe20000011635 */
[----:B------:R-:W-:Y:S01]  /*c0d0*/  IMAD.U32 R37, R88, 0x10000, RZ ;  /* 0x0001000058257824 */ /* 0x000fe200078e00ff */
[----:B------:R-:W-:Y:S01]  /*c0e0*/  SHF.R.U64 R13, R14, 0x10, R15 ;  /* 0x000000100e0d7819 */ /* 0x000fe2000000120f */
[----:B------:R-:W-:Y:S01]  /*c0f0*/  IMAD.U32 R38, R86, 0x10000, RZ ;  /* 0x0001000056267824 */ /* 0x000fe200078e00ff */
[----:B------:R-:W-:Y:S02]  /*c100*/  SHF.R.U64 R31, R54, 0x10, R55 ;  /* 0x00000010361f7819 */ /* 0x000fe40000001237 */
[----:B------:R-:W-:Y:S02]  /*c110*/  SHF.R.U32.HI R14, RZ, 0x10, R15 ;  /* 0x00000010ff0e7819 */ /* 0x000fe4000001160f */
[----:B------:R-:W-:-:S02]  /*c120*/  PRMT R87, R87, 0x5410, R12 ;  /* 0x0000541057577816 */ /* 0x000fc4000000000c */
[----:B------:R-:W-:Y:S02]  /*c130*/  SHF.R.U32.HI R54, RZ, 0x10, R55 ;  /* 0x00000010ff367819 */ /* 0x000fe40000011637 */
[----:B------:R-:W-:Y:S01]  /*c140*/  PRMT R89, R89, 0x5410, R52 ;  /* 0x0000541059597816 */ /* 0x000fe20000000034 */
[----:B------:R-:W-:Y:S01]  /*c150*/  IMAD.U32 R39, R87, 0x10000, RZ ;  /* 0x0001000057277824 */ /* 0x000fe200078e00ff */
        /* <DEDUP_REMOVED lines=9> */
[----:B-1----:R-:W-:-:S02]  /*c1f0*/  IMAD.U32 R12, R4, 0x10000, RZ ;  /* 0x00010000040c7824 */ /* 0x002fc400078e00ff */
[CC--:B------:R-:W-:Y:S01]  /*c200*/  FMUL.FTZ R41, R29.reuse, R38.reuse ;  /* 0x000000261d297220 */ /* 0x0c0fe20000410000 */
[----:B------:R-:W-:Y:S01]  /*c210*/  FMUL.FTZ R43, R29, R37 ;  /* 0x000000251d2b7220 */ /* 0x000fe20000410000 */
[----:B------:R-:W-:Y:S02]  /*c220*/  IMAD.U32 R29, R89, 0x10000, RZ ;  /* 0x00010000591d7824 */ /* 0x000fe400078e00ff */
[----:B------:R-:W-:Y:S01]  /*c230*/  FMUL.FTZ R42, R30, R39 ;  /* 0x000000271e2a7220 */ /* 0x000fe20000410000 */
[----:B------:R-:W-:Y:S02]  /*c240*/  IMAD.U32 R13, R5, 0x10000, RZ ;  /* 0x00010000050d7824 */ /* 0x000fe400078e00ff */
[C---:B------:R-:W-:Y:S01]  /*c250*/  FFMA.FTZ R41, R12.reuse, R37, -R41 ;  /* 0x000000250c297223 */ /* 0x040fe20000010829 */
[----:B------:R-:W-:Y:S02]  /*c260*/  IMAD.U32 R35, R27, 0x10000, RZ ;  /* 0x000100001b237824 */ /* 0x000fe400078e00ff */
[----:B------:R-:W-:Y:S01]  /*c270*/  FFMA.FTZ R43, R12, R38, R43 ;  /* 0x000000260c2b7223 */ /* 0x000fe2000001002b */
[----:B------:R-:W-:-:S02]  /*c280*/  IMAD.U32 R12, R91, 0x10000, RZ ;  /* 0x000100005b0c7824 */ /* 0x000fc400078e00ff */
[-C--:B------:R-:W-:Y:S01]  /*c290*/  FMUL.FTZ R30, R30, R29.reuse ;  /* 0x0000001d1e1e7220 */ /* 0x080fe20000410000 */
[----:B------:R-:W-:Y:S01]  /*c2a0*/  FFMA.FTZ R42, R13, R29, -R42 ;  /* 0x0000001d0d2a7223 */ /* 0x000fe2000001082a */
[----:B------:R-:W-:Y:S01]  /*c2b0*/  FMUL.FTZ R38, R35, R40 ;  /* 0x0000002823267220 */ /* 0x000fe20000410000 */
[----:B------:R-:W-:Y:S01]  /*c2c0*/  IMAD.U32 R15, R7, 0x10000, RZ ;  /* 0x00010000070f7824 */ /* 0x000fe200078e00ff */
[----:B------:R-:W-:Y:S01]  /*c2d0*/  LOP3.LUT R29, R86, 0xffff0000, RZ, 0xc0, !PT ;  /* 0xffff0000561d7812 */ /* 0x000fe200078ec0ff */
[-C--:B------:R-:W-:Y:S01]  /*c2e0*/  FMUL.FTZ R35, R35, R12.reuse ;  /* 0x0000000c23237220 */ /* 0x080fe20000410000 */
[----:B------:R-:W-:Y:S01]  /*c2f0*/  FFMA.FTZ R39, R13, R39, R30 ;  /* 0x000000270d277223 */ /* 0x000fe2000001001e */
[----:B------:R-:W-:Y:S01]  /*c300*/  LOP3.LUT R13, R88, 0xffff0000, RZ, 0xc0, !PT ;  /* 0xffff0000580d7812 */ /* 0x000fe200078ec0ff */
[C---:B------:R-:W-:Y:S01]  /*c310*/  FFMA.FTZ R44, R15.reuse, R12, -R38 ;  /* 0x0000000c0f2c7223 */ /* 0x040fe20000010826 */
[----:B------:R-:W-:Y:S01]  /*c320*/  LOP3.LUT R4, R4, 0xffff0000, RZ, 0xc0, !PT ;  /* 0xffff000004047812 */ /* 0x000fe200078ec0ff */
[----:B------:R-:W-:Y:S01]  /*c330*/  FFMA.FTZ R45, R15, R40, R35 ;  /* 0x000000280f2d7223 */ /* 0x000fe20000010023 */
[C---:B------:R-:W-:Y:S01]  /*c340*/  FMUL.FTZ R15, R24.reuse, R29 ;  /* 0x0000001d180f7220 */ /* 0x040fe20000410000 */
[-C--:B------:R-:W-:Y:S01]  /*c350*/  FMUL.FTZ R35, R24, R13.reuse ;  /* 0x0000000d18237220 */ /* 0x080fe20000410000 */
[----:B------:R-:W-:Y:S01]  /*c360*/  IMAD.U32 R31, R26, 0x10000, RZ ;  /* 0x000100001a1f7824 */ /* 0x000fe200078e00ff */
[----:B------:R-:W-:Y:S01]  /*c370*/  LOP3.LUT R12, R89, 0xffff0000, RZ, 0xc0, !PT ;  /* 0xffff0000590c7812 */ /* 0x000fe200078ec0ff */
[----:B------:R-:W-:Y:S01]  /*c380*/  FFMA.FTZ R24, R4, R13, -R15 ;  /* 0x0000000d04187223 */ /* 0x000fe2000001080f */
[----:B------:R-:W-:Y:S01]  /*c390*/  LOP3.LUT R30, R87, 0xffff0000, RZ, 0xc0, !PT ;  /* 0xffff0000571e7812 */ /* 0x000fe200078ec0ff */
[----:B------:R-:W-:-:S02]  /*c3a0*/  IMAD.U32 R15, R84, 0x10000, RZ ;  /* 0x00010000540f7824 */ /* 0x000fc400078e00ff */
[----:B------:R-:W-:Y:S01]  /*c3b0*/  FFMA.FTZ R38, R4, R29, R35 ;  /* 0x0000001d04267223 */ /* 0x000fe20000010023 */
[----:B------:R-:W-:Y:S01]  /*c3c0*/  LOP3.LUT R5, R5, 0xffff0000, RZ, 0xc0, !PT ;  /* 0xffff000005057812 */ /* 0x000fe200078ec0ff */
[----:B------:R-:W-:Y:S02]  /*c3d0*/  IMAD.U32 R14, R6, 0x10000, RZ ;  /* 0x00010000060e7824 */ /* 0x000fe400078e00ff */
[----:B------:R-:W-:Y:S01]  /*c3e0*/  FMUL.FTZ R29, R31, R15 ;  /* 0x0000000f1f1d7220 */ /* 0x000fe20000410000 */
[----:B------:R-:W-:Y:S02]  /*c3f0*/  IMAD.U32 R13, R90, 0x10000, RZ ;  /* 0x000100005a0d7824 */ /* 0x000fe400078e00ff */
[C---:B------:R-:W-:Y:S01]  /*c400*/  FMUL.FTZ R40, R25.reuse, R30 ;  /* 0x0000001e19287220 */ /* 0x040fe20000410000 */
[-C--:B------:R-:W-:Y:S01]  /*c410*/  FMUL.FTZ R37, R25, R12.reuse ;  /* 0x0000000c19257220 */ /* 0x080fe20000410000 */
[----:B------:R-:W-:Y:S01]  /*c420*/  LOP3.LUT R26, R26, 0xffff0000, RZ, 0xc0, !PT ;  /* 0xffff00001a1a7812 */ /* 0x000fe200078ec0ff */
[-C--:B------:R-:W-:Y:S01]  /*c430*/  FMUL.FTZ R31, R31, R13.reuse ;  /* 0x0000000d1f1f7220 */ /* 0x080fe20000410000 */
[----:B------:R-:W-:Y:S01]  /*c440*/  FFMA.FTZ R29, R14, R13, -R29 ;  /* 0x0000000d0e1d7223 */ /* 0x000fe2000001081d */
[C---:B------:R-:W-:Y:S01]  /*c450*/  FFMA.FTZ R25, R5.reuse, R12, -R40 ;  /* 0x0000000c05197223 */ /* 0x040fe20000010828 */
[----:B------:R-:W-:Y:S01]  /*c460*/  FFMA.FTZ R30, R5, R30, R37 ;  /* 0x0000001e051e7223 */ /* 0x000fe20000010025 */
[----:B------:R-:W-:Y:S01]  /*c470*/  LOP3.LUT R13, R84, 0xffff0000, RZ, 0xc0, !PT ;  /* 0xffff0000540d7812 */ /* 0x000fe200078ec0ff */
[----:B------:R-:W-:Y:S01]  /*c480*/  FFMA.FTZ R14, R14, R15, R31 ;  /* 0x0000000f0e0e7223 */ /* 0x000fe2000001001f */
[----:B------:R-:W-:-:S02]  /*c490*/  LOP3.LUT R27, R27, 0xffff0000, RZ, 0xc0, !PT ;  /* 0xffff00001b1b7812 */ /* 0x000fc400078ec0ff */
[----:B------:R-:W-:Y:S01]  /*c4a0*/  LOP3.LUT R5, R90, 0xffff0000, RZ, 0xc0, !PT ;  /* 0xffff00005a057812 */ /* 0x000fe200078ec0ff */
[C---:B------:R-:W-:Y:S01]  /*c4b0*/  FMUL.FTZ R15, R26.reuse, R13 ;  /* 0x0000000d1a0f7220 */ /* 0x040fe20000410000 */
[----:B------:R-:W-:Y:S02]  /*c4c0*/  LOP3.LUT R12, R85, 0xffff0000, RZ, 0xc0, !PT ;  /* 0xffff0000550c7812 */ /* 0x000fe400078ec0ff */
[----:B------:R-:W-:Y:S01]  /*c4d0*/  LOP3.LUT R4, R91, 0xffff0000, RZ, 0xc0, !PT ;  /* 0xffff00005b047812 */ /* 0x000fe200078ec0ff */
[-C--:B------:R-:W-:Y:S01]  /*c4e0*/  FMUL.FTZ R40, R26, R5.reuse ;  /* 0x000000051a287220 */ /* 0x080fe20000410000 */
[----:B------:R-:W-:Y:S01]  /*c4f0*/  LOP3.LUT R6, R6, 0xffff0000, RZ, 0xc0, !PT ;  /* 0xffff000006067812 */ /* 0x000fe200078ec0ff */
[----:B------:R-:W-:Y:S01]  /*c500*/  FMUL.FTZ R46, R27, R12 ;  /* 0x0000000c1b2e7220 */ /* 0x000fe20000410000 */
[----:B------:R-:W-:Y:S01]  /*c510*/  LOP3.LUT R7, R7, 0xffff0000, RZ, 0xc0, !PT ;  /* 0xffff000007077812 */ /* 0x000fe200078ec0ff */
[-C--:B------:R-:W-:Y:S02]  /*c520*/  FMUL.FTZ R31, R27, R4.reuse ;  /* 0x000000041b1f7220 */ /* 0x080fe40000410000 */
        /* <DEDUP_REMOVED lines=14> */
.L_x_1550:
[----:B------:R-:W-:Y:S05]  /*c610*/  BSYNC B1 ;  /* 0x0000000000017941 */ /* 0x000fea0003800000 */
.L_x_1549:
[----:B------:R-:W-:Y:S05]  /*c620*/  @P2 BRA `(.L_x_1523) ;  /* 0x0000000400b82947 */ /* 0x000fea0003800000 */
[----:B------:R-:W-:Y:S02]  /*c630*/  LEA.HI R32, R32, R68, RZ, 0x1d ;  /* 0x0000004420207211 */ /* 0x000fe400078fe8ff */
[----:B------:R-:W-:Y:S02]  /*c640*/  LEA.HI R20, R21, R20, RZ, 0x6 ;  /* 0x0000001415147211 */ /* 0x000fe400078f30ff */
[----:B01----:R-:W-:Y:S01]  /*c650*/  SHF.R.S32.HI R7, RZ, 0x1f, R32 ;  /* 0x0000001fff077819 */ /* 0x003fe20000011420 */
[----:B------:R-:W-:Y:S01]  /*c660*/  IMAD.SHL.U32 R5, R32, 0x8, RZ ;  /* 0x0000000820057824 */ /* 0x000fe200078e00ff */
[----:B------:R-:W-:Y:S01]  /*c670*/  LOP3.LUT R4, R34, 0x38, R69, 0xf8, !PT ;  /* 0x0000003822047812 */ /* 0x000fe200078ef845 */
[----:B------:R-:W-:Y:S01]  /*c680*/  IMAD.SHL.U32 R20, R20, 0x80, RZ ;  /* 0x0000008014147824 */ /* 0x000fe200078e00ff */
[----:B------:R-:W-:Y:S02]  /*c690*/  LEA.HI R7, R7, R32, RZ, 0x3 ;  /* 0x0000002007077211 */ /* 0x000fe400078f18ff */
[----:B------:R-:W-:-:S02]  /*c6a0*/  LOP3.LUT R34, R34, 0x38, R5, 0xf8, !PT ;  /* 0x0000003822227812 */ /* 0x000fc400078ef805 */
[----:B------:R-:W-:Y:S01]  /*c6b0*/  R2UR UR4, R206 ;  /* 0x00000000ce0472ca */ /* 0x000fe200000e0000 */
        /* <DEDUP_REMOVED lines=11> */
[----:B------:R-:W-:Y:S02]  /*c770*/  SHF.R.U64 R24, R56, 0x10, R57 ;  /* 0x0000001038187819 */ /* 0x000fe40000001239 */
        /* <DEDUP_REMOVED lines=8> */
[----:B------:R-:W-:Y:S02]  /*c800*/  PRMT R78, R78, 0x5410, R9 ;  /* 0x000054104e4e7816 */ /* 0x000fe40000000009 */
[----:B------:R-:W-:Y:S02]  /*c810*/  SHF.R.U32.HI R29, RZ, 0x10, R11 ;  /* 0x00000010ff1d7819 */ /* 0x000fe4000001160b */
[--C-:B------:R-:W-:Y:S01]  /*c820*/  SHF.R.U64 R20, R58, 0x10, R59.reuse ;  /* 0x000000103a147819 */ /* 0x100fe2000000123b */
[----:B------:R-:W-:Y:S01]  /*c830*/  IMAD.U32 R28, R78, 0x10000, RZ ;  /* 0x000100004e1c7824 */ /* 0x000fe200078e00ff */
[----:B------:R-:W-:-:S02]  /*c840*/  SHF.R.U32.HI R59, RZ, 0x10, R59 ;  /* 0x00000010ff3b7819 */ /* 0x000fc4000001163b */
[----:B------:R-:W-:Y:S02]  /*c850*/  PRMT R80, R80, 0x5410, R57 ;  /* 0x0000541050507816 */ /* 0x000fe40000000039 */
[----:B------:R-:W-:Y:S02]  /*c860*/  PRMT R27, R0, 0x5410, R27 ;  /* 0x00005410001b7816 */ /* 0x000fe4000000001b */
[----:B------:R-:W-:Y:S01]  /*c870*/  PRMT R29, R2, 0x5410, R29 ;  /* 0x00005410021d7816 */ /* 0x000fe2000000001d */
[----:B------:R-:W-:Y:S01]  /*c880*/  IMAD.U32 R24, R80, 0x10000, RZ ;  /* 0x0001000050187824 */ /* 0x000fe200078e00ff */
[----:B------:R-:W-:Y:S02]  /*c890*/  PRMT R82, R82, 0x5410, R59 ;  /* 0x0000541052527816 */ /* 0x000fe4000000003b */
[----:B------:R-:W-:Y:S02]  /*c8a0*/  PRMT R81, R81, 0x5410, R20 ;  /* 0x0000541051517816 */ /* 0x000fe40000000014 */
[----:B------:R-:W-:-:S02]  /*c8b0*/  LOP3.LUT R25, R25, 0xffff0000, RZ, 0xc0, !PT ;  /* 0xffff000019197812 */ /* 0x000fc400078ec0ff */
[----:B------:R-:W-:Y:S01]  /*c8c0*/  LOP3.LUT R79, R79, 0xffff0000, RZ, 0xc0, !PT ;  /* 0xffff00004f4f7812 */ /* 0x000fe200078ec0ff */
[C---:B0-----:R-:W-:Y:S01]  /*c8d0*/  IMAD.U32 R9, R12.reuse, 0x10000, RZ ;  /* 0x000100000c097824 */ /* 0x041fe200078e00ff */
[----:B------:R-:W-:Y:S01]  /*c8e0*/  LOP3.LUT R10, R12, 0xffff0000, RZ, 0xc0, !PT ;  /* 0xffff00000c0a7812 */ /* 0x000fe200078ec0ff */
[C---:B------:R-:W-:Y:S01]  /*c8f0*/  IMAD.U32 R11, R13.reuse, 0x10000, RZ ;  /* 0x000100000d0b7824 */ /* 0x040fe200078e00ff */
[----:B------:R-:W-:Y:S01]  /*c900*/  LOP3.LUT R12, R13, 0xffff0000, RZ, 0xc0, !PT ;  /* 0xffff00000d0c7812 */ /* 0x000fe200078ec0ff */
[----:B-1----:R-:W-:Y:S02]  /*c910*/  IMAD.U32 R0, R4, 0x10000, RZ ;  /* 0x0001000004007824 */ /* 0x002fe400078e00ff */
[C---:B------:R-:W-:Y:S01]  /*c920*/  FMUL.FTZ R31, R9.reuse, R26 ;  /* 0x0000001a091f7220 */ /* 0x040fe20000410000 */
[-C--:B------:R-:W-:Y:S01]  /*c930*/  FMUL.FTZ R9, R9, R21.reuse ;  /* 0x0000001509097220 */ /* 0x080fe20000410000 */
[----:B------:R-:W-:Y:S02]  /*c940*/  IMAD.U32 R20, R15, 0x10000, RZ ;  /* 0x000100000f147824 */ /* 0x000fe400078e00ff */
[----:B------:R-:W-:Y:S01]  /*c950*/  FMUL.FTZ R30, R11, R28 ;  /* 0x0000001c0b1e7220 */ /* 0x000fe20000410000 */
[----:B------:R-:W-:Y:S01]  /*c960*/  FFMA.FTZ R31, R0, R21, -R31 ;  /* 0x00000015001f7223 */ /* 0x000fe2000001081f */
[----:B------:R-:W-:-:S02]  /*c970*/  IMAD.U32 R21, R29, 0x10000, RZ ;  /* 0x000100001d157824 */ /* 0x000fc400078e00ff */
[----:B------:R-:W-:Y:S01]  /*c980*/  FFMA.FTZ R26, R0, R26, R9 ;  /* 0x0000001a001a7223 */ /* 0x000fe20000010009 */
[----:B------:R-:W-:Y:S02]  /*c990*/  IMAD.U32 R3, R5, 0x10000, RZ ;  /* 0x0001000005037824 */ /* 0x000fe400078e00ff */
[-C--:B------:R-:W-:Y:S01]  /*c9a0*/  FMUL.FTZ R0, R11, R24.reuse ;  /* 0x000000180b007220 */ /* 0x080fe20000410000 */
[----:B------:R-:W-:Y:S02]  /*c9b0*/  IMAD.U32 R9, R82, 0x10000, RZ ;  /* 0x0001000052097824 */ /* 0x000fe400078e00ff */
[C---:B------:R-:W-:Y:S01]  /*c9c0*/  FMUL.FTZ R11, R20.reuse, R21 ;  /* 0x00000015140b7220 */ /* 0x040fe20000410000 */
[----:B------:R-:W-:Y:S02]  /*c9d0*/  IMAD.U32 R8, R7, 0x10000, RZ ;  /* 0x0001000007087824 */ /* 0x000fe400078e00ff */
[C---:B------:R-:W-:Y:S01]  /*c9e0*/  FFMA.FTZ R30, R3.reuse, R24, -R30 ;  /* 0x00000018031e7223 */ /* 0x040fe2000001081e */
[-C--:B------:R-:W-:Y:S01]  /*c9f0*/  FMUL.FTZ R24, R20, R9.reuse ;  /* 0x0000000914187220 */ /* 0x080fe20000410000 */
[----:B------:R-:W-:Y:S01]  /*ca00*/  LOP3.LUT R2, R4, 0xffff0000, RZ, 0xc0, !PT ;  /* 0xffff000004027812 */ /* 0x000fe200078ec0ff */
[----:B------:R-:W-:Y:S01]  /*ca10*/  FFMA.FTZ R20, R8, R9, -R11 ;  /* 0x0000000908147223 */ /* 0x000fe2000001080b */
[----:B------:R-:W-:Y:S01]  /*ca20*/  FFMA.FTZ R28, R3, R28, R0 ;  /* 0x0000001c031c7223 */ /* 0x000fe20000010000 */
[----:B------:R-:W-:Y:S01]  /*ca30*/  FMUL.FTZ R11, R10, R25 ;  /* 0x000000190a0b7220 */ /* 0x000fe20000410000 */
[----:B------:R-:W-:Y:S01]  /*ca40*/  LOP3.LUT R9, R78, 0xffff0000, RZ, 0xc0, !PT ;  /* 0xffff00004e097812 */ /* 0x000fe200078ec0ff */
[----:B------:R-:W-:Y:S01]  /*ca50*/  FFMA.FTZ R24, R8, R21, R24 ;  /* 0x0000001508187223 */ /* 0x000fe20000010018 */
[----:B------:R-:W-:Y:S01]  /*ca60*/  LOP3.LUT R3, R80, 0xffff0000, RZ, 0xc0, !PT ;  /* 0xffff000050037812 */ /* 0x000fe200078ec0ff */
[----:B------:R-:W-:Y:S01]  /*ca70*/  FMUL.FTZ R21, R10, R79 ;  /* 0x0000004f0a157220 */ /* 0x000fe20000410000 */
[----:B------:R-:W-:-:S02]  /*ca80*/  IMAD.U32 R13, R14, 0x10000, RZ ;  /* 0x000100000e0d7824 */ /* 0x000fc400078e00ff */
[----:B------:R-:W-:Y:S01]  /*ca90*/  FFMA.FTZ R10, R2, R79, -R11 ;  /* 0x0000004f020a7223 */ /* 0x000fe2000001080b */
[----:B------:R-:W-:Y:S01]  /*caa0*/  IMAD.U32 R8, R27, 0x10000, RZ ;  /* 0x000100001b087824 */ /* 0x000fe200078e00ff */
[----:B------:R-:W-:Y:S01]  /*cab0*/  LOP3.LUT R4, R5, 0xffff0000, RZ, 0xc0, !PT ;  /* 0xffff000005047812 */ /* 0x000fe200078ec0ff */
[C---:B------:R-:W-:Y:S01]  /*cac0*/  FMUL.FTZ R11, R12.reuse, R9 ;  /* 0x000000090c0b7220 */ /* 0x040fe20000410000 */
[----:B------:R-:W-:Y:S01]  /*cad0*/  FMUL.FTZ R12, R12, R3 ;  /* 0x000000030c0c7220 */ /* 0x000fe20000410000 */
[----:B------:R-:W-:Y:S01]  /*cae0*/  FFMA.FTZ R21, R2, R25, R21 ;  /* 0x0000001902157223 */ /* 0x000fe20000010015 */
[----:B------:R-:W-:Y:S02]  /*caf0*/  IMAD.U32 R5, R6, 0x10000, RZ ;  /* 0x0001000006057824 */ /* 0x000fe400078e00ff */
[----:B------:R-:W-:Y:S01]  /*cb00*/  FMUL.FTZ R2, R13, R8 ;  /* 0x000000080d027220 */ /* 0x000fe20000410000 */
[----:B------:R-:W-:Y:S02]  /*cb10*/  IMAD.U32 R0, R81, 0x10000, RZ ;  /* 0x0001000051007824 */ /* 0x000fe400078e00ff */
[C---:B------:R-:W-:Y:S01]  /*cb20*/  FFMA.FTZ R11, R4.reuse, R3, -R11 ;  /* 0x00000003040b7223 */ /* 0x040fe2000001080b */
[----:B------:R-:W-:Y:S01]  /*cb30*/  FFMA.FTZ R9, R4, R9, R12 ;  /* 0x0000000904097223 */ /* 0x000fe2000001000c */
[----:B------:R-:W-:Y:S01]  /*cb40*/  LOP3.LUT R14, R14, 0xffff0000, RZ, 0xc0, !PT ;  /* 0xffff00000e0e7812 */ /* 0x000fe200078ec0ff */
[-C--:B------:R-:W-:Y:S01]  /*cb50*/  FMUL.FTZ R4, R13, R0.reuse ;  /* 0x000000000d047220 */ /* 0x080fe20000410000 */
[----:B------:R-:W-:Y:S01]  /*cb60*/  FFMA.FTZ R2, R5, R0, -R2 ;  /* 0x0000000005027223 */ /* 0x000fe20000010802 */
[----:B------:R-:W-:-:S02]  /*cb70*/  LOP3.LUT R27, R27, 0xffff0000, RZ, 0xc0, !PT ;  /* 0xffff00001b1b7812 */ /* 0x000fc400078ec0ff */
[----:B------:R-:W-:Y:S01]  /*cb80*/  LOP3.LUT R15, R15, 0xffff0000, RZ, 0xc0, !PT ;  /* 0xffff00000f0f7812 */ /* 0x000fe200078ec0ff */
[----:B------:R-:W-:Y:S01]  /*cb90*/  FFMA.FTZ R8, R5, R8, R4 ;  /* 0x0000000805087223 */ /* 0x000fe20000010004 */
[----:B------:R-:W-:Y:S01]  /*cba0*/  LOP3.LUT R81, R81, 0xffff0000, RZ, 0xc0, !PT ;  /* 0xffff000051517812 */ /* 0x000fe200078ec0ff */
[----:B------:R-:W-:Y:S01]  /*cbb0*/  FMUL.FTZ R3, R14, R27 ;  /* 0x0000001b0e037220 */ /* 0x000fe20000410000 */
[----:B------:R-:W-:Y:S02]  /*cbc0*/  LOP3.LUT R0, R29, 0xffff0000, RZ, 0xc0, !PT ;  /* 0xffff00001d007812 */ /* 0x000fe400078ec0ff */
[----:B------:R-:W-:Y:S01]  /*cbd0*/  LOP3.LUT R82, R82, 0xffff0000, RZ, 0xc0, !PT ;  /* 0xffff000052527812 */ /* 0x000fe200078ec0ff */
[-C--:B------:R-:W-:Y:S01]  /*cbe0*/  FMUL.FTZ R14, R14, R81.reuse ;  /* 0x000000510e0e7220 */ /* 0x080fe20000410000 */
[----:B------:R-:W-:Y:S01]  /*cbf0*/  LOP3.LUT R6, R6, 0xffff0000, RZ, 0xc0, !PT ;  /* 0xffff000006067812 */ /* 0x000fe200078ec0ff */
[----:B------:R-:W-:Y:S01]  /*cc00*/  FMUL.FTZ R4, R15, R0 ;  /* 0x000000000f047220 */ /* 0x000fe20000410000 */
        /* <DEDUP_REMOVED lines=16> */
.L_x_1523:
[----:B------:R-:W-:Y:S05]  /*cd10*/  BSYNC B0 ;  /* 0x0000000000007941 */ /* 0x000fea0003800000 */
.L_x_1502:
        /* <DEDUP_REMOVED lines=8> */
.L_x_1499:
[----:B01-3--:R-:W3:Y:S02]  /*cda0*/  LDL R0, [R1+0x304] ;  /* 0x0003040001007983 */ /* 0x00bee40000100800 */
[----:B---3--:R-:W-:-:S13]  /*cdb0*/  R2UR UR4, R0 ;  /* 0x00000000000472ca */ /* 0x008fda00000e0000 */
[----:B------:R-:W-:-:S06]  /*cdc0*/  ULOP3.LUT UR4, UR4, 0x1, URZ, 0xfc, !UPT ;  /* 0x0000000104047892 */ /* 0x000fcc000f8efc3f */
[----:B------:R-:W-:-:S05]  /*cdd0*/  IMAD.U32 R0, RZ, RZ, UR4 ;  /* 0x00000004ff007e24 */ /* 0x000fca000f8e00ff */
[----:B------:R-:W-:-:S13]  /*cde0*/  ISETP.NE.AND P0, PT, R0, 0x3, PT ;  /* 0x000000030000780c */ /* 0x000fda0003f05270 */
[----:B------:R-:W-:Y:S05]  /*cdf0*/  @!P0 BRA `(.L_x_1551) ;  /* 0x0000000000048947 */ /* 0x000fea0003800000 */
[----:B------:R-:W-:Y:S01]  /*ce00*/  BPT.TRAP 0x1 ;  /* 0x000000040000795c */ /* 0x000fe20000300000 */
.L_x_1551:
[----:B--2---:R-:W-:Y:S02]  /*ce10*/  IMAD.U32 R9, RZ, RZ, UR36 ;  /* 0x00000024ff097e24 */ /* 0x004fe4000f8e00ff */
[----:B------:R-:W-:-:S03]  /*ce20*/  IMAD.U32 R0, RZ, RZ, UR39 ;  /* 0x00000027ff007e24 */ /* 0x000fc6000f8e00ff */
[----:B------:R-:W-:Y:S02]  /*ce30*/  LEA R9, R9, UR37, 0x3 ;  /* 0x0000002509097c11 */ /* 0x000fe4000f8e18ff */
[----:B------:R-:W-:-:S04]  /*ce40*/  SHF.L.U32 R0, R0, 0x1f, RZ ;  /* 0x0000001f00007819 */ /* 0x000fc800000006ff */
[----:B------:R0:W1:Y:S01]  /*ce50*/  SYNCS.PHASECHK.TRANS64.TRYWAIT P2, [R9+URZ+0x30830], R0 ;  /* 0x03083000090075a7 */ /* 0x000062000804017f */
[----:B------:R-:W-:Y:S05]  /*ce60*/  @!P0 BRA `(.L_x_1552) ;  /* 0x0000000000048947 */ /* 0x000fea0003800000 */
[----:B------:R-:W-:Y:S01]  /*ce70*/  BPT.TRAP 0x1 ;  /* 0x000000040000795c */ /* 0x000fe20000300000 */
.L_x_1552:
[----:B------:R-:W2:Y:S02]  /*ce80*/  S2R R2, SR_TID.X ;  /* 0x0000000000027919 */ /* 0x000ea40000002100 */
[----:B--2---:R-:W-:-:S04]  /*ce90*/  LOP3.LUT R2, R2, 0x7f, RZ, 0xc0, !PT ;  /* 0x0000007f02027812 */ /* 0x004fc800078ec0ff */
[----:B------:R-:W-:Y:S01]  /*cea0*/  ISETP.NE.AND P1, PT, R2, RZ, PT ;  /* 0x000000ff0200720c */ /* 0x000fe20003f25270 */
[----:B-1----:R-:W-:-:S12]  /*ceb0*/  @P2 BRA `(.L_x_1553) ;  /* 0x0000000000082947 */ /* 0x002fd80003800000 */
[----:B------:R-:W1:Y:S02]  /*cec0*/  SYNCS.PHASECHK.TRANS64.TRYWAIT P2, [R9+URZ+0x30830], R0 ;  /* 0x03083000090075a7 */ /* 0x000e64000804017f */
[----:B-1----:R-:W-:Y:S05]  /*ced0*/  @!P2 BRA `(.L_x_1554) ;  /* 0x000001ac00f0a947 */ /* 0x002fea0003800000 */
.L_x_1553:
[----:B------:R-:W-:Y:S05]  /*cee0*/  WARPSYNC.ALL ;  /* 0x0000000000007948 */ /* 0x000fea0003800000 */
[----:B------:R-:W-:Y:S01]  /*cef0*/  UIADD3 UR4, UR37, 0x1e400, URZ ;  /* 0x0001e40025047890 */ /* 0x000fe2000fffe03f */
[----:B----4-:R-:W-:Y:S01]  /*cf00*/  WARPGROUP.ARRIVE ;  /* 0x00000000000079c5 */ /* 0x010fe20000000000 */
[----:B------:R-:W-:Y:S01]  /*cf10*/  UMOV UR9, 0x40000040 ;  /* 0x4000004000097882 */ /* 0x000fe20000000000 */
[----:B------:R-:W-:Y:S01]  /*cf20*/  UMOV UR11, 0x40000040 ;  /* 0x40000040000b7882 */ /* 0x000fe20000000000 */
[----:B------:R-:W-:Y:S01]  /*cf30*/  USHF.R.U32.HI UR4, URZ, 0x4, UR4 ;  /* 0x000000043f047899 */ /* 0x000fe20008011604 */
[----:B------:R-:W-:Y:S01]  /*cf40*/  IMAD.U32 R5, RZ, RZ, UR9 ;  /* 0x00000009ff057e24 */ /* 0x000fe2000f8e00ff */
[----:B------:R-:W-:Y:S01]  /*cf50*/  UMOV UR57, 0x40000040 ;  /* 0x4000004000397882 */ /* 0x000fe20000000000 */
[----:B------:R-:W-:Y:S01]  /*cf60*/  UMOV UR59, 0x40000040 ;  /* 0x40000040003b7882 */ /* 0x000fe20000000000 */
[----:B------:R-:W-:Y:S01]  /*cf70*/  ULOP3.LUT UR4, UR4, 0x3fff, URZ, 0xc0, !UPT ;  /* 0x00003fff04047892 */ /* 0x000fe2000f8ec03f */
[----:B------:R-:W-:Y:S01]  /*cf80*/  R2UR UR6, R192 ;  /* 0x00000000c00672ca */ /* 0x000fe200000e0000 */
        /* <DEDUP_REMOVED lines=9> */
[----:B------:R-:W-:Y:S01]  /*d020*/  IMAD.U32 R4, RZ, RZ, UR8 ;  /* 0x00000008ff047e24 */ /* 0x000fe2000f8e00ff */
[----:B------:R-:W-:Y:S01]  /*d030*/  HGMMA.64x96x16.F32.BF16 R24, gdesc[UR8], RZ, !UPT, gsb0 ;  /* 0x01600000081879f0 */ /* 0x000fe2000c0018ff */
[----:B------:R-:W-:Y:S01]  /*d040*/  UIADD3 UR8, UR4, 0x4, URZ ;  /* 0x0000000404087890 */ /* 0x000fe2000fffe03f */
[----:B------:R-:W-:Y:S01]  /*d050*/  VIADD R7, R193, UR6 ;  /* 0x00000006c1077c36 */ /* 0x000fe20008000000 */
[----:B------:R-:W-:Y:S01]  /*d060*/  UIADD3 UR10, UR5, 0x4, URZ ;  /* 0x00000004050a7890 */ /* 0x000fe2000fffe03f */
[----:B------:R-:W-:Y:S01]  /*d070*/  UMOV UR9, 0x40000040 ;  /* 0x4000004000097882 */ /* 0x000fe20000000000 */
[----:B------:R-:W-:Y:S01]  /*d080*/  UMOV UR11, 0x40000040 ;  /* 0x40000040000b7882 */ /* 0x000fe20000000000 */
[----:B------:R-:W-:-:S02]  /*d090*/  UIADD3 UR12, UR4, 0x6, URZ ;  /* 0x00000006040c7890 */ /* 0x000fc4000fffe03f */
[----:B------:R-:W-:Y:S02]  /*d0a0*/  UIADD3 UR14, UR5, 0x6, URZ ;  /* 0x00000006050e7890 */ /* 0x000fe4000fffe03f */
        /* <DEDUP_REMOVED lines=76> */
[----:B01----:R-:W-:Y:S01]  /*d570*/  FMUL.FTZ R0, R26, UR4 ;  /* 0x000000041a007c20 */ /* 0x003fe20008410000 */
        /* <DEDUP_REMOVED lines=10> */
[----:B------:R-:W-:Y:S01]  /*d620*/  @P3 SHF.R.U32.HI R39, RZ, UR5, R8 ;  /* 0x00000005ff273c19 */ /* 0x000fe20008011608 */
[----:B------:R-:W-:-:S02]  /*d630*/  @!P1 VIADD R7, R9, 0x30840 ;  /* 0x0003084009079836 */ /* 0x000fc40000000000 */
[----:B------:R-:W-:Y:S01]  /*d640*/  FMUL.FTZ R2, R24, UR4 ;  /* 0x0000000418027c20 */ /* 0x000fe20008410000 */
[----:B------:R-:W-:Y:S01]  /*d650*/  FMUL.FTZ R6, R25, UR4 ;  /* 0x0000000419067c20 */ /* 0x000fe20008410000 */
[----:B------:R-:W-:Y:S01]  /*d660*/  FMUL.FTZ R14, R27, UR4 ;  /* 0x000000041b0e7c20 */ /* 0x000fe20008410000 */
[----:B------:R-:W-:Y:S01]  /*d670*/  FMUL.FTZ R20, R31, UR4 ;  /* 0x000000041f147c20 */ /* 0x000fe20008410000 */
[----:B------:R0:W1:Y:S01]  /*d680*/  MUFU.TANH R11, R28 ;  /* 0x0000001c000b7308 */ /* 0x0000620000002400 */
[----:B------:R-:W-:Y:S01]  /*d690*/  FMUL.FTZ R15, R30, UR4 ;  /* 0x000000041e0f7c20 */ /* 0x000fe20008410000 */
[----:B------:R-:W-:Y:S01]  /*d6a0*/  FMUL.FTZ R21, R34, UR4 ;  /* 0x0000000422157c20 */ /* 0x000fe20008410000 */
[----:B------:R-:W-:Y:S01]  /*d6b0*/  FMUL.FTZ R24, R35, UR4 ;  /* 0x0000000423187c20 */ /* 0x000fe20008410000 */
[----:B------:R-:W-:Y:S01]  /*d6c0*/  FMUL.FTZ R25, R38, UR4 ;  /* 0x0000000426197c20 */ /* 0x000fe20008410000 */
[----:B------:R-:W-:Y:S01]  /*d6d0*/  FMUL.FTZ R27, R42, UR4 ;  /* 0x000000042a1b7c20 */ /* 0x000fe20008410000 */
[----:B------:R-:W-:Y:S01]  /*d6e0*/  FMUL.FTZ R31, R50, UR4 ;  /* 0x00000004321f7c20 */ /* 0x000fe20008410000 */
[----:B------:R-:W-:Y:S01]  /*d6f0*/  FMUL.FTZ R41, R41, UR4 ;  /* 0x0000000429297c20 */ /* 0x000fe20008410000 */
[----:B------:R2:W3:Y:S01]  /*d700*/  MUFU.TANH R12, R29 ;  /* 0x0000001d000c7308 */ /* 0x0004e20000002400 */
[----:B0-----:R-:W-:Y:S01]  /*d710*/  FMUL.FTZ R28, R43, UR4 ;  /* 0x000000042b1c7c20 */ /* 0x001fe20008410000 */
[----:B------:R-:W-:Y:S01]  /*d720*/  FMUL.FTZ R45, R45, UR4 ;  /* 0x000000042d2d7c20 */ /* 0x000fe20008410000 */
[----:B------:R-:W-:Y:S01]  /*d730*/  FMUL.FTZ R30, R47, UR4 ;  /* 0x000000042f1e7c20 */ /* 0x000fe20008410000 */
[----:B------:R-:W-:Y:S01]  /*d740*/  FMUL.FTZ R48, R48, UR4 ;  /* 0x0000000430307c20 */ /* 0x000fe20008410000 */
[----:B------:R-:W-:Y:S01]  /*d750*/  FMUL.FTZ R49, R49, UR4 ;  /* 0x0000000431317c20 */ /* 0x000fe20008410000 */
[----:B------:R-:W-:Y:S01]  /*d760*/  FMUL.FTZ R52, R52, UR4 ;  /* 0x0000000434347c20 */ /* 0x000fe20008410000 */
[----:B------:R-:W-:Y:S01]  /*d770*/  FMUL.FTZ R53, R53, UR4 ;  /* 0x0000000435357c20 */ /* 0x000fe20008410000 */
[----:B------:R0:W4:Y:S01]  /*d780*/  MUFU.TANH R73, R32 ;  /* 0x0000002000497308 */ /* 0x0001220000002400 */
        /* <DEDUP_REMOVED lines=17> */
[----:B------:R-:W-:Y:S01]  /*d8a0*/  @!P1 PRMT R7, RZ, 0x654, R7 ;  /* 0x00000654ff079816 */ /* 0x000fe20000000007 */
[----:B------:R-:W2:Y:S01]  /*d8b0*/  SHFL.IDX PT, R50, R39, RZ, 0x1c1f ;  /* 0x001c1fff27327589 */ /* 0x000ea200000e0000 */
[----:B------:R-:W-:Y:S01]  /*d8c0*/  FMUL.FTZ R42, R71, UR4 ;  /* 0x00000004472a7c20 */ /* 0x000fe20008410000 */
[----:B------:R-:W-:Y:S01]  /*d8d0*/  IMAD.MOV.U32 R9, RZ, RZ, -0x60 ;  /* 0xffffffa0ff097424 */ /* 0x000fe200078e00ff */
[----:B------:R5:W-:Y:S01]  /*d8e0*/  @!P1 SYNCS.ARRIVE.TRANS64.RED.A1T0 RZ, [R7+URZ], RZ ;  /* 0x000000ff07ff99a7 */ /* 0x000be2000810043f */
[----:B------:R-:W-:Y:S01]  /*d8f0*/  IMAD R8, R72, -0x60, R22 ;  /* 0xffffffa048087824 */ /* 0x000fe200078e0216 */
[----:B------:R3:W1:Y:S01]  /*d900*/  MUFU.TANH R77, R37 ;  /* 0x00000025004d7308 */ /* 0x0006620000002400 */
[----:B0-----:R-:W-:-:S03]  /*d910*/  FMUL.FTZ R36, R59, UR4 ;  /* 0x000000043b247c20 */ /* 0x001fc60008410000 */
[----:B------:R-:W-:Y:S01]  /*d920*/  IADD3 R59, -R23, 0x60, R8 ;  /* 0x00000060173b7810 */ /* 0x000fe20007ffe108 */
[----:B-----5:R-:W-:-:S03]  /*d930*/  IMAD R7, R72, R9, 0x61 ;  /* 0x0000006148077424 */ /* 0x020fc600078e0209 */
[----:B------:R0:W1:Y:S01]  /*d940*/  MUFU.TANH R78, R40 ;  /* 0x00000028004e7308 */ /* 0x0000620000002400 */
[----:B---3--:R-:W-:Y:S01]  /*d950*/  FMUL.FTZ R37, R62, UR4 ;  /* 0x000000043e257c20 */ /* 0x008fe20008410000 */
[----:B------:R-:W-:-:S06]  /*d960*/  IADD3 R10, R22, R7, -R23 ;  /* 0x00000007160a7210 */ /* 0x000fcc0007ffe817 */
[----:B------:R3:W1:Y:S01]  /*d970*/  MUFU.TANH R80, R44 ;  /* 0x0000002c00507308 */ /* 0x0006620000002400 */
[----:B0-----:R-:W-:Y:S01]  /*d980*/  FMUL.FTZ R40, R66, UR4 ;  /* 0x0000000442287c20 */ /* 0x001fe20008410000 */
[----:B------:R-:W-:Y:S02]  /*d990*/  IMAD.IADD R10, R10, 0x1, -R19 ;  /* 0x000000010a0a7824 */ /* 0x000fe400078e0a13 */
[----:B------:R-:W-:Y:S02]  /*d9a0*/  VIADD R66, R7, 0xffffffff ;  /* 0xffffffff07427836 */ /* 0x000fe40000000000 */
[----:B------:R-:W-:Y:S02]  /*d9b0*/  VIADD R63, R10, UR59 ;  /* 0x0000003b0a3f7c36 */ /* 0x000fe40008000000 */
[----:B------:R-:W0:Y:S01]  /*d9c0*/  MUFU.TANH R2, R2 ;  /* 0x0000000200027308 */ /* 0x000e220000002400 */
[----:B---3--:R-:W-:Y:S01]  /*d9d0*/  FMUL.FTZ R44, R70, UR4 ;  /* 0x00000004462c7c20 */ /* 0x008fe20008410000 */
[----:B------:R-:W-:Y:S01]  /*d9e0*/  ULDC.64 UR4, c[0x0][0x9e0] ;  /* 0x0002780000047ab9 */ /* 0x000fe20000000a00 */
[----:B------:R-:W-:Y:S01]  /*d9f0*/  IMAD.IADD R67, R66, 0x1, -R23 ;  /* 0x0000000142437824 */ /* 0x000fe200078e0a17 */
[----:B------:R-:W-:Y:S01]  /*da00*/  UISETP.GE.AND UP1, UPT, UR5, 0x1, UPT ;  /* 0x000000010500788c */ /* 0x000fe2000bf26270 */
[----:B------:R-:W-:-:S03]  /*da10*/  VIADD R62, R10, UR4 ;  /* 0x000000040a3e7c36 */ /* 0x000fc60008000000 */
[----:B------:R-:W3:Y:S02]  /*da20*/  MUFU.TANH R6, R6 ;  /* 0x0000000600067308 */ /* 0x000ee40000002400 */
[----:B------:R-:W-:Y:S02]  /*da30*/  PLOP3.LUT P2, PT, PT, PT, UP1, 0x40, 0x0 ;  /* 0x000000000000781c */ /* 0x000fe40003f4e818 */
[----:B--2---:R-:W-:-:S04]  /*da40*/  VIADDMNMX R13, R50, R62, R59, PT ;  /* 0x0000003e320d7246 */ /* 0x004fc8000380013b */
[----:B------:R-:W2:Y:S08]  /*da50*/  MUFU.TANH R0, R0 ;  /* 0x0000000000007308 */ /* 0x000eb00000002400 */
        /* <DEDUP_REMOVED lines=37> */
[----:B-----5:R-:W-:Y:S01]  /*dcb0*/  IMAD.IADD R56, R63, 0x1, R50 ;  /* 0x000000013f387824 */ /* 0x020fe200078e0232 */
[----:B-1234-:R-:W-:Y:S06]  /*dcc0*/  @P2 BRA `(.L_x_1555) ;  /* 0x0000000000542947 */ /* 0x01efec0003800000 */
        /* <DEDUP_REMOVED lines=12> */
.L_x_1557:
[----:B------:R-:W-:-:S06]  /*dd90*/  UISETP.NE.AND UP2, UPT, UR5, 0x1, UPT ;  /* 0x000000010500788c */ /* 0x000fcc000bf45270 */
[----:B------:R-:W-:-:S05]  /*dda0*/  PLOP3.LUT P2, PT, PT, PT, UP2, 0x80, 0x0 ;  /* 0x000000000000781c */ /* 0x000fca0003f4f028 */
[----:B------:R-:W-:-:S08]  /*ddb0*/  @UP2 ULDC.64 UR6, c[0x0][0x9e8] ;  /* 0x00027a0000062ab9 */ /* 0x000fd00000000a00 */
[----:B------:R-:W-:-:S05]  /*ddc0*/  @P2 IMAD.HI.U32 R8, R7, UR6, RZ ;  /* 0x0000000607082c27 */ /* 0x000fca000f8e00ff */
[----:B------:R-:W-:-:S07]  /*ddd0*/  @P2 SHF.R.U32.HI R7, RZ, UR7, R8 ;  /* 0x00000007ff072c19 */ /* 0x000fce0008011608 */
.L_x_1558:
[----:B------:R-:W-:Y:S05]  /*dde0*/  BSYNC B0 ;  /* 0x0000000000007941 */ /* 0x000fea0003800000 */
.L_x_1556:
[----:B------:R-:W-:-:S05]  /*ddf0*/  IMAD R7, R7, UR5, R67 ;  /* 0x0000000507077c24 */ /* 0x000fca000f8e0243 */
[----:B------:R-:W-:Y:S02]  /*de00*/  VIMNMX R56, R56, R7, !PT ;  /* 0x0000000738387248 */ /* 0x000fe40007fe0100 */
[----:B------:R-:W-:-:S07]  /*de10*/  VIADDMNMX R13, R7, UR5, R13, PT ;  /* 0x00000005070d7c46 */ /* 0x000fce000b80010d */
.L_x_1555:
        /* <DEDUP_REMOVED lines=42> */
[----:B0-----:R-:W-:Y:S02]  /*e0c0*/  FSEL R52, R79, -INF , !P4 ;  /* 0xff8000004f347808 */ /* 0x001fe40006000000 */
        /* <DEDUP_REMOVED lines=17> */
[C---:B------:R-:W-:Y:S02]  /*e1e0*/  ISETP.LT.OR P4, PT, R13.reuse, 0x32, P4 ;  /* 0x000000320d00780c */ /* 0x040fe40002781670 */
        /* <DEDUP_REMOVED lines=73> */
.L_x_1561:
[----:B------:R-:W-:-:S06]  /*e680*/  UISETP.NE.AND UP2, UPT, UR5, 0x1, UPT ;  /* 0x000000010500788c */ /* 0x000fcc000bf45270 */
[----:B------:R-:W-:-:S05]  /*e690*/  PLOP3.LUT P6, PT, PT, PT, UP2, 0x80, 0x0 ;  /* 0x000000000000781c */ /* 0x000fca0003fcf028 */
[----:B------:R-:W-:-:S08]  /*e6a0*/  @UP2 ULDC.64 UR6, c[0x0][0x9e8] ;  /* 0x00027a0000062ab9 */ /* 0x000fd00000000a00 */
[----:B------:R-:W-:Y:S01]  /*e6b0*/  @P6 IMAD.HI.U32 R39, R2, UR6, RZ ;  /* 0x0000000602276c27 */ /* 0x000fe2000f8e00ff */
[----:B------:R-:W-:-:S13]  /*e6c0*/  PLOP3.LUT P6, PT, PT, PT, UP2, 0x80, 0x0 ;  /* 0x000000000000781c */ /* 0x000fda0003fcf028 */
[----:B------:R-:W-:-:S07]  /*e6d0*/  @P6 SHF.R.U32.HI R2, RZ, UR7, R39 ;  /* 0x00000007ff026c19 */ /* 0x000fce0008011627 */
.L_x_1562:
[----:B------:R-:W-:Y:S05]  /*e6e0*/  BSYNC B0 ;  /* 0x0000000000007941 */ /* 0x000fea0003800000 */
.L_x_1560:
[----:B------:R-:W-:-:S05]  /*e6f0*/  IMAD R2, R2, UR5, R67 ;  /* 0x0000000502027c24 */ /* 0x000fca000f8e0243 */
[----:B------:R-:W-:Y:S02]  /*e700*/  VIMNMX R59, R59, R2, !PT ;  /* 0x000000023b3b7248 */ /* 0x000fe40007fe0100 */
[----:B------:R-:W-:-:S07]  /*e710*/  VIADDMNMX R56, R2, UR5, R56, PT ;  /* 0x0000000502387c46 */ /* 0x000fce000b800138 */
.L_x_1559:
[C---:B------:R-:W-:Y:S01]  /*e720*/  ISETP.GT.AND P2, PT, R59.reuse, 0x1, !P2 ;  /* 0x000000013b00780c */ /* 0x040fe20005744270 */
[----:B------:R-:W-:Y:S01]  /*e730*/  ULDC UR11, c[0x0][0x988] ;  /* 0x00026200000b7ab9 */ /* 0x000fe20000000800 */
[----:B------:R-:W-:Y:S01]  /*e740*/  ISETP.GT.AND P3, PT, R59, 0x8, !P3 ;  /* 0x000000083b00780c */ /* 0x000fe20005f64270 */
[----:B------:R-:W-:Y:S01]  /*e750*/  @UP0 ULDC UR6, c[0x0][0x44c] ;  /* 0x0001130000060ab9 */ /* 0x000fe20000000800 */
[C---:B------:R-:W-:Y:S01]  /*e760*/  ISETP.LT.OR P2, PT, R56.reuse, 0x2, P2 ;  /* 0x000000023800780c */ /* 0x040fe20001741670 */
[----:B------:R-:W-:Y:S01]  /*e770*/  @UP0 ULDC UR15, c[0x0][0x450] ;  /* 0x00011400000f0ab9 */ /* 0x000fe20000000800 */
        /* <DEDUP_REMOVED lines=11> */
[C---:B------:R-:W-:Y:S02]  /*e830*/  ISETP.GT.AND P2, PT, R59.reuse, 0x10, !P2 ;  /* 0x000000103b00780c */ /* 0x040fe40005744270 */
[C---:B------:R-:W-:Y:S02]  /*e840*/  ISETP.GT.AND P4, PT, R59.reuse, 0x51, !P4 ;  /* 0x000000513b00780c */ /* 0x040fe40006784270 */
[----:B------:R-:W-:Y:S02]  /*e850*/  ISETP.LT.OR P2, PT, R56, 0x11, P2 ;  /* 0x000000113800780c */ /* 0x000fe40001741670 */
[----:B------:R-:W-:-:S02]  /*e860*/  ISETP.GT.AND P5, PT, R59, 0x58, !P5 ;  /* 0x000000583b00780c */ /* 0x000fc40006fa4270 */
[----:B------:R-:W-:Y:S02]  /*e870*/  FSEL R21, R21, -INF , !P2 ;  /* 0xff80000015157808 */ /* 0x000fe40005000000 */
[----:B------:R-:W-:Y:S02]  /*e880*/  ISETP.NE.AND P2, PT, R73, RZ, PT ;  /* 0x000000ff4900720c */ /* 0x000fe40003f45270 */
[C---:B------:R-:W-:Y:S02]  /*e890*/  ISETP.LT.OR P4, PT, R56.reuse, 0x52, P4 ;  /* 0x000000523800780c */ /* 0x040fe40002781670 */
[----:B------:R-:W-:Y:S02]  /*e8a0*/  ISETP.GT.AND P2, PT, R59, 0x11, !P2 ;  /* 0x000000113b00780c */ /* 0x000fe40005744270 */
[C---:B------:R-:W-:Y:S02]  /*e8b0*/  ISETP.LT.OR P5, PT, R56.reuse, 0x59, P5 ;  /* 0x000000593800780c */ /* 0x040fe40002fa1670 */
[----:B------:R-:W-:-:S02]  /*e8c0*/  ISETP.LT.OR P2, PT, R56, 0x12, P2 ;  /* 0x000000123800780c */ /* 0x000fc40001741670 */
[----:B------:R-:W-:Y:S02]  /*e8d0*/  FSEL R38, R38, -INF , !P4 ;  /* 0xff80000026267808 */ /* 0x000fe40006000000 */
[----:B------:R-:W-:Y:S02]  /*e8e0*/  FSEL R24, R24, -INF , !P2 ;  /* 0xff80000018187808 */ /* 0x000fe40005000000 */
[----:B------:R-:W-:Y:S02]  /*e8f0*/  ISETP.GT.AND P2, PT, R59, 0x18, !P3 ;  /* 0x000000183b00780c */ /* 0x000fe40005f44270 */
[----:B------:R-:W-:Y:S02]  /*e900*/  ISETP.NE.AND P3, PT, R83, RZ, PT ;  /* 0x000000ff5300720c */ /* 0x000fe40003f65270 */
        /* <DEDUP_REMOVED lines=8> */
[----:B------:R-:W-:Y:S02]  /*e990*/  ISETP.NE.AND P2, PT, R77, RZ, PT ;  /* 0x000000ff4d00720c */ /* 0x000fe40003f45270 */
[----:B------:R-:W-:Y:S02]  /*e9a0*/  R2UR UR14, R76 ;  /* 0x000000004c0e72ca */ /* 0x000fe400000e0000 */
[----:B------:R-:W-:-:S04]  /*e9b0*/  ISETP.GT.AND P2, PT, R59, 0x20, !P2 ;  /* 0x000000203b00780c */ /* 0x000fc80005744270 */
[----:B------:R-:W-:Y:S01]  /*e9c0*/  ISETP.LT.OR P2, PT, R56, 0x21, P2 ;  /* 0x000000213800780c */ /* 0x000fe20001741670 */
[----:B------:R-:W-:-:S03]  /*e9d0*/  UIMAD.WIDE.U32 UR6, UR10, UR6, URZ ;  /* 0x000000060a0672a5 */ /* 0x000fc6000f8e003f */
[----:B------:R-:W-:Y:S01]  /*e9e0*/  FSEL R27, R27, -INF , !P2 ;  /* 0xff8000001b1b7808 */ /* 0x000fe20005000000 */
[----:B------:R-:W-:Y:S01]  /*e9f0*/  @UP0 USHF.R.U32.HI UR10, URZ, UR15, UR7 ;  /* 0x0000000f3f0a0299 */ /* 0x000fe20008011607 */
[----:B------:R-:W-:-:S03]  /*ea00*/  ISETP.NE.AND P2, PT, R78, RZ, PT ;  /* 0x000000ff4e00720c */ /* 0x000fc60003f45270 */
[----:B------:R-:W-:Y:S01]  /*ea10*/  UIADD3 UR6, UR14, UR10, URZ ;  /* 0x0000000a0e067290 */ /* 0x000fe2000fffe03f */
[----:B------:R-:W-:-:S03]  /*ea20*/  ISETP.GT.AND P2, PT, R59, 0x21, !P2 ;  /* 0x000000213b00780c */ /* 0x000fc60005744270 */
[----:B------:R-:W-:Y:S01]  /*ea30*/  UIADD3 UR4, UR6, UR4, URZ ;  /* 0x0000000406047290 */ /* 0x000fe2000fffe03f */
        /* <DEDUP_REMOVED lines=67> */
[----:B0-----:R-:W-:Y:S02]  /*ee70*/  FMNMX.FTZ R2, R39, R2, !PT ;  /* 0x0000000227027209 */ /* 0x001fe40007810000 */
[----:B------:R-:W-:Y:S02]  /*ee80*/  FMNMX.FTZ R39, R15, R0, !PT ;  /* 0x000000000f277209 */ /* 0x000fe40007810000 */
[C---:B------:R-:W-:Y:S01]  /*ee90*/  FSETP.NEU.FTZ.AND P2, PT, R2.reuse, -INF , PT ;  /* 0xff8000000200780b */ /* 0x040fe20003f5d000 */
[----:B------:R-:W-:Y:S01]  /*eea0*/  FMUL.FTZ R60, R2, UR11 ;  /* 0x0000000b023c7c20 */ /* 0x000fe20008410000 */
[----:B------:R-:W-:-:S04]  /*eeb0*/  FMNMX.FTZ R0, R20, R39, !PT ;  /* 0x0000002714007209 */ /* 0x000fc80007810000 */
[----:B------:R-:W-:Y:S02]  /*eec0*/  FSEL R60, R60, RZ, P2 ;  /* 0x000000ff3c3c7208 */ /* 0x000fe40001000000 */
[----:B------:R-:W-:Y:S02]  /*eed0*/  ISETP.GT.AND P2, PT, R59, 0x48, !P6 ;  /* 0x000000483b00780c */ /* 0x000fe40007744270 */
[----:B------:R-:W-:Y:S01]  /*eee0*/  ISETP.NE.AND P6, PT, R64, RZ, PT ;  /* 0x000000ff4000720c */ /* 0x000fe20003fc5270 */
        /* <DEDUP_REMOVED lines=14> */
[----:B------:R0:W-:Y:S01]  /*efd0*/  MUFU.EX2 R51, R50 ;  /* 0x0000003200337308 */ /* 0x0001e20000000800 */
[----:B------:R-:W-:Y:S01]  /*efe0*/  ISETP.GT.AND P2, PT, R59, 0x49, !P2 ;  /* 0x000000493b00780c */ /* 0x000fe20005744270 */
[--C-:B------:R-:W-:Y:S01]  /*eff0*/  FFMA.FTZ R39, R71, UR11, -R60.reuse ;  /* 0x0000000b47277c23 */ /* 0x100fe2000801083c */
[----:B------:R-:W-:Y:S01]  /*f000*/  FMNMX.FTZ R61, R27, R0, !PT ;  /* 0x000000001b3d7209 */ /* 0x000fe20007810000 */
[--C-:B------:R-:W-:Y:S01]  /*f010*/  FFMA.FTZ R190, R58, UR11, -R60.reuse ;  /* 0x0000000b3abe7c23 */ /* 0x100fe2000801083c */
[----:B------:R-:W-:Y:S01]  /*f020*/  ISETP.LT.OR P2, PT, R56, 0x4a, P2 ;  /* 0x0000004a3800780c */ /* 0x000fe20001741670 */
[--C-:B------:R-:W-:Y:S01]  /*f030*/  FFMA.FTZ R41, R41, UR11, -R60.reuse ;  /* 0x0000000b29297c23 */ /* 0x100fe2000801083c */
[----:B------:R-:W-:Y:S01]  /*f040*/  FMNMX.FTZ R0, R28, R61, !PT ;  /* 0x0000003d1c007209 */ /* 0x000fe20007810000 */
[----:B------:R-:W-:Y:S01]  /*f050*/  MUFU.EX2 R188, R188 ;  /* 0x000000bc00bc7308 */ /* 0x000fe20000000800 */
[----:B------:R-:W-:Y:S01]  /*f060*/  FSEL R54, R3, -INF , !P2 ;  /* 0xff80000003367808 */ /* 0x000fe20005000000 */
[--C-:B0-----:R-:W-:Y:S01]  /*f070*/  FFMA.FTZ R50, R11, UR11, -R60.reuse ;  /* 0x0000000b0b327c23 */ /* 0x101fe2000801083c */
[----:B------:R-:W-:Y:S01]  /*f080*/  FMNMX.FTZ R55, R29, R0, !PT ;  /* 0x000000001d377209 */ /* 0x000fe20007810000 */
[--C-:B------:R-:W-:Y:S01]  /*f090*/  FFMA.FTZ R43, R43, UR11, -R60.reuse ;  /* 0x0000000b2b2b7c23 */ /* 0x100fe2000801083c */
[----:B------:R-:W-:Y:S01]  /*f0a0*/  ISETP.GT.AND P6, PT, R59, 0x59, !P6 ;  /* 0x000000593b00780c */ /* 0x000fe200077c4270 */
[--C-:B------:R-:W-:Y:S01]  /*f0b0*/  FFMA.FTZ R9, R9, UR11, -R60.reuse ;  /* 0x0000000b09097c23 */ /* 0x100fe2000801083c */
[----:B------:R-:W-:Y:S01]  /*f0c0*/  FMNMX.FTZ R0, R30, R55, !PT ;  /* 0x000000371e007209 */ /* 0x000fe20007810000 */
[----:B------:R-:W0:Y:S01]  /*f0d0*/  MUFU.EX2 R39, R39 ;  /* 0x0000002700277308 */ /* 0x000e220000000800 */
[----:B------:R-:W-:Y:S01]  /*f0e0*/  ISETP.LT.OR P6, PT, R56, 0x5a, P6 ;  /* 0x0000005a3800780c */ /* 0x000fe200037c1670 */
[--C-:B------:R-:W-:Y:S01]  /*f0f0*/  FFMA.FTZ R6, R6, UR11, -R60.reuse ;  /* 0x0000000b06067c23 */ /* 0x100fe2000801083c */
[----:B------:R-:W-:Y:S01]  /*f100*/  FMNMX.FTZ R55, R31, R0, !PT ;  /* 0x000000001f377209 */ /* 0x000fe20007810000 */
[--C-:B------:R-:W-:Y:S01]  /*f110*/  FFMA.FTZ R45, R45, UR11, -R60.reuse ;  /* 0x0000000b2d2d7c23 */ /* 0x100fe2000801083c */
[----:B------:R-:W-:Y:S01]  /*f120*/  FSEL R42, R42, -INF , !P6 ;  /* 0xff8000002a2a7808 */ /* 0x000fe20007000000 */
        /* <DEDUP_REMOVED lines=11> */
[--C-:B------:R-:W-:Y:S01]  /*f1e0*/  FFMA.FTZ R7, R7, UR11, -R60.reuse ;  /* 0x0000000b07077c23 */ /* 0x100fe2000801083c */
[----:B------:R-:W-:Y:S01]  /*f1f0*/  FFMA.FTZ R13, R13, UR11, -R60 ;  /* 0x0000000b0d0d7c23 */ /* 0x000fe2000801083c */
[----:B------:R-:W-:-:S04]  /*f200*/  FMNMX.FTZ R55, R35, R0, !PT ;  /* 0x0000000023377209 */ /* 0x000fc80007810000 */
[----:B------:R-:W-:Y:S01]  /*f210*/  FMNMX.FTZ R0, R36, R55, !PT ;  /* 0x0000003724007209 */ /* 0x000fe20007810000 */
[----:B------:R-:W3:Y:S03]  /*f220*/  MUFU.EX2 R184, R184 ;  /* 0x000000b800b87308 */ /* 0x000ee60000000800 */
[----:B------:R-:W-:-:S04]  /*f230*/  FMNMX.FTZ R3, R37, R0, !PT ;  /* 0x0000000025037209 */ /* 0x000fc80007810000 */
[----:B------:R-:W-:Y:S01]  /*f240*/  FMNMX.FTZ R3, R54, R3, !PT ;  /* 0x0000000336037209 */ /* 0x000fe20007810000 */
[----:B------:R-:W4:Y:S03]  /*f250*/  MUFU.EX2 R43, R43 ;  /* 0x0000002b002b7308 */ /* 0x000f260000000800 */
[----:B------:R-:W-:-:S04]  /*f260*/  FMNMX.FTZ R53, R40, R3, !PT ;  /* 0x0000000328357209 */ /* 0x000fc80007810000 */
[----:B------:R-:W-:Y:S01]  /*f270*/  FMNMX.FTZ R53, R38, R53, !PT ;  /* 0x0000003526357209 */ /* 0x000fe20007810000 */
[----:B------:R5:W-:Y:S03]  /*f280*/  MUFU.EX2 R3, R52 ;  /* 0x0000003400037308 */ /* 0x000be60000000800 */
[----:B------:R-:W-:-:S04]  /*f290*/  FMNMX.FTZ R53, R44, R53, !PT ;  /* 0x000000352c357209 */ /* 0x000fc80007810000 */
[----:B------:R-:W-:Y:S01]  /*f2a0*/  FMNMX.FTZ R53, R42, R53, !PT ;  /* 0x000000352a357209 */ /* 0x000fe20007810000 */
[----:B------:R0:W-:Y:S01]  /*f2b0*/  MUFU.EX2 R168, R9 ;  /* 0x0000000900a87308 */ /* 0x0001e20000000800 */
[----:B-----5:R-:W-:-:S03]  /*f2c0*/  FFMA.FTZ R52, R12, UR11, -R60 ;  /* 0x0000000b0c347c23 */ /* 0x020fc6000801083c */
[----:B------:R-:W5:Y:S04]  /*f2d0*/  SHFL.BFLY PT, R0, R53, 0x2, 0x1f ;  /* 0x0c401f0035007f89 */ /* 0x000f6800000e0000 */
[----:B------:R-:W4:Y:S01]  /*f2e0*/  MUFU.EX2 R186, R186 ;  /* 0x000000ba00ba7308 */ /* 0x000f220000000800 */
[----:B0-----:R-:W-:Y:S01]  /*f2f0*/  FADD.FTZ R9, R188, R39 ;  /* 0x00000027bc097221 */ /* 0x001fe20000010000 */
[----:B------:R-:W-:-:S06]  /*f300*/  F2FP.BF16.F32.PACK_AB R188, R39, R188 ;  /* 0x000000bc27bc723e */ /* 0x000fcc00000010ff */
[----:B------:R1:W-:Y:S08]  /*f310*/  MUFU.EX2 R170, R6 ;  /* 0x0000000600aa7308 */ /* 0x0003f00000000800 */
[----:B------:R-:W0:Y:S01]  /*f320*/  MUFU.EX2 R45, R45 ;  /* 0x0000002d002d7308 */ /* 0x000e220000000800 */
[----:B-1----:R-:W-:Y:S01]  /*f330*/  FADD.FTZ R6, R190, R9 ;  /* 0x00000009be067221 */ /* 0x002fe20000010000 */
[----:B--2---:R-:W-:-:S02]  /*f340*/  F2FP.BF16.F32.PACK_AB R190, R41, R190 ;  /* 0x000000be29be723e */ /* 0x004fc400000010ff */
[----:B-----5:R-:W-:Y:S01]  /*f350*/  FMNMX.FTZ R12, R53, R0, !PT ;  /* 0x00000000350c7209 */ /* 0x020fe20007810000 */
[----:B------:R-:W-:-:S03]  /*f360*/  FADD.FTZ R9, R41, R6 ;  /* 0x0000000629097221 */ /* 0x000fc60000010000 */
[----:B------:R-:W1:Y:S01]  /*f370*/  MUFU.EX2 R180, R180 ;  /* 0x000000b400b47308 */ /* 0x000e620000000800 */
[----:B------:R-:W2:Y:S01]  /*f380*/  SHFL.BFLY PT, R11, R12, 0x1, 0x1f ;  /* 0x0c201f000c0b7f89 */ /* 0x000ea200000e0000 */
[----:B---3--:R-:W-:Y:S01]  /*f390*/  FADD.FTZ R6, R184, R9 ;  /* 0x00000009b8067221 */ /* 0x008fe20000010000 */
[----:B----4-:R-:W-:-:S03]  /*f3a0*/  F2FP.BF16.F32.PACK_AB R184, R43, R184 ;  /* 0x000000b82bb8723e */ /* 0x010fc600000010ff */
[----:B------:R-:W-:Y:S02]  /*f3b0*/  FADD.FTZ R9, R43, R6 ;  /* 0x000000062b097221 */ /* 0x000fe40000010000 */
[----:B------:R1:W-:Y:S02]  /*f3c0*/  MUFU.EX2 R55, R10 ;  /* 0x0000000a00377308 */ /* 0x0003e40000000800 */
[----:B------:R-:W-:Y:S01]  /*f3d0*/  FADD.FTZ R6, R186, R9 ;  /* 0x00000009ba067221 */ /* 0x000fe20000010000 */
[----:B0-----:R-:W-:-:S03]  /*f3e0*/  F2FP.BF16.F32.PACK_AB R186, R45, R186 ;  /* 0x000000ba2dba723e */ /* 0x001fc600000010ff */
[----:B------:R-:W-:Y:S02]  /*f3f0*/  FADD.FTZ R9, R45, R6 ;  /* 0x000000062d097221 */ /* 0x000fe40000010000 */
[----:B------:R-:W0:Y:S02]  /*f400*/  MUFU.EX2 R182, R182 ;  /* 0x000000b600b67308 */ /* 0x000e240000000800 */
[----:B-1----:R-:W-:Y:S01]  /*f410*/  FADD.FTZ R10, R180, R9 ;  /* 0x00000009b40a7221 */ /* 0x002fe20000010000 */
[----:B------:R-:W-:-:S03]  /*f420*/  F2FP.BF16.F32.PACK_AB R180, R3, R180 ;  /* 0x000000b403b4723e */ /* 0x000fc600000010ff */
[----:B------:R-:W-:Y:S02]  /*f430*/  FADD.FTZ R59, R3, R10 ;  /* 0x0000000a033b7221 */ /* 0x000fe40000010000 */
[----:B------:R-:W1:Y:S01]  /*f440*/  MUFU.EX2 R49, R49 ;  /* 0x0000003100317308 */ /* 0x000e620000000800 */
[----:B--2---:R-:W-:-:S04]  /*f450*/  FMNMX.FTZ R0, R12, R11, !PT ;  /* 0x0000000b0c007209 */ /* 0x004fc80007810000 */
[C---:B------:R-:W-:Y:S01]  /*f460*/  FSETP.NEU.FTZ.AND P2, PT, R0.reuse, -INF , PT ;  /* 0xff8000000000780b */ /* 0x040fe20003f5d000 */
[----:B------:R-:W-:Y:S02]  /*f470*/  FMUL.FTZ R11, R0, UR11 ;  /* 0x0000000b000b7c20 */ /* 0x000fe40008410000 */
[----:B------:R-:W2:Y:S01]  /*f480*/  MUFU.EX2 R48, R48 ;  /* 0x0000003000307308 */ /* 0x000ea20000000800 */
[----:B0-----:R-:W-:Y:S01]  /*f490*/  FADD.FTZ R10, R182, R59 ;  /* 0x0000003bb60a7221 */ /* 0x001fe20000010000 */
[----:B------:R-:W-:Y:S02]  /*f4a0*/  F2FP.BF16.F32.PACK_AB R182, R51, R182 ;  /* 0x000000b633b6723e */ /* 0x000fe400000010ff */
[----:B------:R-:W-:Y:S01]  /*f4b0*/  FSEL R11, R11, RZ, P2 ;  /* 0x000000ff0b0b7208 */ /* 0x000fe20001000000 */
[----:B------:R-:W-:Y:S01]  /*f4c0*/  FADD.FTZ R10, R51, R10 ;  /* 0x0000000a330a7221 */ /* 0x000fe20000010000 */
[----:B------:R-:W-:Y:S02]  /*f4d0*/  PLOP3.LUT P2, PT, PT, PT, UP1, 0x40, 0x0 ;  /* 0x000000000000781c */ /* 0x000fe40003f4e818 */
[----:B------:R-:W0:Y:S01]  /*f4e0*/  MUFU.EX2 R47, R47 ;  /* 0x0000002f002f7308 */ /* 0x000e220000000800 */
[--C-:B------:R-:W-:Y:S01]  /*f4f0*/  FFMA.FTZ R57, R57, UR11, -R11.reuse ;  /* 0x0000000b39397c23 */ /* 0x100fe2000801080b */
[--C-:B------:R-:W-:Y:S01]  /*f500*/  FFMA.FTZ R14, R14, UR11, -R11.reuse ;  /* 0x0000000b0e0e7c23 */ /* 0x100fe2000801080b */
        /* <DEDUP_REMOVED lines=13> */
[----:B------:R-:W3:Y:S01]  /*f5e0*/  MUFU.EX2 R14, R14 ;  /* 0x0000000e000e7308 */ /* 0x000ee20000000800 */
[--C-:B------:R-:W-:Y:S01]  /*f5f0*/  FFMA.FTZ R33, R33, UR11, -R11.reuse ;  /* 0x0000000b21217c23 */ /* 0x100fe2000801080b */
[----:B-1----:R-:W-:Y:S01]  /*f600*/  FADD.FTZ R59, R49, R10 ;  /* 0x0000000a313b7221 */ /* 0x002fe20000010000 */
[--C-:B------:R-:W-:Y:S01]  /*f610*/  FFMA.FTZ R34, R34, UR11, -R11.reuse ;  /* 0x0000000b22227c23 */ /* 0x100fe2000801080b */
[--C-:B------:R-:W-:Y:S01]  /*f620*/  FFMA.FTZ R35, R35, UR11, -R11.reuse ;  /* 0x0000000b23237c23 */ /* 0x100fe2000801080b */
[----:B------:R-:W-:Y:S01]  /*f630*/  FFMA.FTZ R36, R36, UR11, -R11 ;  /* 0x0000000b24247c23 */ /* 0x000fe2000801080b */
[----:B--2---:R-:W-:Y:S01]  /*f640*/  FADD.FTZ R10, R48, R59 ;  /* 0x0000003b300a7221 */ /* 0x004fe20000010000 */
[--C-:B------:R-:W-:Y:S01]  /*f650*/  FFMA.FTZ R37, R37, UR11, -R11.reuse ;  /* 0x0000000b25257c23 */ /* 0x100fe2000801080b */
[----:B------:R-:W1:Y:S01]  /*f660*/  MUFU.EX2 R15, R15 ;  /* 0x0000000f000f7308 */ /* 0x000e620000000800 */
[--C-:B------:R-:W-:Y:S01]  /*f670*/  FFMA.FTZ R54, R54, UR11, -R11.reuse ;  /* 0x0000000b36367c23 */ /* 0x100fe2000801080b */
[----:B0-----:R-:W-:Y:S01]  /*f680*/  FADD.FTZ R59, R47, R10 ;  /* 0x0000000a2f3b7221 */ /* 0x001fe20000010000 */
[--C-:B------:R-:W-:Y:S01]  /*f690*/  FFMA.FTZ R40, R40, UR11, -R11.reuse ;  /* 0x0000000b28287c23 */ /* 0x100fe2000801080b */
[--C-:B------:R-:W-:Y:S01]  /*f6a0*/  FFMA.FTZ R38, R38, UR11, -R11.reuse ;  /* 0x0000000b26267c23 */ /* 0x100fe2000801080b */
[--C-:B------:R-:W-:Y:S01]  /*f6b0*/  FFMA.FTZ R44, R44, UR11, -R11.reuse ;  /* 0x0000000b2c2c7c23 */ /* 0x100fe2000801080b */
[----:B------:R-:W-:Y:S01]  /*f6c0*/  FFMA.FTZ R11, R42, UR11, -R11 ;  /* 0x0000000b2a0b7c23 */ /* 0x000fe2000801080b */
[----:B------:R-:W-:Y:S01]  /*f6d0*/  F2FP.BF16.F32.PACK_AB R176, R48, R49 ;  /* 0x0000003130b0723e */ /* 0x000fe200000010ff */
[----:B------:R-:W0:Y:S01]  /*f6e0*/  MUFU.EX2 R20, R20 ;  /* 0x0000001400147308 */ /* 0x000e220000000800 */
[----:B---3--:R-:W-:Y:S01]  /*f6f0*/  FADD.FTZ R6, R57, R14 ;  /* 0x0000000e39067221 */ /* 0x008fe20000010000 */
[----:B------:R-:W-:-:S06]  /*f700*/  F2FP.BF16.F32.PACK_AB R189, R14, R57 ;  /* 0x000000390ebd723e */ /* 0x000fcc00000010ff */
[----:B------:R-:W2:Y:S01]  /*f710*/  MUFU.EX2 R21, R21 ;  /* 0x0000001500157308 */ /* 0x000ea20000000800 */
[----:B-1----:R-:W-:-:S07]  /*f720*/  FADD.FTZ R9, R15, R6 ;  /* 0x000000060f097221 */ /* 0x002fce0000010000 */
[----:B------:R-:W1:Y:S01]  /*f730*/  MUFU.EX2 R24, R24 ;  /* 0x0000001800187308 */ /* 0x000e620000000800 */
[C---:B0-----:R-:W-:Y:S01]  /*f740*/  FADD.FTZ R6, R20.reuse, R9 ;  /* 0x0000000914067221 */ /* 0x041fe20000010000 */
[----:B------:R-:W-:-:S06]  /*f750*/  F2FP.BF16.F32.PACK_AB R191, R20, R15 ;  /* 0x0000000f14bf723e */ /* 0x000fcc00000010ff */
[----:B------:R-:W0:Y:S01]  /*f760*/  MUFU.EX2 R25, R25 ;  /* 0x0000001900197308 */ /* 0x000e220000000800 */
[----:B--2---:R-:W-:-:S07]  /*f770*/  FADD.FTZ R9, R21, R6 ;  /* 0x0000000615097221 */ /* 0x004fce0000010000 */
[----:B------:R-:W2:Y:S01]  /*f780*/  MUFU.EX2 R26, R26 ;  /* 0x0000001a001a7308 */ /* 0x000ea20000000800 */
[C---:B-1----:R-:W-:Y:S01]  /*f790*/  FADD.FTZ R6, R24.reuse, R9 ;  /* 0x0000000918067221 */ /* 0x042fe20000010000 */
[----:B------:R-:W-:-:S06]  /*f7a0*/  F2FP.BF16.F32.PACK_AB R185, R24, R21 ;  /* 0x0000001518b9723e */ /* 0x000fcc00000010ff */
[----:B------:R-:W1:Y:S01]  /*f7b0*/  MUFU.EX2 R27, R27 ;  /* 0x0000001b001b7308 */ /* 0x000e620000000800 */
[----:B0-----:R-:W-:-:S07]  /*f7c0*/  FADD.FTZ R9, R25, R6 ;  /* 0x0000000619097221 */ /* 0x001fce0000010000 */
[----:B------:R-:W0:Y:S01]  /*f7d0*/  MUFU.EX2 R28, R28 ;  /* 0x0000001c001c7308 */ /* 0x000e220000000800 */
[C---:B--2---:R-:W-:Y:S01]  /*f7e0*/  FADD.FTZ R6, R26.reuse, R9 ;  /* 0x000000091a067221 */ /* 0x044fe20000010000 */
        /* <DEDUP_REMOVED lines=12> */
[C---:B0-----:R-:W-:Y:S01]  /*f8b0*/  FADD.FTZ R59, R46.reuse, R59 ;  /* 0x0000003b2e3b7221 */ /* 0x041fe20000010000 */
[----:B------:R-:W-:-:S06]  /*f8c0*/  F2FP.BF16.F32.PACK_AB R178, R46, R47 ;  /* 0x0000002f2eb2723e */ /* 0x000fcc00000010ff */
[----:B------:R-:W0:Y:S01]  /*f8d0*/  MUFU.EX2 R32, R32 ;  /* 0x0000002000207308 */ /* 0x000e220000000800 */
[----:B--2---:R-:W-:-:S07]  /*f8e0*/  FADD.FTZ R3, R31, R6 ;  /* 0x000000061f037221 */ /* 0x004fce0000010000 */
[----:B------:R-:W2:Y:S01]  /*f8f0*/  MUFU.EX2 R53, R50 ;  /* 0x0000003200357308 */ /* 0x000ea20000000800 */
[----:B-1----:R-:W-:-:S07]  /*f900*/  FADD.FTZ R10, R52, R59 ;  /* 0x0000003b340a7221 */ /* 0x002fce0000010000 */
[----:B------:R-:W1:Y:S01]  /*f910*/  MUFU.EX2 R33, R33 ;  /* 0x0000002100217308 */ /* 0x000e620000000800 */
[C---:B0-----:R-:W-:Y:S01]  /*f920*/  FADD.FTZ R6, R32.reuse, R3 ;  /* 0x0000000320067221 */ /* 0x041fe20000010000 */
[----:B------:R-:W-:-:S06]  /*f930*/  F2FP.BF16.F32.PACK_AB R177, R32, R31 ;  /* 0x0000001f20b1723e */ /* 0x000fcc00000010ff */
[----:B------:R-:W0:Y:S01]  /*f940*/  MUFU.EX2 R8, R8 ;  /* 0x0000000800087308 */ /* 0x000e220000000800 */
[C---:B--2---:R-:W-:Y:S01]  /*f950*/  FADD.FTZ R39, R53.reuse, R10 ;  /* 0x0000000a35277221 */ /* 0x044fe20000010000 */
[----:B------:R-:W-:-:S06]  /*f960*/  F2FP.BF16.F32.PACK_AB R172, R53, R52 ;  /* 0x0000003435ac723e */ /* 0x000fcc00000010ff */
[----:B------:R-:W2:Y:S01]  /*f970*/  MUFU.EX2 R34, R34 ;  /* 0x0000002200227308 */ /* 0x000ea20000000800 */
[----:B-1----:R-:W-:-:S07]  /*f980*/  FADD.FTZ R3, R33, R6 ;  /* 0x0000000621037221 */ /* 0x002fce0000010000 */
[----:B------:R-:W1:Y:S01]  /*f990*/  MUFU.EX2 R35, R35 ;  /* 0x0000002300237308 */ /* 0x000e620000000800 */
[----:B0-----:R-:W-:Y:S01]  /*f9a0*/  FADD.FTZ R10, R8, R39 ;  /* 0x00000027080a7221 */ /* 0x001fe20000010000 */
[----:B------:R-:W-:-:S03]  /*f9b0*/  F2FP.BF16.F32.PACK_AB R174, R55, R8 ;  /* 0x0000000837ae723e */ /* 0x000fc600000010ff */
[----:B------:R-:W-:-:S03]  /*f9c0*/  FADD.FTZ R10, R55, R10 ;  /* 0x0000000a370a7221 */ /* 0x000fc60000010000 */
        /* <DEDUP_REMOVED lines=14> */
[----:B0-----:R-:W-:-:S04]  /*fab0*/  FADD.FTZ R9, R7, R10 ;  /* 0x0000000a07097221 */ /* 0x001fc80000010000 */
[C---:B------:R-:W-:Y:S01]  /*fac0*/  FADD.FTZ R9, R168.reuse, R9 ;  /* 0x00000009a8097221 */ /* 0x040fe20000010000 */
[----:B------:R-:W-:Y:S01]  /*fad0*/  F2FP.BF16.F32.PACK_AB R168, R168, R7 ;  /* 0x00000007a8a8723e */ /* 0x000fe200000010ff */
[----:B------:R-:W-:Y:S01]  /*fae0*/  VIADD R7, R72, 0xfffffffe ;  /* 0xfffffffe48077836 */ /* 0x000fe20000000000 */
[----:B------:R-:W0:Y:S01]  /*faf0*/  MUFU.EX2 R44, R44 ;  /* 0x0000002c002c7308 */ /* 0x000e220000000800 */
[----:B--2---:R-:W-:Y:S01]  /*fb00*/  FADD.FTZ R8, R40, R3 ;  /* 0x0000000328087221 */ /* 0x004fe20000010000 */
[----:B------:R-:W-:-:S06]  /*fb10*/  FADD.FTZ R6, R170, R9 ;  /* 0x00000009aa067221 */ /* 0x000fcc0000010000 */
[----:B------:R-:W2:Y:S01]  /*fb20*/  MUFU.EX2 R13, R13 ;  /* 0x0000000d000d7308 */ /* 0x000ea20000000800 */
[C---:B-1----:R-:W-:Y:S01]  /*fb30*/  FADD.FTZ R3, R169.reuse, R8 ;  /* 0x00000008a9037221 */ /* 0x042fe20000010000 */
[----:B------:R-:W-:-:S06]  /*fb40*/  F2FP.BF16.F32.PACK_AB R169, R169, R40 ;  /* 0x00000028a9a9723e */ /* 0x000fcc00000010ff */
[----:B------:R-:W1:Y:S01]  /*fb50*/  MUFU.EX2 R11, R11 ;  /* 0x0000000b000b7308 */ /* 0x000e620000000800 */
[----:B0-----:R-:W-:Y:S01]  /*fb60*/  FADD.FTZ R8, R44, R3 ;  /* 0x000000032c087221 */ /* 0x001fe20000010000 */
[C---:B--2---:R-:W-:Y:S01]  /*fb70*/  FADD.FTZ R6, R13.reuse, R6 ;  /* 0x000000060d067221 */ /* 0x044fe20000010000 */
[----:B------:R-:W-:Y:S02]  /*fb80*/  F2FP.BF16.F32.PACK_AB R170, R13, R170 ;  /* 0x000000aa0daa723e */ /* 0x000fe400000010ff */
[C---:B-1----:R-:W-:Y:S01]  /*fb90*/  FADD.FTZ R3, R11.reuse, R8 ;  /* 0x000000080b037221 */ /* 0x042fe20000010000 */
        /* <DEDUP_REMOVED lines=12> */
.L_x_1564:
[----:B------:R-:W-:-:S11]  /*fc60*/  UISETP.NE.AND UP2, UPT, UR5, 0x1, UPT ;  /* 0x000000010500788c */ /* 0x000fd6000bf45270 */
[----:B------:R-:W-:Y:S02]  /*fc70*/  @UP2 ULDC.64 UR6, c[0x0][0x9e8] ;  /* 0x00027a0000062ab9 */ /* 0x000fe40000000a00 */
[----:B------:R-:W-:-:S04]  /*fc80*/  UIMAD.WIDE.U32 UR14, UR10, UR6, URZ ;  /* 0x000000060a0e72a5 */ /* 0x000fc8000f8e003f */
[----:B------:R-:W-:-:S12]  /*fc90*/  @UP2 USHF.R.U32.HI UR10, URZ, UR7, UR15 ;  /* 0x000000073f0a2299 */ /* 0x000fd8000801160f */
.L_x_1565:
[----:B------:R-:W-:-:S04]  /*fca0*/  UIMAD UR5, UR10, UR5, UR5 ;  /* 0x000000050a0572a4 */ /* 0x000fc8000f8e0205 */
[----:B------:R-:W-:-:S04]  /*fcb0*/  UISETP.LT.AND UP2, UPT, UR4, UR5, UPT ;  /* 0x000000050400728c */ /* 0x000fc8000bf41270 */
[----:B------:R-:W-:-:S12]  /*fcc0*/  USEL UR4, UR4, UR5, UP2 ;  /* 0x0000000504047287 */ /* 0x000fd80009000000 */
.L_x_1563:
        /* <DEDUP_REMOVED lines=61> */
[----:B------:R-:W-:-:S06]  /*100a0*/  ULDC UR4, c[0x0][0x9d8] ;  /* 0x0002760000047ab9 */ /* 0x000fcc0000000800 */
.L_x_1583:
[----:B------:R-:W-:-:S04]  /*100b0*/  UIADD3 UR5, UR36, 0x1, URZ ;  /* 0x0000000124057890 */ /* 0x000fc8000fffe03f */
[----:B------:R-:W-:-:S04]  /*100c0*/  UISETP.NE.AND UP2, UPT, UR5, 0x2, UPT ;  /* 0x000000020500788c */ /* 0x000fc8000bf45270 */
[----:B------:R-:W-:Y:S02]  /*100d0*/  USEL UR54, URZ, 0x1, UP2 ;  /* 0x000000013f367887 */ /* 0x000fe40009000000 */
[----:B------:R-:W-:Y:S02]  /*100e0*/  USEL UR5, UR5, URZ, UP2 ;  /* 0x0000003f05057287 */ /* 0x000fe40009000000 */
[----:B------:R-:W-:Y:S01]  /*100f0*/  ULOP3.LUT UR54, UR39, UR54, URZ, 0x3c, !UPT ;  /* 0x0000003627367292 */ /* 0x000fe2000f8e3c3f */
[----:B------:R-:W-:Y:S11]  /*10100*/  @!P0 BRA `(.L_x_1567) ;  /* 0x0000000000048947 */ /* 0x000ff60003800000 */
[----:B------:R-:W-:Y:S01]  /*10110*/  BPT.TRAP 0x1 ;  /* 0x000000040000795c */ /* 0x000fe20000300000 */
.L_x_1567:
[----:B------:R-:W-:Y:S01]  /*10120*/  ULEA UR7, UR5, UR37, 0x3 ;  /* 0x0000002505077291 */ /* 0x000fe2000f8e183f */
[----:B------:R-:W-:-:S05]  /*10130*/  IMAD.U32 R9, RZ, RZ, UR54 ;  /* 0x00000036ff097e24 */ /* 0x000fca000f8e00ff */
[----:B------:R-:W-:-:S04]  /*10140*/  SHF.L.U32 R9, R9, 0x1f, RZ ;  /* 0x0000001f09097819 */ /* 0x000fc800000006ff */
[----:B------:R0:W1:Y:S01]  /*10150*/  SYNCS.PHASECHK.TRANS64.TRYWAIT P2, [UR7+0x30830], R9 ;  /* 0x03083009ff0075a7 */ /* 0x0000620008040147 */
[----:B------:R-:W-:Y:S05]  /*10160*/  @!P0 BRA `(.L_x_1568) ;  /* 0x0000000000048947 */ /* 0x000fea0003800000 */
[----:B------:R-:W-:Y:S01]  /*10170*/  BPT.TRAP 0x1 ;  /* 0x000000040000795c */ /* 0x000fe20000300000 */
.L_x_1568:
[-C--:B------:R-:W-:Y:S01]  /*10180*/  FMUL.FTZ R24, R24, R11.reuse ;  /* 0x0000000b18187220 */ /* 0x080fe20000410000 */
[----:B------:R-:W-:Y:S01]  /*10190*/  FMUL.FTZ R25, R25, R11 ;  /* 0x0000000b19197220 */ /* 0x000fe20000410000 */
[----:B-1----:R-:W-:Y:S06]  /*101a0*/  @P2 BRA `(.L_x_1569) ;  /* 0x0000000000082947 */ /* 0x002fec0003800000 */
[----:B------:R-:W1:Y:S02]  /*101b0*/  SYNCS.PHASECHK.TRANS64.TRYWAIT P2, [UR7+0x30830], R9 ;  /* 0x03083009ff0075a7 */ /* 0x000e640008040147 */
[----:B-1----:R-:W-:Y:S05]  /*101c0*/  @!P2 BRA `(.L_x_1570) ;  /* 0x0000017c0048a947 */ /* 0x002fea0003800000 */
.L_x_1569:
        /* <DEDUP_REMOVED lines=125> */
[----:B------:R-:W-:Y:S01]  /*109a0*/  UIADD3 UR50, UR6, 0x606, URZ ;  /* 0x0000060606327890 */ /* 0x000fe2000fffe03f */
[----:B------:R-:W-:Y:S01]  /*109b0*/  FMUL.FTZ R119, R119, R8 ;  /* 0x0000000877777220 */ /* 0x000fe20000410000 */
[----:B------:R-:W-:Y:S01]  /*109c0*/  UMOV UR48, UR52 ;  /* 0x0000003400307c82 */ /* 0x000fe20008000000 */
[----:B------:R-:W-:Y:S01]  /*109d0*/  UMOV UR49, UR53 ;  /* 0x0000003500317c82 */ /* 0x000fe20008000000 */
[----:B------:R-:W-:Y:S01]  /*109e0*/  UMOV UR51, 0x40000040 ;  /* 0x4000004000337882 */ /* 0x000fe20000000000 */
        /* <DEDUP_REMOVED lines=33> */
.L_x_1571:
[----:B------:R-:W-:Y:S01]  /*10c00*/  ULEA UR6, UR36, UR37, 0x3 ;  /* 0x0000002524067291 */ /* 0x000fe2000f8e183f */
[----:B------:R-:W-:-:S05]  /*10c10*/  IMAD.U32 R8, RZ, RZ, UR39 ;  /* 0x00000027ff087e24 */ /* 0x000fca000f8e00ff */
[----:B------:R-:W-:-:S04]  /*10c20*/  SHF.L.U32 R8, R8, 0x1f, RZ ;  /* 0x0000001f08087819 */ /* 0x000fc800000006ff */
[----:B------:R2:W3:Y:S01]  /*10c30*/  SYNCS.PHASECHK.TRANS64.TRYWAIT P2, [UR6+0x30850], R8 ;  /* 0x03085008ff0075a7 */ /* 0x0004e20008040146 */
[----:B------:R-:W-:Y:S05]  /*10c40*/  @!P0 BRA `(.L_x_1572) ;  /* 0x0000000000048947 */ /* 0x000fea0003800000 */
[----:B------:R-:W-:Y:S01]  /*10c50*/  BPT.TRAP 0x1 ;  /* 0x000000040000795c */ /* 0x000fe20000300000 */
.L_x_1572:
[----:B---3--:R-:W-:Y:S05]  /*10c60*/  @P2 BRA `(.L_x_1573) ;  /* 0x0000000000082947 */ /* 0x008fea0003800000 */
[----:B------:R-:W3:Y:S02]  /*10c70*/  SYNCS.PHASECHK.TRANS64.TRYWAIT P2, [UR6+0x30850], R8 ;  /* 0x03085008ff0075a7 */ /* 0x000ee40008040146 */
[----:B---3--:R-:W-:Y:S05]  /*10c80*/  @!P2 BRA `(.L_x_1574) ;  /* 0x0000017000b0a947 */ /* 0x008fea0003800000 */
.L_x_1573:
[----:B------:R-:W-:Y:S01]  /*10c90*/  UIADD3 UR10, UR37, 0x400, URZ ;  /* 0x00000400250a7890 */ /* 0x000fe2000fffe03f */
[----:B------:R-:W-:Y:S01]  /*10ca0*/  WARPGROUP.ARRIVE ;  /* 0x00000000000079c5 */ /* 0x000fe20000000000 */
[----:B------:R-:W-:Y:S01]  /*10cb0*/  UMOV UR11, 0x40000040 ;  /* 0x40000040000b7882 */ /* 0x000fe20000000000 */
[----:B------:R-:W-:Y:S01]  /*10cc0*/  R2UR UR15, R192 ;  /* 0x00000000c00f72ca */ /* 0x000fe200000e0000 */
[----:B------:R-:W-:Y:S01]  /*10cd0*/  USHF.R.U32.HI UR10, URZ, 0x4, UR10 ;  /* 0x000000043f0a7899 */ /* 0x000fe2000801160a */
[----:B------:R-:W-:Y:S01]  /*10ce0*/  PLOP3.LUT P2, PT, PT, PT, UP0, 0x80, 0x0 ;  /* 0x000000000000781c */ /* 0x000fe20003f4f008 */
[----:B-1----:R-:W-:Y:S01]  /*10cf0*/  FMUL.FTZ R10, R122, UR4 ;  /* 0x000000047a0a7c20 */ /* 0x002fe20008410000 */
[----:B------:R-:W-:Y:S01]  /*10d00*/  FMUL.FTZ R122, R128, UR4 ;  /* 0x00000004807a7c20 */ /* 0x000fe20008410000 */
[----:B------:R-:W-:Y:S01]  /*10d10*/  ULOP3.LUT UR10, UR10, 0x3fff, URZ, 0xc0, !UPT ;  /* 0x00003fff0a0a7892 */ /* 0x000fe2000f8ec03f */
[----:B------:R-:W-:Y:S01]  /*10d20*/  FMUL.FTZ R128, R138, UR4 ;  /* 0x000000048a807c20 */ /* 0x000fe20008410000 */
[----:B------:R-:W-:Y:S01]  /*10d30*/  PLOP3.LUT P3, PT, PT, PT, UP0, 0x80, 0x0 ;  /* 0x000000000000781c */ /* 0x000fe20003f6f008 */
[----:B------:R-:W-:Y:S01]  /*10d40*/  FMUL.FTZ R138, R144, UR4 ;  /* 0x00000004908a7c20 */ /* 0x000fe20008410000 */
[----:B------:R-:W-:Y:S01]  /*10d50*/  ULOP3.LUT UR10, UR10, 0x3000000, URZ, 0xfc, !UPT ;  /* 0x030000000a0a7892 */ /* 0x000fe2000f8efc3f */
[----:B------:R-:W-:Y:S01]  /*10d60*/  FMUL.FTZ R144, R154, UR4 ;  /* 0x000000049a907c20 */ /* 0x000fe20008410000 */
[----:B------:R-:W-:Y:S01]  /*10d70*/  FMUL.FTZ R154, R160, UR4 ;  /* 0x00000004a09a7c20 */ /* 0x000fe20008410000 */
[----:B0-----:R-:W-:Y:S01]  /*10d80*/  IMAD.U32 R9, RZ, RZ, UR7 ;  /* 0x00000007ff097e24 */ /* 0x001fe2000f8e00ff */
[----:B------:R-:W-:Y:S01]  /*10d90*/  UIMAD UR14, UR36, 0x900, UR10 ;  /* 0x00000900240e78a4 */ /* 0x000fe2000f8e020a */
[----:B------:R-:W-:-:S02]  /*10da0*/  VIADD R160, R193, UR15 ;  /* 0x0000000fc1a07c36 */ /* 0x000fc40008000000 */
        /* <DEDUP_REMOVED lines=12> */
[----:B------:R-:W-:-:S02]  /*10e70*/  @!P1 VIADD R9, R9, 0x30840 ;  /* 0x0003084009099836 */ /* 0x000fc40000000000 */
        /* <DEDUP_REMOVED lines=33> */
[----:B------:R-:W-:Y:S01]  /*11090*/  @!P1 PRMT R9, RZ, 0x654, R9 ;  /* 0x00000654ff099816 */ /* 0x000fe20000000009 */
[----:B------:R-:W-:-:S02]  /*110a0*/  IMAD R162, R7, -0x60, RZ ;  /* 0xffffffa007a27824 */ /* 0x000fc400078e02ff */
[----:B------:R-:W-:Y:S01]  /*110b0*/  FMUL.FTZ R158, R167, UR4 ;  /* 0x00000004a79e7c20 */ /* 0x000fe20008410000 */
[----:B------:R-:W0:Y:S01]  /*110c0*/  MUFU.TANH R11, R11 ;  /* 0x0000000b000b7308 */ /* 0x000e220000002400 */
[----:B------:R-:W-:Y:S01]  /*110d0*/  ULDC UR15, c[0x0][0x9e0] ;  /* 0x00027800000f7ab9 */ /* 0x000fe20000000800 */
[----:B------:R-:W-:-:S06]  /*110e0*/  IMAD.IADD R157, R162, 0x1, -R23 ;  /* 0x00000001a29d7824 */ /* 0x000fcc00078e0a17 */
[----:B------:R-:W1:Y:S08]  /*110f0*/  MUFU.TANH R12, R12 ;  /* 0x0000000c000c7308 */ /* 0x000e700000002400 */
        /* <DEDUP_REMOVED lines=70> */
[----:B--2---:R-:W-:Y:S01]  /*11560*/  @P2 IMAD.HI.U32 R8, R160, UR10, RZ ;  /* 0x0000000aa0082c27 */ /* 0x004fe2000f8e00ff */
[----:B------:R-:W-:Y:S01]  /*11570*/  @UP0 ULDC UR10, c[0x0][0x450] ;  /* 0x00011400000a0ab9 */ /* 0x000fe20000000800 */
[----:B------:R-:W-:-:S03]  /*11580*/  PLOP3.LUT P2, PT, PT, PT, UP1, 0x40, 0x0 ;  /* 0x000000000000781c */ /* 0x000fc60003f4e818 */
[----:B------:R-:W-:-:S05]  /*11590*/  @P3 SHF.R.U32.HI R160, RZ, UR10, R8 ;  /* 0x0000000affa03c19 */ /* 0x000fca0008011608 */
[----:B------:R-:W2:Y:S01]  /*115a0*/  SHFL.IDX PT, R8, R160, RZ, 0x1c1f ;  /* 0x001c1fffa0087589 */ /* 0x000ea200000e0000 */
[----:B------:R-:W-:Y:S02]  /*115b0*/  WARPGROUP.DEPBAR.LE gsb0, 0x0 ;  /* 0x00008000000079c5 */ /* 0x000fe40000010000 */
[----:B------:R5:W-:Y:S02]  /*115c0*/  @!P1 SYNCS.ARRIVE.TRANS64.RED.A1T0 RZ, [R9+URZ], RZ ;  /* 0x000000ff09ff99a7 */ /* 0x000be4000810043f */
[----:B-----5:R-:W-:-:S04]  /*115d0*/  IADD3 R9, -R23, 0x1, R162 ;  /* 0x0000000117097810 */ /* 0x020fc80007ffe1a2 */
[----:B------:R-:W-:-:S05]  /*115e0*/  IADD3 R9, -R19, R9, R22 ;  /* 0x0000000913097210 */ /* 0x000fca0007ffe116 */
[C---:B------:R-:W-:Y:S02]  /*115f0*/  VIADD R166, R9.reuse, UR15 ;  /* 0x0000000f09a67c36 */ /* 0x040fe40008000000 */
[----:B------:R-:W-:Y:S02]  /*11600*/  VIADD R165, R9, UR59 ;  /* 0x0000003b09a57c36 */ /* 0x000fe40008000000 */
[--C-:B--2---:R-:W-:Y:S02]  /*11610*/  IMAD.IADD R164, R166, 0x1, R8.reuse ;  /* 0x00000001a6a47824 */ /* 0x104fe400078e0208 */
        /* <DEDUP_REMOVED lines=14> */
.L_x_1577:
[----:B------:R-:W-:-:S05]  /*11700*/  IMAD.U32 R167, RZ, RZ, UR58 ;  /* 0x0000003affa77e24 */ /* 0x000fca000f8e00ff */
[----:B------:R-:W-:-:S13]  /*11710*/  ISETP.NE.AND P2, PT, R167, 0x1, PT ;  /* 0x00000001a700780c */ /* 0x000fda0003f45270 */
[----:B------:R-:W0:Y:S02]  /*11720*/  @P2 LDC.64 R8, c[0x0][0x9e8] ;  /* 0x00027a00ff082b82 */ /* 0x000e240000000a00 */
[----:B0-----:R-:W-:-:S05]  /*11730*/  @P2 IMAD.HI.U32 R8, R168, R8, RZ ;  /* 0x00000008a8082227 */ /* 0x001fca00078e00ff */
[----:B------:R-:W-:-:S07]  /*11740*/  @P2 SHF.R.U32.HI R168, RZ, R9, R8 ;  /* 0x00000009ffa82219 */ /* 0x000fce0000011608 */
.L_x_1578:
[----:B------:R-:W-:Y:S05]  /*11750*/  BSYNC B0 ;  /* 0x0000000000007941 */ /* 0x000fea0003800000 */
.L_x_1576:
[----:B------:R-:W-:-:S05]  /*11760*/  IMAD R168, R168, R167, R157 ;  /* 0x000000a7a8a87224 */ /* 0x000fca00078e029d */
[----:B------:R-:W-:Y:S02]  /*11770*/  VIADDMNMX R164, R168, R167, R164, PT ;  /* 0x000000a7a8a47246 */ /* 0x000fe400038001a4 */
[----:B------:R-:W-:-:S07]  /*11780*/  VIMNMX R163, R163, R168, !PT ;  /* 0x000000a8a3a37248 */ /* 0x000fce0007fe0100 */
.L_x_1575:
        /* <DEDUP_REMOVED lines=153> */
.L_x_1581:
[----:B------:R-:W-:-:S05]  /*12120*/  IMAD.U32 R162, RZ, RZ, UR58 ;  /* 0x0000003affa27e24 */ /* 0x000fca000f8e00ff */
[----:B------:R-:W-:-:S13]  /*12130*/  ISETP.NE.AND P6, PT, R162, 0x1, PT ;  /* 0x00000001a200780c */ /* 0x000fda0003fc5270 */
[----:B------:R-:W0:Y:S02]  /*12140*/  @P6 LDC.64 R8, c[0x0][0x9e8] ;  /* 0x00027a00ff086b82 */ /* 0x000e240000000a00 */
[----:B0-----:R-:W-:-:S05]  /*12150*/  @P6 IMAD.HI.U32 R8, R160, R8, RZ ;  /* 0x00000008a0086227 */ /* 0x001fca00078e00ff */
[----:B------:R-:W-:-:S07]  /*12160*/  @P6 SHF.R.U32.HI R160, RZ, R9, R8 ;  /* 0x00000009ffa06219 */ /* 0x000fce0000011608 */
.L_x_1582:
[----:B------:R-:W-:Y:S05]  /*12170*/  BSYNC B0 ;  /* 0x0000000000007941 */ /* 0x000fea0003800000 */
.L_x_1580:
[----:B------:R-:W-:-:S05]  /*12180*/  IMAD R157, R160, R162, R157 ;  /* 0x000000a2a09d7224 */ /* 0x000fca00078e029d */
[----:B------:R-:W-:Y:S02]  /*12190*/  VIADDMNMX R166, R157, R162, R166, PT ;  /* 0x000000a29da67246 */ /* 0x000fe400038001a6 */
[----:B------:R-:W-:-:S07]  /*121a0*/  VIMNMX R165, R165, R157, !PT ;  /* 0x0000009da5a57248 */ /* 0x000fce0007fe0100 */
.L_x_1579:
[C---:B------:R-:W-:Y:S01]  /*121b0*/  ISETP.GT.AND P2, PT, R165.reuse, 0x1, !P2 ;  /* 0x00000001a500780c */ /* 0x040fe20005744270 */
[----:B------:R-:W-:Y:S01]  /*121c0*/  ULDC UR7, c[0x0][0x988] ;  /* 0x0002620000077ab9 */ /* 0x000fe20000000800 */
[----:B------:R-:W-:Y:S01]  /*121d0*/  ISETP.GT.AND P3, PT, R165, 0x8, !P3 ;  /* 0x00000008a500780c */ /* 0x000fe20005f64270 */
[----:B------:R-:W-:Y:S01]  /*121e0*/  UMOV UR11, UR7 ;  /* 0x00000007000b7c82 */ /* 0x000fe20008000000 */
[C---:B------:R-:W-:Y:S01]  /*121f0*/  ISETP.LT.OR P2, PT, R166.reuse, 0x2, P2 ;  /* 0x00000002a600780c */ /* 0x040fe20001741670 */
[----:B------:R-:W-:Y:S01]  /*12200*/  UMOV UR39, UR54 ;  /* 0x0000003600277c82 */ /* 0x000fe20008000000 */
[----:B------:R-:W-:Y:S01]  /*12210*/  ISETP.LT.OR P3, PT, R166, 0x9, P3 ;  /* 0x00000009a600780c */ /* 0x000fe20001f61670 */
[----:B------:R-:W-:Y:S01]  /*12220*/  UMOV UR36, UR5 ;  /* 0x0000000500247c82 */ /* 0x000fe20008000000 */
[----:B------:R-:W-:Y:S02]  /*12230*/  FSEL R13, R13, -INF , !P2 ;  /* 0xff8000000d0d7808 */ /* 0x000fe40005000000 */
[----:B------:R-:W-:-:S02]  /*12240*/  LOP3.LUT P2, RZ, R18, 0x4, RZ, 0xc0, !PT ;  /* 0x0000000412ff7812 */ /* 0x000fc4000784c0ff */
[----:B------:R-:W-:Y:S02]  /*12250*/  FSEL R14, R14, -INF , !P3 ;  /* 0xff8000000e0e7808 */ /* 0x000fe40005800000 */
[----:B------:R-:W-:Y:S02]  /*12260*/  ISETP.GT.AND P2, PT, R165, 0x9, !P2 ;  /* 0x00000009a500780c */ /* 0x000fe40005744270 */
[----:B------:R-:W-:Y:S02]  /*12270*/  LOP3.LUT P3, RZ, R18, 0x20000, RZ, 0xc0, !PT ;  /* 0x0002000012ff7812 */ /* 0x000fe4000786c0ff */
[----:B------:R-:W-:Y:S02]  /*12280*/  ISETP.LT.OR P2, PT, R166, 0xa, P2 ;  /* 0x0000000aa600780c */ /* 0x000fe40001741670 */
[----:B------:R-:W-:Y:S02]  /*12290*/  LOP3.LUT P6, RZ, R18, 0x10000, RZ, 0xc0, !PT ;  /* 0x0001000012ff7812 */ /* 0x000fe400078cc0ff */
[----:B------:R-:W-:-:S02]  /*122a0*/  FSEL R15, R15, -INF , !P2 ;  /* 0xff8000000f0f7808 */ /* 0x000fc40005000000 */
[----:B------:R-:W-:Y:S02]  /*122b0*/  LOP3.LUT P2, RZ, R18, 0x8, RZ, 0xc0, !PT ;  /* 0x0000000812ff7812 */ /* 0x000fe4000784c0ff */
[----:B------:R-:W-:Y:S02]  /*122c0*/  FMNMX.FTZ R9, R11, R2, !PT ;  /* 0x000000020b097209 */ /* 0x000fe40007810000 */
[----:B------:R-:W-:Y:S02]  /*122d0*/  ISETP.GT.AND P2, PT, R165, 0x10, !P2 ;  /* 0x00000010a500780c */ /* 0x000fe40005744270 */
[----:B------:R-:W-:Y:S02]  /*122e0*/  FMNMX.FTZ R9, R12, R9, !PT ;  /* 0x000000090c097209 */ /* 0x000fe40007810000 */
[----:B------:R-:W-:Y:S02]  /*122f0*/  ISETP.LT.OR P2, PT, R166, 0x11, P2 ;  /* 0x00000011a600780c */ /* 0x000fe40001741670 */
[----:B------:R-:W-:-:S02]  /*12300*/  FMNMX.FTZ R8, R20, R9, !PT ;  /* 0x0000000914087209 */ /* 0x000fc40007810000 */
        /* <DEDUP_REMOVED lines=85> */
[C---:B------:R-:W-:Y:S02]  /*12860*/  ISETP.GT.AND P2, PT, R165.reuse, 0x48, !P3 ;  /* 0x00000048a500780c */ /* 0x040fe40005f44270 */
[----:B------:R-:W-:Y:S02]  /*12870*/  LOP3.LUT P3, RZ, R18, 0x10, RZ, 0xc0, !PT ;  /* 0x0000001012ff7812 */ /* 0x000fe4000786c0ff */
[----:B------:R-:W-:Y:S02]  /*12880*/  ISETP.LT.OR P2, PT, R166, 0x49, P2 ;  /* 0x00000049a600780c */ /* 0x000fe40001741670 */
[----:B------:R-:W-:Y:S02]  /*12890*/  ISETP.GT.AND P3, PT, R165, 0x50, !P3 ;  /* 0x00000050a500780c */ /* 0x000fe40005f64270 */
[----:B------:R-:W-:-:S02]  /*128a0*/  FSEL R148, R148, -INF , !P2 ;  /* 0xff80000094947808 */ /* 0x000fc40005000000 */
[----:B------:R-:W-:Y:S02]  /*128b0*/  ISETP.GT.AND P2, PT, R165, 0x49, !P6 ;  /* 0x00000049a500780c */ /* 0x000fe40007744270 */
[----:B------:R-:W-:Y:S02]  /*128c0*/  LOP3.LUT P6, RZ, R18, 0x2, RZ, 0xc0, !PT ;  /* 0x0000000212ff7812 */ /* 0x000fe400078cc0ff */
[C---:B------:R-:W-:Y:S02]  /*128d0*/  ISETP.LT.OR P2, PT, R166.reuse, 0x4a, P2 ;  /* 0x0000004aa600780c */ /* 0x040fe40001741670 */
[----:B------:R-:W-:Y:S02]  /*128e0*/  ISETP.LT.OR P3, PT, R166, 0x51, P3 ;  /* 0x00000051a600780c */ /* 0x000fe40001f61670 */
[----:B------:R-:W-:Y:S02]  /*128f0*/  FSEL R149, R149, -INF , !P2 ;  /* 0xff80000095957808 */ /* 0x000fe40005000000 */
[----:B------:R-:W-:-:S02]  /*12900*/  ISETP.GT.AND P2, PT, R165, RZ, !P6 ;  /* 0x000000ffa500720c */ /* 0x000fc40007744270 */
[----:B------:R-:W-:Y:S02]  /*12910*/  LOP3.LUT P6, RZ, R18, 0x1, RZ, 0xc0, !PT ;  /* 0x0000000112ff7812 */ /* 0x000fe400078cc0ff */
[----:B------:R-:W-:Y:S02]  /*12920*/  ISETP.LT.OR P2, PT, R166, 0x1, P2 ;  /* 0x00000001a600780c */ /* 0x000fe40001741670 */
[----:B------:R-:W-:Y:S02]  /*12930*/  FSEL R152, R152, -INF , !P3 ;  /* 0xff80000098987808 */ /* 0x000fe40005800000 */
[----:B------:R-:W-:Y:S02]  /*12940*/  FSEL R10, R10, -INF , !P2 ;  /* 0xff8000000a0a7808 */ /* 0x000fe40005000000 */
[----:B------:R-:W-:Y:S02]  /*12950*/  FSETP.NEU.FTZ.AND P2, PT, R9, -INF , PT ;  /* 0xff8000000900780b */ /* 0x000fe40003f5d000 */
[----:B------:R-:W-:-:S02]  /*12960*/  FMNMX.FTZ R160, R10, R0, !PT ;  /* 0x000000000aa07209 */ /* 0x000fc40007810000 */
        /* <DEDUP_REMOVED lines=30> */
[----:B------:R-:W-:Y:S01]  /*12b50*/  FFMA.FTZ R170, R159, UR11, -R8 ;  /* 0x0000000b9faa7c23 */ /* 0x000fe20008010808 */
        /* <DEDUP_REMOVED lines=11> */
[----:B------:R0:W-:Y:S03]  /*12c10*/  MUFU.EX2 R122, R127 ;  /* 0x0000007f007a7308 */ /* 0x0001e60000000800 */
[----:B------:R-:W-:-:S04]  /*12c20*/  FMNMX.FTZ R126, R144, R11, !PT ;  /* 0x0000000b907e7209 */ /* 0x000fc80007810000 */
[----:B------:R-:W-:Y:S01]  /*12c30*/  FMNMX.FTZ R11, R145, R126, !PT ;  /* 0x0000007e910b7209 */ /* 0x000fe20007810000 */
[----:B------:R-:W-:Y:S01]  /*12c40*/  MUFU.EX2 R21, R21 ;  /* 0x0000001500157308 */ /* 0x000fe20000000800 */
[--C-:B0-----:R-:W-:Y:S01]  /*12c50*/  FFMA.FTZ R127, R135, UR11, -R8.reuse ;  /* 0x0000000b877f7c23 */ /* 0x101fe20008010808 */
[----:B------:R-:W-:Y:S01]  /*12c60*/  FFMA.FTZ R135, R151, UR11, -R8 ;  /* 0x0000000b97877c23 */ /* 0x000fe20008010808 */
[----:B------:R-:W-:-:S04]  /*12c70*/  FMNMX.FTZ R130, R148, R11, !PT ;  /* 0x0000000b94827209 */ /* 0x000fc80007810000 */
[----:B------:R-:W-:Y:S01]  /*12c80*/  FMNMX.FTZ R11, R149, R130, !PT ;  /* 0x00000082950b7209 */ /* 0x000fe20007810000 */
[----:B------:R0:W-:Y:S03]  /*12c90*/  MUFU.EX2 R126, R131 ;  /* 0x00000083007e7308 */ /* 0x0001e60000000800 */
[----:B------:R-:W-:-:S04]  /*12ca0*/  FMNMX.FTZ R130, R152, R11, !PT ;  /* 0x0000000b98827209 */ /* 0x000fc80007810000 */
[----:B------:R-:W-:Y:S01]  /*12cb0*/  FMNMX.FTZ R11, R153, R130, !PT ;  /* 0x00000082990b7209 */ /* 0x000fe20007810000 */
[--C-:B------:R-:W-:Y:S01]  /*12cc0*/  FFMA.FTZ R130, R139, UR11, -R8.reuse ;  /* 0x0000000b8b827c23 */ /* 0x100fe20008010808 */
[----:B0-----:R-:W-:Y:S01]  /*12cd0*/  FFMA.FTZ R131, R143, UR11, -R8 ;  /* 0x0000000b8f837c23 */ /* 0x001fe20008010808 */
        /* <DEDUP_REMOVED lines=9> */
[--C-:B------:R-:W-:Y:S01]  /*12d70*/  FFMA.FTZ R138, R155, UR11, -R8.reuse ;  /* 0x0000000b9b8a7c23 */ /* 0x100fe20008010808 */
[----:B------:R-:W-:Y:S01]  /*12d80*/  FSEL R11, R9, RZ, P2 ;  /* 0x000000ff090b7208 */ /* 0x000fe20001000000 */
[----:B------:R-:W-:-:S02]  /*12d90*/  FFMA.FTZ R8, R161, UR11, -R8 ;  /* 0x0000000ba1087c23 */ /* 0x000fc40008010808 */
[----:B------:R-:W0:Y:S02]  /*12da0*/  SHFL.BFLY PT, R140, R123, 0x1, 0x1f ;  /* 0x0c201f007b8c7f89 */ /* 0x000e2400000e0000 */
[----:B------:R-:W-:Y:S01]  /*12db0*/  MUFU.EX2 R130, R130 ;  /* 0x0000008200827308 */ /* 0x000fe20000000800 */
[----:B------:R-:W-:-:S04]  /*12dc0*/  FADD.FTZ R11, -R11, R2 ;  /* 0x000000020b0b7221 */ /* 0x000fc80000010100 */
[----:B------:R-:W-:-:S03]  /*12dd0*/  FMUL.FTZ R11, R11, UR11 ;  /* 0x0000000b0b0b7c20 */ /* 0x000fc60008410000 */
[----:B------:R1:W-:Y:S08]  /*12de0*/  MUFU.EX2 R2, R8 ;  /* 0x0000000800027308 */ /* 0x0003f00000000800 */
[----:B------:R-:W2:Y:S01]  /*12df0*/  MUFU.EX2 R11, R11 ;  /* 0x0000000b000b7308 */ /* 0x000ea20000000800 */
[----:B0-----:R-:W-:-:S07]  /*12e00*/  FMNMX.FTZ R123, R123, R140, !PT ;  /* 0x0000008c7b7b7209 */ /* 0x001fce0007810000 */
[----:B------:R-:W-:Y:S01]  /*12e10*/  MUFU.EX2 R178, R178 ;  /* 0x000000b200b27308 */ /* 0x000fe20000000800 */
[C---:B------:R-:W-:Y:S01]  /*12e20*/  FSETP.NEU.FTZ.AND P2, PT, R123.reuse, -INF , PT ;  /* 0xff8000007b00780b */ /* 0x040fe20003f5d000 */
[----:B------:R-:W-:-:S06]  /*12e30*/  FMUL.FTZ R139, R123, UR11 ;  /* 0x0000000b7b8b7c20 */ /* 0x000fcc0008410000 */
[----:B------:R-:W-:Y:S01]  /*12e40*/  MUFU.EX2 R131, R131 ;  /* 0x0000008300837308 */ /* 0x000fe20000000800 */
[----:B------:R-:W-:-:S05]  /*12e50*/  FSEL R139, R139, RZ, P2 ;  /* 0x000000ff8b8b7208 */ /* 0x000fca0001000000 */
[--C-:B------:R-:W-:Y:S01]  /*12e60*/  FFMA.FTZ R191, R14, UR11, -R139.reuse ;  /* 0x0000000b0ebf7c23 */ /* 0x100fe2000801088b */
[--C-:B------:R-:W-:Y:S01]  /*12e70*/  FFMA.FTZ R14, R121, UR11, -R139.reuse ;  /* 0x0000000b790e7c23 */ /* 0x100fe2000801088b */
[----:B------:R-:W-:Y:S01]  /*12e80*/  FSEL R121, R123, RZ, P2 ;  /* 0x000000ff7b797208 */ /* 0x000fe20001000000 */
[--C-:B------:R-:W-:Y:S01]  /*12e90*/  FFMA.FTZ R189, R10, UR11, -R139.reuse ;  /* 0x0000000b0abd7c23 */ /* 0x100fe2000801088b */
[--C-:B------:R-:W-:Y:S01]  /*12ea0*/  FFMA.FTZ R10, R13, UR11, -R139.reuse ;  /* 0x0000000b0d0a7c23 */ /* 0x100fe2000801088b */
[--C-:B------:R-:W-:Y:S01]  /*12eb0*/  FFMA.FTZ R13, R15, UR11, -R139.reuse ;  /* 0x0000000b0f0d7c23 */ /* 0x100fe2000801088b */
[--C-:B------:R-:W-:Y:S01]  /*12ec0*/  FFMA.FTZ R15, R125, UR11, -R139.reuse ;  /* 0x0000000b7d0f7c23 */ /* 0x100fe2000801088b */
[----:B------:R-:W-:Y:S01]  /*12ed0*/  FADD.FTZ R121, -R121, R0 ;  /* 0x0000000079797221 */ /* 0x000fe20000010100 */
[----:B------:R-:W-:Y:S01]  /*12ee0*/  MUFU.EX2 R191, R191 ;  /* 0x000000bf00bf7308 */ /* 0x000fe20000000800 */
[--C-:B------:R-:W-:Y:S01]  /*12ef0*/  FFMA.FTZ R185, R120, UR11, -R139.reuse ;  /* 0x0000000b78b97c23 */ /* 0x100fe2000801088b */
[--C-:B------:R-:W-:Y:S01]  /*12f00*/  FFMA.FTZ R187, R124, UR11, -R139.reuse ;  /* 0x0000000b7cbb7c23 */ /* 0x100fe2000801088b */
[----:B-1----:R-:W-:Y:S01]  /*12f10*/  FMUL.FTZ R8, R121, UR11 ;  /* 0x0000000b79087c20 */ /* 0x002fe20008410000 */
[----:B--2---:R-:W-:Y:S01]  /*12f20*/  FFMA.FTZ R121, R11, R6, R188 ;  /* 0x000000060b797223 */ /* 0x004fe200000100bc */
[--C-:B------:R-:W-:Y:S01]  /*12f30*/  FFMA.FTZ R181, R128, UR11, -R139.reuse ;  /* 0x0000000b80b57c23 */ /* 0x100fe2000801088b */
[--C-:B------:R-:W-:Y:S01]  /*12f40*/  FFMA.FTZ R120, R129, UR11, -R139.reuse ;  /* 0x0000000b81787c23 */ /* 0x100fe2000801088b */
[----:B------:R-:W-:Y:S01]  /*12f50*/  FFMA.FTZ R183, R132, UR11, -R139 ;  /* 0x0000000b84b77c23 */ /* 0x000fe2000801088b */
[----:B------:R-:W-:Y:S01]  /*12f60*/  MUFU.EX2 R189, R189 ;  /* 0x000000bd00bd7308 */ /* 0x000fe20000000800 */
[----:B------:R-:W-:Y:S01]  /*12f70*/  FADD.FTZ R121, R12, R121 ;  /* 0x000000790c797221 */ /* 0x000fe20000010000 */
[----:B------:R-:W-:-:S02]  /*12f80*/  IMAD.U32 R124, RZ, RZ, UR6 ;  /* 0x00000006ff7c7e24 */ /* 0x000fc4000f8e00ff */
[--C-:B------:R-:W-:Y:S01]  /*12f90*/  FFMA.FTZ R133, R133, UR11, -R139.reuse ;  /* 0x0000000b85857c23 */ /* 0x100fe2000801088b */
[----:B------:R-:W-:Y:S01]  /*12fa0*/  FFMA.FTZ R177, R136, UR11, -R139 ;  /* 0x0000000b88b17c23 */ /* 0x000fe2000801088b */
[----:B------:R-:W-:Y:S01]  /*12fb0*/  FADD.FTZ R125, R190, R121 ;  /* 0x00000079be7d7221 */ /* 0x000fe20000010000 */
[----:B------:R-:W-:Y:S02]  /*12fc0*/  @!P1 VIADD R124, R124, 0x30860 ;  /* 0x000308607c7c9836 */ /* 0x000fe40000000000 */
[----:B------:R-:W-:Y:S01]  /*12fd0*/  FFMA.FTZ R121, R137, UR11, -R139 ;  /* 0x0000000b89797c23 */ /* 0x000fe2000801088b */
[----:B------:R-:W0:Y:S01]  /*12fe0*/  MUFU.EX2 R8, R8 ;  /* 0x0000000800087308 */ /* 0x000e220000000800 */
[----:B------:R-:W-:Y:S01]  /*12ff0*/  FADD.FTZ R125, R20, R125 ;  /* 0x0000007d147d7221 */ /* 0x000fe20000010000 */
[--C-:B------:R-:W-:Y:S01]  /*13000*/  FFMA.FTZ R179, R141, UR11, -R139.reuse ;  /* 0x0000000b8db37c23 */ /* 0x100fe2000801088b */
[--C-:B------:R-:W-:Y:S01]  /*13010*/  FFMA.FTZ R173, R144, UR11, -R139.reuse ;  /* 0x0000000b90ad7c23 */ /* 0x100fe2000801088b */
[----:B------:R-:W-:Y:S01]  /*13020*/  FFMA.FTZ R175, R148, UR11, -R139 ;  /* 0x0000000b94af7c23 */ /* 0x000fe2000801088b */
[----:B------:R-:W-:Y:S01]  /*13030*/  FADD.FTZ R6, R184, R125 ;  /* 0x0000007db8067221 */ /* 0x000fe20000010000 */
[----:B------:R-:W-:Y:S01]  /*13040*/  F2FP.BF16.F32.PACK_AB R188, R12, R188 ;  /* 0x000000bc0cbc723e */ /* 0x000fe200000010ff */
[--C-:B------:R-:W-:Y:S01]  /*13050*/  FFMA.FTZ R169, R152, UR11, -R139.reuse ;  /* 0x0000000b98a97c23 */ /* 0x100fe2000801088b */
[----:B------:R-:W1:Y:S01]  /*13060*/  MUFU.EX2 R10, R10 ;  /* 0x0000000a000a7308 */ /* 0x000e620000000800 */
[C---:B------:R-:W-:Y:S01]  /*13070*/  FADD.FTZ R125, R21.reuse, R6 ;  /* 0x00000006157d7221 */ /* 0x040fe20000010000 */
[----:B------:R-:W-:Y:S01]  /*13080*/  F2FP.BF16.F32.PACK_AB R184, R21, R184 ;  /* 0x000000b815b8723e */ /* 0x000fe200000010ff */
[--C-:B------:R-:W-:Y:S01]  /*13090*/  FFMA.FTZ R153, R153, UR11, -R139.reuse ;  /* 0x0000000b99997c23 */ /* 0x100fe2000801088b */
[----:B------:R-:W-:Y:S01]  /*130a0*/  FFMA.FTZ R156, R156, UR11, -R139 ;  /* 0x0000000b9c9c7c23 */ /* 0x000fe2000801088b */
[----:B------:R-:W-:Y:S01]  /*130b0*/  FADD.FTZ R125, R186, R125 ;  /* 0x0000007dba7d7221 */ /* 0x000fe20000010000 */
[----:B------:R-:W-:-:S02]  /*130c0*/  F2FP.BF16.F32.PACK_AB R190, R20, R190 ;  /* 0x000000be14be723e */ /* 0x000fc400000010ff */
[----:B------:R-:W2:Y:S01]  /*130d0*/  MUFU.EX2 R13, R13 ;  /* 0x0000000d000d7308 */ /* 0x000ea20000000800 */
[----:B0-----:R-:W-:Y:S01]  /*130e0*/  FFMA.FTZ R3, R8, R3, R189 ;  /* 0x0000000308037223 */ /* 0x001fe200000100bd */
[C---:B------:R-:W-:Y:S01]  /*130f0*/  FADD.FTZ R125, R122.reuse, R125 ;  /* 0x0000007d7a7d7221 */ /* 0x040fe20000010000 */
[C---:B------:R-:W-:Y:S01]  /*13100*/  ISETP.GT.AND P2, PT, R7.reuse, UR55, PT ;  /* 0x0000003707007c0c */ /* 0x040fe2000bf44270 */
[----:B------:R-:W-:Y:S01]  /*13110*/  VIADD R7, R7, 0xffffffff ;  /* 0xffffffff07077836 */ /* 0x000fe20000000000 */
[----:B------:R-:W-:Y:S01]  /*13120*/  F2FP.BF16.F32.PACK_AB R186, R122, R186 ;  /* 0x000000ba7aba723e */ /* 0x000fe200000010ff */
[----:B------:R-:W-:Y:S01]  /*13130*/  FADD.FTZ R129, R180, R125 ;  /* 0x0000007db4817221 */ /* 0x000fe20000010000 */
[----:B------:R-:W-:Y:S01]  /*13140*/  F2FP.BF16.F32.PACK_AB R180, R126, R180 ;  /* 0x000000b47eb4723e */ /* 0x000fe200000010ff */
[----:B------:R-:W0:Y:S01]  /*13150*/  MUFU.EX2 R185, R185 ;  /* 0x000000b900b97308 */ /* 0x000e220000000800 */
[----:B-1----:R-:W-:Y:S01]  /*13160*/  FADD.FTZ R6, R10, R3 ;  /* 0x000000030a067221 */ /* 0x002fe20000010000 */
[----:B------:R-:W-:Y:S01]  /*13170*/  FADD.FTZ R129, R126, R129 ;  /* 0x000000817e817221 */ /* 0x000fe20000010000 */
[----:B------:R-:W-:Y:S01]  /*13180*/  FFMA.FTZ R3, R142, UR11, -R139 ;  /* 0x0000000b8e037c23 */ /* 0x000fe2000801088b */
[----:B------:R-:W-:Y:S01]  /*13190*/  F2FP.BF16.F32.PACK_AB R189, R10, R189 ;  /* 0x000000bd0abd723e */ /* 0x000fe200000010ff */
[----:B------:R-:W-:Y:S01]  /*131a0*/  FADD.FTZ R6, R191, R6 ;  /* 0x00000006bf067221 */ /* 0x000fe20000010000 */
[----:B------:R-:W-:Y:S01]  /*131b0*/  FADD.FTZ R128, R182, R129 ;  /* 0x00000081b6807221 */ /* 0x000fe20000010000 */
[----:B------:R-:W-:Y:S01]  /*131c0*/  @!P1 PRMT R129, RZ, 0x654, R124 ;  /* 0x00000654ff819816 */ /* 0x000fe2000000007c */
[----:B------:R-:W1:Y:S01]  /*131d0*/  MUFU.EX2 R14, R14 ;  /* 0x0000000e000e7308 */ /* 0x000e620000000800 */
[----:B--2---:R-:W-:Y:S01]  /*131e0*/  FADD.FTZ R6, R13, R6 ;  /* 0x000000060d067221 */ /* 0x004fe20000010000 */
[----:B------:R-:W-:Y:S01]  /*131f0*/  FFMA.FTZ R124, R145, UR11, -R139 ;  /* 0x0000000b917c7c23 */ /* 0x000fe2000801088b */
[----:B------:R2:W-:Y:S01]  /*13200*/  @!P1 SYNCS.ARRIVE.TRANS64.RED.A1T0 RZ, [R129+URZ], RZ ;  /* 0x000000ff81ff99a7 */ /* 0x0005e2000810043f */
[----:B------:R-:W-:-:S02]  /*13210*/  F2FP.BF16.F32.PACK_AB R182, R127, R182 ;  /* 0x000000b67fb6723e */ /* 0x000fc400000010ff */
[----:B------:R-:W-:Y:S02]  /*13220*/  F2FP.BF16.F32.PACK_AB R191, R13, R191 ;  /* 0x000000bf0dbf723e */ /* 0x000fe400000010ff */
[----:B------:R-:W3:Y:S01]  /*13230*/  MUFU.EX2 R187, R187 ;  /* 0x000000bb00bb7308 */ /* 0x000ee20000000800 */
[----:B0-----:R-:W-:-:S07]  /*13240*/  FADD.FTZ R125, R185, R6 ;  /* 0x00000006b97d7221 */ /* 0x001fce0000010000 */
[----:B------:R-:W0:Y:S01]  /*13250*/  MUFU.EX2 R15, R15 ;  /* 0x0000000f000f7308 */ /* 0x000e220000000800 */
[C---:B-1----:R-:W-:Y:S01]  /*13260*/  FADD.FTZ R6, R14.reuse, R125 ;  /* 0x0000007d0e067221 */ /* 0x042fe20000010000 */
[----:B------:R-:W-:Y:S01]  /*13270*/  FADD.FTZ R125, R127, R128 ;  /* 0x000000807f7d7221 */ /* 0x000fe20000010000 */
[----:B------:R-:W-:-:S05]  /*13280*/  F2FP.BF16.F32.PACK_AB R185, R14, R185 ;  /* 0x000000b90eb9723e */ /* 0x000fca00000010ff */
[----:B------:R-:W2:Y:S01]  /*13290*/  MUFU.EX2 R181, R181 ;  /* 0x000000b500b57308 */ /* 0x000ea20000000800 */
[----:B---3--:R-:W-:-:S07]  /*132a0*/  FADD.FTZ R6, R187, R6 ;  /* 0x00000006bb067221 */ /* 0x008fce0000010000 */
[----:B------:R-:W1:Y:S01]  /*132b0*/  MUFU.EX2 R120, R120 ;  /* 0x0000007800787308 */ /* 0x000e620000000800 */
[C---:B0-----:R-:W-:Y:S01]  /*132c0*/  FADD.FTZ R6, R15.reuse, R6 ;  /* 0x000000060f067221 */ /* 0x041fe20000010000 */
[----:B------:R-:W-:-:S06]  /*132d0*/  F2FP.BF16.F32.PACK_AB R187, R15, R187 ;  /* 0x000000bb0fbb723e */ /* 0x000fcc00000010ff */
[----:B------:R-:W0:Y:S01]  /*132e0*/  MUFU.EX2 R183, R183 ;  /* 0x000000b700b77308 */ /* 0x000e220000000800 */
[----:B--2---:R-:W-:-:S07]  /*132f0*/  FADD.FTZ R129, R181, R6 ;  /* 0x00000006b5817221 */ /* 0x004fce0000010000 */
[----:B------:R2:W3:Y:S01]  /*13300*/  MUFU.EX2 R0, R133 ;  /* 0x0000008500007308 */ /* 0x0004e20000000800 */
[C---:B-1----:R-:W-:Y:S01]  /*13310*/  FADD.FTZ R6, R120.reuse, R129 ;  /* 0x0000008178067221 */ /* 0x042fe20000010000 */
[----:B------:R-:W-:-:S06]  /*13320*/  F2FP.BF16.F32.PACK_AB R181, R120, R181 ;  /* 0x000000b578b5723e */ /* 0x000fcc00000010ff */
[----:B------:R-:W1:Y:S01]  /*13330*/  MUFU.EX2 R172, R172 ;  /* 0x000000ac00ac7308 */ /* 0x000e620000000800 */
[----:B--2---:R-:W-:Y:S01]  /*13340*/  FADD.FTZ R133, R176, R125 ;  /* 0x0000007db0857221 */ /* 0x004fe20000010000 */
[----:B0-----:R-:W-:Y:S01]  /*13350*/  FADD.FTZ R129, R183, R6 ;  /* 0x00000006b7817221 */ /* 0x001fe20000010000 */
[--C-:B------:R-:W-:Y:S01]  /*13360*/  FFMA.FTZ R125, R149, UR11, -R139.reuse ;  /* 0x0000000b957d7c23 */ /* 0x100fe2000801088b */
[----:B------:R-:W-:Y:S01]  /*13370*/  FFMA.FTZ R139, R158, UR11, -R139 ;  /* 0x0000000b9e8b7c23 */ /* 0x000fe2000801088b */
[C---:B------:R-:W-:Y:S01]  /*13380*/  FADD.FTZ R133, R130.reuse, R133 ;  /* 0x0000008582857221 */ /* 0x040fe20000010000 */
[----:B------:R-:W-:Y:S02]  /*13390*/  F2FP.BF16.F32.PACK_AB R176, R130, R176 ;  /* 0x000000b082b0723e */ /* 0x000fe400000010ff */
[----:B------:R-:W0:Y:S01]  /*133a0*/  MUFU.EX2 R177, R177 ;  /* 0x000000b100b17308 */ /* 0x000e220000000800 */
[----:B------:R-:W-:Y:S01]  /*133b0*/  FADD.FTZ R128, R178, R133 ;  /* 0x00000085b2807221 */ /* 0x000fe20000010000 */
[C---:B---3--:R-:W-:Y:S01]  /*133c0*/  FADD.FTZ R6, R0.reuse, R129 ;  /* 0x0000008100067221 */ /* 0x048fe20000010000 */
[----:B------:R-:W-:Y:S01]  /*133d0*/  F2FP.BF16.F32.PACK_AB R183, R0, R183 ;  /* 0x000000b700b7723e */ /* 0x000fe200000010ff */
[----:B------:R-:W-:-:S02]  /*133e0*/  IMAD.MOV.U32 R0, RZ, RZ, R123 ;  /* 0x000000ffff007224 */ /* 0x000fc400078e007b */
[C---:B------:R-:W-:Y:S01]  /*133f0*/  FADD.FTZ R133, R131.reuse, R128 ;  /* 0x0000008083857221 */ /* 0x040fe20000010000 */
[----:B------:R-:W-:Y:S01]  /*13400*/  F2FP.BF16.F32.PACK_AB R178, R131, R178 ;  /* 0x000000b283b2723e */ /* 0x000fe200000010ff */
[----:B------:R-:W2:Y:S02]  /*13410*/  MUFU.EX2 R134, R134 ;  /* 0x0000008600867308 */ /* 0x000ea40000000800 */
[----:B-1----:R-:W-:-:S06]  /*13420*/  FADD.FTZ R133, R172, R133 ;  /* 0x00000085ac857221 */ /* 0x002fcc0000010000 */
[----:B------:R-:W1:Y:S01]  /*13430*/  MUFU.EX2 R121, R121 ;  /* 0x0000007900797308 */ /* 0x000e620000000800 */
[----:B0-----:R-:W-:-:S07]  /*13440*/  FADD.FTZ R6, R177, R6 ;  /* 0x00000006b1067221 */ /* 0x001fce0000010000 */
[----:B------:R-:W0:Y:S01]  /*13450*/  MUFU.EX2 R174, R174 ;  /* 0x000000ae00ae7308 */ /* 0x000e220000000800 */
[C---:B--2---:R-:W-:Y:S01]  /*13460*/  FADD.FTZ R133, R134.reuse, R133 ;  /* 0x0000008586857221 */ /* 0x044fe20000010000 */
[----:B------:R-:W-:-:S06]  /*13470*/  F2FP.BF16.F32.PACK_AB R172, R134, R172 ;  /* 0x000000ac86ac723e */ /* 0x000fcc00000010ff */
[----:B------:R-:W2:Y:S01]  /*13480*/  MUFU.EX2 R179, R179 ;  /* 0x000000b300b37308 */ /* 0x000ea20000000800 */
[C---:B-1----:R-:W-:Y:S01]  /*13490*/  FADD.FTZ R6, R121.reuse, R6 ;  /* 0x0000000679067221 */ /* 0x042fe20000010000 */
[----:B------:R-:W-:-:S06]  /*134a0*/  F2FP.BF16.F32.PACK_AB R177, R121, R177 ;  /* 0x000000b179b1723e */ /* 0x000fcc00000010ff */
[----:B------:R-:W1:Y:S01]  /*134b0*/  MUFU.EX2 R135, R135 ;  /* 0x0000008700877308 */ /* 0x000e620000000800 */
[----:B0-----:R-:W-:-:S07]  /*134c0*/  FADD.FTZ R12, R174, R133 ;  /* 0x00000085ae0c7221 */ /* 0x001fce0000010000 */
        /* <DEDUP_REMOVED lines=29> */
[----:B0-----:R-:W-:Y:S01]  /*136a0*/  FADD.FTZ R127, R170, R127 ;  /* 0x0000007faa7f7221 */ /* 0x001fe20000010000 */
[----:B------:R-:W-:-:S03]  /*136b0*/  F2FP.BF16.F32.PACK_AB R170, R2, R170 ;  /* 0x000000aa02aa723e */ /* 0x000fc600000010ff */
[----:B------:R-:W-:Y:S01]  /*136c0*/  FADD.FTZ R6, R2, R127 ;  /* 0x0000007f02067221 */ /* 0x000fe20000010000 */
[----:B------:R-:W-:Y:S02]  /*136d0*/  IMAD.MOV.U32 R2, RZ, RZ, R9 ;  /* 0x000000ffff027224 */ /* 0x000fe400078e0009 */
[----:B--2---:R-:W-:-:S04]  /*136e0*/  FADD.FTZ R13, R156, R13 ;  /* 0x0000000d9c0d7221 */ /* 0x004fc80000010000 */
[C---:B-1----:R-:W-:Y:S01]  /*136f0*/  FADD.FTZ R3, R139.reuse, R13 ;  /* 0x0000000d8b037221 */ /* 0x042fe20000010000 */
[----:B------:R-:W-:Y:S01]  /*13700*/  F2FP.BF16.F32.PACK_AB R171, R139, R156 ;  /* 0x0000009c8bab723e */ /* 0x000fe200000010ff */
[----:B------:R-:W-:Y:S06]  /*13710*/  @P2 BRA `(.L_x_1583) ;  /* 0xffffffc800642947 */ /* 0x000fec000383ffff */
[----:B------:R-:W-:Y:S01]  /*13720*/  IMAD.MOV.U32 R0, RZ, RZ, R123 ;  /* 0x000000ffff007224 */ /* 0x000fe200078e007b */
[----:B------:R-:W-:Y:S01]  /*13730*/  UMOV UR36, UR5 ;  /* 0x0000000500247c82 */ /* 0x000fe20008000000 */
[----:B------:R-:W-:Y:S01]  /*13740*/  IMAD.MOV.U32 R2, RZ, RZ, R9 ;  /* 0x000000ffff027224 */ /* 0x000fe200078e0009 */
[----:B------:R-:W-:-:S06]  /*13750*/  UMOV UR39, UR54 ;  /* 0x0000003600277c82 */ /* 0x000fcc0008000000 */
.L_x_1566:
[----:B------:R-:W-:Y:S01]  /*13760*/  R2UR UR5, R192 ;  /* 0x00000000c00572ca */ /* 0x000fe200000e0000 */
[----:B------:R-:W-:Y:S01]  /*13770*/  ULDC UR4, c[0x0][0x448] ;  /* 0x0001120000047ab9 */ /* 0x000fe20000000800 */
[----:B------:R-:W-:Y:S01]  /*13780*/  IADD3 R9, R22, 0x1, -R19 ;  /* 0x0000000116097810 */ /* 0x000fe20007ffe813 */
[----:B------:R-:W-:Y:S01]  /*13790*/  UISETP.NE.AND UP0, UPT, UR4, 0x1, UPT ;  /* 0x000000010400788c */ /* 0x000fe2000bf05270 */
[----:B------:R-:W-:Y:S02]  /*137a0*/  ULDC UR10, c[0x0][0x9e4] ;  /* 0x00027900000a7ab9 */ /* 0x000fe40000000800 */
[----:B------:R-:W-:Y:S01]  /*137b0*/  R2UR UR7, R9 ;  /* 0x00000000090772ca */ /* 0x000fe200000e0000 */
[----:B------:R-:W-:Y:S01]  /*137c0*/  UISETP.GE.AND UP1, UPT, UR10, 0x1, UPT ;  /* 0x000000010a00788c */ /* 0x000fe2000bf26270 */
[----:B------:R-:W-:-:S05]  /*137d0*/  ULDC UR15, c[0x0][0x9dc] ;  /* 0x00027700000f7ab9 */ /* 0x000fca0000000800 */
[----:B------:R-:W-:Y:S01]  /*137e0*/  UIADD3 UR6, UR5, 0x7f, URZ ;  /* 0x0000007f05067890 */ /* 0x000fe2000fffe03f */
        /* <DEDUP_REMOVED lines=19> */
.L_x_1585:
[----:B------:R-:W-:-:S11]  /*13920*/  UISETP.NE.AND UP2, UPT, UR10, 0x1, UPT ;  /* 0x000000010a00788c */ /* 0x000fd6000bf45270 */
[----:B------:R-:W-:Y:S02]  /*13930*/  @UP2 ULDC.64 UR4, c[0x0][0x9e8] ;  /* 0x00027a0000042ab9 */ /* 0x000fe40000000a00 */
[----:B------:R-:W-:-:S04]  /*13940*/  UIMAD.WIDE.U32 UR6, UR14, UR4, URZ ;  /* 0x000000040e0672a5 */ /* 0x000fc8000f8e003f */
[----:B------:R-:W-:-:S12]  /*13950*/  @UP2 USHF.R.U32.HI UR14, URZ, UR5, UR7 ;  /* 0x000000053f0e2299 */ /* 0x000fd80008011607 */
.L_x_1586:
[----:B------:R-:W-:-:S04]  /*13960*/  UIMAD UR10, UR14, UR10, URZ ;  /* 0x0000000a0e0a72a4 */ /* 0x000fc8000f8e023f */
[----:B------:R-:W-:-:S04]  /*13970*/  UISETP.LT.AND UP2, UPT, UR15, UR10, UPT ;  /* 0x0000000a0f00728c */ /* 0x000fc8000bf41270 */
[----:B------:R-:W-:-:S12]  /*13980*/  USEL UR15, UR15, UR10, !UP2 ;  /* 0x0000000a0f0f7287 */ /* 0x000fd8000d000000 */
.L_x_1584:
        /* <DEDUP_REMOVED lines=15> */
.L_x_1596:
[----:B------:R-:W-:-:S04]  /*13a80*/  UIADD3 UR36, UR4, 0x1, URZ ;  /* 0x0000000104247890 */ /* 0x000fc8000fffe03f */
[----:B------:R-:W-:-:S04]  /*13a90*/  UISETP.NE.AND UP2, UPT, UR36, 0x2, UPT ;  /* 0x000000022400788c */ /* 0x000fc8000bf45270 */
[----:B------:R-:W-:Y:S02]  /*13aa0*/  USEL UR39, URZ, 0x1, UP2 ;  /* 0x000000013f277887 */ /* 0x000fe40009000000 */
[----:B------:R-:W-:Y:S02]  /*13ab0*/  USEL UR36, UR36, URZ, UP2 ;  /* 0x0000003f24247287 */ /* 0x000fe40009000000 */
[----:B------:R-:W-:Y:S01]  /*13ac0*/  ULOP3.LUT UR39, UR7, UR39, URZ, 0x3c, !UPT ;  /* 0x0000002707277292 */ /* 0x000fe2000f8e3c3f */
[----:B------:R-:W-:Y:S11]  /*13ad0*/  @!P0 BRA `(.L_x_1588) ;  /* 0x0000000000048947 */ /* 0x000ff60003800000 */
[----:B------:R-:W-:Y:S01]  /*13ae0*/  BPT.TRAP 0x1 ;  /* 0x000000040000795c */ /* 0x000fe20000300000 */
.L_x_1588:
[----:B------:R-:W-:Y:S01]  /*13af0*/  ULEA UR6, UR36, UR37, 0x3 ;  /* 0x0000002524067291 */ /* 0x000fe2000f8e183f */
[----:B------:R-:W-:-:S05]  /*13b00*/  IMAD.U32 R0, RZ, RZ, UR39 ;  /* 0x00000027ff007e24 */ /* 0x000fca000f8e00ff */
[----:B------:R-:W-:-:S04]  /*13b10*/  SHF.L.U32 R0, R0, 0x1f, RZ ;  /* 0x0000001f00007819 */ /* 0x000fc800000006ff */
[----:B------:R0:W1:Y:S01]  /*13b20*/  SYNCS.PHASECHK.TRANS64.TRYWAIT P2, [UR6+0x30830], R0 ;  /* 0x03083000ff0075a7 */ /* 0x0000620008040146 */
[----:B------:R-:W-:Y:S05]  /*13b30*/  @!P0 BRA `(.L_x_1589) ;  /* 0x0000000000048947 */ /* 0x000fea0003800000 */
[----:B------:R-:W-:Y:S01]  /*13b40*/  BPT.TRAP 0x1 ;  /* 0x000000040000795c */ /* 0x000fe20000300000 */
.L_x_1589:
[-C--:B------:R-:W-:Y:S01]  /*13b50*/  FMUL.FTZ R24, R24, R11.reuse ;  /* 0x0000000b18187220 */ /* 0x080fe20000410000 */
[----:B------:R-:W-:Y:S01]  /*13b60*/  FMUL.FTZ R25, R25, R11 ;  /* 0x0000000b19197220 */ /* 0x000fe20000410000 */
[----:B-1----:R-:W-:Y:S06]  /*13b70*/  @P2 BRA `(.L_x_1590) ;  /* 0x0000000000082947 */ /* 0x002fec0003800000 */
[----:B------:R-:W1:Y:S02]  /*13b80*/  SYNCS.PHASECHK.TRANS64.TRYWAIT P2, [UR6+0x30830], R0 ;  /* 0x03083000ff0075a7 */ /* 0x000e640008040146 */
[----:B-1----:R-:W-:Y:S05]  /*13b90*/  @!P2 BRA `(.L_x_1591) ;  /* 0x000001440004a947 */ /* 0x002fea0003800000 */
.L_x_1590:
        /* <DEDUP_REMOVED lines=163> */
.L_x_1592:
[----:B------:R-:W-:Y:S01]  /*145d0*/  ULEA UR10, UR4, UR37, 0x3 ;  /* 0x00000025040a7291 */ /* 0x000fe2000f8e183f */
[----:B01----:R-:W-:-:S05]  /*145e0*/  IMAD.U32 R0, RZ, RZ, UR7 ;  /* 0x00000007ff007e24 */ /* 0x003fca000f8e00ff */
[----:B------:R-:W-:-:S04]  /*145f0*/  SHF.L.U32 R0, R0, 0x1f, RZ ;  /* 0x0000001f00007819 */ /* 0x000fc800000006ff */
[----:B------:R0:W1:Y:S01]  /*14600*/  SYNCS.PHASECHK.TRANS64.TRYWAIT P2, [UR10+0x30850], R0 ;  /* 0x03085000ff0075a7 */ /* 0x000062000804014a */
[----:B------:R-:W-:Y:S05]  /*14610*/  @!P0 BRA `(.L_x_1593) ;  /* 0x0000000000048947 */ /* 0x000fea0003800000 */
[----:B------:R-:W-:Y:S01]  /*14620*/  BPT.TRAP 0x1 ;  /* 0x000000040000795c */ /* 0x000fe20000300000 */
.L_x_1593:
[----:B-1----:R-:W-:Y:S05]  /*14630*/  @P2 BRA `(.L_x_1594) ;  /* 0x0000000000082947 */ /* 0x002fea0003800000 */
[----:B------:R-:W1:Y:S02]  /*14640*/  SYNCS.PHASECHK.TRANS64.TRYWAIT P2, [UR10+0x30850], R0 ;  /* 0x03085000ff0075a7 */ /* 0x000e64000804014a */
[----:B-1----:R-:W-:Y:S05]  /*14650*/  @!P2 BRA `(.L_x_1595) ;  /* 0x00000138006ca947 */ /* 0x002fea0003800000 */
.L_x_1594:
[----:B------:R-:W-:Y:S01]  /*14660*/  UIADD3 UR6, UR37, 0x400, URZ ;  /* 0x0000040025067890 */ /* 0x000fe2000fffe03f */
[----:B------:R-:W-:Y:S01]  /*14670*/  WARPGROUP.ARRIVE ;  /* 0x00000000000079c5 */ /* 0x000fe20000000000 */
[----:B------:R-:W-:Y:S01]  /*14680*/  UMOV UR7, 0x40000040 ;  /* 0x4000004000077882 */ /* 0x000fe20000000000 */
[----:B01----:R-:W-:Y:S01]  /*14690*/  FMUL.FTZ R0, R120, UR5 ;  /* 0x0000000578007c20 */ /* 0x003fe20008410000 */
[----:B------:R-:W-:Y:S01]  /*146a0*/  USHF.R.U32.HI UR6, URZ, 0x4, UR6 ;  /* 0x000000043f067899 */ /* 0x000fe20008011606 */
[----:B------:R-:W-:Y:S01]  /*146b0*/  FMUL.FTZ R8, R121, UR5 ;  /* 0x0000000579087c20 */ /* 0x000fe20008410000 */
        /* <DEDUP_REMOVED lines=68> */
[----:B------:R-:W-:Y:S01]  /*14b00*/  ISETP.GT.AND P2, PT, R7, UR54, PT ;  /* 0x0000003607007c0c */ /* 0x000fe2000bf44270 */
        /* <DEDUP_REMOVED lines=38> */
[----:B------:R-:W3:Y:S08]  /*14d70*/  MUFU.TANH R14, R14 ;  /* 0x0000000e000e7308 */ /* 0x000ef00000002400 */
[----:B------:R-:W4:Y:S01]  /*14d80*/  MUFU.TANH R20, R20 ;  /* 0x0000001400147308 */ /* 0x000f220000002400 */
[----:B------:R-:W-:-:S02]  /*14d90*/  WARPGROUP.DEPBAR.LE gsb0, 0x0 ;  /* 0x00008000000079c5 */ /* 0x000fc40000010000 */
[----:B------:R-:W-:-:S05]  /*14da0*/  WARPGROUP.ARRIVE ;  /* 0x00000000000079c5 */ /* 0x000fca0000000000 */
[----:B------:R-:W5:Y:S01]  /*14db0*/  MUFU.TANH R120, R120 ;  /* 0x0000007800787308 */ /* 0x000f620000002400 */
[----:B------:R-:W-:Y:S01]  /*14dc0*/  HGMMA.64x192x16.F32.BF16 R24, R184, gdesc[UR4].tnspB, R24, gsb0 ;  /* 0x42e00004b8187df0 */ /* 0x000fe20008001818 */
[----:B------:R-:W-:Y:S01]  /*14dd0*/  UIADD3 UR6, UR4, 0x100, URZ ;  /* 0x0000010004067890 */ /* 0x000fe2000fffe03f */
[----:B--2---:R-:W-:Y:S01]  /*14de0*/  FMNMX.FTZ R11, R2, R11, !PT ;  /* 0x0000000b020b7209 */ /* 0x004fe20007810000 */
[----:B------:R-:W-:-:S04]  /*14df0*/  UMOV UR7, 0x40000040 ;  /* 0x4000004000077882 */ /* 0x000fc80000000000 */
[----:B------:R-:W2:Y:S01]  /*14e00*/  MUFU.TANH R123, R123 ;  /* 0x0000007b007b7308 */ /* 0x000ea20000002400 */
[----:B------:R-:W0:Y:S07]  /*14e10*/  SHFL.BFLY PT, R2, R11, 0x1, 0x1f ;  /* 0x0c201f000b027f89 */ /* 0x000e2e00000e0000 */
[----:B------:R-:W2:Y:S08]  /*14e20*/  MUFU.TANH R124, R124 ;  /* 0x0000007c007c7308 */ /* 0x000eb00000002400 */
[----:B------:R-:W2:Y:S08]  /*14e30*/  MUFU.TANH R127, R127 ;  /* 0x0000007f007f7308 */ /* 0x000eb00000002400 */
[----:B------:R-:W2:Y:S01]  /*14e40*/  MUFU.TANH R129, R129 ;  /* 0x0000008100817308 */ /* 0x000ea20000002400 */
[----:B0-----:R-:W-:-:S05]  /*14e50*/  FMNMX.FTZ R2, R11, R2, !PT ;  /* 0x000000020b027209 */ /* 0x001fca0007810000 */
[C---:B------:R-:W-:Y:S02]  /*14e60*/  FADD.FTZ R9, -R2.reuse, R9 ;  /* 0x0000000902097221 */ /* 0x040fe40000010100 */
[----:B------:R-:W0:Y:S02]  /*14e70*/  MUFU.TANH R131, R131 ;  /* 0x0000008300837308 */ /* 0x000e240000002400 */
[----:B------:R-:W-:Y:S01]  /*14e80*/  FMUL.FTZ R11, R9, UR11 ;  /* 0x0000000b090b7c20 */ /* 0x000fe20008410000 */
[----:B------:R-:W-:-:S04]  /*14e90*/  FMUL.FTZ R9, R2, UR11 ;  /* 0x0000000b02097c20 */ /* 0x000fc80008410000 */
[--C-:B------:R-:W-:Y:S01]  /*14ea0*/  FFMA.FTZ R188, R0, UR11, -R9.reuse ;  /* 0x0000000b00bc7c23 */ /* 0x100fe20008010809 */
[----:B------:R-:W-:Y:S01]  /*14eb0*/  FMNMX.FTZ R0, R12, R10, !PT ;  /* 0x0000000a0c007209 */ /* 0x000fe20007810000 */
[--C-:B------:R-:W-:Y:S01]  /*14ec0*/  FFMA.FTZ R190, R15, UR11, -R9.reuse ;  /* 0x0000000b0fbe7c23 */ /* 0x100fe20008010809 */
[----:B------:R-:W0:Y:S01]  /*14ed0*/  MUFU.TANH R132, R132 ;  /* 0x0000008400847308 */ /* 0x000e220000002400 */
[--C-:B------:R-:W-:Y:S01]  /*14ee0*/  FFMA.FTZ R160, R8, UR11, -R9.reuse ;  /* 0x0000000b08a07c23 */ /* 0x100fe20008010809 */
[----:B-1----:R-:W-:Y:S01]  /*14ef0*/  FMNMX.FTZ R161, R13, R0, !PT ;  /* 0x000000000da17209 */ /* 0x002fe20007810000 */
[--C-:B------:R-:W-:Y:S01]  /*14f00*/  FFMA.FTZ R134, R134, UR11, -R9.reuse ;  /* 0x0000000b86867c23 */ /* 0x100fe20008010809 */
[----:B------:R-:W-:Y:S02]  /*14f10*/  FFMA.FTZ R148, R148, UR11, -R9 ;  /* 0x0000000b94947c23 */ /* 0x000fe40008010809 */
[----:B---3--:R-:W-:Y:S02]  /*14f20*/  FMNMX.FTZ R161, R14, R161, !PT ;  /* 0x000000a10ea17209 */ /* 0x008fe40007810000 */
[----:B------:R-:W1:Y:S02]  /*14f30*/  MUFU.TANH R143, R143 ;  /* 0x0000008f008f7308 */ /* 0x000e640000002400 */
[----:B----4-:R-:W-:-:S04]  /*14f40*/  FMNMX.FTZ R161, R20, R161, !PT ;  /* 0x000000a114a17209 */ /* 0x010fc80007810000 */
[----:B-----5:R-:W-:Y:S01]  /*14f50*/  FMNMX.FTZ R0, R120, R161, !PT ;  /* 0x000000a178007209 */ /* 0x020fe20007810000 */
[--C-:B------:R-:W-:Y:S01]  /*14f60*/  FFMA.FTZ R161, R21, UR11, -R9.reuse ;  /* 0x0000000b15a17c23 */ /* 0x100fe20008010809 */
[----:B------:R-:W3:Y:S01]  /*14f70*/  MUFU.TANH R146, R146 ;  /* 0x0000009200927308 */ /* 0x000ee20000002400 */
[--C-:B------:R-:W-:Y:S01]  /*14f80*/  FFMA.FTZ R21, R122, UR11, -R9.reuse ;  /* 0x0000000b7a157c23 */ /* 0x100fe20008010809 */
[----:B--2---:R-:W-:Y:S01]  /*14f90*/  FMNMX.FTZ R15, R123, R0, !PT ;  /* 0x000000007b0f7209 */ /* 0x004fe20007810000 */
[--C-:B------:R-:W-:Y:S01]  /*14fa0*/  FFMA.FTZ R122, R130, UR11, -R9.reuse ;  /* 0x0000000b827a7c23 */ /* 0x100fe20008010809 */
[----:B------:R-:W-:Y:S02]  /*14fb0*/  FFMA.FTZ R130, R145, UR11, -R9 ;  /* 0x0000000b91827c23 */ /* 0x000fe40008010809 */
[----:B------:R-:W-:Y:S02]  /*14fc0*/  FMNMX.FTZ R0, R124, R15, !PT ;  /* 0x0000000f7c007209 */ /* 0x000fe40007810000 */
[----:B------:R-:W2:Y:S02]  /*14fd0*/  MUFU.TANH R147, R147 ;  /* 0x0000009300937308 */ /* 0x000ea40000002400 */
[----:B------:R-:W-:-:S04]  /*14fe0*/  FMNMX.FTZ R0, R127, R0, !PT ;  /* 0x000000007f007209 */ /* 0x000fc80007810000 */
[----:B------:R-:W-:Y:S02]  /*14ff0*/  FMNMX.FTZ R0, R129, R0, !PT ;  /* 0x0000000081007209 */ /* 0x000fe40007810000 */
[----:B------:R-:W4:Y:S02]  /*15000*/  MUFU.TANH R150, R150 ;  /* 0x0000009600967308 */ /* 0x000f240000002400 */
[----:B0-----:R-:W-:-:S04]  /*15010*/  FMNMX.FTZ R15, R131, R0, !PT ;  /* 0x00000000830f7209 */ /* 0x001fc80007810000 */
[----:B------:R-:W-:Y:S02]  /*15020*/  FMNMX.FTZ R0, R132, R15, !PT ;  /* 0x0000000f84007209 */ /* 0x000fe40007810000 */
[----:B------:R-:W0:Y:S02]  /*15030*/  MUFU.TANH R151, R151 ;  /* 0x0000009700977308 */ /* 0x000e240000002400 */
[----:B-1----:R-:W-:-:S04]  /*15040*/  FMNMX.FTZ R15, R143, R0, !PT ;  /* 0x000000008f0f7209 */ /* 0x002fc80007810000 */
[----:B---3--:R-:W-:Y:S02]  /*15050*/  FMNMX.FTZ R0, R146, R15, !PT ;  /* 0x0000000f92007209 */ /* 0x008fe40007810000 */
[----:B------:R-:W1:Y:S02]  /*15060*/  MUFU.TANH R152, R152 ;  /* 0x0000009800987308 */ /* 0x000e640000002400 */
[----:B--2---:R-:W-:-:S04]  /*15070*/  FMNMX.FTZ R15, R147, R0, !PT ;  /* 0x00000000930f7209 */ /* 0x004fc80007810000 */
[----:B----4-:R-:W-:Y:S02]  /*15080*/  FMNMX.FTZ R0, R150, R15, !PT ;  /* 0x0000000f96007209 */ /* 0x010fe40007810000 */
[----:B------:R-:W2:Y:S02]  /*15090*/  MUFU.TANH R153, R153 ;  /* 0x0000009900997308 */ /* 0x000ea40000002400 */
[----:B0-----:R-:W-:-:S06]  /*150a0*/  FMNMX.FTZ R15, R151, R0, !PT ;  /* 0x00000000970f7209 */ /* 0x001fcc0007810000 */
        /* <DEDUP_REMOVED lines=12> */
[----:B------:R-:W-:Y:S01]  /*15170*/  MUFU.EX2 R11, R11 ;  /* 0x0000000b000b7308 */ /* 0x000fe20000000800 */
[----:B-1----:R-:W-:-:S07]  /*15180*/  FMNMX.FTZ R0, R158, R15, !PT ;  /* 0x0000000f9e007209 */ /* 0x002fce0007810000 */
[----:B------:R-:W-:Y:S01]  /*15190*/  MUFU.EX2 R188, R188 ;  /* 0x000000bc00bc7308 */ /* 0x000fe20000000800 */
[----:B--2---:R-:W-:-:S05]  /*151a0*/  FMNMX.FTZ R0, R159, R0, !PT ;  /* 0x000000009f007209 */ /* 0x004fca0007810000 */
[----:B------:R-:W0:Y:S02]  /*151b0*/  SHFL.BFLY PT, R15, R0, 0x2, 0x1f ;  /* 0x0c401f00000f7f89 */ /* 0x000e2400000e0000 */
[----:B------:R-:W-:Y:S08]  /*151c0*/  MUFU.EX2 R160, R160 ;  /* 0x000000a000a07308 */ /* 0x000ff00000000800 */
[----:B------:R-:W-:Y:S08]  /*151d0*/  MUFU.EX2 R190, R190 ;  /* 0x000000be00be7308 */ /* 0x000ff00000000800 */
[----:B------:R-:W-:Y:S01]  /*151e0*/  MUFU.EX2 R161, R161 ;  /* 0x000000a100a17308 */ /* 0x000fe20000000800 */
[----:B0-----:R-:W-:Y:S01]  /*151f0*/  FMNMX.FTZ R8, R0, R15, !PT ;  /* 0x0000000f00087209 */ /* 0x001fe20007810000 */
[----:B------:R-:W-:-:S06]  /*15200*/  FFMA.FTZ R15, R144, UR11, -R9 ;  /* 0x0000000b900f7c23 */ /* 0x000fcc0008010809 */
[----:B------:R-:W-:Y:S01]  /*15210*/  MUFU.EX2 R21, R21 ;  /* 0x0000001500157308 */ /* 0x000fe20000000800 */
[----:B------:R-:W-:Y:S02]  /*15220*/  WARPGROUP.DEPBAR.LE gsb0, 0x0 ;  /* 0x00008000000079c5 */ /* 0x000fe40000010000 */
[----:B------:R-:W-:Y:S01]  /*15230*/  WARPGROUP.ARRIVE ;  /* 0x00000000000079c5 */ /* 0x000fe20000000000 */
[--C-:B------:R-:W-:Y:S01]  /*15240*/  FFMA.FTZ R184, R121, UR11, -R9.reuse ;  /* 0x0000000b79b87c23 */ /* 0x100fe20008010809 */
[--C-:B------:R-:W-:Y:S01]  /*15250*/  FFMA.FTZ R186, R125, UR11, -R9.reuse ;  /* 0x0000000b7dba7c23 */ /* 0x100fe20008010809 */
[--C-:B------:R-:W-:Y:S01]  /*15260*/  FFMA.FTZ R121, R126, UR11, -R9.reuse ;  /* 0x0000000b7e797c23 */ /* 0x100fe20008010809 */
        /* <DEDUP_REMOVED lines=19> */
[----:B------:R-:W-:Y:S02]  /*153a0*/  FFMA.FTZ R128, R142, UR11, -R9 ;  /* 0x0000000b8e807c23 */ /* 0x000fe40008010809 */
[----:B------:R-:W-:Y:S01]  /*153b0*/  HGMMA.64x192x16.F32.BF16 R24, R176, gdesc[UR4].tnspB, R24, gsb0 ;  /* 0x42e00004b0187df0 */ /* 0x000fe20008001818 */
[----:B------:R-:W-:Y:S01]  /*153c0*/  UIADD3 UR6, UR4, 0x200, URZ ;  /* 0x0000020004067890 */ /* 0x000fe2000fffe03f */
[----:B------:R-:W-:Y:S01]  /*153d0*/  MUFU.EX2 R180, R180 ;  /* 0x000000b400b47308 */ /* 0x000fe20000000800 */
[----:B------:R-:W-:-:S07]  /*153e0*/  UMOV UR7, 0x40000040 ;  /* 0x4000004000077882 */ /* 0x000fce0000000000 */
        /* <DEDUP_REMOVED lines=14> */
[----:B0-----:R-:W-:-:S07]  /*154d0*/  FMNMX.FTZ R0, R8, R135, !PT ;  /* 0x0000008708007209 */ /* 0x001fce0007810000 */
[----:B------:R-:W-:Y:S01]  /*154e0*/  MUFU.EX2 R135, R148 ;  /* 0x0000009400877308 */ /* 0x000fe20000000800 */
[C---:B------:R-:W-:Y:S01]  /*154f0*/  FADD.FTZ R8, -R0.reuse, R10 ;  /* 0x0000000a00087221 */ /* 0x040fe20000010100 */
[----:B------:R-:W-:-:S03]  /*15500*/  FMUL.FTZ R10, R0, UR11 ;  /* 0x0000000b000a7c20 */ /* 0x000fc60008410000 */
[----:B------:R-:W-:Y:S01]  /*15510*/  FMUL.FTZ R8, R8, UR11 ;  /* 0x0000000b08087c20 */ /* 0x000fe20008410000 */
[--C-:B------:R-:W-:Y:S01]  /*15520*/  FFMA.FTZ R189, R12, UR11, -R10.reuse ;  /* 0x0000000b0cbd7c23 */ /* 0x100fe2000801080a */
[--C-:B------:R-:W-:Y:S01]  /*15530*/  FFMA.FTZ R187, R124, UR11, -R10.reuse ;  /* 0x0000000b7cbb7c23 */ /* 0x100fe2000801080a */
[----:B------:R-:W-:Y:S02]  /*15540*/  IMAD.U32 R124, RZ, RZ, UR36 ;  /* 0x00000024ff7c7e24 */ /* 0x000fe4000f8e00ff */
[--C-:B------:R-:W-:Y:S01]  /*15550*/  FFMA.FTZ R12, R13, UR11, -R10.reuse ;  /* 0x0000000b0d0c7c23 */ /* 0x100fe2000801080a */
[--C-:B------:R-:W-:Y:S01]  /*15560*/  FFMA.FTZ R191, R14, UR11, -R10.reuse ;  /* 0x0000000b0ebf7c23 */ /* 0x100fe2000801080a */
[----:B------:R-:W-:Y:S01]  /*15570*/  MUFU.EX2 R8, R8 ;  /* 0x0000000800087308 */ /* 0x000fe20000000800 */
[--C-:B------:R-:W-:Y:S01]  /*15580*/  FFMA.FTZ R13, R20, UR11, -R10.reuse ;  /* 0x0000000b140d7c23 */ /* 0x100fe2000801080a */
[----:B------:R-:W-:Y:S01]  /*15590*/  @!P1 LEA R124, R124, UR37, 0x3 ;  /* 0x000000257c7c9c11 */ /* 0x000fe2000f8e18ff */
[--C-:B------:R-:W-:Y:S01]  /*155a0*/  FFMA.FTZ R185, R120, UR11, -R10.reuse ;  /* 0x0000000b78b97c23 */ /* 0x100fe2000801080a */
[--C-:B------:R-:W-:Y:S01]  /*155b0*/  FFMA.FTZ R20, R127, UR11, -R10.reuse ;  /* 0x0000000b7f147c23 */ /* 0x100fe2000801080a */
[--C-:B------:R-:W-:Y:S01]  /*155c0*/  FFMA.FTZ R14, R123, UR11, -R10.reuse ;  /* 0x0000000b7b0e7c23 */ /* 0x100fe2000801080a */
[--C-:B------:R-:W-:Y:S01]  /*155d0*/  FFMA.FTZ R183, R132, UR11, -R10.reuse ;  /* 0x0000000b84b77c23 */ /* 0x100fe2000801080a */
[----:B------:R-:W-:Y:S01]  /*155e0*/  @!P1 VIADD R124, R124, 0x30840 ;  /* 0x000308407c7c9836 */ /* 0x000fe20000000000 */
[----:B------:R-:W0:Y:S01]  /*155f0*/  MUFU.EX2 R189, R189 ;  /* 0x000000bd00bd7308 */ /* 0x000e220000000800 */
[--C-:B------:R-:W-:Y:S01]  /*15600*/  FFMA.FTZ R181, R129, UR11, -R10.reuse ;  /* 0x0000000b81b57c23 */ /* 0x100fe2000801080a */
[--C-:B------:R-:W-:Y:S01]  /*15610*/  FFMA.FTZ R120, R131, UR11, -R10.reuse ;  /* 0x0000000b83787c23 */ /* 0x100fe2000801080a */
[----:B------:R-:W-:Y:S01]  /*15620*/  FFMA.FTZ R123, R143, UR11, -R10 ;  /* 0x0000000b8f7b7c23 */ /* 0x000fe2000801080a */
[----:B------:R-:W-:Y:S01]  /*15630*/  @!P1 PRMT R127, RZ, 0x654, R124 ;  /* 0x00000654ff7f9816 */ /* 0x000fe2000000007c */
[--C-:B------:R-:W-:Y:S01]  /*15640*/  FFMA.FTZ R177, R146, UR11, -R10.reuse ;  /* 0x0000000b92b17c23 */ /* 0x100fe2000801080a */
[--C-:B------:R-:W-:Y:S01]  /*15650*/  FFMA.FTZ R147, R147, UR11, -R10.reuse ;  /* 0x0000000b93937c23 */ /* 0x100fe2000801080a */
[--C-:B------:R-:W-:Y:S01]  /*15660*/  FFMA.FTZ R179, R150, UR11, -R10.reuse ;  /* 0x0000000b96b37c23 */ /* 0x100fe2000801080a */
[----:B------:R-:W1:Y:S01]  /*15670*/  MUFU.EX2 R12, R12 ;  /* 0x0000000c000c7308 */ /* 0x000e620000000800 */
[--C-:B------:R-:W-:Y:S01]  /*15680*/  FFMA.FTZ R155, R155, UR11, -R10.reuse ;  /* 0x0000000b9b9b7c23 */ /* 0x100fe2000801080a */
[--C-:B------:R-:W-:Y:S01]  /*15690*/  FFMA.FTZ R156, R156, UR11, -R10.reuse ;  /* 0x0000000b9c9c7c23 */ /* 0x100fe2000801080a */
[--C-:B------:R-:W-:Y:S01]  /*156a0*/  FFMA.FTZ R157, R157, UR11, -R10.reuse ;  /* 0x0000000b9d9d7c23 */ /* 0x100fe2000801080a */
[----:B------:R-:W-:Y:S01]  /*156b0*/  FFMA.FTZ R158, R158, UR11, -R10 ;  /* 0x0000000b9e9e7c23 */ /* 0x000fe2000801080a */
[----:B------:R-:W-:-:S03]  /*156c0*/  IMAD.U32 R129, RZ, RZ, UR10 ;  /* 0x0000000aff817e24 */ /* 0x000fc6000f8e00ff */
[----:B------:R-:W2:Y:S01]  /*156d0*/  MUFU.EX2 R191, R191 ;  /* 0x000000bf00bf7308 */ /* 0x000ea20000000800 */
[----:B0-----:R-:W-:Y:S01]  /*156e0*/  FFMA.FTZ R3, R8, R3, R189 ;  /* 0x0000000308037223 */ /* 0x001fe200000100bd */
[----:B------:R-:W-:-:S05]  /*156f0*/  @!P1 VIADD R129, R129, 0x30860 ;  /* 0x0003086081819836 */ /* 0x000fca0000000000 */
[----:B------:R-:W-:Y:S01]  /*15700*/  @!P1 PRMT R129, RZ, 0x654, R129 ;  /* 0x00000654ff819816 */ /* 0x000fe20000000081 */
[----:B------:R-:W0:Y:S01]  /*15710*/  MUFU.EX2 R13, R13 ;  /* 0x0000000d000d7308 */ /* 0x000e220000000800 */
[C---:B-1----:R-:W-:Y:S01]  /*15720*/  FADD.FTZ R132, R12.reuse, R3 ;  /* 0x000000030c847221 */ /* 0x042fe20000010000 */
[----:B------:R-:W-:-:S06]  /*15730*/  F2FP.BF16.F32.PACK_AB R189, R12, R189 ;  /* 0x000000bd0cbd723e */ /* 0x000fcc00000010ff */
[----:B------:R-:W-:Y:S01]  /*15740*/  MUFU.EX2 R185, R185 ;  /* 0x000000b900b97308 */ /* 0x000fe20000000800 */
[----:B--2---:R-:W-:-:S07]  /*15750*/  FADD.FTZ R132, R191, R132 ;  /* 0x00000084bf847221 */ /* 0x004fce0000010000 */
[----:B------:R-:W-:Y:S01]  /*15760*/  MUFU.EX2 R14, R14 ;  /* 0x0000000e000e7308 */ /* 0x000fe20000000800 */
[----:B0-----:R-:W-:-:S07]  /*15770*/  F2FP.BF16.F32.PACK_AB R191, R13, R191 ;  /* 0x000000bf0dbf723e */ /* 0x001fce00000010ff */
        /* <DEDUP_REMOVED lines=18> */
[----:B------:R-:W-:Y:S01]  /*158a0*/  FFMA.FTZ R9, R149, UR11, -R9 ;  /* 0x0000000b95097c23 */ /* 0x000fe20008010809 */
[----:B------:R-:W-:Y:S01]  /*158b0*/  HGMMA.64x192x16.F32.BF16 R24, R168, gdesc[UR4].tnspB, R24, gsb0 ;  /* 0x42e00004a8187df0 */ /* 0x000fe20008001818 */
[----:B------:R-:W-:Y:S01]  /*158c0*/  MUFU.EX2 R172, R172 ;  /* 0x000000ac00ac7308 */ /* 0x000fe20000000800 */
[----:B------:R-:W-:-:S07]  /*158d0*/  UMOV UR7, UR39 ;  /* 0x0000002700077c82 */ /* 0x000fce0008000000 */
[----:B------:R-:W-:Y:S08]  /*158e0*/  MUFU.EX2 R173, R173 ;  /* 0x000000ad00ad7308 */ /* 0x000ff00000000800 */
[----:B------:R-:W-:Y:S08]  /*158f0*/  MUFU.EX2 R174, R174 ;  /* 0x000000ae00ae7308 */ /* 0x000ff00000000800 */
[----:B------:R-:W-:Y:S08]  /*15900*/  MUFU.EX2 R175, R175 ;  /* 0x000000af00af7308 */ /* 0x000ff00000000800 */
[----:B------:R-:W0:Y:S01]  /*15910*/  MUFU.EX2 R9, R9 ;  /* 0x0000000900097308 */ /* 0x000e220000000800 */
[----:B------:R-:W-:-:S02]  /*15920*/  WARPGROUP.DEPBAR.LE gsb0, 0x0 ;  /* 0x00008000000079c5 */ /* 0x000fc40000010000 */
[----:B------:R1:W-:Y:S05]  /*15930*/  @!P1 SYNCS.ARRIVE.TRANS64.RED.A1T0 RZ, [R127+URZ], RZ ;  /* 0x000000ff7fff99a7 */ /* 0x0003ea000810043f */
[----:B------:R-:W-:Y:S01]  /*15940*/  MUFU.EX2 R171, R158 ;  /* 0x0000009e00ab7308 */ /* 0x000fe20000000800 */
[----:B0-----:R-:W-:Y:S02]  /*15950*/  F2FP.BF16.F32.PACK_AB R170, R9, R135 ;  /* 0x0000008709aa723e */ /* 0x001fe400000010ff */
[----:B------:R-:W-:Y:S02]  /*15960*/  F2FP.BF16.F32.PACK_AB R168, R130, R15 ;  /* 0x0000000f82a8723e */ /* 0x000fe400000010ff */
[----:B------:R-:W-:Y:S01]  /*15970*/  F2FP.BF16.F32.PACK_AB R169, R157, R156 ;  /* 0x0000009c9da9723e */ /* 0x000fe200000010ff */
[----:B-1----:R-:W-:Y:S01]  /*15980*/  FFMA.FTZ R127, R11, R6, R188 ;  /* 0x000000060b7f7223 */ /* 0x002fe200000100bc */
[----:B------:R-:W-:Y:S01]  /*15990*/  FFMA.FTZ R6, R151, UR11, -R10 ;  /* 0x0000000b97067c23 */ /* 0x000fe2000801080a */
[----:B------:R0:W-:Y:S01]  /*159a0*/  @!P1 SYNCS.ARRIVE.TRANS64.RED.A1T0 RZ, [R129+URZ], RZ ;  /* 0x000000ff81ff99a7 */ /* 0x0001e2000810043f */
[C---:B------:R-:W-:Y:S01]  /*159b0*/  F2FP.BF16.F32.PACK_AB R188, R160.reuse, R188 ;  /* 0x000000bca0bc723e */ /* 0x040fe200000010ff */
[----:B------:R-:W-:-:S03]  /*159c0*/  FADD.FTZ R127, R160, R127 ;  /* 0x0000007fa07f7221 */ /* 0x000fc60000010000 */
[----:B------:R-:W1:Y:S01]  /*159d0*/  MUFU.EX2 R6, R6 ;  /* 0x0000000600067308 */ /* 0x000e620000000800 */
[----:B------:R-:W-:Y:S01]  /*159e0*/  FADD.FTZ R136, R190, R127 ;  /* 0x0000007fbe887221 */ /* 0x000fe20000010000 */
[----:B------:R-:W-:-:S03]  /*159f0*/  F2FP.BF16.F32.PACK_AB R190, R161, R190 ;  /* 0x000000bea1be723e */ /* 0x000fc600000010ff */
[----:B------:R-:W-:Y:S01]  /*15a00*/  FADD.FTZ R3, R161, R136 ;  /* 0x00000088a1037221 */ /* 0x000fe20000010000 */
[----:B------:R-:W-:Y:S01]  /*15a10*/  FADD.FTZ R136, R13, R132 ;  /* 0x000000840d887221 */ /* 0x000fe20000010000 */
[--C-:B------:R-:W-:Y:S01]  /*15a20*/  FFMA.FTZ R132, R153, UR11, -R10.reuse ;  /* 0x0000000b99847c23 */ /* 0x100fe2000801080a */
[----:B------:R-:W-:Y:S01]  /*15a30*/  FFMA.FTZ R10, R159, UR11, -R10 ;  /* 0x0000000b9f0a7c23 */ /* 0x000fe2000801080a */
[----:B------:R-:W-:Y:S01]  /*15a40*/  FADD.FTZ R138, R184, R3 ;  /* 0x00000003b88a7221 */ /* 0x000fe20000010000 */
[----:B------:R-:W-:Y:S01]  /*15a50*/  FADD.FTZ R3, R185, R136 ;  /* 0x00000088b9037221 */ /* 0x000fe20000010000 */
[C---:B------:R-:W-:Y:S02]  /*15a60*/  F2FP.BF16.F32.PACK_AB R185, R14.reuse, R185 ;  /* 0x000000b90eb9723e */ /* 0x040fe400000010ff */
[C---:B------:R-:W-:Y:S01]  /*15a70*/  FADD.FTZ R127, R21.reuse, R138 ;  /* 0x0000008a157f7221 */ /* 0x040fe20000010000 */
[----:B------:R-:W-:Y:S01]  /*15a80*/  FADD.FTZ R136, R14, R3 ;  /* 0x000000030e887221 */ /* 0x000fe20000010000 */
[----:B------:R-:W2:Y:S01]  /*15a90*/  MUFU.EX2 R132, R132 ;  /* 0x0000008400847308 */ /* 0x000ea20000000800 */
[----:B------:R-:W-:Y:S01]  /*15aa0*/  F2FP.BF16.F32.PACK_AB R184, R21, R184 ;  /* 0x000000b815b8723e */ /* 0x000fe200000010ff */
[----:B------:R-:W-:Y:S01]  /*15ab0*/  FADD.FTZ R138, R186, R127 ;  /* 0x0000007fba8a7221 */ /* 0x000fe20000010000 */
[----:B------:R-:W-:Y:S01]  /*15ac0*/  FADD.FTZ R3, R187, R136 ;  /* 0x00000088bb037221 */ /* 0x000fe20000010000 */
[----:B------:R-:W-:-:S02]  /*15ad0*/  F2FP.BF16.F32.PACK_AB R187, R20, R187 ;  /* 0x000000bb14bb723e */ /* 0x000fc400000010ff */
[C---:B------:R-:W-:Y:S01]  /*15ae0*/  FADD.FTZ R127, R121.reuse, R138 ;  /* 0x0000008a797f7221 */ /* 0x040fe20000010000 */
[----:B------:R-:W-:Y:S01]  /*15af0*/  FADD.FTZ R136, R20, R3 ;  /* 0x0000000314887221 */ /* 0x000fe20000010000 */
[----:B------:R-:W3:Y:S01]  /*15b00*/  MUFU.EX2 R10, R10 ;  /* 0x0000000a000a7308 */ /* 0x000ee20000000800 */
[----:B------:R-:W-:Y:S01]  /*15b10*/  F2FP.BF16.F32.PACK_AB R186, R121, R186 ;  /* 0x000000ba79ba723e */ /* 0x000fe200000010ff */
        /* <DEDUP_REMOVED lines=20> */
[----:B-1----:R-:W-:Y:S02]  /*15c60*/  F2FP.BF16.F32.PACK_AB R179, R6, R179 ;  /* 0x000000b306b3723e */ /* 0x002fe400000010ff */
[----:B------:R-:W-:Y:S01]  /*15c70*/  FADD.FTZ R13, R126, R13 ;  /* 0x0000000d7e0d7221 */ /* 0x000fe20000010000 */
[----:B------:R-:W-:Y:S01]  /*15c80*/  FADD.FTZ R14, R6, R3 ;  /* 0x00000003060e7221 */ /* 0x000fe20000010000 */
[----:B------:R-:W-:-:S02]  /*15c90*/  F2FP.BF16.F32.PACK_AB R178, R126, R178 ;  /* 0x000000b27eb2723e */ /* 0x000fc400000010ff */
[----:B------:R-:W-:Y:S01]  /*15ca0*/  FADD.FTZ R20, R172, R13 ;  /* 0x0000000dac147221 */ /* 0x000fe20000010000 */
[----:B------:R-:W-:Y:S01]  /*15cb0*/  FADD.FTZ R3, R173, R14 ;  /* 0x0000000ead037221 */ /* 0x000fe20000010000 */
[C---:B------:R-:W-:Y:S02]  /*15cc0*/  F2FP.BF16.F32.PACK_AB R172, R133.reuse, R172 ;  /* 0x000000ac85ac723e */ /* 0x040fe400000010ff */
[----:B------:R-:W-:Y:S01]  /*15cd0*/  FADD.FTZ R13, R133, R20 ;  /* 0x00000014850d7221 */ /* 0x000fe20000010000 */
[C---:B--2---:R-:W-:Y:S01]  /*15ce0*/  FADD.FTZ R14, R132.reuse, R3 ;  /* 0x00000003840e7221 */ /* 0x044fe20000010000 */
        /* <DEDUP_REMOVED lines=10> */
[----:B------:R-:W-:-:S03]  /*15d90*/  FADD.FTZ R6, R157, R6 ;  /* 0x000000069d067221 */ /* 0x000fc60000010000 */
[----:B------:R-:W-:Y:S01]  /*15da0*/  FADD.FTZ R12, R135, R12 ;  /* 0x0000000c870c7221 */ /* 0x000fe20000010000 */
[----:B------:R-:W-:Y:S01]  /*15db0*/  FADD.FTZ R3, R171, R6 ;  /* 0x00000006ab037221 */ /* 0x000fe20000010000 */
[C---:B---3--:R-:W-:Y:S02]  /*15dc0*/  F2FP.BF16.F32.PACK_AB R171, R10.reuse, R171 ;  /* 0x000000ab0aab723e */ /* 0x048fe400000010ff */
[----:B------:R-:W-:Y:S01]  /*15dd0*/  FADD.FTZ R6, R9, R12 ;  /* 0x0000000c09067221 */ /* 0x000fe20000010000 */
[----:B------:R-:W-:Y:S01]  /*15de0*/  FADD.FTZ R3, R10, R3 ;  /* 0x000000030a037221 */ /* 0x000fe20000010000 */
[----:B------:R-:W-:Y:S02]  /*15df0*/  IMAD.MOV.U32 R10, RZ, RZ, R0 ;  /* 0x000000ffff0a7224 */ /* 0x000fe400078e0000 */
[----:B------:R-:W-:Y:S01]  /*15e00*/  IMAD.MOV.U32 R9, RZ, RZ, R2 ;  /* 0x000000ffff097224 */ /* 0x000fe200078e0002 */
[----:B0-----:R-:W-:Y:S06]  /*15e10*/  @P2 BRA `(.L_x_1596) ;  /* 0xffffffdc00182947 */ /* 0x001fec000383ffff */
.L_x_1587:
        /* <DEDUP_REMOVED lines=11> */
.L_x_1614:
[----:B------:R-:W-:-:S04]  /*15ed0*/  UIADD3 UR36, UR4, 0x1, URZ ;  /* 0x0000000104247890 */ /* 0x000fc8000fffe03f */
[----:B------:R-:W-:-:S04]  /*15ee0*/  UISETP.NE.AND UP2, UPT, UR36, 0x2, UPT ;  /* 0x000000022400788c */ /* 0x000fc8000bf45270 */
[----:B------:R-:W-:Y:S02]  /*15ef0*/  USEL UR39, URZ, 0x1, UP2 ;  /* 0x000000013f277887 */ /* 0x000fe40009000000 */
[----:B------:R-:W-:Y:S02]  /*15f00*/  USEL UR36, UR36, URZ, UP2 ;  /* 0x0000003f24247287 */ /* 0x000fe40009000000 */
[----:B------:R-:W-:Y:S01]  /*15f10*/  ULOP3.LUT UR39, UR7, UR39, URZ, 0x3c, !UPT ;  /* 0x0000002707277292 */ /* 0x000fe2000f8e3c3f */
[----:B------:R-:W-:Y:S11]  /*15f20*/  @!P0 BRA `(.L_x_1598) ;  /* 0x0000000000048947 */ /* 0x000ff60003800000 */
[----:B------:R-:W-:Y:S01]  /*15f30*/  BPT.TRAP 0x1 ;  /* 0x000000040000795c */ /* 0x000fe20000300000 */
.L_x_1598:
[----:B------:R-:W-:Y:S01]  /*15f40*/  ULEA UR6, UR36, UR37, 0x3 ;  /* 0x0000002524067291 */ /* 0x000fe2000f8e183f */
[----:B------:R-:W-:-:S05]  /*15f50*/  IMAD.U32 R0, RZ, RZ, UR39 ;  /* 0x00000027ff007e24 */ /* 0x000fca000f8e00ff */
[----:B------:R-:W-:-:S04]  /*15f60*/  SHF.L.U32 R0, R0, 0x1f, RZ ;  /* 0x0000001f00007819 */ /* 0x000fc800000006ff */
[----:B------:R0:W1:Y:S01]  /*15f70*/  SYNCS.PHASECHK.TRANS64.TRYWAIT P2, [UR6+0x30830], R0 ;  /* 0x03083000ff0075a7 */ /* 0x0000620008040146 */
[----:B------:R-:W-:Y:S05]  /*15f80*/  @!P0 BRA `(.L_x_1599) ;  /* 0x0000000000048947 */ /* 0x000fea0003800000 */
[----:B------:R-:W-:Y:S01]  /*15f90*/  BPT.TRAP 0x1 ;  /* 0x000000040000795c */ /* 0x000fe20000300000 */
.L_x_1599:
[-C--:B------:R-:W-:Y:S01]  /*15fa0*/  FMUL.FTZ R24, R24, R11.reuse ;  /* 0x0000000b18187220 */ /* 0x080fe20000410000 */
[----:B------:R-:W-:Y:S01]  /*15fb0*/  FMUL.FTZ R25, R25, R11 ;  /* 0x0000000b19197220 */ /* 0x000fe20000410000 */
[----:B-1----:R-:W-:Y:S06]  /*15fc0*/  @P2 BRA `(.L_x_1600) ;  /* 0x0000000000082947 */ /* 0x002fec0003800000 */
[----:B------:R-:W1:Y:S02]  /*15fd0*/  SYNCS.PHASECHK.TRANS64.TRYWAIT P2, [UR6+0x30830], R0 ;  /* 0x03083000ff0075a7 */ /* 0x000e640008040146 */
[----:B-1----:R-:W-:Y:S05]  /*15fe0*/  @!P2 BRA `(.L_x_1601) ;  /* 0x000001200020a947 */ /* 0x002fea0003800000 */
.L_x_1600:
        /* <DEDUP_REMOVED lines=163> */
.L_x_1602:
[----:B------:R-:W-:Y:S01]  /*16a20*/  ULEA UR10, UR4, UR37, 0x3 ;  /* 0x00000025040a7291 */ /* 0x000fe2000f8e183f */
[----:B01----:R-:W-:-:S05]  /*16a30*/  IMAD.U32 R0, RZ, RZ, UR7 ;  /* 0x00000007ff007e24 */ /* 0x003fca000f8e00ff */
[----:B------:R-:W-:-:S04]  /*16a40*/  SHF.L.U32 R0, R0, 0x1f, RZ ;  /* 0x0000001f00007819 */ /* 0x000fc800000006ff */
[----:B------:R0:W1:Y:S01]  /*16a50*/  SYNCS.PHASECHK.TRANS64.TRYWAIT P2, [UR10+0x30850], R0 ;  /* 0x03085000ff0075a7 */ /* 0x000062000804014a */
[----:B------:R-:W-:Y:S05]  /*16a60*/  @!P0 BRA `(.L_x_1603) ;  /* 0x0000000000048947 */ /* 0x000fea0003800000 */
[----:B------:R-:W-:Y:S01]  /*16a70*/  BPT.TRAP 0x1 ;  /* 0x000000040000795c */ /* 0x000fe20000300000 */
.L_x_1603:
[----:B-1----:R-:W-:Y:S05]  /*16a80*/  @P2 BRA `(.L_x_1604) ;  /* 0x0000000000082947 */ /* 0x002fea0003800000 */
[----:B------:R-:W1:Y:S02]  /*16a90*/  SYNCS.PHASECHK.TRANS64.TRYWAIT P2, [UR10+0x30850], R0 ;  /* 0x03085000ff0075a7 */ /* 0x000e64000804014a */
[----:B-1----:R-:W-:Y:S05]  /*16aa0*/  @!P2 BRA `(.L_x_1605) ;  /* 0x000001140088a947 */ /* 0x002fea0003800000 */
.L_x_1604:
[----:B------:R-:W-:Y:S01]  /*16ab0*/  UIADD3 UR6, UR37, 0x400, URZ ;  /* 0x0000040025067890 */ /* 0x000fe2000fffe03f */
[----:B------:R-:W-:Y:S01]  /*16ac0*/  WARPGROUP.ARRIVE ;  /* 0x00000000000079c5 */ /* 0x000fe20000000000 */
[----:B------:R-:W-:Y:S01]  /*16ad0*/  UMOV UR7, 0x40000040 ;  /* 0x4000004000077882 */ /* 0x000fe20000000000 */
[----:B------:R-:W-:Y:S01]  /*16ae0*/  R2UR UR11, R192 ;  /* 0x00000000c00b72ca */ /* 0x000fe200000e0000 */
[----:B------:R-:W-:Y:S01]  /*16af0*/  USHF.R.U32.HI UR6, URZ, 0x4, UR6 ;  /* 0x000000043f067899 */ /* 0x000fe20008011606 */
[----:B------:R-:W-:Y:S01]  /*16b00*/  PLOP3.LUT P2, PT, PT, PT, UP0, 0x80, 0x0 ;  /* 0x000000000000781c */ /* 0x000fe20003f4f008 */
[----:B01----:R-:W-:Y:S01]  /*16b10*/  FMUL.FTZ R0, R122, UR5 ;  /* 0x000000057a007c20 */ /* 0x003fe20008410000 */
        /* <DEDUP_REMOVED lines=8> */
[----:B------:R-:W-:Y:S01]  /*16ba0*/  IMAD.U32 R13, RZ, RZ, UR36 ;  /* 0x00000024ff0d7e24 */ /* 0x000fe2000f8e00ff */
        /* <DEDUP_REMOVED lines=123> */
[----:B------:R-:W-:-:S05]  /*17360*/  @!P1 LEA R12, R13, UR37, 0x3 ;  /* 0x000000250d0c9c11 */ /* 0x000fca000f8e18ff */
[----:B------:R-:W-:Y:S02]  /*17370*/  @!P1 VIADD R13, R12, 0x30840 ;  /* 0x000308400c0d9836 */ /* 0x000fe40000000000 */
[----:B------:R-:W5:Y:S03]  /*17380*/  SHFL.IDX PT, R12, R160, RZ, 0x1c1f ;  /* 0x001c1fffa00c7589 */ /* 0x000f6600000e0000 */
        /* <DEDUP_REMOVED lines=25> */
.L_x_1608:
[----:B------:R-:W-:-:S05]  /*17520*/  IMAD.U32 R167, RZ, RZ, UR54 ;  /* 0x00000036ffa77e24 */ /* 0x000fca000f8e00ff */
[----:B------:R-:W-:-:S13]  /*17530*/  ISETP.NE.AND P2, PT, R167, 0x1, PT ;  /* 0x00000001a700780c */ /* 0x000fda0003f45270 */
[----:B------:R-:W0:Y:S02]  /*17540*/  @P2 LDC.64 R12, c[0x0][0x9e8] ;  /* 0x00027a00ff0c2b82 */ /* 0x000e240000000a00 */
[----:B0-----:R-:W-:-:S05]  /*17550*/  @P2 IMAD.HI.U32 R12, R169, R12, RZ ;  /* 0x0000000ca90c2227 */ /* 0x001fca00078e00ff */
[----:B------:R-:W-:-:S07]  /*17560*/  @P2 SHF.R.U32.HI R169, RZ, R13, R12 ;  /* 0x0000000dffa92219 */ /* 0x000fce000001160c */
.L_x_1609:
[----:B------:R-:W-:Y:S05]  /*17570*/  BSYNC B0 ;  /* 0x0000000000007941 */ /* 0x000fea0003800000 */
.L_x_1607:
[----:B------:R-:W-:-:S05]  /*17580*/  IMAD R12, R169, R167, R158 ;  /* 0x000000a7a90c7224 */ /* 0x000fca00078e029e */
[----:B------:R-:W-:Y:S02]  /*17590*/  VIADDMNMX R164, R12, R167, R164, PT ;  /* 0x000000a70ca47246 */ /* 0x000fe400038001a4 */
[----:B------:R-:W-:-:S07]  /*175a0*/  VIMNMX R163, R163, R12, !PT ;  /* 0x0000000ca3a37248 */ /* 0x000fce0007fe0100 */
.L_x_1606:
        /* <DEDUP_REMOVED lines=153> */
.L_x_1612:
[----:B------:R-:W-:-:S05]  /*17f40*/  IMAD.U32 R169, RZ, RZ, UR54 ;  /* 0x00000036ffa97e24 */ /* 0x000fca000f8e00ff */
[----:B------:R-:W-:-:S13]  /*17f50*/  ISETP.NE.AND P6, PT, R169, 0x1, PT ;  /* 0x00000001a900780c */ /* 0x000fda0003fc5270 */
[----:B------:R-:W0:Y:S02]  /*17f60*/  @P6 LDC.64 R12, c[0x0][0x9e8] ;  /* 0x00027a00ff0c6b82 */ /* 0x000e240000000a00 */
[----:B0-----:R-:W-:-:S05]  /*17f70*/  @P6 IMAD.HI.U32 R12, R163, R12, RZ ;  /* 0x0000000ca30c6227 */ /* 0x001fca00078e00ff */
[----:B------:R-:W-:-:S07]  /*17f80*/  @P6 SHF.R.U32.HI R163, RZ, R13, R12 ;  /* 0x0000000dffa36219 */ /* 0x000fce000001160c */
.L_x_1613:
[----:B------:R-:W-:Y:S05]  /*17f90*/  BSYNC B0 ;  /* 0x0000000000007941 */ /* 0x000fea0003800000 */
.L_x_1611:
[----:B------:R-:W-:-:S05]  /*17fa0*/  IMAD R158, R163, R169, R158 ;  /* 0x000000a9a39e7224 */ /* 0x000fca00078e029e */
[----:B------:R-:W-:Y:S02]  /*17fb0*/  VIADDMNMX R166, R158, R169, R166, PT ;  /* 0x000000a99ea67246 */ /* 0x000fe400038001a6 */
[----:B------:R-:W-:-:S07]  /*17fc0*/  VIMNMX R165, R165, R158, !PT ;  /* 0x0000009ea5a57248 */ /* 0x000fce0007fe0100 */
.L_x_1610:
[C---:B------:R-:W-:Y:S01]  /*17fd0*/  ISETP.GT.AND P2, PT, R165.reuse, 0x1, !P2 ;  /* 0x00000001a500780c */ /* 0x040fe20005744270 */
[----:B------:R-:W-:Y:S01]  /*17fe0*/  UMOV UR11, UR55 ;  /* 0x00000037000b7c82 */ /* 0x000fe20008000000 */
[----:B------:R-:W-:Y:S01]  /*17ff0*/  LOP3.LUT P6, RZ, R18, 0x10000, RZ, 0xc0, !PT ;  /* 0x0001000012ff7812 */ /* 0x000fe200078cc0ff */
[----:B------:R-:W-:Y:S01]  /*18000*/  UMOV UR7, UR39 ;  /* 0x0000002700077c82 */ /* 0x000fe20008000000 */
[----:B------:R-:W-:Y:S02]  /*18010*/  ISETP.LT.OR P2, PT, R166, 0x2, P2 ;  /* 0x00000002a600780c */ /* 0x000fe40001741670 */
[----:B------:R-:W-:Y:S02]  /*18020*/  ISETP.GT.AND P3, PT, R165, 0x8, !P3 ;  /* 0x00000008a500780c */ /* 0x000fe40005f64270 */
[----:B------:R-:W-:Y:S02]  /*18030*/  FSEL R12, R11, -INF , !P2 ;  /* 0xff8000000b0c7808 */ /* 0x000fe40005000000 */
[----:B------:R-:W-:-:S02]  /*18040*/  LOP3.LUT P2, RZ, R18, 0x4, RZ, 0xc0, !PT ;  /* 0x0000000412ff7812 */ /* 0x000fc4000784c0ff */
[----:B------:R-:W-:Y:S02]  /*18050*/  FMNMX.FTZ R11, R167, R10, !PT ;  /* 0x0000000aa70b7209 */ /* 0x000fe40007810000 */
        /* <DEDUP_REMOVED lines=92> */
[----:B------:R-:W-:-:S04]  /*18620*/  LOP3.LUT P2, RZ, R18, 0x80, RZ, 0xc0, !PT ;  /* 0x0000008012ff7812 */ /* 0x000fc8000784c0ff */
        /* <DEDUP_REMOVED lines=16> */
[----:B------:R-:W-:Y:S01]  /*18730*/  FSEL R13, R0, -INF , !P2 ;  /* 0xff800000000d7808 */ /* 0x000fe20005000000 */
[C---:B------:R-:W-:Y:S01]  /*18740*/  FMUL.FTZ R0, R2.reuse, UR11 ;  /* 0x0000000b02007c20 */ /* 0x040fe20008410000 */
[----:B------:R-:W-:-:S02]  /*18750*/  FSETP.NEU.FTZ.AND P2, PT, R2, -INF , PT ;  /* 0xff8000000200780b */ /* 0x000fc40003f5d000 */
[----:B------:R-:W-:Y:S02]  /*18760*/  FMNMX.FTZ R11, R13, R9, !PT ;  /* 0x000000090d0b7209 */ /* 0x000fe40007810000 */
[----:B------:R-:W-:Y:S02]  /*18770*/  FSEL R0, R0, RZ, P2 ;  /* 0x000000ff00007208 */ /* 0x000fe40001000000 */
[----:B------:R-:W-:Y:S02]  /*18780*/  FMNMX.FTZ R11, R12, R11, !PT ;  /* 0x0000000b0c0b7209 */ /* 0x000fe40007810000 */
[----:B------:R-:W-:Y:S01]  /*18790*/  FSEL R151, R151, -INF , !P3 ;  /* 0xff80000097977808 */ /* 0x000fe20005800000 */
[--C-:B------:R-:W-:Y:S01]  /*187a0*/  FFMA.FTZ R158, R8, UR11, -R0.reuse ;  /* 0x0000000b089e7c23 */ /* 0x100fe20008010800 */
[----:B------:R-:W-:Y:S01]  /*187b0*/  FMNMX.FTZ R8, R14, R11, !PT ;  /* 0x0000000b0e087209 */ /* 0x000fe20007810000 */
[--C-:B------:R-:W-:Y:S01]  /*187c0*/  FFMA.FTZ R184, R122, UR11, -R0.reuse ;  /* 0x0000000b7ab87c23 */ /* 0x100fe20008010800 */
[----:B------:R-:W-:Y:S01]  /*187d0*/  ISETP.GT.AND P6, PT, R165, 0x59, !P6 ;  /* 0x00000059a500780c */ /* 0x000fe200077c4270 */
        /* <DEDUP_REMOVED lines=11> */
[----:B------:R-:W-:Y:S01]  /*18890*/  FSEL R139, R2, RZ, P2 ;  /* 0x000000ff028b7208 */ /* 0x000fe20001000000 */
[--C-:B------:R-:W-:Y:S01]  /*188a0*/  FFMA.FTZ R180, R130, UR11, -R0.reuse ;  /* 0x0000000b82b47c23 */ /* 0x100fe20008010800 */
[----:B------:R-:W-:Y:S01]  /*188b0*/  FMNMX.FTZ R8, R124, R11, !PT ;  /* 0x0000000b7c087209 */ /* 0x000fe20007810000 */
[--C-:B------:R-:W-:Y:S01]  /*188c0*/  FFMA.FTZ R123, R131, UR11, -R0.reuse ;  /* 0x0000000b837b7c23 */ /* 0x100fe20008010800 */
[--C-:B------:R-:W-:Y:S01]  /*188d0*/  FFMA.FTZ R182, R134, UR11, -R0.reuse ;  /* 0x0000000b86b67c23 */ /* 0x100fe20008010800 */
[----:B------:R-:W-:Y:S01]  /*188e0*/  FFMA.FTZ R126, R135, UR11, -R0 ;  /* 0x0000000b877e7c23 */ /* 0x000fe20008010800 */
[----:B------:R-:W-:Y:S01]  /*188f0*/  FMNMX.FTZ R11, R125, R8, !PT ;  /* 0x000000087d0b7209 */ /* 0x000fe20007810000 */
[----:B------:R-:W-:Y:S01]  /*18900*/  FADD.FTZ R139, -R139, R10 ;  /* 0x0000000a8b8b7221 */ /* 0x000fe20000010100 */
        /* <DEDUP_REMOVED lines=15> */
[----:B------:R-:W-:Y:S01]  /*18a00*/  FFMA.FTZ R161, R161, UR11, -R0 ;  /* 0x0000000ba1a17c23 */ /* 0x000fe20008010800 */
[----:B------:R-:W-:Y:S01]  /*18a10*/  FMUL.FTZ R139, R139, UR11 ;  /* 0x0000000b8b8b7c20 */ /* 0x000fe20008410000 */
[----:B------:R-:W-:Y:S01]  /*18a20*/  MUFU.EX2 R188, R188 ;  /* 0x000000bc00bc7308 */ /* 0x000fe20000000800 */
[----:B------:R-:W-:-:S04]  /*18a30*/  FMNMX.FTZ R8, R136, R11, !PT ;  /* 0x0000000b88087209 */ /* 0x000fc80007810000 */
[----:B------:R-:W-:-:S03]  /*18a40*/  FMNMX.FTZ R8, R137, R8, !PT ;  /* 0x0000000889087209 */ /* 0x000fc60007810000 */
        /* <DEDUP_REMOVED lines=28> */
[----:B------:R-:W-:-:S03]  /*18c10*/  FMUL.FTZ R138, R0, UR11 ;  /* 0x0000000b008a7c20 */ /* 0x000fc60008410000 */
[----:B------:R-:W-:-:S03]  /*18c20*/  FSEL R8, R0, RZ, P2 ;  /* 0x000000ff00087208 */ /* 0x000fc60001000000 */
[----:B------:R-:W0:Y:S01]  /*18c30*/  MUFU.EX2 R11, R139 ;  /* 0x0000008b000b7308 */ /* 0x000e220000000800 */
[----:B------:R-:W-:Y:S02]  /*18c40*/  FSEL R138, R138, RZ, P2 ;  /* 0x000000ff8a8a7208 */ /* 0x000fe40001000000 */
[----:B------:R-:W-:Y:S01]  /*18c50*/  ISETP.GT.AND P2, PT, R7, UR4, PT ;  /* 0x0000000407007c0c */ /* 0x000fe2000bf44270 */
[----:B------:R-:W-:Y:S01]  /*18c60*/  FADD.FTZ R8, -R8, R9 ;  /* 0x0000000908087221 */ /* 0x000fe20000010100 */
[----:B------:R-:W-:Y:S01]  /*18c70*/  UMOV UR4, UR36 ;  /* 0x0000002400047c82 */ /* 0x000fe20008000000 */
[--C-:B------:R-:W-:Y:S01]  /*18c80*/  FFMA.FTZ R189, R13, UR11, -R138.reuse ;  /* 0x0000000b0dbd7c23 */ /* 0x100fe2000801088a */
[--C-:B------:R-:W-:Y:S01]  /*18c90*/  FFMA.FTZ R12, R12, UR11, -R138.reuse ;  /* 0x0000000b0c0c7c23 */ /* 0x100fe2000801088a */
[----:B------:R-:W-:Y:S01]  /*18ca0*/  FMUL.FTZ R8, R8, UR11 ;  /* 0x0000000b08087c20 */ /* 0x000fe20008410000 */
[--C-:B------:R-:W-:Y:S01]  /*18cb0*/  FFMA.FTZ R191, R14, UR11, -R138.reuse ;  /* 0x0000000b0ebf7c23 */ /* 0x100fe2000801088a */
[--C-:B------:R-:W-:Y:S01]  /*18cc0*/  FFMA.FTZ R14, R121, UR11, -R138.reuse ;  /* 0x0000000b790e7c23 */ /* 0x100fe2000801088a */
[--C-:B------:R-:W-:Y:S01]  /*18cd0*/  FFMA.FTZ R13, R15, UR11, -R138.reuse ;  /* 0x0000000b0f0d7c23 */ /* 0x100fe2000801088a */
[----:B------:R-:W-:Y:S01]  /*18ce0*/  MUFU.EX2 R189, R189 ;  /* 0x000000bd00bd7308 */ /* 0x000fe20000000800 */
[--C-:B------:R-:W-:Y:S01]  /*18cf0*/  FFMA.FTZ R15, R125, UR11, -R138.reuse ;  /* 0x0000000b7d0f7c23 */ /* 0x100fe2000801088a */
[--C-:B------:R-:W-:Y:S01]  /*18d00*/  FFMA.FTZ R185, R120, UR11, -R138.reuse ;  /* 0x0000000b78b97c23 */ /* 0x100fe2000801088a */
[--C-:B------:R-:W-:Y:S01]  /*18d10*/  FFMA.FTZ R187, R124, UR11, -R138.reuse ;  /* 0x0000000b7cbb7c23 */ /* 0x100fe2000801088a */
[----:B------:R-:W-:Y:S01]  /*18d20*/  FFMA.FTZ R181, R128, UR11, -R138 ;  /* 0x0000000b80b57c23 */ /* 0x000fe2000801088a */
[----:B0-----:R-:W-:Y:S01]  /*18d30*/  FFMA.FTZ R121, R11, R6, R188 ;  /* 0x000000060b797223 */ /* 0x001fe200000100bc */
[--C-:B------:R-:W-:Y:S01]  /*18d40*/  FFMA.FTZ R120, R129, UR11, -R138.reuse ;  /* 0x0000000b81787c23 */ /* 0x100fe2000801088a */
[--C-:B------:R-:W-:Y:S01]  /*18d50*/  FFMA.FTZ R183, R132, UR11, -R138.reuse ;  /* 0x0000000b84b77c23 */ /* 0x100fe2000801088a */
[----:B------:R-:W0:Y:S01]  /*18d60*/  MUFU.EX2 R8, R8 ;  /* 0x0000000800087308 */ /* 0x000e220000000800 */
[----:B------:R-:W-:Y:S01]  /*18d70*/  FADD.FTZ R121, R158, R121 ;  /* 0x000000799e797221 */ /* 0x000fe20000010000 */
[--C-:B------:R-:W-:Y:S01]  /*18d80*/  FFMA.FTZ R133, R133, UR11, -R138.reuse ;  /* 0x0000000b85857c23 */ /* 0x100fe2000801088a */
[----:B------:R-:W-:Y:S01]  /*18d90*/  FFMA.FTZ R177, R136, UR11, -R138 ;  /* 0x0000000b88b17c23 */ /* 0x000fe2000801088a */
[----:B------:R-:W-:-:S02]  /*18da0*/  IMAD.U32 R128, RZ, RZ, UR10 ;  /* 0x0000000aff807e24 */ /* 0x000fc4000f8e00ff */
[----:B------:R-:W-:Y:S01]  /*18db0*/  FADD.FTZ R125, R190, R121 ;  /* 0x00000079be7d7221 */ /* 0x000fe20000010000 */
[--C-:B------:R-:W-:Y:S01]  /*18dc0*/  FFMA.FTZ R121, R137, UR11, -R138.reuse ;  /* 0x0000000b89797c23 */ /* 0x100fe2000801088a */
[--C-:B------:R-:W-:Y:S01]  /*18dd0*/  FFMA.FTZ R179, R141, UR11, -R138.reuse ;  /* 0x0000000b8db37c23 */ /* 0x100fe2000801088a */
[----:B------:R-:W1:Y:S01]  /*18de0*/  MUFU.EX2 R12, R12 ;  /* 0x0000000c000c7308 */ /* 0x000e620000000800 */
[----:B------:R-:W-:Y:S01]  /*18df0*/  FADD.FTZ R125, R20, R125 ;  /* 0x0000007d147d7221 */ /* 0x000fe20000010000 */
[--C-:B------:R-:W-:Y:S01]  /*18e00*/  FFMA.FTZ R173, R144, UR11, -R138.reuse ;  /* 0x0000000b90ad7c23 */ /* 0x100fe2000801088a */
[--C-:B------:R-:W-:Y:S01]  /*18e10*/  FFMA.FTZ R175, R148, UR11, -R138.reuse ;  /* 0x0000000b94af7c23 */ /* 0x100fe2000801088a */
[--C-:B------:R-:W-:Y:S01]  /*18e20*/  FFMA.FTZ R169, R151, UR11, -R138.reuse ;  /* 0x0000000b97a97c23 */ /* 0x100fe2000801088a */
[----:B------:R-:W-:Y:S01]  /*18e30*/  FADD.FTZ R6, R184, R125 ;  /* 0x0000007db8067221 */ /* 0x000fe20000010000 */
[----:B------:R-:W-:Y:S01]  /*18e40*/  FFMA.FTZ R153, R153, UR11, -R138 ;  /* 0x0000000b99997c23 */ /* 0x000fe2000801088a */
[C---:B------:R-:W-:Y:S01]  /*18e50*/  F2FP.BF16.F32.PACK_AB R184, R21.reuse, R184 ;  /* 0x000000b815b8723e */ /* 0x040fe200000010ff */
[----:B------:R-:W2:Y:S01]  /*18e60*/  MUFU.EX2 R191, R191 ;  /* 0x000000bf00bf7308 */ /* 0x000ea20000000800 */
[----:B0-----:R-:W-:Y:S01]  /*18e70*/  FFMA.FTZ R3, R8, R3, R189 ;  /* 0x0000000308037223 */ /* 0x001fe200000100bd */
[----:B------:R-:W-:Y:S01]  /*18e80*/  FADD.FTZ R125, R21, R6 ;  /* 0x00000006157d7221 */ /* 0x000fe20000010000 */
[----:B------:R-:W-:Y:S01]  /*18e90*/  FFMA.FTZ R155, R155, UR11, -R138 ;  /* 0x0000000b9b9b7c23 */ /* 0x000fe2000801088a */
[----:B------:R-:W-:Y:S01]  /*18ea0*/  F2FP.BF16.F32.PACK_AB R190, R20, R190 ;  /* 0x000000be14be723e */ /* 0x000fe200000010ff */
[----:B------:R-:W-:-:S02]  /*18eb0*/  VIADD R7, R7, 0xffffffff ;  /* 0xffffffff07077836 */ /* 0x000fc40000000000 */
[----:B------:R-:W-:Y:S01]  /*18ec0*/  FADD.FTZ R125, R186, R125 ;  /* 0x0000007dba7d7221 */ /* 0x000fe20000010000 */
[----:B------:R-:W-:Y:S01]  /*18ed0*/  F2FP.BF16.F32.PACK_AB R186, R122, R186 ;  /* 0x000000ba7aba723e */ /* 0x000fe200000010ff */
[----:B------:R-:W0:Y:S01]  /*18ee0*/  MUFU.EX2 R13, R13 ;  /* 0x0000000d000d7308 */ /* 0x000e220000000800 */
[----:B-1----:R-:W-:Y:S01]  /*18ef0*/  FADD.FTZ R6, R12, R3 ;  /* 0x000000030c067221 */ /* 0x002fe20000010000 */
[----:B------:R-:W-:Y:S01]  /*18f00*/  FADD.FTZ R125, R122, R125 ;  /* 0x0000007d7a7d7221 */ /* 0x000fe20000010000 */
[----:B------:R-:W-:Y:S01]  /*18f10*/  FFMA.FTZ R3, R142, UR11, -R138 ;  /* 0x0000000b8e037c23 */ /* 0x000fe2000801088a */
[----:B------:R-:W-:Y:S02]  /*18f20*/  F2FP.BF16.F32.PACK_AB R188, R158, R188 ;  /* 0x000000bc9ebc723e */ /* 0x000fe400000010ff */
[----:B------:R-:W-:Y:S01]  /*18f30*/  FADD.FTZ R124, R180, R125 ;  /* 0x0000007db47c7221 */ /* 0x000fe20000010000 */
[----:B------:R-:W-:Y:S01]  /*18f40*/  F2FP.BF16.F32.PACK_AB R180, R123, R180 ;  /* 0x000000b47bb4723e */ /* 0x000fe200000010ff */
[----:B------:R-:W1:Y:S01]  /*18f50*/  MUFU.EX2 R185, R185 ;  /* 0x000000b900b97308 */ /* 0x000e620000000800 */
[----:B--2---:R-:W-:Y:S01]  /*18f60*/  FADD.FTZ R6, R191, R6 ;  /* 0x00000006bf067221 */ /* 0x004fe20000010000 */
[----:B------:R-:W-:Y:S01]  /*18f70*/  FADD.FTZ R129, R123, R124 ;  /* 0x0000007c7b817221 */ /* 0x000fe20000010000 */
[----:B------:R-:W-:Y:S01]  /*18f80*/  @!P1 VIADD R124, R128, 0x30860 ;  /* 0x00030860807c9836 */ /* 0x000fe20000000000 */
[----:B------:R-:W-:-:S02]  /*18f90*/  F2FP.BF16.F32.PACK_AB R189, R12, R189 ;  /* 0x000000bd0cbd723e */ /* 0x000fc400000010ff */
[----:B------:R-:W-:Y:S01]  /*18fa0*/  FADD.FTZ R129, R182, R129 ;  /* 0x00000081b6817221 */ /* 0x000fe20000010000 */
[C---:B------:R-:W-:Y:S01]  /*18fb0*/  F2FP.BF16.F32.PACK_AB R182, R126.reuse, R182 ;  /* 0x000000b67eb6723e */ /* 0x040fe200000010ff */
[----:B------:R-:W2:Y:S01]  /*18fc0*/  MUFU.EX2 R14, R14 ;  /* 0x0000000e000e7308 */ /* 0x000ea20000000800 */
[C---:B0-----:R-:W-:Y:S01]  /*18fd0*/  FADD.FTZ R6, R13.reuse, R6 ;  /* 0x000000060d067221 */ /* 0x041fe20000010000 */
[----:B------:R-:W-:Y:S01]  /*18fe0*/  FADD.FTZ R129, R126, R129 ;  /* 0x000000817e817221 */ /* 0x000fe20000010000 */
[----:B------:R-:W-:-:S03]  /*18ff0*/  F2FP.BF16.F32.PACK_AB R191, R13, R191 ;  /* 0x000000bf0dbf723e */ /* 0x000fc600000010ff */
[----:B------:R-:W-:Y:S01]  /*19000*/  FADD.FTZ R128, R176, R129 ;  /* 0x00000081b0807221 */ /* 0x000fe20000010000 */
[----:B------:R-:W-:Y:S01]  /*19010*/  F2FP.BF16.F32.PACK_AB R176, R127, R176 ;  /* 0x000000b07fb0723e */ /* 0x000fe200000010ff */
[----:B------:R-:W0:Y:S01]  /*19020*/  MUFU.EX2 R187, R187 ;  /* 0x000000bb00bb7308 */ /* 0x000e220000000800 */
[----:B-1----:R-:W-:-:S07]  /*19030*/  FADD.FTZ R125, R185, R6 ;  /* 0x00000006b97d7221 */ /* 0x002fce0000010000 */
[----:B------:R-:W1:Y:S01]  /*19040*/  MUFU.EX2 R15, R15 ;  /* 0x0000000f000f7308 */ /* 0x000e620000000800 */
[C---:B--2---:R-:W-:Y:S01]  /*19050*/  FADD.FTZ R6, R14.reuse, R125 ;  /* 0x0000007d0e067221 */ /* 0x044fe20000010000 */
[----:B------:R-:W-:Y:S01]  /*19060*/  @!P1 PRMT R125, RZ, 0x654, R124 ;  /* 0x00000654ff7d9816 */ /* 0x000fe2000000007c */
[----:B------:R-:W-:Y:S01]  /*19070*/  FFMA.FTZ R124, R145, UR11, -R138 ;  /* 0x0000000b917c7c23 */ /* 0x000fe2000801088a */
[----:B------:R-:W-:Y:S02]  /*19080*/  F2FP.BF16.F32.PACK_AB R185, R14, R185 ;  /* 0x000000b90eb9723e */ /* 0x000fe400000010ff */
[----:B------:R2:W-:Y:S02]  /*19090*/  @!P1 SYNCS.ARRIVE.TRANS64.RED.A1T0 RZ, [R125+URZ], RZ ;  /* 0x000000ff7dff99a7 */ /* 0x0005e4000810043f */
[----:B------:R-:W3:Y:S01]  /*190a0*/  MUFU.EX2 R181, R181 ;  /* 0x000000b500b57308 */ /* 0x000ee20000000800 */
[----:B0-----:R-:W-:Y:S01]  /*190b0*/  FADD.FTZ R6, R187, R6 ;  /* 0x00000006bb067221 */ /* 0x001fe20000010000 */
[--C-:B--2---:R-:W-:Y:S01]  /*190c0*/  FFMA.FTZ R125, R149, UR11, -R138.reuse ;  /* 0x0000000b957d7c23 */ /* 0x104fe2000801088a */
[----:B------:R-:W-:-:S05]  /*190d0*/  FFMA.FTZ R138, R157, UR11, -R138 ;  /* 0x0000000b9d8a7c23 */ /* 0x000fca000801088a */
[----:B------:R-:W0:Y:S01]  /*190e0*/  MUFU.EX2 R120, R120 ;  /* 0x0000007800787308 */ /* 0x000e220000000800 */
[C---:B-1----:R-:W-:Y:S01]  /*190f0*/  FADD.FTZ R6, R15.reuse, R6 ;  /* 0x000000060f067221 */ /* 0x042fe20000010000 */
[----:B------:R-:W-:-:S06]  /*19100*/  F2FP.BF16.F32.PACK_AB R187, R15, R187 ;  /* 0x000000bb0fbb723e */ /* 0x000fcc00000010ff */
[----:B------:R-:W1:Y:S01]  /*19110*/  MUFU.EX2 R183, R183 ;  /* 0x000000b700b77308 */ /* 0x000e620000000800 */
[----:B---3--:R-:W-:-:S07]  /*19120*/  FADD.FTZ R129, R181, R6 ;  /* 0x00000006b5817221 */ /* 0x008fce0000010000 */
[----:B------:R-:W2:Y:S01]  /*19130*/  MUFU.EX2 R178, R178 ;  /* 0x000000b200b27308 */ /* 0x000ea20000000800 */
[C---:B0-----:R-:W-:Y:S01]  /*19140*/  FADD.FTZ R6, R120.reuse, R129 ;  /* 0x0000008178067221 */ /* 0x041fe20000010000 */
[----:B------:R-:W-:-:S06]  /*19150*/  F2FP.BF16.F32.PACK_AB R181, R120, R181 ;  /* 0x000000b578b5723e */ /* 0x000fcc00000010ff */
[----:B------:R0:W3:Y:S01]  /*19160*/  MUFU.EX2 R9, R133 ;  /* 0x0000008500097308 */ /* 0x0000e20000000800 */
[----:B-1----:R-:W-:-:S07]  /*19170*/  FADD.FTZ R6, R183, R6 ;  /* 0x00000006b7067221 */ /* 0x002fce0000010000 */
[----:B------:R-:W1:Y:S01]  /*19180*/  MUFU.EX2 R130, R130 ;  /* 0x0000008200827308 */ /* 0x000e620000000800 */
[----:B0-----:R-:W-:-:S04]  /*19190*/  FADD.FTZ R133, R127, R128 ;  /* 0x000000807f857221 */ /* 0x001fc80000010000 */
[----:B--2---:R-:W-:-:S03]  /*191a0*/  FADD.FTZ R133, R178, R133 ;  /* 0x00000085b2857221 */ /* 0x004fc60000010000 */
[----:B------:R-:W0:Y:S01]  /*191b0*/  MUFU.EX2 R177, R177 ;  /* 0x000000b100b17308 */ /* 0x000e220000000800 */
[C---:B---3--:R-:W-:Y:S01]  /*191c0*/  FADD.FTZ R6, R9.reuse, R6 ;  /* 0x0000000609067221 */ /* 0x048fe20000010000 */
[----:B------:R-:W-:Y:S01]  /*191d0*/  F2FP.BF16.F32.PACK_AB R183, R9, R183 ;  /* 0x000000b709b7723e */ /* 0x000fe200000010ff */
[----:B------:R-:W-:-:S05]  /*191e0*/  IMAD.MOV.U32 R9, RZ, RZ, R0 ;  /* 0x000000ffff097224 */ /* 0x000fca00078e0000 */
        /* <DEDUP_REMOVED lines=47> */
[----:B------:R-:W-:-:S03]  /*194e0*/  F2FP.BF16.F32.PACK_AB R169, R20, R169 ;  /* 0x000000a914a9723e */ /* 0x000fc600000010ff */
[----:B0-----:R-:W-:-:S04]  /*194f0*/  FADD.FTZ R10, R155, R10 ;  /* 0x0000000a9b0a7221 */ /* 0x001fc80000010000 */
[C---:B--2---:R-:W-:Y:S01]  /*19500*/  FADD.FTZ R3, R138.reuse, R10 ;  /* 0x0000000a8a037221 */ /* 0x044fe20000010000 */
[----:B------:R-:W-:Y:S01]  /*19510*/  F2FP.BF16.F32.PACK_AB R171, R138, R155 ;  /* 0x0000009b8aab723e */ /* 0x000fe200000010ff */
[----:B------:R-:W-:Y:S01]  /*19520*/  IMAD.MOV.U32 R10, RZ, RZ, R2 ;  /* 0x000000ffff0a7224 */ /* 0x000fe200078e0002 */
[----:B------:R-:W-:Y:S06]  /*19530*/  @P2 BRA `(.L_x_1614) ;  /* 0xffffffc800642947 */ /* 0x000fec000383ffff */
.L_x_1597:
        /* <DEDUP_REMOVED lines=99> */
.L_x_1615:
[----:B------:R-:W-:Y:S01]  /*19b70*/  ULEA UR5, UR36, UR37, 0x3 ;  /* 0x0000002524057291 */ /* 0x000fe2000f8e183f */
[----:B------:R-:W-:-:S05]  /*19b80*/  IMAD.U32 R4, RZ, RZ, UR39 ;  /* 0x00000027ff047e24 */ /* 0x000fca000f8e00ff */
[----:B------:R-:W-:-:S04]  /*19b90*/  SHF.L.U32 R4, R4, 0x1f, RZ ;  /* 0x0000001f04047819 */ /* 0x000fc800000006ff */
[----:B------:R0:W1:Y:S01]  /*19ba0*/  SYNCS.PHASECHK.TRANS64.TRYWAIT P2, [UR5+0x30850], R4 ;  /* 0x03085004ff0075a7 */ /* 0x0000620008040145 */
[----:B------:R-:W-:Y:S05]  /*19bb0*/  @!P0 BRA `(.L_x_1616) ;  /* 0x0000000000048947 */ /* 0x000fea0003800000 */
[----:B------:R-:W-:Y:S01]  /*19bc0*/  BPT.TRAP 0x1 ;  /* 0x000000040000795c */ /* 0x000fe20000300000 */
.L_x_1616:
[----:B-1----:R-:W-:Y:S05]  /*19bd0*/  @P2 BRA `(.L_x_1617) ;  /* 0x0000000000082947 */ /* 0x002fea0003800000 */
[----:B------:R-:W1:Y:S02]  /*19be0*/  SYNCS.PHASECHK.TRANS64.TRYWAIT P0, [UR5+0x30850], R4 ;  /* 0x03085004ff0075a7 */ /* 0x000e640008000145 */
[----:B-1----:R-:W-:Y:S05]  /*19bf0*/  @!P0 BRA `(.L_x_1618) ;  /* 0x000000e4004c8947 */ /* 0x002fea0003800000 */
.L_x_1617:
[----:B------:R-:W-:Y:S01]  /*19c00*/  UIADD3 UR37, UR37, 0x400, URZ ;  /* 0x0000040025257890 */ /* 0x000fe2000fffe03f */
[----:B------:R-:W-:Y:S01]  /*19c10*/  WARPGROUP.ARRIVE ;  /* 0x00000000000079c5 */ /* 0x000fe20000000000 */
[----:B------:R-:W-:Y:S01]  /*19c20*/  UMOV UR7, 0x40000040 ;  /* 0x4000004000077882 */ /* 0x000fe20000000000 */
[----:B-1----:R-:W0:Y:S01]  /*19c30*/  SHFL.BFLY PT, R5, R6, 0x2, 0x1f ;  /* 0x0c401f0006057f89 */ /* 0x002e2200000e0000 */
[----:B------:R-:W-:Y:S01]  /*19c40*/  USHF.R.U32.HI UR37, URZ, 0x4, UR37 ;  /* 0x000000043f257899 */ /* 0x000fe20008011625 */
[----:B------:R-:W-:Y:S01]  /*19c50*/  IMAD.MOV.U32 R9, RZ, RZ, RZ ;  /* 0x000000ffff097224 */ /* 0x000fe200078e00ff */
[----:B------:R-:W-:Y:S01]  /*19c60*/  R2UR UR8, R228 ;  /* 0x00000000e40872ca */ /* 0x000fe200000e0000 */
[----:B------:R-:W1:Y:S01]  /*19c70*/  SHFL.BFLY PT, R8, R3, 0x2, 0x1f ;  /* 0x0c401f0003087f89 */ /* 0x000e6200000e0000 */
[----:B------:R-:W-:Y:S01]  /*19c80*/  ULOP3.LUT UR37, UR37, 0x3fff, URZ, 0xc0, !UPT ;  /* 0x00003fff25257892 */ /* 0x000fe2000f8ec03f */
[----:B------:R-:W-:-:S03]  /*19c90*/  IMAD.U32 R14, RZ, RZ, UR11 ;  /* 0x0000000bff0e7e24 */ /* 0x000fc6000f8e00ff */
[----:B------:R-:W-:-:S04]  /*19ca0*/  ULOP3.LUT UR4, UR37, 0x3000000, URZ, 0xfc, !UPT ;  /* 0x0300000025047892 */ /* 0x000fc8000f8efc3f */
        /* <DEDUP_REMOVED lines=11> */
[----:B------:R-:W-:Y:S01]  /*19d60*/  IMAD.MOV.U32 R3, RZ, RZ, -0x800000 ;  /* 0xff800000ff037424 */ /* 0x000fe200078e00ff */
        /* <DEDUP_REMOVED lines=8> */
[----:B------:R-:W-:Y:S02]  /*19df0*/  IMAD.U32 R8, RZ, RZ, UR5 ;  /* 0x00000005ff087e24 */ /* 0x000fe4000f8e00ff */
[----:B------:R-:W-:Y:S01]  /*19e00*/  IMAD.U32 R7, RZ, RZ, UR11 ;  /* 0x0000000bff077e24 */ /* 0x000fe2000f8e00ff */
[----:B------:R-:W-:Y:S01]  /*19e10*/  FSETP.NE.FTZ.AND P2, PT, R12, RZ, PT ;  /* 0x000000ff0c00720b */ /* 0x000fe20003f55000 */
[----:B------:R-:W-:-:S05]  /*19e20*/  @!P1 VIADD R8, R8, 0x30860 ;  /* 0x0003086008089836 */ /* 0x000fca0000000000 */
[----:B------:R-:W-:-:S03]  /*19e30*/  @!P1 PRMT R8, RZ, 0x654, R8 ;  /* 0x00000654ff089816 */ /* 0x000fc60000000008 */
[----:B------:R-:W0:Y:S01]  /*19e40*/  @P0 MUFU.LG2 R6, R11 ;  /* 0x0000000b00060308 */ /* 0x000e220000000c00 */
[----:B------:R-:W-:-:S03]  /*19e50*/  @P0 FMUL.FTZ R7, R7, 0.69314718246459960938 ;  /* 0x3f31721807070820 */ /* 0x000fc60000410000 */
[----:B------:R-:W-:-:S04]  /*19e60*/  @P2 FMUL.FTZ R14, R14, 0.69314718246459960938 ;  /* 0x3f3172180e0e2820 */ /* 0x000fc80000410000 */
[----:B------:R-:W1:Y:S08]  /*19e70*/  @P2 MUFU.LG2 R10, R12 ;  /* 0x0000000c000a2308 */ /* 0x000e700000000c00 */
[----:B------:R1:W2:Y:S01]  /*19e80*/  @P0 MUFU.RCP R9, R11 ;  /* 0x0000000b00090308 */ /* 0x0002a20000001000 */
        /* <DEDUP_REMOVED lines=130> */
.L_x_1496:
[----:B------:R-:W0:Y:S08]  /*1a6b0*/  S2UR UR4, SR_CgaCtaId ;  /* 0x00000000000479c3 */ /* 0x000e300000008800 */
[----:B------:R-:W-:Y:S06]  /*1a6c0*/  BAR.SYNC.DEFER_BLOCKING 0x5, 0x180 ;  /* 0x0146000000007b1d */ /* 0x000fec0000010000 */
[----:B------:R-:W-:Y:S01]  /*1a6d0*/  UMOV UR37, 0x400 ;  /* 0x0000040000257882 */ /* 0x000fe20000000000 */
[----:B------:R-:W-:Y:S01]  /*1a6e0*/  BSSY B0, `(.L_x_1619) ;  /* 0x0000396000007945 */ /* 0x000fe20003800000 */
[----:B0-----:R-:W-:-:S09]  /*1a6f0*/  ULEA UR37, UR4, UR37, 0x18 ;  /* 0x0000002504257291 */ /* 0x001fd2000f8ec03f */
[----:B------:R-:W0:Y:S02]  /*1a700*/  LDS.128 R8, [UR37+0x308d0] ;  /* 0x0308d025ff087984 */ /* 0x000e240008000c00 */
[----:B0-----:R-:W-:Y:S02]  /*1a710*/  R2UR UR4, R9 ;  /* 0x00000000090472ca */ /* 0x001fe400000e0000 */
[----:B------:R-:W-:Y:S01]  /*1a720*/  R2UR UR44, R11 ;  /* 0x000000000b2c72ca */ /* 0x000fe200000e0000 */
[----:B------:R-:W-:Y:S06]  /*1a730*/  BAR.ARV 0x4, 0x180 ;  /* 0x0106000000007b1d */ /* 0x000fec0000002000 */
[----:B------:R-:W-:Y:S08]  /*1a740*/  @P0 BRA `(.L_x_1620) ;  /* 0x0000002800fc0947 */ /* 0x000ff00003800000 */
[----:B------:R-:W2:Y:S01]  /*1a750*/  LDL R0, [R1+0x31c] ;  /* 0x00031c0001007983 */ /* 0x000ea20000100800 */
[----:B------:R-:W0:Y:S01]  /*1a760*/  S2UR UR5, SR_SWINHI ;  /* 0x00000000000579c3 */ /* 0x000e220000002f00 */
[----:B------:R-:W-:Y:S01]  /*1a770*/  R2UR UR8, R192 ;  /* 0x00000000c00872ca */ /* 0x000fe200000e0000 */
[----:B------:R-:W-:Y:S01]  /*1a780*/  UMOV UR6, UR37 ;  /* 0x0000002500067c82 */ /* 0x000fe20008000000 */
[----:B0-----:R-:W-:Y:S01]  /*1a790*/  UMOV UR7, UR5 ;  /* 0x0000000500077c82 */ /* 0x001fe20008000000 */
[----:B------:R-:W-:Y:S02]  /*1a7a0*/  IMAD.U32 R8, RZ, RZ, UR6 ;  /* 0x00000006ff087e24 */ /* 0x000fe4000f8e00ff */
[----:B------:R-:W-:Y:S02]  /*1a7b0*/  IMAD.U32 R9, RZ, RZ, UR7 ;  /* 0x00000007ff097e24 */ /* 0x000fe4000f8e00ff */
[----:B------:R-:W-:Y:S01]  /*1a7c0*/  BAR.SYNC.DEFER_BLOCKING 0x1, 0x100 ;  /* 0x0044000000007b1d */ /* 0x000fe20000010000 */
[----:B--2---:R-:W-:-:S03]  /*1a7d0*/  IMAD.WIDE R12, R0, 0x2, R8 ;  /* 0x00000002000c7825 */ /* 0x004fc600078e0208 */
[C---:B------:R-:W-:Y:S02]  /*1a7e0*/  LOP3.LUT R5, R12.reuse, 0x380, RZ, 0xc0, !PT ;  /* 0x000003800c057812 */ /* 0x040fe400078ec0ff */
[C---:B------:R-:W-:Y:S02]  /*1a7f0*/  IADD3 R145, P5, R12.reuse, 0x8060, RZ ;  /* 0x000080600c917810 */ /* 0x040fe40007fbe0ff */
[C---:B------:R-:W-:Y:S02]  /*1a800*/  IADD3 R72, P6, R12.reuse, 0x8040, RZ ;  /* 0x000080400c487810 */ /* 0x040fe40007fde0ff */
[C---:B------:R-:W-:Y:S01]  /*1a810*/  IADD3 R143, P0, R12.reuse, 0x8020, RZ ;  /* 0x000080200c8f7810 */ /* 0x040fe20007f1e0ff */
[--C-:B------:R-:W-:Y:S01]  /*1a820*/  IMAD.X R75, RZ, RZ, R13.reuse, P5 ;  /* 0x000000ffff4b7224 */ /* 0x100fe200028e060d */
[C---:B------:R-:W-:Y:S01]  /*1a830*/  IADD3 R141, P1, R12.reuse, 0x8000, RZ ;  /* 0x000080000c8d7810 */ /* 0x040fe20007f3e0ff */
[--C-:B------:R-:W-:Y:S01]  /*1a840*/  IMAD.X R77, RZ, RZ, R13.reuse, P6 ;  /* 0x000000ffff4d7224 */ /* 0x100fe200030e060d */
[----:B------:R-:W-:Y:S01]  /*1a850*/  SHF.R.U64 R5, R5, 0x3, RZ ;  /* 0x0000000305057819 */ /* 0x000fe200000012ff */
[--C-:B------:R-:W-:Y:S01]  /*1a860*/  IMAD.X R79, RZ, RZ, R13.reuse, P0 ;  /* 0x000000ffff4f7224 */ /* 0x100fe200000e060d */
[C---:B------:R-:W-:Y:S01]  /*1a870*/  IADD3 R95, P2, R12.reuse, 0x4060, RZ ;  /* 0x000040600c5f7810 */ /* 0x040fe20007f5e0ff */
[----:B------:R-:W-:Y:S01]  /*1a880*/  IMAD.X R81, RZ, RZ, R13, P1 ;  /* 0x000000ffff517224 */ /* 0x000fe200008e060d */
[----:B------:R-:W-:-:S02]  /*1a890*/  IADD3 R14, P3, R12, 0x4040, RZ ;  /* 0x000040400c0e7810 */ /* 0x000fc40007f7e0ff */
        /* <DEDUP_REMOVED lines=14> */
[----:B------:R-:W-:-:S02]  /*1a980*/  LOP3.LUT R0, R141, 0x380, RZ, 0xc0, !PT ;  /* 0x000003808d007812 */ /* 0x000fc400078ec0ff */
[----:B------:R-:W-:Y:S02]  /*1a990*/  LOP3.LUT R2, R143, 0x380, RZ, 0xc0, !PT ;  /* 0x000003808f027812 */ /* 0x000fe400078ec0ff */
[----:B------:R-:W-:Y:S02]  /*1a9a0*/  SHF.R.U64 R5, R5, 0x3, RZ ;  /* 0x0000000305057819 */ /* 0x000fe400000012ff */
[----:B------:R-:W-:Y:S02]  /*1a9b0*/  SHF.R.U64 R0, R0, 0x3, RZ ;  /* 0x0000000300007819 */ /* 0x000fe400000012ff */
[----:B------:R-:W-:Y:S02]  /*1a9c0*/  SHF.R.U64 R2, R2, 0x3, RZ ;  /* 0x0000000302027819 */ /* 0x000fe400000012ff */
[----:B------:R-:W-:Y:S02]  /*1a9d0*/  LOP3.LUT R76, R5, R72, RZ, 0x3c, !PT ;  /* 0x00000048054c7212 */ /* 0x000fe400078e3cff */
[----:B------:R-:W-:-:S02]  /*1a9e0*/  LOP3.LUT R80, R0, R141, RZ, 0x3c, !PT ;  /* 0x0000008d00507212 */ /* 0x000fc400078e3cff */
[----:B------:R-:W-:Y:S01]  /*1a9f0*/  LOP3.LUT R72, R95, 0x380, RZ, 0xc0, !PT ;  /* 0x000003805f487812 */ /* 0x000fe200078ec0ff */
[----:B------:R-:W0:Y:S01]  /*1aa00*/  LDC.64 R140, c[0x0][0xc00] ;  /* 0x00030000ff8c7b82 */ /* 0x000e220000000a00 */
[----:B------:R-:W-:Y:S02]  /*1aa10*/  LOP3.LUT R78, R2, R143, RZ, 0x3c, !PT ;  /* 0x0000008f024e7212 */ /* 0x000fe400078e3cff */
[----:B------:R-:W-:Y:S02]  /*1aa20*/  LOP3.LUT R0, R15, 0x380, RZ, 0xc0, !PT ;  /* 0x000003800f007812 */ /* 0x000fe400078ec0ff */
[----:B------:R-:W-:Y:S02]  /*1aa30*/  LOP3.LUT R2, R19, 0x380, RZ, 0xc0, !PT ;  /* 0x0000038013027812 */ /* 0x000fe400078ec0ff */
[----:B------:R-:W-:Y:S01]  /*1aa40*/  LOP3.LUT R5, R14, 0x380, RZ, 0xc0, !PT ;  /* 0x000003800e057812 */ /* 0x000fe200078ec0ff */
[----:B------:R-:W1:Y:S01]  /*1aa50*/  LDC.64 R142, c[0x0][0xc00] ;  /* 0x00030000ff8e7b82 */ /* 0x000e620000000a00 */
[----:B------:R-:W-:-:S02]  /*1aa60*/  SHF.R.U64 R72, R72, 0x3, RZ ;  /* 0x0000000348487819 */ /* 0x000fc400000012ff */
[----:B------:R-:W-:Y:S02]  /*1aa70*/  SHF.R.U64 R0, R0, 0x3, RZ ;  /* 0x0000000300007819 */ /* 0x000fe400000012ff */
[----:B------:R-:W-:Y:S02]  /*1aa80*/  SHF.R.U64 R2, R2, 0x3, RZ ;  /* 0x0000000302027819 */ /* 0x000fe400000012ff */
[----:B------:R-:W-:Y:S02]  /*1aa90*/  SHF.R.U64 R5, R5, 0x3, RZ ;  /* 0x0000000305057819 */ /* 0x000fe400000012ff */
[----:B------:R-:W-:Y:S02]  /*1aaa0*/  LOP3.LUT R82, R72, R95, RZ, 0x3c, !PT ;  /* 0x0000005f48527212 */ /* 0x000fe400078e3cff */
[----:B------:R-:W-:Y:S02]  /*1aab0*/  LOP3.LUT R72, R0, R15, RZ, 0x3c, !PT ;  /* 0x0000000f00487212 */ /* 0x000fe400078e3cff */
[----:B------:R-:W-:-:S02]  /*1aac0*/  LOP3.LUT R86, R2, R19, RZ, 0x3c, !PT ;  /* 0x0000001302567212 */ /* 0x000fc400078e3cff */
[----:B------:R-:W-:Y:S02]  /*1aad0*/  LOP3.LUT R0, R11, 0x380, RZ, 0xc0, !PT ;  /* 0x000003800b007812 */ /* 0x000fe400078ec0ff */
[----:B------:R-:W-:Y:S02]  /*1aae0*/  LOP3.LUT R84, R5, R14, RZ, 0x3c, !PT ;  /* 0x0000000e05547212 */ /* 0x000fe400078e3cff */
[----:B------:R-:W-:Y:S02]  /*1aaf0*/  LOP3.LUT R2, R17, 0x380, RZ, 0xc0, !PT ;  /* 0x0000038011027812 */ /* 0x000fe400078ec0ff */
[----:B------:R-:W-:Y:S02]  /*1ab00*/  LOP3.LUT R5, R22, 0x380, RZ, 0xc0, !PT ;  /* 0x0000038016057812 */ /* 0x000fe400078ec0ff */
[----:B------:R-:W-:Y:S02]  /*1ab10*/  LOP3.LUT R74, R145, 0x380, RZ, 0xc0, !PT ;  /* 0x00000380914a7812 */ /* 0x000fe400078ec0ff */
[----:B------:R-:W-:-:S02]  /*1ab20*/  SHF.R.U64 R0, R0, 0x3, RZ ;  /* 0x0000000300007819 */ /* 0x000fc400000012ff */
[----:B------:R-:W-:Y:S02]  /*1ab30*/  SHF.R.U64 R2, R2, 0x3, RZ ;  /* 0x0000000302027819 */ /* 0x000fe400000012ff */
[----:B------:R-:W-:Y:S02]  /*1ab40*/  SHF.R.U64 R5, R5, 0x3, RZ ;  /* 0x0000000305057819 */ /* 0x000fe400000012ff */
[----:B------:R-:W-:Y:S02]  /*1ab50*/  SHF.R.U64 R74, R74, 0x3, RZ ;  /* 0x000000034a4a7819 */ /* 0x000fe400000012ff */
[----:B------:R-:W-:Y:S02]  /*1ab60*/  LOP3.LUT R88, R0, R11, RZ, 0x3c, !PT ;  /* 0x0000000b00587212 */ /* 0x000fe400078e3cff */
[----:B------:R-:W-:Y:S02]  /*1ab70*/  MOV R94, R12 ;  /* 0x0000000c005e7202 */ /* 0x000fe40000000f00 */
[----:B------:R-:W-:-:S02]  /*1ab80*/  LOP3.LUT R92, R2, R17, RZ, 0x3c, !PT ;  /* 0x00000011025c7212 */ /* 0x000fc400078e3cff */
[----:B------:R-:W-:Y:S02]  /*1ab90*/  F2FP.BF16.F32.PACK_AB R12, R25, R24 ;  /* 0x00000018190c723e */ /* 0x000fe400000010ff */
[----:B------:R-:W-:Y:S02]  /*1aba0*/  F2FP.BF16.F32.PACK_AB R13, R27, R26 ;  /* 0x0000001a1b0d723e */ /* 0x000fe400000010ff */
[----:B------:R-:W-:Y:S02]  /*1abb0*/  F2FP.BF16.F32.PACK_AB R14, R29, R28 ;  /* 0x0000001c1d0e723e */ /* 0x000fe400000010ff */
[----:B------:R-:W-:Y:S02]  /*1abc0*/  F2FP.BF16.F32.PACK_AB R15, R31, R30 ;  /* 0x0000001e1f0f723e */ /* 0x000fe400000010ff */
[----:B------:R-:W-:Y:S02]  /*1abd0*/  LOP3.LUT R90, R5, R22, RZ, 0x3c, !PT ;  /* 0x00000016055a7212 */ /* 0x000fe400078e3cff */
[----:B------:R-:W-:Y:S01]  /*1abe0*/  MOV R5, R76 ;  /* 0x0000004c00057202 */ /* 0x000fe20000000f00 */
[----:B------:R2:W-:Y:S01]  /*1abf0*/  STSM.16.M88.4 [R94], R12 ;  /* 0x0000000c5e007844 */ /* 0x0005e20000000200 */
[----:B------:R-:W-:-:S02]  /*1ac00*/  MOV R11, R78 ;  /* 0x0000004e000b7202 */ /* 0x000fc40000000f00 */
[----:B------:R-:W-:Y:S02]  /*1ac10*/  LOP3.LUT R74, R74, R145, RZ, 0x3c, !PT ;  /* 0x000000914a4a7212 */ /* 0x000fe400078e3cff */
[----:B------:R-:W-:Y:S02]  /*1ac20*/  MOV R0, R80 ;  /* 0x0000005000007202 */ /* 0x000fe40000000f00 */
[----:B------:R-:W-:Y:S02]  /*1ac30*/  MOV R17, R82 ;  /* 0x0000005200117202 */ /* 0x000fe40000000f00 */
[----:B------:R-:W-:Y:S02]  /*1ac40*/  MOV R88, R88 ;  /* 0x0000005800587202 */ /* 0x000fe40000000f00 */
[----:B------:R-:W-:Y:S02]  /*1ac50*/  F2FP.BF16.F32.PACK_AB R76, R33, R32 ;  /* 0x00000020214c723e */ /* 0x000fe400000010ff */
[----:B------:R-:W-:-:S02]  /*1ac60*/  F2FP.BF16.F32.PACK_AB R77, R35, R34 ;  /* 0x00000022234d723e */ /* 0x000fc400000010ff */
[----:B------:R-:W-:Y:S02]  /*1ac70*/  F2FP.BF16.F32.PACK_AB R78, R37, R36 ;  /* 0x00000024254e723e */ /* 0x000fe400000010ff */
[----:B------:R-:W-:Y:S02]  /*1ac80*/  F2FP.BF16.F32.PACK_AB R79, R39, R38 ;  /* 0x00000026274f723e */ /* 0x000fe400000010ff */
[----:B------:R-:W-:Y:S02]  /*1ac90*/  MOV R19, R84 ;  /* 0x0000005400137202 */ /* 0x000fe40000000f00 */
[----:B------:R-:W-:Y:S01]  /*1aca0*/  MOV R22, R86 ;  /* 0x0000005600167202 */ /* 0x000fe20000000f00 */
[----:B------:R3:W-:Y:S01]  /*1acb0*/  STSM.16.M88.4 [R88], R76 ;  /* 0x0000004c58007844 */ /* 0x0007e20000000200 */
[----:B------:R-:W-:Y:S02]  /*1acc0*/  MOV R92, R92 ;  /* 0x0000005c005c7202 */ /* 0x000fe40000000f00 */
[----:B------:R-:W-:-:S02]  /*1acd0*/  F2FP.BF16.F32.PACK_AB R80, R41, R40 ;  /* 0x000000282950723e */ /* 0x000fc400000010ff */
[----:B------:R-:W-:Y:S02]  /*1ace0*/  F2FP.BF16.F32.PACK_AB R81, R43, R42 ;  /* 0x0000002a2b51723e */ /* 0x000fe400000010ff */
[----:B------:R-:W-:Y:S02]  /*1acf0*/  F2FP.BF16.F32.PACK_AB R82, R45, R44 ;  /* 0x0000002c2d52723e */ /* 0x000fe400000010ff */
[----:B------:R-:W-:Y:S02]  /*1ad00*/  F2FP.BF16.F32.PACK_AB R83, R47, R46 ;  /* 0x0000002e2f53723e */ /* 0x000fe400000010ff */
[----:B------:R-:W-:Y:S02]  /*1ad10*/  MOV R90, R90 ;  /* 0x0000005a005a7202 */ /* 0x000fe40000000f00 */
[----:B------:R-:W-:Y:S01]  /*1ad20*/  F2FP.BF16.F32.PACK_AB R84, R49, R48 ;  /* 0x000000303154723e */ /* 0x000fe200000010ff */
[----:B------:R4:W-:Y:S01]  /*1ad30*/  STSM.16.M88.4 [R92], R80 ;  /* 0x000000505c007844 */ /* 0x0009e20000000200 */
[----:B------:R-:W-:-:S02]  /*1ad40*/  F2FP.BF16.F32.PACK_AB R85, R51, R50 ;  /* 0x000000323355723e */ /* 0x000fc400000010ff */
[----:B------:R-:W-:Y:S02]  /*1ad50*/  F2FP.BF16.F32.PACK_AB R86, R53, R52 ;  /* 0x000000343556723e */ /* 0x000fe400000010ff */
[----:B------:R-:W-:Y:S02]  /*1ad60*/  F2FP.BF16.F32.PACK_AB R87, R55, R54 ;  /* 0x000000363757723e */ /* 0x000fe400000010ff */
[----:B------:R-:W-:Y:S02]  /*1ad70*/  MOV R2, R74 ;  /* 0x0000004a00027202 */ /* 0x000fe40000000f00 */
[----:B------:R-:W-:Y:S01]  /*1ad80*/  MOV R93, R72 ;  /* 0x00000048005d7202 */ /* 0x000fe20000000f00 */
[----:B------:R0:W-:Y:S01]  /*1ad90*/  STSM.16.M88.4 [R90], R84 ;  /* 0x000000545a007844 */ /* 0x0001e20000000200 */
[----:B--2---:R-:W-:Y:S02]  /*1ada0*/  F2FP.BF16.F32.PACK_AB R12, R57, R56 ;  /* 0x00000038390c723e */ /* 0x004fe400000010ff */
[----:B------:R-:W-:-:S02]  /*1adb0*/  F2FP.BF16.F32.PACK_AB R13, R59, R58 ;  /* 0x0000003a3b0d723e */ /* 0x000fc400000010ff */
[----:B------:R-:W-:Y:S02]  /*1adc0*/  F2FP.BF16.F32.PACK_AB R14, R61, R60 ;  /* 0x0000003c3d0e723e */ /* 0x000fe400000010ff */
[----:B------:R-:W-:Y:S02]  /*1add0*/  F2FP.BF16.F32.PACK_AB R15, R63, R62 ;  /* 0x0000003e3f0f723e */ /* 0x000fe400000010ff */
[----:B------:R-:W-:Y:S02]  /*1ade0*/  F2FP.BF16.F32.PACK_AB R72, R65, R64 ;  /* 0x000000404148723e */ /* 0x000fe400000010ff */
[----:B------:R-:W-:Y:S01]  /*1adf0*/  F2FP.BF16.F32.PACK_AB R73, R67, R66 ;  /* 0x000000424349723e */ /* 0x000fe200000010ff */
[----:B------:R-:W-:Y:S01]  /*1ae00*/  STSM.16.M88.4 [R93], R12 ;  /* 0x0000000c5d007844 */ /* 0x000fe20000000200 */
[----:B------:R-:W-:Y:S02]  /*1ae10*/  F2FP.BF16.F32.PACK_AB R74, R69, R68 ;  /* 0x00000044454a723e */ /* 0x000fe400000010ff */
[----:B------:R-:W-:-:S02]  /*1ae20*/  F2FP.BF16.F32.PACK_AB R75, R71, R70 ;  /* 0x00000046474b723e */ /* 0x000fc400000010ff */
[----:B---3--:R-:W-:Y:S02]  /*1ae30*/  F2FP.BF16.F32.PACK_AB R76, R7, R6 ;  /* 0x00000006074c723e */ /* 0x008fe400000010ff */
[----:B------:R-:W-:Y:S01]  /*1ae40*/  F2FP.BF16.F32.PACK_AB R77, R129, R128 ;  /* 0x00000080814d723e */ /* 0x000fe200000010ff */
[----:B------:R1:W-:Y:S01]  /*1ae50*/  STSM.16.M88.4 [R22], R72 ;  /* 0x0000004816007844 */ /* 0x0003e20000000200 */
[----:B------:R-:W-:Y:S02]  /*1ae60*/  F2FP.BF16.F32.PACK_AB R78, R21, R20 ;  /* 0x00000014154e723e */ /* 0x000fe400000010ff */
[----:B------:R-:W-:Y:S02]  /*1ae70*/  F2FP.BF16.F32.PACK_AB R79, R131, R130 ;  /* 0x00000082834f723e */ /* 0x000fe400000010ff */
[----:B----4-:R-:W-:Y:S02]  /*1ae80*/  F2FP.BF16.F32.PACK_AB R80, R121, R120 ;  /* 0x000000787950723e */ /* 0x010fe400000010ff */
[----:B------:R-:W-:Y:S01]  /*1ae90*/  F2FP.BF16.F32.PACK_AB R81, R133, R132 ;  /* 0x000000848551723e */ /* 0x000fe200000010ff */
[----:B------:R2:W-:Y:S01]  /*1aea0*/  STSM.16.M88.4 [R19], R76 ;  /* 0x0000004c13007844 */ /* 0x0005e20000000200 */
[----:B------:R-:W-:-:S02]  /*1aeb0*/  F2FP.BF16.F32.PACK_AB R82, R123, R122 ;  /* 0x0000007a7b52723e */ /* 0x000fc400000010ff */
[----:B------:R-:W-:Y:S02]  /*1aec0*/  F2FP.BF16.F32.PACK_AB R83, R135, R134 ;  /* 0x000000868753723e */ /* 0x000fe400000010ff */
[----:B0-----:R-:W-:Y:S02]  /*1aed0*/  F2FP.BF16.F32.PACK_AB R84, R125, R124 ;  /* 0x0000007c7d54723e */ /* 0x001fe400000010ff */
[----:B------:R-:W-:Y:S01]  /*1aee0*/  F2FP.BF16.F32.PACK_AB R85, R137, R136 ;  /* 0x000000888955723e */ /* 0x000fe200000010ff */
[----:B------:R-:W-:Y:S01]  /*1aef0*/  STSM.16.M88.4 [R17], R80 ;  /* 0x0000005011007844 */ /* 0x000fe20000000200 */
[----:B------:R-:W-:Y:S01]  /*1af00*/  F2FP.BF16.F32.PACK_AB R86, R127, R126 ;  /* 0x0000007e7f56723e */ /* 0x000fe200000010ff */
[----:B-1----:R-:W-:Y:S01]  /*1af10*/  IMAD.WIDE R72, R202, 0x4, R142 ;  /* 0x00000004ca487825 */ /* 0x002fe200078e028e */
[----:B------:R-:W-:Y:S02]  /*1af20*/  F2FP.BF16.F32.PACK_AB R87, R139, R138 ;  /* 0x0000008a8b57723e */ /* 0x000fe400000010ff */
[----:B------:R-:W-:-:S02]  /*1af30*/  F2FP.BF16.F32.PACK_AB R88, R97, R96 ;  /* 0x000000606158723e */ /* 0x000fc400000010ff */
[----:B------:R-:W-:Y:S01]  /*1af40*/  F2FP.BF16.F32.PACK_AB R89, R99, R98 ;  /* 0x000000626359723e */ /* 0x000fe200000010ff */
[----:B------:R0:W-:Y:S01]  /*1af50*/  STSM.16.M88.4 [R0], R84 ;  /* 0x0000005400007844 */ /* 0x0001e20000000200 */
[----:B------:R-:W-:Y:S01]  /*1af60*/  F2FP.BF16.F32.PACK_AB R90, R101, R100 ;  /* 0x00000064655a723e */ /* 0x000fe200000010ff */
[----:B------:R-:W-:Y:S01]  /*1af70*/  ULDC UR5, c[0x0][0xa88] ;  /* 0x0002a20000057ab9 */ /* 0x000fe20000000800 */
[----:B------:R-:W-:Y:S01]  /*1af80*/  F2FP.BF16.F32.PACK_AB R91, R103, R102 ;  /* 0x00000066675b723e */ /* 0x000fe200000010ff */
[----:B--2---:R-:W1:Y:S01]  /*1af90*/  LDC.64 R76, c[0x0][0xba8] ;  /* 0x0002ea00ff4c7b82 */ /* 0x004e620000000a00 */
[----:B------:R-:W-:Y:S02]  /*1afa0*/  F2FP.BF16.F32.PACK_AB R92, R105, R104 ;  /* 0x00000068695c723e */ /* 0x000fe400000010ff */
        /* <DEDUP_REMOVED lines=8> */
[----:B0-----:R-:W-:Y:S01]  /*1b030*/  IMAD.MOV.U32 R0, RZ, RZ, RZ ;  /* 0x000000ffff007224 */ /* 0x001fe200078e00ff */
[----:B------:R-:W-:Y:S02]  /*1b040*/  F2FP.BF16.F32.PACK_AB R15, R119, R118 ;  /* 0x00000076770f723e */ /* 0x000fe400000010ff */
[----:B------:R-:W-:-:S03]  /*1b050*/  ISETP.NE.U32.AND P0, PT, R140, RZ, PT ;  /* 0x000000ff8c00720c */ /* 0x000fc60003f05070 */
[----:B------:R0:W-:Y:S01]  /*1b060*/  STSM.16.M88.4 [R2], R12 ;  /* 0x0000000c02007844 */ /* 0x0001e20000000200 */
[----:B------:R-:W-:Y:S01]  /*1b070*/  ISETP.NE.AND.EX P0, PT, R141, RZ, PT, P0 ;  /* 0x000000ff8d00720c */ /* 0x000fe20003f05300 */
[----:B------:R-:W-:Y:S08]  /*1b080*/  BAR.SYNC.DEFER_BLOCKING 0x1, 0x100 ;  /* 0x0044000000007b1d */ /* 0x000ff00000010000 */
[----:B0-----:R-:W0:Y:S08]  /*1b090*/  LDC.64 R12, c[0x0][0xc08] ;  /* 0x00030200ff0c7b82 */ /* 0x001e300000000a00 */
[----:B------:R-:W2:Y:S01]  /*1b0a0*/  LDC R14, c[0x0][0xad4] ;  /* 0x0002b500ff0e7b82 */ /* 0x000ea20000000800 */
[----:B------:R-:W3:Y:S01]  /*1b0b0*/  @P0 LDG.E R0, desc[UR60][R72.64] ;  /* 0x0000003c48000981 */ /* 0x000ee2000c1e1900 */
[----:B------:R-:W-:Y:S01]  /*1b0c0*/  ISETP.NE.AND P2, PT, R195, RZ, PT ;  /* 0x000000ffc300720c */ /* 0x000fe20003f45270 */
[----:B------:R-:W-:-:S05]  /*1b0d0*/  IMAD.MOV.U32 R78, RZ, RZ, 0x9b8 ;  /* 0x000009b8ff4e7424 */ /* 0x000fca00078e00ff */
[----:B------:R-:W4:Y:S01]  /*1b0e0*/  LDC R2, c[0x0][0xbe8] ;  /* 0x0002fa00ff027b82 */ /* 0x000f220000000800 */
[----:B------:R-:W-:Y:S01]  /*1b0f0*/  IMAD.U32 R17, RZ, RZ, UR5 ;  /* 0x00000005ff117e24 */ /* 0x000fe2000f8e00ff */
[----:B0-----:R-:W-:-:S04]  /*1b100*/  ISETP.NE.U32.AND P1, PT, R12, RZ, PT ;  /* 0x000000ff0c00720c */ /* 0x001fc80003f25070 */
[----:B------:R-:W-:-:S13]  /*1b110*/  ISETP.NE.AND.EX P1, PT, R13, RZ, PT, P1 ;  /* 0x000000ff0d00720c */ /* 0x000fda0003f25310 */
[----:B------:R-:W0:Y:S01]  /*1b120*/  @P1 LDC.64 R12, c[0x0][0xc08] ;  /* 0x00030200ff0c1b82 */ /* 0x000e220000000a00 */
[----:B--2---:R-:W-:-:S04]  /*1b130*/  SEL R14, R195, R14, P2 ;  /* 0x0000000ec30e7207 */ /* 0x004fc80001000000 */
[----:B------:R-:W-:-:S04]  /*1b140*/  ISETP.GT.AND P3, PT, R14, 0x1, PT ;  /* 0x000000010e00780c */ /* 0x000fc80003f64270 */
[----:B------:R-:W-:Y:S02]  /*1b150*/  SEL R78, R78, 0x978, P3 ;  /* 0x000009784e4e7807 */ /* 0x000fe40001800000 */
[----:B----4-:R-:W-:Y:S02]  /*1b160*/  ISETP.NE.AND P4, PT, R2, 0x1, PT ;  /* 0x000000010200780c */ /* 0x010fe40003f85270 */
[----:B------:R2:W4:Y:S01]  /*1b170*/  LDC.64 R14, c[0x0][R78+0x218] ;  /* 0x000086004e0e7b82 */ /* 0x0005220000000a00 */
[----:B0-----:R-:W-:Y:S01]  /*1b180*/  @P1 IMAD.WIDE R12, R202, 0x4, R12 ;  /* 0x00000004ca0c1825 */ /* 0x001fe200078e020c */
[----:B------:R-:W-:-:S09]  /*1b190*/  ISETP.NE.U32.AND P2, PT, R140, RZ, PT ;  /* 0x000000ff8c00720c */ /* 0x000fd20003f45070 */
[----:B------:R-:W0:Y:S01]  /*1b1a0*/  @P4 LDC R22, c[0x0][0xbec] ;  /* 0x0002fb00ff164b82 */ /* 0x000e220000000800 */
[----:B------:R1:W5:Y:S01]  /*1b1b0*/  @P1 LDG.E R17, desc[UR60][R12.64] ;  /* 0x0000003c0c111981 */ /* 0x000362000c1e1900 */
[----:B------:R-:W-:Y:S01]  /*1b1c0*/  ISETP.NE.AND.EX P2, PT, R141, RZ, PT, P2 ;  /* 0x000000ff8d00720c */ /* 0x000fe20003f45320 */
[----:B------:R-:W-:Y:S01]  /*1b1d0*/  VIADD R19, R193, UR8 ;  /* 0x00000008c1137c36 */ /* 0x000fe20008000000 */
[----:B------:R-:W-:-:S04]  /*1b1e0*/  SHF.R.S32.HI R5, RZ, 0x1f, R202 ;  /* 0x0000001fff057819 */ /* 0x000fc800000114ca */
[----:B------:R-:W0:Y:S01]  /*1b1f0*/  @P4 LDC R83, c[0x0][0xbf0] ;  /* 0x0002fc00ff534b82 */ /* 0x000e220000000800 */
[----:B------:R-:W-:Y:S02]  /*1b200*/  SEL R202, R202, RZ, !P2 ;  /* 0x000000ffcaca7207 */ /* 0x000fe40005000000 */
[----:B------:R-:W-:-:S05]  /*1b210*/  SEL R5, R5, RZ, !P2 ;  /* 0x000000ff05057207 */ /* 0x000fca0005000000 */
[----:B-1----:R2:W1:Y:S08]  /*1b220*/  LDC.64 R12, c[0x0][R78+0x220] ;  /* 0x000088004e0c7b82 */ /* 0x0024700000000a00 */
[----:B------:R2:W0:Y:S08]  /*1b230*/  LDC.64 R74, c[0x0][R78+0x228] ;  /* 0x00008a004e4a7b82 */ /* 0x0004300000000a00 */
[----:B--2---:R-:W2:Y:S01]  /*1b240*/  LDC.64 R78, c[0x0][R78+0x210] ;  /* 0x000084004e4e7b82 */ /* 0x004ea20000000a00 */
[----:B-1----:R-:W-:-:S07]  /*1b250*/  IMAD R11, R13, R202, RZ ;  /* 0x000000ca0d0b7224 */ /* 0x002fce00078e02ff */
[----:B------:R-:W1:Y:S01]  /*1b260*/  @!P3 LDC R76, c[0x0][0xb50] ;  /* 0x0002d400ff4cbb82 */ /* 0x000e620000000800 */
[----:B------:R-:W-:Y:S01]  /*1b270*/  IMAD R81, R12, R5, R11 ;  /* 0x000000050c517224 */ /* 0x000fe200078e020b */
[----:B------:R-:W-:Y:S01]  /*1b280*/  SEL R5, R205, RZ, P3 ;  /* 0x000000ffcd057207 */ /* 0x000fe20001800000 */
[-C--:B----4-:R-:W-:Y:S02]  /*1b290*/  IMAD R11, R15, R194.reuse, RZ ;  /* 0x000000c20f0b7224 */ /* 0x090fe400078e02ff */
[----:B------:R-:W-:-:S03]  /*1b2a0*/  IMAD.WIDE.U32 R14, R14, R194, RZ ;  /* 0x000000c20e0e7225 */ /* 0x000fc600078e00ff */
[----:B------:R-:W4:Y:S01]  /*1b2b0*/  @!P3 LDC R77, c[0x0][0xb54] ;  /* 0x0002d500ff4dbb82 */ /* 0x000f220000000800 */
[----:B------:R-:W-:-:S04]  /*1b2c0*/  IMAD.WIDE.U32 R12, R12, R202, RZ ;  /* 0x000000ca0c0c7225 */ /* 0x000fc800078e00ff */
[----:B------:R-:W-:Y:S02]  /*1b2d0*/  IMAD.IADD R80, R15, 0x1, R11 ;  /* 0x000000010f507824 */ /* 0x000fe400078e020b */
[----:B------:R-:W-:Y:S02]  /*1b2e0*/  IMAD.IADD R15, R13, 0x1, R81 ;  /* 0x000000010d0f7824 */ /* 0x000fe400078e0251 */
[----:B------:R-:W-:Y:S02]  /*1b2f0*/  IMAD.MOV.U32 R13, RZ, RZ, R19 ;  /* 0x000000ffff0d7224 */ /* 0x000fe400078e0013 */
[-C--:B0-----:R-:W-:Y:S02]  /*1b300*/  IMAD R81, R75, R5.reuse, RZ ;  /* 0x000000054b517224 */ /* 0x081fe400078e02ff */
[----:B------:R-:W-:-:S04]  /*1b310*/  IMAD.WIDE.U32 R74, R74, R5, RZ ;  /* 0x000000054a4a7225 */ /* 0x000fc800078e00ff */
[----:B------:R-:W-:Y:S01]  /*1b320*/  IMAD.IADD R81, R75, 0x1, R81 ;  /* 0x000000014b517824 */ /* 0x000fe200078e0251 */
[--C-:B---3--:R-:W-:Y:S01]  /*1b330*/  IADD3 R14, P2, P5, R12, R14, R0.reuse ;  /* 0x0000000e0c0e7210 */ /* 0x108fe20007d5e000 */
[----:B------:R-:W-:Y:S01]  /*1b340*/  @P4 IMAD.HI.U32 R12, R19, R22, RZ ;  /* 0x00000016130c4227 */ /* 0x000fe200078e00ff */
[----:B------:R-:W-:-:S04]  /*1b350*/  SHF.R.S32.HI R11, RZ, 0x1f, R0 ;  /* 0x0000001fff0b7819 */ /* 0x000fc80000011400 */
[----:B------:R-:W-:Y:S02]  /*1b360*/  @P4 SHF.R.U32.HI R13, RZ, R83, R12 ;  /* 0x00000053ff0d4219 */ /* 0x000fe4000001160c */
[----:B------:R-:W-:Y:S02]  /*1b370*/  IADD3.X R15, R15, R80, R11, P2, P5 ;  /* 0x000000500f0f7210 */ /* 0x000fe400017ea40b */
[----:B------:R-:W-:Y:S01]  /*1b380*/  IADD3 R74, P2, P5, R13, R14, R74 ;  /* 0x0000000e0d4a7210 */ /* 0x000fe20007d5e04a */
[--C-:B------:R-:W-:Y:S01]  /*1b390*/  IMAD.MOV R5, RZ, RZ, -R13.reuse ;  /* 0x000000ffff057224 */ /* 0x100fe200078e0a0d */
[----:B------:R-:W-:-:S03]  /*1b3a0*/  SHF.R.S32.HI R12, RZ, 0x1f, R13 ;  /* 0x0000001fff0c7819 */ /* 0x000fc6000001140d */
[----:B------:R-:W-:Y:S01]  /*1b3b0*/  IMAD R5, R2, R5, R19 ;  /* 0x0000000502057224 */ /* 0x000fe200078e0213 */
[----:B------:R-:W-:-:S03]  /*1b3c0*/  IADD3.X R75, R12, R15, R81, P2, P5 ;  /* 0x0000000f0c4b7210 */ /* 0x000fc600017ea451 */
[-C--:B--2---:R-:W-:Y:S01]  /*1b3d0*/  IMAD R12, R79, R5.reuse, RZ ;  /* 0x000000054f0c7224 */ /* 0x084fe200078e02ff */
[----:B------:R-:W-:Y:S01]  /*1b3e0*/  SHF.R.S32.HI R13, RZ, 0x1f, R5 ;  /* 0x0000001fff0d7819 */ /* 0x000fe20000011405 */
[----:B------:R-:W-:-:S04]  /*1b3f0*/  IMAD.WIDE.U32 R74, R78, R5, R74 ;  /* 0x000000054e4a7225 */ /* 0x000fc800078e004a */
[----:B------:R-:W-:Y:S01]  /*1b400*/  IMAD R13, R78, R13, R12 ;  /* 0x0000000d4e0d7224 */ /* 0x000fe200078e020c */
[----:B-1----:R-:W-:-:S03]  /*1b410*/  LEA R76, P2, R74, R76, 0x2 ;  /* 0x0000004c4a4c7211 */ /* 0x002fc600078410ff */
[----:B------:R-:W-:-:S05]  /*1b420*/  IMAD.IADD R5, R75, 0x1, R13 ;  /* 0x000000014b057824 */ /* 0x000fca00078e020d */
[----:B----4-:R-:W-:Y:S01]  /*1b430*/  LEA.HI.X R5, R74, R77, R5, 0x2, P2 ;  /* 0x0000004d4a057211 */ /* 0x010fe200010f1405 */
[----:B------:R-:W-:Y:S06]  /*1b440*/  @P1 BRA `(.L_x_1621) ;  /* 0x0000000000101947 */ /* 0x000fec0003800000 */
[----:B------:R-:W-:Y:S05]  /*1b450*/  @!P0 BRA `(.L_x_1621) ;  /* 0x00000000000c8947 */ /* 0x000fea0003800000 */
[----:B------:R-:W2:Y:S04]  /*1b460*/  LDG.E R12, desc[UR60][R72.64] ;  /* 0x0000003c480c7981 */ /* 0x000ea8000c1e1900 */
[----:B-----5:R-:W2:Y:S02]  /*1b470*/  LDG.E R17, desc[UR60][R72.64+0x4] ;  /* 0x0000043c48117981 */ /* 0x020ea4000c1e1900 */
[----:B--2---:R-:W-:-:S07]  /*1b480*/  IMAD.IADD R17, R17, 0x1, -R12 ;  /* 0x0000000111117824 */ /* 0x004fce00078e0a0c */
.L_x_1621:
[----:B------:R-:W2:Y:S04]  /*1b490*/  LDL R72, [R1+0x318] ;  /* 0x0003180001487983 */ /* 0x000ea80000100800 */
[----:B------:R-:W3:Y:S01]  /*1b4a0*/  LDL R22, [R1+0x310] ;  /* 0x0003100001167983 */ /* 0x000ee20000100800 */
[----:B------:R-:W-:Y:S01]  /*1b4b0*/  R2UR UR5, R192 ;  /* 0x00000000c00572ca */ /* 0x000fe200000e0000 */
[----:B-----5:R-:W-:Y:S02]  /*1b4c0*/  IMAD R17, R17, R2, RZ ;  /* 0x0000000211117224 */ /* 0x020fe400078e02ff */
[----:B------:R-:W-:Y:S04]  /*1b4d0*/  SHFL.IDX PT, R12, R76, RZ, 0x1c1f ;  /* 0x001c1fff4c0c7589 */ /* 0x000fe800000e0000 */
[----:B------:R-:W0:Y:S04]  /*1b4e0*/  SHFL.IDX PT, R13, R5, RZ, 0x1c1f ;  /* 0x001c1fff050d7589 */ /* 0x000e2800000e0000 */
[----:B------:R-:W-:Y:S04]  /*1b4f0*/  SHFL.IDX PT, R14, R76, 0x1, 0x1c1f ;  /* 0x003c1f004c0e7f89 */ /* 0x000fe800000e0000 */
[----:B------:R-:W1:Y:S01]  /*1b500*/  SHFL.IDX PT, R15, R5, 0x1, 0x1c1f ;  /* 0x003c1f00050f7f89 */ /* 0x000e6200000e0000 */
[----:B--2---:R-:W-:Y:S01]  /*1b510*/  VIADD R72, R72, UR5 ;  /* 0x0000000548487c36 */ /* 0x004fe20008000000 */
[----:B---3--:R-:W-:-:S03]  /*1b520*/  LOP3.LUT P0, RZ, R22, 0x3, RZ, 0xc0, !PT ;  /* 0x0000000316ff7812 */ /* 0x008fc6000780c0ff */
[C---:B------:R-:W-:Y:S01]  /*1b530*/  VIADD R22, R72.reuse, 0x8 ;  /* 0x0000000848167836 */ /* 0x040fe20000000000 */
[----:B------:R-:W-:-:S04]  /*1b540*/  ISETP.GE.OR P1, PT, R72, R17, P0 ;  /* 0x000000114800720c */ /* 0x000fc80000726670 */
[----:B------:R-:W-:-:S09]  /*1b550*/  ISETP.GE.OR P0, PT, R22, R17, P0 ;  /* 0x000000111600720c */ /* 0x000fd20000706670 */
[----:B0-----:R0:W-:Y:S04]  /*1b560*/  @!P1 ST.E desc[UR60][R12.64], R3 ;  /* 0x000000030c009985 */ /* 0x0011e8000c10193c */
[----:B-1----:R0:W-:Y:S01]  /*1b570*/  @!P0 ST.E desc[UR60][R14.64], R4 ;  /* 0x000000040e008985 */ /* 0x0021e2000c10193c */
[----:B------:R-:W-:Y:S05]  /*1b580*/  @P3 BRA `(.L_x_1622) ;  /* 0x0000000c00383947 */ /* 0x000fea0003800000 */
[----:B------:R-:W-:Y:S01]  /*1b590*/  IMAD.SHL.U32 R20, R229, 0x8, RZ ;  /* 0x00000008e5147824 */ /* 0x000fe200078e00ff */
[----:B------:R-:W1:Y:S01]  /*1b5a0*/  @P4 LDC R22, c[0x0][0xbec] ;  /* 0x0002fb00ff164b82 */ /* 0x000e620000000800 */
[----:B------:R-:W-:Y:S01]  /*1b5b0*/  ULDC.64 UR6, c[0x0][0xaa0] ;  /* 0x0002a80000067ab9 */ /* 0x000fe20000000a00 */
[----:B------:R-:W-:Y:S01]  /*1b5c0*/  R2UR UR5, R192 ;  /* 0x00000000c00572ca */ /* 0x000fe200000e0000 */
[----:B0-----:R-:W-:-:S04]  /*1b5d0*/  IMAD R3, R227, 0x40, R20 ;  /* 0x00000040e3037824 */ /* 0x001fc800078e0214 */
[----:B------:R-:W-:Y:S01]  /*1b5e0*/  IMAD.WIDE R8, R3, 0x2, R8 ;  /* 0x0000000203087825 */ /* 0x000fe200078e0208 */
[----:B------:R-:W0:Y:S02]  /*1b5f0*/  @P4 LDC R21, c[0x0][0xbf0] ;  /* 0x0002fc00ff154b82 */ /* 0x000e240000000800 */
[C---:B------:R-:W-:Y:S02]  /*1b600*/  IADD3 R13, P3, R8.reuse, 0x1000, RZ ;  /* 0x00001000080d7810 */ /* 0x040fe40007f7e0ff */
[C---:B------:R-:W-:Y:S02]  /*1b610*/  IADD3 R25, P2, R8.reuse, 0x2000, RZ ;  /* 0x0000200008197810 */ /* 0x040fe40007f5e0ff */
[C---:B------:R-:W-:Y:S02]  /*1b620*/  IADD3 R29, P6, R8.reuse, 0x3000, RZ ;  /* 0x00003000081d7810 */ /* 0x040fe40007fde0ff */
[C---:B------:R-:W-:Y:S02]  /*1b630*/  IADD3 R33, P5, R8.reuse, 0x4000, RZ ;  /* 0x0000400008217810 */ /* 0x040fe40007fbe0ff */
[----:B------:R-:W-:-:S02]  /*1b640*/  IADD3 R37, P1, R8, 0x5000, RZ ;  /* 0x0000500008257810 */ /* 0x000fc40007f3e0ff */
[----:B------:R-:W-:Y:S02]  /*1b650*/  LOP3.LUT R12, R13, 0x380, RZ, 0xc0, !PT ;  /* 0x000003800d0c7812 */ /* 0x000fe400078ec0ff */
[----:B------:R-:W-:Y:S02]  /*1b660*/  LOP3.LUT R24, R25, 0x380, RZ, 0xc0, !PT ;  /* 0x0000038019187812 */ /* 0x000fe400078ec0ff */
[----:B------:R-:W-:Y:S02]  /*1b670*/  LOP3.LUT R28, R29, 0x380, RZ, 0xc0, !PT ;  /* 0x000003801d1c7812 */ /* 0x000fe400078ec0ff */
[----:B------:R-:W-:Y:S02]  /*1b680*/  LOP3.LUT R32, R33, 0x380, RZ, 0xc0, !PT ;  /* 0x0000038021207812 */ /* 0x000fe400078ec0ff */
[----:B------:R-:W-:Y:S02]  /*1b690*/  LOP3.LUT R36, R37, 0x380, RZ, 0xc0, !PT ;  /* 0x0000038025247812 */ /* 0x000fe400078ec0ff */
[----:B------:R-:W-:-:S02]  /*1b6a0*/  SHF.R.U64 R12, R12, 0x3, RZ ;  /* 0x000000030c0c7819 */ /* 0x000fc400000012ff */
        /* <DEDUP_REMOVED lines=15> */
[----:B------:R-:W-:Y:S01]  /*1b7a0*/  IMAD R11, R11, UR6, RZ ;  /* 0x000000060b0b7c24 */ /* 0x000fe2000f8e02ff */
[C---:B------:R-:W-:Y:S01]  /*1b7b0*/  IADD3 R45, P3, R8.reuse, 0x7000, RZ ;  /* 0x00007000082d7810 */ /* 0x040fe20007f7e0ff */
[----:B------:R-:W5:Y:S01]  /*1b7c0*/  LD.E.128 R12, desc[UR60][R12.64] ;  /* 0x0000003c0c0c7980 */ /* 0x000f62000c101d00 */
[----:B------:R-:W-:-:S02]  /*1b7d0*/  IADD3 R49, P2, R8, 0x8000, RZ ;  /* 0x0000800008317810 */ /* 0x000fc40007f5e0ff */
[C---:B------:R-:W-:Y:S01]  /*1b7e0*/  IADD3 R53, P6, R8.reuse, 0x9000, RZ ;  /* 0x0000900008357810 */ /* 0x040fe20007fde0ff */
[----:B------:R-:W5:Y:S01]  /*1b7f0*/  LD.E.128 R24, desc[UR60][R24.64] ;  /* 0x0000003c18187980 */ /* 0x000f62000c101d00 */
[C---:B------:R-:W-:Y:S02]  /*1b800*/  IADD3 R57, P5, R8.reuse, 0xa000, RZ ;  /* 0x0000a00008397810 */ /* 0x040fe40007fbe0ff */
[C---:B------:R-:W-:Y:S01]  /*1b810*/  LOP3.LUT R5, R8.reuse, 0x380, RZ, 0xc0, !PT ;  /* 0x0000038008057812 */ /* 0x040fe200078ec0ff */
[----:B------:R-:W5:Y:S01]  /*1b820*/  LD.E.128 R28, desc[UR60][R28.64] ;  /* 0x0000003c1c1c7980 */ /* 0x000f62000c101d00 */
[----:B------:R-:W-:Y:S02]  /*1b830*/  IADD3 R4, P1, R8, 0xb000, RZ ;  /* 0x0000b00008047810 */ /* 0x000fe40007f3e0ff */
[----:B------:R-:W-:Y:S01]  /*1b840*/  LOP3.LUT R40, R41, 0x380, RZ, 0xc0, !PT ;  /* 0x0000038029287812 */ /* 0x000fe200078ec0ff */
[----:B------:R-:W5:Y:S01]  /*1b850*/  LD.E.128 R32, desc[UR60][R32.64] ;  /* 0x0000003c20207980 */ /* 0x000f62000c101d00 */
[----:B------:R-:W-:Y:S01]  /*1b860*/  LOP3.LUT R44, R45, 0x380, RZ, 0xc0, !PT ;  /* 0x000003802d2c7812 */ /* 0x000fe200078ec0ff */
[----:B------:R-:W-:Y:S01]  /*1b870*/  IMAD.X R61, RZ, RZ, R9, P1 ;  /* 0x000000ffff3d7224 */ /* 0x000fe200008e0609 */
[----:B------:R-:W-:Y:S01]  /*1b880*/  LOP3.LUT R48, R49, 0x380, RZ, 0xc0, !PT ;  /* 0x0000038031307812 */ /* 0x000fe200078ec0ff */
[----:B------:R-:W5:Y:S01]  /*1b890*/  LD.E.128 R36, desc[UR60][R36.64] ;  /* 0x0000003c24247980 */ /* 0x000f62000c101d00 */
[----:B------:R-:W-:-:S02]  /*1b8a0*/  LOP3.LUT R52, R53, 0x380, RZ, 0xc0, !PT ;  /* 0x0000038035347812 */ /* 0x000fc400078ec0ff */
[----:B------:R-:W-:Y:S02]  /*1b8b0*/  LOP3.LUT R56, R57, 0x380, RZ, 0xc0, !PT ;  /* 0x0000038039387812 */ /* 0x000fe400078ec0ff */
[----:B------:R-:W-:Y:S02]  /*1b8c0*/  SHF.R.U64 R5, R5, 0x3, RZ ;  /* 0x0000000305057819 */ /* 0x000fe400000012ff */
[----:B------:R-:W-:Y:S02]  /*1b8d0*/  LOP3.LUT R3, R4, 0x380, RZ, 0xc0, !PT ;  /* 0x0000038004037812 */ /* 0x000fe400078ec0ff */
[----:B------:R-:W-:Y:S02]  /*1b8e0*/  SHF.R.U64 R40, R40, 0x3, RZ ;  /* 0x0000000328287819 */ /* 0x000fe400000012ff */
[----:B------:R-:W-:Y:S02]  /*1b8f0*/  SHF.R.U64 R44, R44, 0x3, RZ ;  /* 0x000000032c2c7819 */ /* 0x000fe400000012ff */
[----:B------:R-:W-:-:S02]  /*1b900*/  SHF.R.U64 R48, R48, 0x3, RZ ;  /* 0x0000000330307819 */ /* 0x000fc400000012ff */
[----:B------:R-:W-:Y:S02]  /*1b910*/  SHF.R.U64 R52, R52, 0x3, RZ ;  /* 0x0000000334347819 */ /* 0x000fe400000012ff */
[----:B------:R-:W-:Y:S02]  /*1b920*/  SHF.R.U64 R56, R56, 0x3, RZ ;  /* 0x0000000338387819 */ /* 0x000fe400000012ff */
[----:B------:R-:W-:Y:S02]  /*1b930*/  LOP3.LUT R8, R5, R8, RZ, 0x3c, !PT ;  /* 0x0000000805087212 */ /* 0x000fe400078e3cff */
        /* <DEDUP_REMOVED lines=12> */
[C---:B------:R-:W-:Y:S01]  /*1ba00*/  IMAD R11, R0.reuse, UR7, R11 ;  /* 0x00000007000b7c24 */ /* 0x040fe2000f8e020b */
[----:B------:R2:W5:Y:S04]  /*1ba10*/  LD.E.128 R4, desc[UR60][R8.64] ;  /* 0x0000003c08047980 */ /* 0x000568000c101d00 */
[----:B------:R-:W5:Y:S04]  /*1ba20*/  LD.E.128 R40, desc[UR60][R40.64] ;  /* 0x0000003c28287980 */ /* 0x000f68000c101d00 */
[----:B------:R-:W5:Y:S01]  /*1ba30*/  LD.E.128 R44, desc[UR60][R44.64] ;  /* 0x0000003c2c2c7980 */ /* 0x000f62000c101d00 */
[----:B--2---:R-:W-:Y:S01]  /*1ba40*/  IMAD.WIDE.U32 R8, R0, UR6, RZ ;  /* 0x0000000600087c25 */ /* 0x004fe2000f8e00ff */
[----:B------:R-:W-:-:S02]  /*1ba50*/  ULDC.64 UR6, c[0x0][0xae8] ;  /* 0x0002ba0000067ab9 */ /* 0x000fc40000000a00 */
[----:B------:R-:W5:Y:S01]  /*1ba60*/  LD.E.128 R48, desc[UR60][R48.64] ;  /* 0x0000003c30307980 */ /* 0x000f62000c101d00 */
[----:B------:R-:W-:Y:S02]  /*1ba70*/  IMAD.IADD R9, R9, 0x1, R11 ;  /* 0x0000000109097824 */ /* 0x000fe400078e020b */
[----:B------:R-:W-:Y:S01]  /*1ba80*/  IMAD R0, R229, 0x20, R227 ;  /* 0x00000020e5007824 */ /* 0x000fe200078e02e3 */
[----:B------:R-:W5:Y:S01]  /*1ba90*/  LD.E.128 R52, desc[UR60][R52.64] ;  /* 0x0000003c34347980 */ /* 0x000f62000c101d00 */
[----:B------:R-:W-:Y:S01]  /*1baa0*/  IMAD.WIDE.U32 R8, R194, UR6, R8 ;  /* 0x00000006c2087c25 */ /* 0x000fe2000f8e0008 */
[----:B------:R-:W-:Y:S02]  /*1bab0*/  SHF.R.S32.HI R11, RZ, 0x1f, R202 ;  /* 0x0000001fff0b7819 */ /* 0x000fe400000114ca */
[----:B------:R-:W5:Y:S01]  /*1bac0*/  LD.E.128 R56, desc[UR60][R56.64] ;  /* 0x0000003c38387980 */ /* 0x000f62000c101d00 */
[----:B------:R-:W-:Y:S02]  /*1bad0*/  VIADD R19, R0, UR5 ;  /* 0x0000000500137c36 */ /* 0x000fe40008000000 */
[----:B------:R-:W-:Y:S01]  /*1bae0*/  IMAD R9, R194, UR7, R9 ;  /* 0x00000007c2097c24 */ /* 0x000fe2000f8e0209 */
[----:B------:R-:W-:Y:S01]  /*1baf0*/  ULDC.64 UR6, c[0x0][0xaf0] ;  /* 0x0002bc0000067ab9 */ /* 0x000fe20000000a00 */
[----:B-1----:R-:W-:Y:S01]  /*1bb00*/  @P4 IMAD.HI.U32 R0, R19, R22, RZ ;  /* 0x0000001613004227 */ /* 0x002fe200078e00ff */
[----:B------:R-:W5:Y:S03]  /*1bb10*/  LD.E.128 R60, desc[UR60][R60.64] ;  /* 0x0000003c3c3c7980 */ /* 0x000f66000c101d00 */
[----:B------:R-:W-:Y:S01]  /*1bb20*/  IMAD R11, R11, UR6, RZ ;  /* 0x000000060b0b7c24 */ /* 0x000fe2000f8e02ff */
[----:B------:R-:W-:Y:S01]  /*1bb30*/  @!PT LDS RZ, [RZ] ;  /* 0x00000000fffff984 */ /* 0x000fe20000000800 */
[----:B------:R-:W-:Y:S01]  /*1bb40*/  @!PT LDS RZ, [RZ] ;  /* 0x00000000fffff984 */ /* 0x000fe20000000800 */
[----:B------:R-:W-:Y:S01]  /*1bb50*/  @!PT LDS RZ, [RZ] ;  /* 0x00000000fffff984 */ /* 0x000fe20000000800 */
[----:B------:R-:W-:Y:S01]  /*1bb60*/  @!PT LDS RZ, [RZ] ;  /* 0x00000000fffff984 */ /* 0x000fe20000000800 */
[----:B------:R1:W-:Y:S06]  /*1bb70*/  MEMBAR.ALL.CTA ;  /* 0x0000000000007992 */ /* 0x0003ec0000008000 */
[----:B-1----:R-:W1:Y:S01]  /*1bb80*/  FENCE.VIEW.ASYNC.S ;  /* 0x00000000000073c6 */ /* 0x002e620000000000 */
[----:B------:R-:W-:Y:S01]  /*1bb90*/  IMAD.MOV.U32 R3, RZ, RZ, R19 ;  /* 0x000000ffff037224 */ /* 0x000fe200078e0013 */
[----:B0-----:R-:W-:Y:S01]  /*1bba0*/  @P4 SHF.R.U32.HI R3, RZ, R21, R0 ;  /* 0x00000015ff034219 */ /* 0x001fe20000011600 */
[----:B------:R-:W-:-:S02]  /*1bbb0*/  IMAD R11, R202, UR7, R11 ;  /* 0x00000007ca0b7c24 */ /* 0x000fc4000f8e020b */
[----:B------:R-:W-:Y:S01]  /*1bbc0*/  IMAD.WIDE.U32 R8, R202, UR6, R8 ;  /* 0x00000006ca087c25 */ /* 0x000fe2000f8e0008 */
[----:B------:R-:W-:Y:S01]  /*1bbd0*/  SHF.R.S32.HI R0, RZ, 0x1f, R3 ;  /* 0x0000001fff007819 */ /* 0x000fe20000011403 */
[----:B------:R-:W-:Y:S02]  /*1bbe0*/  ULDC.64 UR6, c[0x0][0xae0] ;  /* 0x0002b80000067ab9 */ /* 0x000fe40000000a00 */
[----:B------:R-:W-:Y:S02]  /*1bbf0*/  IMAD.IADD R9, R9, 0x1, R11 ;  /* 0x0000000109097824 */ /* 0x000fe400078e020b */
[----:B------:R-:W-:Y:S02]  /*1bc00*/  IMAD.MOV R11, RZ, RZ, -R3 ;  /* 0x000000ffff0b7224 */ /* 0x000fe400078e0a03 */
[----:B------:R-:W-:Y:S02]  /*1bc10*/  IMAD R0, R0, UR6, RZ ;  /* 0x0000000600007c24 */ /* 0x000fe4000f8e02ff */
[----:B------:R-:W-:-:S02]  /*1bc20*/  IMAD R11, R2, R11, R19 ;  /* 0x0000000b020b7224 */ /* 0x000fc400078e0213 */
[C---:B------:R-:W-:Y:S02]  /*1bc30*/  IMAD R19, R3.reuse, UR7, R0 ;  /* 0x0000000703137c24 */ /* 0x040fe4000f8e0200 */
[----:B------:R-:W-:Y:S01]  /*1bc40*/  IMAD.WIDE.U32 R2, R3, UR6, R8 ;  /* 0x0000000603027c25 */ /* 0x000fe2000f8e0008 */
[----:B------:R-:W-:Y:S01]  /*1bc50*/  SHF.R.S32.HI R0, RZ, 0x1f, R11 ;  /* 0x0000001fff007819 */ /* 0x000fe2000001140b */
[----:B------:R-:W-:Y:S02]  /*1bc60*/  ULDC.64 UR6, c[0x0][0xad8] ;  /* 0x0002b60000067ab9 */ /* 0x000fe40000000a00 */
[----:B------:R-:W-:Y:S02]  /*1bc70*/  IMAD.IADD R3, R3, 0x1, R19 ;  /* 0x0000000103037824 */ /* 0x000fe400078e0213 */
[----:B------:R-:W-:Y:S02]  /*1bc80*/  IMAD R8, R0, UR6, RZ ;  /* 0x0000000600087c24 */ /* 0x000fe4000f8e02ff */
[----:B------:R-:W-:Y:S01]  /*1bc90*/  VIADD R22, R227, UR5 ;  /* 0x00000005e3167c36 */ /* 0x000fe20008000000 */
[----:B------:R-:W-:Y:S01]  /*1bca0*/  UIADD3 UR5, UR37, 0x30820, URZ ;  /* 0x0003082025057890 */ /* 0x000fe2000fffe03f */
[----:B------:R-:W-:-:S02]  /*1bcb0*/  IMAD R9, R11, UR7, R8 ;  /* 0x000000070b097c24 */ /* 0x000fc4000f8e0208 */
        /* <DEDUP_REMOVED lines=10> */
[----:B-1----:R-:W-:Y:S01]  /*1bd60*/  SYNCS.ARRIVE.TRANS64.RED.A1T0 RZ, [UR5], RZ ;  /* 0x000000ffffff79a7 */ /* 0x002fe20008100405 */
        /* <DEDUP_REMOVED lines=23> */
.L_x_1624:
[----:B------:R-:W-:Y:S05]  /*1bee0*/  BSYNC B1 ;  /* 0x0000000000017941 */ /* 0x000fea0003800000 */
.L_x_1623:
[----:B0----5:R0:W3:Y:S01]  /*1bef0*/  SHFL.IDX PT, R7, R19, 0x1, 0x181f ;  /* 0x00381f0013077f89 */ /* 0x0210e200000e0000 */
[----:B------:R-:W-:Y:S03]  /*1bf00*/  BSSY B1, `(.L_x_1625) ;  /* 0x0000010000017945 */ /* 0x000fe60003800000 */
[----:B------:R0:W4:Y:S01]  /*1bf10*/  SHFL.IDX PT, R3, R11, 0x1, 0x181f ;  /* 0x00381f000b037f89 */ /* 0x00012200000e0000 */
[----:B------:R-:W-:Y:S05]  /*1bf20*/  @P0 BRA `(.L_x_1626) ;  /* 0x0000000000340947 */ /* 0x000fea0003800000 */
[----:B------:R-:W-:Y:S02]  /*1bf30*/  ULDC UR5, c[0x0][0xac8] ;  /* 0x0002b20000057ab9 */ /* 0x000fe40000000800 */
        /* <DEDUP_REMOVED lines=12> */
.L_x_1626:
[----:B------:R-:W-:Y:S05]  /*1c000*/  BSYNC B1 ;  /* 0x0000000000017941 */ /* 0x000fea0003800000 */
.L_x_1625:
[----:B---3--:R3:W0:Y:S01]  /*1c010*/  SHFL.IDX PT, R7, R19, 0x2, 0x181f ;  /* 0x00581f0013077f89 */ /* 0x00862200000e0000 */
[----:B------:R-:W-:Y:S03]  /*1c020*/  BSSY B1, `(.L_x_1627) ;  /* 0x0000010000017945 */ /* 0x000fe60003800000 */
[----:B----4-:R3:W4:Y:S01]  /*1c030*/  SHFL.IDX PT, R3, R11, 0x2, 0x181f ;  /* 0x00581f000b037f89 */ /* 0x01072200000e0000 */
        /* <DEDUP_REMOVED lines=14> */
.L_x_1628:
[----:B------:R-:W-:Y:S05]  /*1c120*/  BSYNC B1 ;  /* 0x0000000000017941 */ /* 0x000fea0003800000 */
.L_x_1627:
[----:B------:R-:W-:Y:S01]  /*1c130*/  VIADD R0, R22, 0x60 ;  /* 0x0000006016007836 */ /* 0x000fe20000000000 */
[----:B0--3--:R-:W0:Y:S04]  /*1c140*/  SHFL.IDX PT, R19, R19, 0x3, 0x181f ;  /* 0x00781f0013137f89 */ /* 0x009e2800000e0000 */
[----:B------:R-:W-:Y:S01]  /*1c150*/  ISETP.GE.AND P0, PT, R0, R17, PT ;  /* 0x000000110000720c */ /* 0x000fe20003f06270 */
[----:B------:R-:W3:-:S12]  /*1c160*/  SHFL.IDX PT, R11, R11, 0x3, 0x181f ;  /* 0x00781f000b0b7f89 */ /* 0x000ed800000e0000 */
[----:B------:R-:W-:Y:S05]  /*1c170*/  @P0 BRA `(.L_x_1629) ;  /* 0x0000001c00b00947 */ /* 0x000fea0003800000 */
[----:B------:R-:W-:Y:S02]  /*1c180*/  ULDC UR5, c[0x0][0xac8] ;  /* 0x0002b20000057ab9 */ /* 0x000fe40000000800 */
[----:B------:R-:W-:Y:S02]  /*1c190*/  ISETP.GE.AND P2, PT, R20, UR5, PT ;  /* 0x0000000514007c0c */ /* 0x000fe4000bf46270 */
[----:B------:R-:W-:-:S11]  /*1c1a0*/  ISETP.GE.AND P3, PT, R70, UR5, PT ;  /* 0x0000000546007c0c */ /* 0x000fd6000bf66270 */
[-C--:B---3--:R-:W-:Y:S02]  /*1c1b0*/  @!P2 LEA R2, P0, R20, R11.reuse, 0x1 ;  /* 0x0000000b1402a211 */ /* 0x088fe400078008ff */
[----:B------:R-:W-:Y:S02]  /*1c1c0*/  @!P3 LEA R4, P1, R70, R11, 0x1 ;  /* 0x0000000b4604b211 */ /* 0x000fe400078208ff */
[-C--:B0---4-:R-:W-:Y:S02]  /*1c1d0*/  @!P2 LEA.HI.X R3, R20, R19.reuse, R66, 0x1, P0 ;  /* 0x000000131403a211 */ /* 0x091fe400000f0c42 */
[----:B------:R-:W-:Y:S02]  /*1c1e0*/  @!P3 LEA.HI.X R5, R70, R19, R67, 0x1, P1 ;  /* 0x000000134605b211 */ /* 0x000fe400008f0c43 */
[----:B------:R-:W-:Y:S01]  /*1c1f0*/  ISETP.GE.AND P0, PT, R68, UR5, PT ;  /* 0x0000000544007c0c */ /* 0x000fe2000bf06270 */
[----:B------:R0:W-:Y:S04]  /*1c200*/  @!P2 ST.E.128 desc[UR60][R2.64], R28 ;  /* 0x0000001c0200a985 */ /* 0x0001e8000c101d3c */
[----:B------:R0:W-:Y:S08]  /*1c210*/  @!P3 ST.E.128 desc[UR60][R4.64], R44 ;  /* 0x0000002c0400b985 */ /* 0x0001f0000c101d3c */
[----:B------:R-:W-:Y:S05]  /*1c220*/  @P0 BRA `(.L_x_1629) ;  /* 0x0000001c00840947 */ /* 0x000fea0003800000 */
[----:B0-----:R-:W-:-:S04]  /*1c230*/  LEA R2, P0, R68, R11, 0x1 ;  /* 0x0000000b44027211 */ /* 0x001fc800078008ff */
[----:B------:R-:W-:-:S05]  /*1c240*/  LEA.HI.X R3, R68, R19, R69, 0x1, P0 ;  /* 0x0000001344037211 */ /* 0x000fca00000f0c45 */
[----:B------:R0:W-:Y:S01]  /*1c250*/  ST.E.128 desc[UR60][R2.64], R60 ;  /* 0x0000003c02007985 */ /* 0x0001e2000c101d3c */
[----:B------:R-:W-:Y:S05]  /*1c260*/  BRA `(.L_x_1629) ;  /* 0x0000001c00747947 */ /* 0x000fea0003800000 */
.L_x_1622:
[----:B------:R1:W5:Y:S01]  /*1c270*/  LDL R88, [R1+0x30c] ;  /* 0x00030c0001587983 */ /* 0x0003620000100800 */
[----:B------:R-:W2:Y:S01]  /*1c280*/  @P4 LDC R8, c[0x0][0xbec] ;  /* 0x0002fb00ff084b82 */ /* 0x000ea20000000800 */
[----:B------:R-:W-:Y:S02]  /*1c290*/  ULDC.64 UR6, c[0x0][0xb08] ;  /* 0x0002c20000067ab9 */ /* 0x000fe40000000a00 */
[----:B------:R1:W5:Y:S04]  /*1c2a0*/  LDL R87, [R1+0x308] ;  /* 0x0003080001577983 */ /* 0x0003680000100800 */
        /* <DEDUP_REMOVED lines=10> */
[----:B------:R1:W5:Y:S01]  /*1c350*/  LDL R76, [R1+0x2d8] ;  /* 0x0002d800014c7983 */ /* 0x0003620000100800 */
[----:B------:R-:W-:Y:S01]  /*1c360*/  IMAD R11, R11, UR6, RZ ;  /* 0x000000060b0b7c24 */ /* 0x000fe2000f8e02ff */
[----:B0-----:R-:W0:Y:S01]  /*1c370*/  @P4 LDC R13, c[0x0][0xbf0] ;  /* 0x0002fc00ff0d4b82 */ /* 0x001e220000000800 */
[C---:B------:R-:W-:Y:S01]  /*1c380*/  IMAD.WIDE.U32 R4, R0.reuse, UR6, RZ ;  /* 0x0000000600047c25 */ /* 0x040fe2000f8e00ff */
[----:B------:R-:W-:Y:S01]  /*1c390*/  SHF.R.S32.HI R3, RZ, 0x1f, R202 ;  /* 0x0000001fff037819 */ /* 0x000fe200000114ca */
[----:B------:R-:W-:Y:S01]  /*1c3a0*/  ULDC.64 UR8, c[0x0][0xb30] ;  /* 0x0002cc0000087ab9 */ /* 0x000fe20000000a00 */
[----:B------:R-:W-:Y:S01]  /*1c3b0*/  UIADD3 UR5, UR37, 0x30820, URZ ;  /* 0x0003082025057890 */ /* 0x000fe2000fffe03f */
[----:B------:R-:W-:Y:S01]  /*1c3c0*/  IMAD R11, R0, UR7, R11 ;  /* 0x00000007000b7c24 */ /* 0x000fe2000f8e020b */
[----:B------:R-:W-:Y:S01]  /*1c3d0*/  ULDC.64 UR6, c[0x0][0xb38] ;  /* 0x0002ce0000067ab9 */ /* 0x000fe20000000a00 */
[----:B--2---:R-:W-:Y:S01]  /*1c3e0*/  @P4 IMAD.HI.U32 R8, R19, R8, RZ ;  /* 0x0000000813084227 */ /* 0x004fe200078e00ff */
[----:B------:R-:W-:Y:S01]  /*1c3f0*/  ISETP.GE.AND P0, PT, R72, R17, PT ;  /* 0x000000114800720c */ /* 0x000fe20003f06270 */
[----:B------:R-:W-:Y:S01]  /*1c400*/  UPRMT UR5, URZ, 0x654, UR5 ;  /* 0x000006543f057896 */ /* 0x000fe20008000005 */
[----:B------:R-:W-:Y:S01]  /*1c410*/  BSSY B1, `(.L_x_1630) ;  /* 0x0000087000017945 */ /* 0x000fe20003800000 */
[----:B------:R-:W-:-:S02]  /*1c420*/  IMAD.IADD R5, R5, 0x1, R11 ;  /* 0x0000000105057824 */ /* 0x000fc400078e020b */
[----:B------:R-:W-:-:S05]  /*1c430*/  IMAD.WIDE.U32 R4, R194, UR6, R4 ;  /* 0x00000006c2047c25 */ /* 0x000fca000f8e0004 */
[----:B------:R-:W-:Y:S01]  /*1c440*/  SYNCS.ARRIVE.TRANS64.RED.A1T0 RZ, [UR5], RZ ;  /* 0x000000ffffff79a7 */ /* 0x000fe20008100405 */
[----:B------:R-:W-:Y:S01]  /*1c450*/  IMAD R5, R194, UR7, R5 ;  /* 0x00000007c2057c24 */ /* 0x000fe2000f8e0205 */
[----:B------:R-:W-:Y:S02]  /*1c460*/  ULDC.64 UR6, c[0x0][0xb40] ;  /* 0x0002d00000067ab9 */ /* 0x000fe40000000a00 */
[----:B------:R-:W-:Y:S02]  /*1c470*/  IMAD R3, R3, UR6, RZ ;  /* 0x0000000603037c24 */ /* 0x000fe4000f8e02ff */
[----:B------:R-:W-:-:S04]  /*1c480*/  IMAD.WIDE.U32 R4, R202, UR6, R4 ;  /* 0x00000006ca047c25 */ /* 0x000fc8000f8e0004 */
[----:B------:R-:W-:Y:S01]  /*1c490*/  IMAD R9, R202, UR7, R3 ;  /* 0x00000007ca097c24 */ /* 0x000fe2000f8e0203 */
[----:B------:R-:W-:Y:S01]  /*1c4a0*/  ULDC.64 UR6, c[0x0][0xb48] ;  /* 0x0002d20000067ab9 */ /* 0x000fe20000000a00 */
[----:B------:R-:W-:Y:S01]  /*1c4b0*/  IMAD.MOV.U32 R3, RZ, RZ, R19 ;  /* 0x000000ffff037224 */ /* 0x000fe200078e0013 */
[----:B0-----:R-:W-:Y:S01]  /*1c4c0*/  @P4 SHF.R.U32.HI R3, RZ, R13, R8 ;  /* 0x0000000dff034219 */ /* 0x001fe20000011608 */
[----:B------:R-:W-:-:S03]  /*1c4d0*/  IMAD.IADD R5, R5, 0x1, R9 ;  /* 0x0000000105057824 */ /* 0x000fc600078e0209 */
[--C-:B------:R-:W-:Y:S01]  /*1c4e0*/  SHF.R.S32.HI R0, RZ, 0x1f, R3.reuse ;  /* 0x0000001fff007819 */ /* 0x100fe20000011403 */
[----:B------:R-:W-:Y:S02]  /*1c4f0*/  IMAD.MOV R9, RZ, RZ, -R3 ;  /* 0x000000ffff097224 */ /* 0x000fe400078e0a03 */
[----:B------:R-:W-:-:S04]  /*1c500*/  IMAD.WIDE.U32 R4, R205, UR6, R4 ;  /* 0x00000006cd047c25 */ /* 0x000fc8000f8e0004 */
        /* <DEDUP_REMOVED lines=14> */
[----:B------:R-:W-:Y:S01]  /*1c5f0*/  LEA.HI.X R11, R4, UR7, R3, 0x2, P1 ;  /* 0x00000007040b7c11 */ /* 0x000fe200088f1403 */
[----:B------:R1:W0:Y:S04]  /*1c600*/  SHFL.IDX PT, R2, R0, RZ, 0x1c1f ;  /* 0x001c1fff00027589 */ /* 0x00022800000e0000 */
[----:B------:R1:W2:Y:S01]  /*1c610*/  SHFL.IDX PT, R3, R11, RZ, 0x1c1f ;  /* 0x001c1fff0b037589 */ /* 0x0002a200000e0000 */
[----:B------:R-:W-:Y:S05]  /*1c620*/  @P0 BRA `(.L_x_1631) ;  /* 0x0000000400940947 */ /* 0x000fea0003800000 */
[----:B------:R-:W-:Y:S01]  /*1c630*/  ULDC UR5, c[0x0][0xac8] ;  /* 0x0002b20000057ab9 */ /* 0x000fe20000000800 */
[----:B------:R-:W-:Y:S01]  /*1c640*/  VIADD R19, R23, 0xb0 ;  /* 0x000000b017137836 */ /* 0x000fe20000000000 */
[----:B------:R-:W-:Y:S02]  /*1c650*/  ISETP.GE.AND P1, PT, R223, UR5, PT ;  /* 0x00000005df007c0c */ /* 0x000fe4000bf26270 */
[----:B------:R-:W-:Y:S02]  /*1c660*/  ISETP.GE.AND P0, PT, R222, UR5, PT ;  /* 0x00000005de007c0c */ /* 0x000fe4000bf06270 */
[----:B------:R-:W-:Y:S02]  /*1c670*/  ISETP.GE.AND P2, PT, R23, UR5, PT ;  /* 0x0000000517007c0c */ /* 0x000fe4000bf46270 */
[----:B------:R-:W-:Y:S02]  /*1c680*/  ISETP.GE.AND P3, PT, R221, UR5, PT ;  /* 0x00000005dd007c0c */ /* 0x000fe4000bf66270 */
[----:B------:R-:W-:-:S05]  /*1c690*/  ISETP.GE.AND P4, PT, R220, UR5, PT ;  /* 0x00000005dc007c0c */ /* 0x000fca000bf86270 */
[CC--:B0-----:R-:W-:Y:S02]  /*1c6a0*/  @!P1 LEA R4, P5, R223.reuse, R2.reuse, 0x2 ;  /* 0x00000002df049211 */ /* 0x0c1fe400078a10ff */
[CC--:B------:R-:W-:Y:S02]  /*1c6b0*/  @!P0 LEA R8, P6, R222.reuse, R2.reuse, 0x2 ;  /* 0x00000002de088211 */ /* 0x0c0fe400078c10ff */
[-C--:B--2--5:R-:W-:Y:S01]  /*1c6c0*/  @!P1 LEA.HI.X R5, R223, R3.reuse, R88, 0x2, P5 ;  /* 0x00000003df059211 */ /* 0x0a4fe200028f1458 */
[----:B------:R-:W-:Y:S01]  /*1c6d0*/  @!P2 IMAD.WIDE R12, R23, 0x4, R2 ;  /* 0x00000004170ca825 */ /* 0x000fe200078e0202 */
[----:B------:R-:W-:Y:S02]  /*1c6e0*/  ISETP.GE.AND P5, PT, R219, UR5, PT ;  /* 0x00000005db007c0c */ /* 0x000fe4000bfa6270 */
[----:B------:R-:W-:Y:S02]  /*1c6f0*/  @!P0 LEA.HI.X R9, R222, R3, R87, 0x2, P6 ;  /* 0x00000003de098211 */ /* 0x000fe400030f1457 */
[----:B------:R-:W-:Y:S01]  /*1c700*/  @!P2 ST.E.64 desc[UR60][R12.64], R24 ;  /* 0x000000180c00a985 */ /* 0x000fe2000c101b3c */
[----:B------:R-:W-:-:S02]  /*1c710*/  @!P3 LEA R14, P6, R221, R2, 0x2 ;  /* 0x00000002dd0eb211 */ /* 0x000fc400078c10ff */
[-C--:B------:R-:W-:Y:S01]  /*1c720*/  @!P4 LEA R72, P2, R220, R2.reuse, 0x2 ;  /* 0x00000002dc48c211 */ /* 0x080fe200078410ff */
[----:B------:R0:W-:Y:S01]  /*1c730*/  @!P1 ST.E.64 desc[UR60][R4.64], R28 ;  /* 0x0000001c04009985 */ /* 0x0001e2000c101b3c */
[----:B------:R-:W-:Y:S02]  /*1c740*/  ISETP.GE.AND P1, PT, R217, UR5, PT ;  /* 0x00000005d9007c0c */ /* 0x000fe4000bf26270 */
[-C--:B------:R-:W-:Y:S01]  /*1c750*/  @!P3 LEA.HI.X R15, R221, R3.reuse, R86, 0x2, P6 ;  /* 0x00000003dd0fb211 */ /* 0x080fe200030f1456 */
[----:B------:R2:W-:Y:S01]  /*1c760*/  @!P0 ST.E.64 desc[UR60][R8.64], R32 ;  /* 0x0000002008008985 */ /* 0x0005e2000c101b3c */
[----:B------:R-:W-:Y:S02]  /*1c770*/  ISETP.GE.AND P0, PT, R218, UR5, PT ;  /* 0x00000005da007c0c */ /* 0x000fe4000bf06270 */
[----:B------:R-:W-:Y:S01]  /*1c780*/  @!P5 LEA R74, P6, R219, R2, 0x2 ;  /* 0x00000002db4ad211 */ /* 0x000fe200078c10ff */
[----:B------:R3:W-:Y:S01]  /*1c790*/  @!P3 ST.E.64 desc[UR60][R14.64], R36 ;  /* 0x000000240e00b985 */ /* 0x0007e2000c101b3c */
[----:B------:R-:W-:-:S02]  /*1c7a0*/  @!P4 LEA.HI.X R73, R220, R3, R85, 0x2, P2 ;  /* 0x00000003dc49c211 */ /* 0x000fc400010f1455 */
[----:B------:R-:W-:Y:S02]  /*1c7b0*/  ISETP.GE.AND P2, PT, R216, UR5, PT ;  /* 0x00000005d8007c0c */ /* 0x000fe4000bf46270 */
[----:B------:R-:W-:Y:S01]  /*1c7c0*/  @!P5 LEA.HI.X R75, R219, R3, R84, 0x2, P6 ;  /* 0x00000003db4bd211 */ /* 0x000fe200030f1454 */
[----:B------:R-:W-:Y:S01]  /*1c7d0*/  @!P4 ST.E.64 desc[UR60][R72.64], R40 ;  /* 0x000000284800c985 */ /* 0x000fe2000c101b3c */
[----:B------:R-:W-:Y:S02]  /*1c7e0*/  ISETP.GE.AND P3, PT, R215, UR5, PT ;  /* 0x00000005d7007c0c */ /* 0x000fe4000bf66270 */
[----:B------:R-:W-:Y:S01]  /*1c7f0*/  ISETP.GE.AND P4, PT, R214, UR5, PT ;  /* 0x00000005d6007c0c */ /* 0x000fe2000bf86270 */
[----:B------:R-:W-:Y:S01]  /*1c800*/  @!P5 ST.E.64 desc[UR60][R74.64], R44 ;  /* 0x0000002c4a00d985 */ /* 0x000fe2000c101b3c */
[-C--:B0-----:R-:W-:Y:S02]  /*1c810*/  @!P0 LEA R4, P6, R218, R2.reuse, 0x2 ;  /* 0x00000002da048211 */ /* 0x081fe400078c10ff */
[----:B--2---:R-:W-:-:S02]  /*1c820*/  @!P1 LEA R8, P5, R217, R2, 0x2 ;  /* 0x00000002d9089211 */ /* 0x004fc400078a10ff */
[-C--:B------:R-:W-:Y:S02]  /*1c830*/  @!P0 LEA.HI.X R5, R218, R3.reuse, R83, 0x2, P6 ;  /* 0x00000003da058211 */ /* 0x080fe400030f1453 */
[CC--:B------:R-:W-:Y:S02]  /*1c840*/  @!P2 LEA R12, P6, R216.reuse, R2.reuse, 0x2 ;  /* 0x00000002d80ca211 */ /* 0x0c0fe400078c10ff */
[-C--:B------:R-:W-:Y:S01]  /*1c850*/  @!P1 LEA.HI.X R9, R217, R3.reuse, R82, 0x2, P5 ;  /* 0x00000003d9099211 */ /* 0x080fe200028f1452 */
[----:B------:R0:W-:Y:S01]  /*1c860*/  @!P0 ST.E.64 desc[UR60][R4.64], R48 ;  /* 0x0000003004008985 */ /* 0x0001e2000c101b3c */
[----:B------:R-:W-:Y:S02]  /*1c870*/  ISETP.GE.AND P5, PT, R213, UR5, PT ;  /* 0x00000005d5007c0c */ /* 0x000fe4000bfa6270 */
[----:B------:R-:W-:Y:S01]  /*1c880*/  @!P2 LEA.HI.X R13, R216, R3, R81, 0x2, P6 ;  /* 0x00000003d80da211 */ /* 0x000fe200030f1451 */
[----:B------:R2:W-:Y:S01]  /*1c890*/  @!P1 ST.E.64 desc[UR60][R8.64], R52 ;  /* 0x0000003408009985 */ /* 0x0005e2000c101b3c */
[----:B---3--:R-:W-:-:S02]  /*1c8a0*/  @!P3 LEA R14, P1, R215, R2, 0x2 ;  /* 0x00000002d70eb211 */ /* 0x008fc400078210ff */
[-C--:B------:R-:W-:Y:S01]  /*1c8b0*/  @!P4 LEA R24, P0, R214, R2.reuse, 0x2 ;  /* 0x00000002d618c211 */ /* 0x080fe200078010ff */
[----:B------:R3:W-:Y:S01]  /*1c8c0*/  @!P2 ST.E.64 desc[UR60][R12.64], R56 ;  /* 0x000000380c00a985 */ /* 0x0007e2000c101b3c */
[----:B------:R-:W-:Y:S02]  /*1c8d0*/  ISETP.GE.AND P2, PT, R212, UR5, PT ;  /* 0x00000005d4007c0c */ /* 0x000fe4000bf46270 */
[-C--:B------:R-:W-:Y:S02]  /*1c8e0*/  @!P3 LEA.HI.X R15, R215, R3.reuse, R80, 0x2, P1 ;  /* 0x00000003d70fb211 */ /* 0x080fe400008f1450 */
[----:B------:R-:W-:Y:S02]  /*1c8f0*/  ISETP.GE.AND P1, PT, R211, UR5, PT ;  /* 0x00000005d3007c0c */ /* 0x000fe4000bf26270 */
[----:B------:R-:W-:Y:S01]  /*1c900*/  @!P5 LEA R28, P6, R213, R2, 0x2 ;  /* 0x00000002d51cd211 */ /* 0x000fe200078c10ff */
[----:B------:R4:W-:Y:S01]  /*1c910*/  @!P3 ST.E.64 desc[UR60][R14.64], R60 ;  /* 0x0000003c0e00b985 */ /* 0x0009e2000c101b3c */
[----:B------:R-:W-:-:S02]  /*1c920*/  @!P4 LEA.HI.X R25, R214, R3, R79, 0x2, P0 ;  /* 0x00000003d619c211 */ /* 0x000fc400000f144f */
[----:B------:R-:W-:Y:S02]  /*1c930*/  ISETP.GE.AND P0, PT, R210, UR5, PT ;  /* 0x00000005d2007c0c */ /* 0x000fe4000bf06270 */
[----:B------:R-:W-:Y:S01]  /*1c940*/  @!P5 LEA.HI.X R29, R213, R3, R78, 0x2, P6 ;  /* 0x00000003d51dd211 */ /* 0x000fe200030f144e */
[----:B------:R1:W-:Y:S01]  /*1c950*/  @!P4 ST.E.64 desc[UR60][R24.64], R64 ;  /* 0x000000401800c985 */ /* 0x0003e2000c101b3c */
[----:B------:R-:W-:Y:S02]  /*1c960*/  ISETP.GE.AND P3, PT, R209, UR5, PT ;  /* 0x00000005d1007c0c */ /* 0x000fe4000bf66270 */
[-C--:B0-----:R-:W-:Y:S01]  /*1c970*/  @!P2 LEA R4, P6, R212, R2.reuse, 0x2 ;  /* 0x00000002d404a211 */ /* 0x081fe200078c10ff */
[----:B------:R0:W-:Y:S01]  /*1c980*/  @!P5 ST.E.64 desc[UR60][R28.64], R68 ;  /* 0x000000441c00d985 */ /* 0x0001e2000c101b3c */
[----:B--2---:R-:W-:Y:S02]  /*1c990*/  @!P1 LEA R8, P4, R211, R2, 0x2 ;  /* 0x00000002d3089211 */ /* 0x004fe400078810ff */
[----:B------:R-:W-:-:S02]  /*1c9a0*/  ISETP.GE.AND P5, PT, R208, UR5, PT ;  /* 0x00000005d0007c0c */ /* 0x000fc4000bfa6270 */
[-C--:B------:R-:W-:Y:S02]  /*1c9b0*/  @!P2 LEA.HI.X R5, R212, R3.reuse, R77, 0x2, P6 ;  /* 0x00000003d405a211 */ /* 0x080fe400030f144d */
[-C--:B------:R-:W-:Y:S02]  /*1c9c0*/  @!P1 LEA.HI.X R9, R211, R3.reuse, R76, 0x2, P4 ;  /* 0x00000003d3099211 */ /* 0x080fe400020f144c */
[CC--:B---3--:R-:W-:Y:S01]  /*1c9d0*/  @!P0 LEA R12, P6, R210.reuse, R2.reuse, 0x2 ;  /* 0x00000002d20c8211 */ /* 0x0c8fe200078c10ff */
[----:B------:R-:W-:Y:S01]  /*1c9e0*/  @!P2 ST.E.64 desc[UR60][R4.64], R6 ;  /* 0x000000060400a985 */ /* 0x000fe2000c101b3c */
[----:B------:R-:W-:Y:S02]  /*1c9f0*/  ISETP.GE.AND P4, PT, R207, UR5, PT ;  /* 0x00000005cf007c0c */ /* 0x000fe4000bf86270 */
[----:B------:R-:W-:Y:S01]  /*1ca00*/  @!P0 LEA.HI.X R13, R210, R3, R237, 0x2, P6 ;  /* 0x00000003d20d8211 */ /* 0x000fe200030f14ed */
[----:B------:R2:W-:Y:S01]  /*1ca10*/  @!P1 ST.E.64 desc[UR60][R8.64], R20 ;  /* 0x0000001408009985 */ /* 0x0005e2000c101b3c */
[----:B----4-:R-:W-:-:S02]  /*1ca20*/  @!P3 LEA R14, P1, R209, R2, 0x2 ;  /* 0x00000002d10eb211 */ /* 0x010fc400078210ff */
[-C--:B-1----:R-:W-:Y:S01]  /*1ca30*/  @!P5 LEA R24, P2, R208, R2.reuse, 0x2 ;  /* 0x00000002d018d211 */ /* 0x082fe200078410ff */
[----:B------:R1:W-:Y:S01]  /*1ca40*/  @!P0 ST.E.64 desc[UR60][R12.64], R120 ;  /* 0x000000780c008985 */ /* 0x0003e2000c101b3c */
[-C--:B------:R-:W-:Y:S02]  /*1ca50*/  @!P3 LEA.HI.X R15, R209, R3.reuse, R236, 0x2, P1 ;  /* 0x00000003d10fb211 */ /* 0x080fe400008f14ec */
[----:B------:R-:W-:Y:S02]  /*1ca60*/  ISETP.GE.AND P1, PT, R226, UR5, PT ;  /* 0x00000005e2007c0c */ /* 0x000fe4000bf26270 */
[----:B------:R-:W-:Y:S01]  /*1ca70*/  ISETP.GE.AND P0, PT, R225, UR5, PT ;  /* 0x00000005e1007c0c */ /* 0x000fe2000bf06270 */
[----:B------:R3:W-:Y:S01]  /*1ca80*/  @!P3 ST.E.64 desc[UR60][R14.64], R122 ;  /* 0x0000007a0e00b985 */ /* 0x0007e2000c101b3c */
[-C--:B------:R-:W-:Y:S02]  /*1ca90*/  @!P5 LEA.HI.X R25, R208, R3.reuse, R235, 0x2, P2 ;  /* 0x00000003d019d211 */ /* 0x080fe400010f14eb */
[----:B0-----:R-:W-:Y:S01]  /*1caa0*/  @!P4 LEA R28, P6, R207, R2, 0x2 ;  /* 0x00000002cf1cc211 */ /* 0x001fe200078c10ff */
[----:B--2---:R-:W-:Y:S01]  /*1cab0*/  VIADD R21, R23, 0xb8 ;  /* 0x000000b817157836 */ /* 0x004fe20000000000 */
[----:B------:R-:W-:Y:S01]  /*1cac0*/  ISETP.GE.AND P2, PT, R224, UR5, PT ;  /* 0x00000005e0007c0c */ /* 0x000fe2000bf46270 */
[----:B------:R4:W-:Y:S01]  /*1cad0*/  @!P5 ST.E.64 desc[UR60][R24.64], R124 ;  /* 0x0000007c1800d985 */ /* 0x0009e2000c101b3c */
[----:B------:R-:W-:-:S02]  /*1cae0*/  @!P4 LEA.HI.X R29, R207, R3, R234, 0x2, P6 ;  /* 0x00000003cf1dc211 */ /* 0x000fc400030f14ea */
[----:B------:R-:W-:Y:S02]  /*1caf0*/  ISETP.GE.AND P3, PT, R203, UR5, PT ;  /* 0x00000005cb007c0c */ /* 0x000fe4000bf66270 */
[CC--:B------:R-:W-:Y:S01]  /*1cb00*/  @!P1 LEA R4, P5, R226.reuse, R2.reuse, 0x2 ;  /* 0x00000002e2049211 */ /* 0x0c0fe200078a10ff */
[----:B------:R4:W-:Y:S01]  /*1cb10*/  @!P4 ST.E.64 desc[UR60][R28.64], R126 ;  /* 0x0000007e1c00c985 */ /* 0x0009e2000c101b3c */
[----:B------:R-:W-:Y:S02]  /*1cb20*/  ISETP.GE.AND P4, PT, R19, UR5, PT ;  /* 0x0000000513007c0c */ /* 0x000fe4000bf86270 */
[-C--:B------:R-:W-:Y:S02]  /*1cb30*/  @!P0 LEA R6, P6, R225, R2.reuse, 0x2 ;  /* 0x00000002e1068211 */ /* 0x080fe400078c10ff */
[----:B------:R-:W-:Y:S02]  /*1cb40*/  @!P1 LEA.HI.X R5, R226, R3, R233, 0x2, P5 ;  /* 0x00000003e2059211 */ /* 0x000fe400028f14e9 */
[----:B------:R-:W-:-:S02]  /*1cb50*/  @!P2 LEA R8, P5, R224, R2, 0x2 ;  /* 0x00000002e008a211 */ /* 0x000fc400078a10ff */
[-C--:B------:R-:W-:Y:S01]  /*1cb60*/  @!P0 LEA.HI.X R7, R225, R3.reuse, R232, 0x2, P6 ;  /* 0x00000003e1078211 */ /* 0x080fe200030f14e8 */
[----:B------:R4:W-:Y:S01]  /*1cb70*/  @!P1 ST.E.64 desc[UR60][R4.64], R96 ;  /* 0x0000006004009985 */ /* 0x0009e2000c101b3c */
[----:B------:R-:W-:Y:S02]  /*1cb80*/  ISETP.GE.AND P6, PT, R21, UR5, PT ;  /* 0x0000000515007c0c */ /* 0x000fe4000bfc6270 */
[----:B------:R-:W-:Y:S01]  /*1cb90*/  @!P2 LEA.HI.X R9, R224, R3, R231, 0x2, P5 ;  /* 0x00000003e009a211 */ /* 0x000fe200028f14e7 */
[----:B------:R4:W-:Y:S01]  /*1cba0*/  @!P0 ST.E.64 desc[UR60][R6.64], R100 ;  /* 0x0000006406008985 */ /* 0x0009e2000c101b3c */
[----:B-1----:R-:W-:Y:S02]  /*1cbb0*/  SHF.R.S32.HI R13, RZ, 0x1f, R203 ;  /* 0x0000001fff0d7819 */ /* 0x002fe400000114cb */
[----:B------:R-:W-:Y:S01]  /*1cbc0*/  @!P3 LEA R12, P5, R203, R2, 0x2 ;  /* 0x00000002cb0cb211 */ /* 0x000fe200078a10ff */
[----:B------:R4:W-:Y:S01]  /*1cbd0*/  @!P2 ST.E.64 desc[UR60][R8.64], R104 ;  /* 0x000000680800a985 */ /* 0x0009e2000c101b3c */
[----:B---3--:R-:W-:-:S02]  /*1cbe0*/  SHF.R.S32.HI R15, RZ, 0x1f, R19 ;  /* 0x0000001fff0f7819 */ /* 0x008fc40000011413 */
[----:B------:R-:W-:Y:S02]  /*1cbf0*/  @!P3 LEA.HI.X R13, R203, R3, R13, 0x2, P5 ;  /* 0x00000003cb0db211 */ /* 0x000fe400028f140d */
[----:B------:R-:W-:-:S03]  /*1cc00*/  @!P4 LEA R14, P5, R19, R2, 0x2 ;  /* 0x00000002130ec211 */ /* 0x000fc600078a10ff */
[----:B------:R4:W-:Y:S01]  /*1cc10*/  @!P3 ST.E.64 desc[UR60][R12.64], R108 ;  /* 0x0000006c0c00b985 */ /* 0x0009e2000c101b3c */
[-C--:B------:R-:W-:Y:S02]  /*1cc20*/  @!P4 LEA.HI.X R15, R19, R3.reuse, R15, 0x2, P5 ;  /* 0x00000003130fc211 */ /* 0x080fe400028f140f */
[----:B------:R-:W-:Y:S02]  /*1cc30*/  SHF.R.S32.HI R19, RZ, 0x1f, R21 ;  /* 0x0000001fff137819 */ /* 0x000fe40000011415 */
[C---:B------:R-:W-:Y:S01]  /*1cc40*/  @!P6 LEA R2, P5, R21.reuse, R2, 0x2 ;  /* 0x000000021502e211 */ /* 0x040fe200078a10ff */
[----:B------:R4:W-:Y:S03]  /*1cc50*/  @!P4 ST.E.64 desc[UR60][R14.64], R112 ;  /* 0x000000700e00c985 */ /* 0x0009e6000c101b3c */
[----:B------:R-:W-:-:S05]  /*1cc60*/  @!P6 LEA.HI.X R3, R21, R3, R19, 0x2, P5 ;  /* 0x000000031503e211 */ /* 0x000fca00028f1413 */
[----:B------:R4:W-:Y:S04]  /*1cc70*/  @!P6 ST.E.64 desc[UR60][R2.64], R116 ;  /* 0x000000740200e985 */ /* 0x0009e8000c101b3c */
.L_x_1631:
[----:B------:R-:W-:Y:S05]  /*1cc80*/  BSYNC B1 ;  /* 0x0000000000017941 */ /* 0x000fea0003800000 */
.L_x_1630:
[----:B------:R-:W-:Y:S01]  /*1cc90*/  ISETP.GE.AND P0, PT, R22, R17, PT ;  /* 0x000000111600720c */ /* 0x000fe20003f06270 */
[----:B--2-4-:R2:W3:Y:S04]  /*1cca0*/  SHFL.IDX PT, R3, R11, 0x1, 0x1c1f ;  /* 0x003c1f000b037f89 */ /* 0x0144e800000e0000 */
[----:B0-----:R2:W0:Y:S08]  /*1ccb0*/  SHFL.IDX PT, R2, R0, 0x1, 0x1c1f ;  /* 0x003c1f0000027f89 */ /* 0x00143000000e0000 */
[----:B--2---:R-:W-:Y:S05]  /*1ccc0*/  @P0 BRA `(.L_x_1629) ;  /* 0x0000001000dc0947 */ /* 0x004fea0003800000 */
[----:B------:R-:W-:Y:S01]  /*1ccd0*/  ULDC UR5, c[0x0][0xac8] ;  /* 0x0002b20000057ab9 */ /* 0x000fe20000000800 */
[----:B-1----:R-:W-:Y:S01]  /*1cce0*/  VIADD R11, R23, 0xb0 ;  /* 0x000000b0170b7836 */ /* 0x002fe20000000000 */
[----:B------:R-:W-:Y:S02]  /*1ccf0*/  ISETP.GE.AND P4, PT, R223, UR5, PT ;  /* 0x00000005df007c0c */ /* 0x000fe4000bf86270 */
[----:B------:R-:W-:Y:S02]  /*1cd00*/  ISETP.GE.AND P3, PT, R222, UR5, PT ;  /* 0x00000005de007c0c */ /* 0x000fe4000bf66270 */
[----:B------:R-:W-:Y:S02]  /*1cd10*/  ISETP.GE.AND P5, PT, R23, UR5, PT ;  /* 0x0000000517007c0c */ /* 0x000fe4000bfa6270 */
[----:B------:R-:W-:Y:S02]  /*1cd20*/  ISETP.GE.AND P1, PT, R220, UR5, PT ;  /* 0x00000005dc007c0c */ /* 0x000fe4000bf26270 */
[----:B------:R-:W-:-:S02]  /*1cd30*/  ISETP.GE.AND P0, PT, R221, UR5, PT ;  /* 0x00000005dd007c0c */ /* 0x000fc4000bf06270 */
[----:B------:R-:W-:-:S03]  /*1cd40*/  SHF.R.S32.HI R0, RZ, 0x1f, R11 ;  /* 0x0000001fff007819 */ /* 0x000fc6000001140b */
[-C--:B0-----:R-:W-:Y:S02]  /*1cd50*/  @!P4 LEA R6, P2, R223, R2.reuse, 0x2 ;  /* 0x00000002df06c211 */ /* 0x081fe400078410ff */
[CC--:B------:R-:W-:Y:S02]  /*1cd60*/  @!P3 LEA R8, P6, R222.reuse, R2.reuse, 0x2 ;  /* 0x00000002de08b211 */ /* 0x0c0fe400078c10ff */
[----:B---3--:R-:W-:Y:S01]  /*1cd70*/  @!P5 IMAD.WIDE R4, R23, 0x4, R2 ;  /* 0x000000041704d825 */ /* 0x008fe200078e0202 */
[-C--:B-----5:R-:W-:Y:S02]  /*1cd80*/  @!P4 LEA.HI.X R7, R223, R3.reuse, R88, 0x2, P2 ;  /* 0x00000003df07c211 */ /* 0x0a0fe400010f1458 */
[----:B------:R-:W-:Y:S02]  /*1cd90*/  ISETP.GE.AND P2, PT, R219, UR5, PT ;  /* 0x00000005db007c0c */ /* 0x000fe4000bf46270 */
[----:B------:R-:W-:Y:S01]  /*1cda0*/  @!P3 LEA.HI.X R9, R222, R3, R87, 0x2, P6 ;  /* 0x00000003de09b211 */ /* 0x000fe200030f1457 */
[----:B------:R0:W-:Y:S01]  /*1cdb0*/  @!P5 ST.E.64 desc[UR60][R4.64], R26 ;  /* 0x0000001a0400d985 */ /* 0x0001e2000c101b3c */
[----:B------:R-:W-:-:S02]  /*1cdc0*/  @!P1 LEA R14, P5, R220, R2, 0x2 ;  /* 0x00000002dc0e9211 */ /* 0x000fc400078a10ff */
[----:B------:R-:W-:Y:S01]  /*1cdd0*/  @!P0 LEA R12, P6, R221, R2, 0x2 ;  /* 0x00000002dd0c8211 */ /* 0x000fe200078c10ff */
[----:B------:R1:W-:Y:S01]  /*1cde0*/  @!P4 ST.E.64 desc[UR60][R6.64], R30 ;  /* 0x0000001e0600c985 */ /* 0x0003e2000c101b3c */
[----:B------:R-:W-:Y:S02]  /*1cdf0*/  ISETP.GE.AND P4, PT, R217, UR5, PT ;  /* 0x00000005d9007c0c */ /* 0x000fe4000bf86270 */
[-C--:B------:R-:W-:Y:S01]  /*1ce00*/  @!P1 LEA.HI.X R15, R220, R3.reuse, R85, 0x2, P5 ;  /* 0x00000003dc0f9211 */ /* 0x080fe200028f1455 */
[----:B------:R2:W-:Y:S01]  /*1ce10*/  @!P3 ST.E.64 desc[UR60][R8.64], R34 ;  /* 0x000000220800b985 */ /* 0x0005e2000c101b3c */
[----:B------:R-:W-:Y:S02]  /*1ce20*/  ISETP.GE.AND P3, PT, R218, UR5, PT ;  /* 0x00000005da007c0c */ /* 0x000fe4000bf66270 */
[----:B------:R-:W-:Y:S02]  /*1ce30*/  ISETP.GE.AND P5, PT, R216, UR5, PT ;  /* 0x00000005d8007c0c */ /* 0x000fe4000bfa6270 */
[----:B------:R-:W-:-:S02]  /*1ce40*/  @!P0 LEA.HI.X R13, R221, R3, R86, 0x2, P6 ;  /* 0x00000003dd0d8211 */ /* 0x000fc400030f1456 */
[----:B------:R-:W-:-:S03]  /*1ce50*/  @!P2 LEA R20, P6, R219, R2, 0x2 ;  /* 0x00000002db14a211 */ /* 0x000fc600078c10ff */
[----:B------:R3:W-:Y:S01]  /*1ce60*/  @!P0 ST.E.64 desc[UR60][R12.64], R38 ;  /* 0x000000260c008985 */ /* 0x0007e2000c101b3c */
[-C--:B------:R-:W-:Y:S02]  /*1ce70*/  @!P2 LEA.HI.X R21, R219, R3.reuse, R84, 0x2, P6 ;  /* 0x00000003db15a211 */ /* 0x080fe400030f1454 */
[----:B------:R-:W-:Y:S01]  /*1ce80*/  ISETP.GE.AND P0, PT, R215, UR5, PT ;  /* 0x00000005d7007c0c */ /* 0x000fe2000bf06270 */
[----:B------:R4:W-:Y:S01]  /*1ce90*/  @!P1 ST.E.64 desc[UR60][R14.64], R42 ;  /* 0x0000002a0e009985 */ /* 0x0009e2000c101b3c */
[-C--:B0-----:R-:W-:Y:S02]  /*1cea0*/  @!P3 LEA R4, P6, R218, R2.reuse, 0x2 ;  /* 0x00000002da04b211 */ /* 0x081fe400078c10ff */
[----:B------:R-:W-:Y:S01]  /*1ceb0*/  ISETP.GE.AND P1, PT, R214, UR5, PT ;  /* 0x00000005d6007c0c */ /* 0x000fe2000bf26270 */
[----:B------:R0:W-:Y:S01]  /*1cec0*/  @!P2 ST.E.64 desc[UR60][R20.64], R46 ;  /* 0x0000002e1400a985 */ /* 0x0001e2000c101b3c */
[----:B-1----:R-:W-:Y:S02]  /*1ced0*/  @!P4 LEA R6, P2, R217, R2, 0x2 ;  /* 0x00000002d906c211 */ /* 0x002fe400078410ff */
[----:B------:R-:W-:-:S02]  /*1cee0*/  @!P3 LEA.HI.X R5, R218, R3, R83, 0x2, P6 ;  /* 0x00000003da05b211 */ /* 0x000fc400030f1453 */
[CC--:B--2---:R-:W-:Y:S02]  /*1cef0*/  @!P5 LEA R8, P6, R216.reuse, R2.reuse, 0x2 ;  /* 0x00000002d808d211 */ /* 0x0c4fe400078c10ff */
[-C--:B------:R-:W-:Y:S01]  /*1cf00*/  @!P4 LEA.HI.X R7, R217, R3.reuse, R82, 0x2, P2 ;  /* 0x00000003d907c211 */ /* 0x080fe200010f1452 */
[----:B------:R1:W-:Y:S01]  /*1cf10*/  @!P3 ST.E.64 desc[UR60][R4.64], R50 ;  /* 0x000000320400b985 */ /* 0x0003e2000c101b3c */
[----:B------:R-:W-:Y:S02]  /*1cf20*/  ISETP.GE.AND P2, PT, R213, UR5, PT ;  /* 0x00000005d5007c0c */ /* 0x000fe4000bf46270 */
[----:B------:R-:W-:Y:S01]  /*1cf30*/  @!P5 LEA.HI.X R9, R216, R3, R81, 0x2, P6 ;  /* 0x00000003d809d211 */ /* 0x000fe200030f1451 */
[----:B------:R2:W-:Y:S01]  /*1cf40*/  @!P4 ST.E.64 desc[UR60][R6.64], R54 ;  /* 0x000000360600c985 */ /* 0x0005e2000c101b3c */
[-C--:B---3--:R-:W-:Y:S02]  /*1cf50*/  @!P0 LEA R12, P4, R215, R2.reuse, 0x2 ;  /* 0x00000002d70c8211 */ /* 0x088fe400078810ff */
[----:B------:R-:W-:Y:S01]  /*1cf60*/  ISETP.GE.AND P3, PT, R212, UR5, PT ;  /* 0x00000005d4007c0c */ /* 0x000fe2000bf66270 */
[----:B------:R3:W-:Y:S01]  /*1cf70*/  @!P5 ST.E.64 desc[UR60][R8.64], R58 ;  /* 0x0000003a0800d985 */ /* 0x0007e2000c101b3c */
[----:B----4-:R-:W-:-:S02]  /*1cf80*/  @!P1 LEA R14, P5, R214, R2, 0x2 ;  /* 0x00000002d60e9211 */ /* 0x010fc400078a10ff */
[-C--:B------:R-:W-:Y:S02]  /*1cf90*/  @!P0 LEA.HI.X R13, R215, R3.reuse, R80, 0x2, P4 ;  /* 0x00000003d70d8211 */ /* 0x080fe400020f1450 */
[----:B------:R-:W-:Y:S02]  /*1cfa0*/  ISETP.GE.AND P4, PT, R211, UR5, PT ;  /* 0x00000005d3007c0c */ /* 0x000fe4000bf86270 */
[----:B------:R-:W-:Y:S01]  /*1cfb0*/  @!P1 LEA.HI.X R15, R214, R3, R79, 0x2, P5 ;  /* 0x00000003d60f9211 */ /* 0x000fe200028f144f */
[----:B------:R4:W-:Y:S01]  /*1cfc0*/  @!P0 ST.E.64 desc[UR60][R12.64], R62 ;  /* 0x0000003e0c008985 */ /* 0x0009e2000c101b3c */
[----:B------:R-:W-:Y:S02]  /*1cfd0*/  ISETP.GE.AND P5, PT, R210, UR5, PT ;  /* 0x00000005d2007c0c */ /* 0x000fe4000bfa6270 */
[----:B0-----:R-:W-:Y:S01]  /*1cfe0*/  @!P2 LEA R20, P6, R213, R2, 0x2 ;  /* 0x00000002d514a211 */ /* 0x001fe200078c10ff */
[----:B------:R0:W-:Y:S01]  /*1cff0*/  @!P1 ST.E.64 desc[UR60][R14.64], R66 ;  /* 0x000000420e009985 */ /* 0x0001e2000c101b3c */
[----:B------:R-:W-:-:S02]  /*1d000*/  ISETP.GE.AND P0, PT, R209, UR5, PT ;  /* 0x00000005d1007c0c */ /* 0x000fc4000bf06270 */
[-C--:B------:R-:W-:Y:S02]  /*1d010*/  @!P2 LEA.HI.X R21, R213, R3.reuse, R78, 0x2, P6 ;  /* 0x00000003d515a211 */ /* 0x080fe400030f144e */
[-C--:B-1----:R-:W-:Y:S02]  /*1d020*/  @!P3 LEA R4, P6, R212, R2.reuse, 0x2 ;  /* 0x00000002d404b211 */ /* 0x082fe400078c10ff */
[----:B------:R-:W-:Y:S01]  /*1d030*/  ISETP.GE.AND P1, PT, R208, UR5, PT ;  /* 0x00000005d0007c0c */ /* 0x000fe2000bf26270 */
[----:B------:R1:W-:Y:S01]  /*1d040*/  @!P2 ST.E.64 desc[UR60][R20.64], R70 ;  /* 0x000000461400a985 */ /* 0x0003e2000c101b3c */
[-C--:B--2---:R-:W-:Y:S02]  /*1d050*/  @!P4 LEA R6, P2, R211, R2.reuse, 0x2 ;  /* 0x00000002d306c211 */ /* 0x084fe400078410ff */
[----:B------:R-:W-:Y:S02]  /*1d060*/  @!P3 LEA.HI.X R5, R212, R3, R77, 0x2, P6 ;  /* 0x00000003d405b211 */ /* 0x000fe400030f144d */
[----:B---3--:R-:W-:-:S02]  /*1d070*/  @!P5 LEA R8, P6, R210, R2, 0x2 ;  /* 0x00000002d208d211 */ /* 0x008fc400078c10ff */
[-C--:B------:R-:W-:Y:S01]  /*1d080*/  @!P4 LEA.HI.X R7, R211, R3.reuse, R76, 0x2, P2 ;  /* 0x00000003d307c211 */ /* 0x080fe200010f144c */
[----:B------:R2:W-:Y:S01]  /*1d090*/  @!P3 ST.E.64 desc[UR60][R4.64], R128 ;  /* 0x000000800400b985 */ /* 0x0005e2000c101b3c */
[----:B------:R-:W-:Y:S02]  /*1d0a0*/  @!P5 LEA.HI.X R9, R210, R3, R237, 0x2, P6 ;  /* 0x00000003d209d211 */ /* 0x000fe400030f14ed */
[----:B------:R-:W-:Y:S01]  /*1d0b0*/  ISETP.GE.AND P2, PT, R207, UR5, PT ;  /* 0x00000005cf007c0c */ /* 0x000fe2000bf46270 */
[----:B------:R-:W-:Y:S01]  /*1d0c0*/  @!P4 ST.E.64 desc[UR60][R6.64], R130 ;  /* 0x000000820600c985 */ /* 0x000fe2000c101b3c */
[-C--:B----4-:R-:W-:Y:S02]  /*1d0d0*/  @!P0 LEA R12, P3, R209, R2.reuse, 0x2 ;  /* 0x00000002d10c8211 */ /* 0x090fe400078610ff */
[----:B0-----:R-:W-:Y:S01]  /*1d0e0*/  @!P1 LEA R14, P6, R208, R2, 0x2 ;  /* 0x00000002d00e9211 */ /* 0x001fe200078c10ff */
[----:B------:R0:W-:Y:S01]  /*1d0f0*/  @!P5 ST.E.64 desc[UR60][R8.64], R132 ;  /* 0x000000840800d985 */ /* 0x0001e2000c101b3c */
[----:B------:R-:W-:-:S02]  /*1d100*/  ISETP.GE.AND P5, PT, R226, UR5, PT ;  /* 0x00000005e2007c0c */ /* 0x000fc4000bfa6270 */
        /* <DEDUP_REMOVED lines=8> */
[----:B------:R-:W-:Y:S02]  /*1d190*/  ISETP.GE.AND P0, PT, R11, UR5, PT ;  /* 0x000000050b007c0c */ /* 0x000fe4000bf06270 */
[-C--:B------:R-:W-:Y:S02]  /*1d1a0*/  @!P2 LEA.HI.X R21, R207, R3.reuse, R234, 0x2, P3 ;  /* 0x00000003cf15a211 */ /* 0x080fe400018f14ea */
[CC--:B--2---:R-:W-:Y:S02]  /*1d1b0*/  @!P5 LEA R4, P3, R226.reuse, R2.reuse, 0x2 ;  /* 0x00000002e204d211 */ /* 0x0c4fe400078610ff */
[----:B0-----:R-:W-:Y:S01]  /*1d1c0*/  SHF.R.S32.HI R8, RZ, 0x1f, R203 ;  /* 0x0000001fff087819 */ /* 0x001fe200000114cb */
[----:B------:R4:W-:Y:S01]  /*1d1d0*/  @!P2 ST.E.64 desc[UR60][R20.64], R138 ;  /* 0x0000008a1400a985 */ /* 0x0009e2000c101b3c */
[----:B------:R-:W-:Y:S02]  /*1d1e0*/  @!P5 LEA.HI.X R5, R226, R3, R233, 0x2, P3 ;  /* 0x00000003e205d211 */ /* 0x000fe400018f14e9 */
[----:B---3--:R-:W-:-:S02]  /*1d1f0*/  @!P6 LEA R12, P3, R203, R2, 0x2 ;  /* 0x00000002cb0ce211 */ /* 0x008fc400078610ff */
[-C--:B------:R-:W-:Y:S01]  /*1d200*/  @!P4 LEA R6, P2, R225, R2.reuse, 0x2 ;  /* 0x00000002e106c211 */ /* 0x080fe200078410ff */
[----:B------:R4:W-:Y:S01]  /*1d210*/  @!P5 ST.E.64 desc[UR60][R4.64], R98 ;  /* 0x000000620400d985 */ /* 0x0009e2000c101b3c */
[-C--:B------:R-:W-:Y:S02]  /*1d220*/  @!P6 LEA.HI.X R13, R203, R3.reuse, R8, 0x2, P3 ;  /* 0x00000003cb0de211 */ /* 0x080fe400018f1408 */
[CC--:B------:R-:W-:Y:S02]  /*1d230*/  @!P1 LEA R8, P3, R224.reuse, R2.reuse, 0x2 ;  /* 0x00000002e0089211 */ /* 0x0c0fe400078610ff */
[-C--:B------:R-:W-:Y:S02]  /*1d240*/  @!P4 LEA.HI.X R7, R225, R3.reuse, R232, 0x2, P2 ;  /* 0x00000003e107c211 */ /* 0x080fe400010f14e8 */
[C---:B------:R-:W-:Y:S02]  /*1d250*/  @!P0 LEA R24, P2, R11.reuse, R2, 0x2 ;  /* 0x000000020b188211 */ /* 0x040fe400078410ff */
[-C--:B------:R-:W-:Y:S01]  /*1d260*/  @!P1 LEA.HI.X R9, R224, R3.reuse, R231, 0x2, P3 ;  /* 0x00000003e0099211 */ /* 0x080fe200018f14e7 */
[----:B------:R4:W-:Y:S01]  /*1d270*/  @!P4 ST.E.64 desc[UR60][R6.64], R102 ;  /* 0x000000660600c985 */ /* 0x0009e2000c101b3c */
[----:B------:R-:W-:Y:S01]  /*1d280*/  @!P0 LEA.HI.X R25, R11, R3, R0, 0x2, P2 ;  /* 0x000000030b198211 */ /* 0x000fe200010f1400 */
[----:B------:R-:W-:-:S02]  /*1d290*/  VIADD R11, R23, 0xb8 ;  /* 0x000000b8170b7836 */ /* 0x000fc40000000000 */
[----:B------:R4:W-:Y:S04]  /*1d2a0*/  @!P1 ST.E.64 desc[UR60][R8.64], R106 ;  /* 0x0000006a08009985 */ /* 0x0009e8000c101b3c */
[----:B------:R4:W-:Y:S04]  /*1d2b0*/  @!P6 ST.E.64 desc[UR60][R12.64], R110 ;  /* 0x0000006e0c00e985 */ /* 0x0009e8000c101b3c */
[----:B------:R4:W-:Y:S01]  /*1d2c0*/  @!P0 ST.E.64 desc[UR60][R24.64], R114 ;  /* 0x0000007218008985 */ /* 0x0009e2000c101b3c */
[----:B------:R-:W-:-:S13]  /*1d2d0*/  ISETP.GE.AND P0, PT, R11, UR5, PT ;  /* 0x000000050b007c0c */ /* 0x000fda000bf06270 */
[----:B----4-:R-:W-:Y:S05]  /*1d2e0*/  @P0 BRA `(.L_x_1629) ;  /* 0x0000000c00540947 */ /* 0x010fea0003800000 */
[----:B------:R-:W-:Y:S02]  /*1d2f0*/  LEA R2, P0, R11, R2, 0x2 ;  /* 0x000000020b027211 */ /* 0x000fe400078010ff */
[----:B------:R-:W-:-:S04]  /*1d300*/  SHF.R.S32.HI R0, RZ, 0x1f, R11 ;  /* 0x0000001fff007819 */ /* 0x000fc8000001140b */
[----:B------:R-:W-:-:S05]  /*1d310*/  LEA.HI.X R3, R11, R3, R0, 0x2, P0 ;  /* 0x000000030b037211 */ /* 0x000fca00000f1400 */
[----:B------:R2:W-:Y:S01]  /*1d320*/  ST.E.64 desc[UR60][R2.64], R118 ;  /* 0x0000007602007985 */ /* 0x0005e2000c101b3c */
[----:B------:R-:W-:Y:S05]  /*1d330*/  BRA `(.L_x_1629) ;  /* 0x0000000c00407947 */ /* 0x000fea0003800000 */
.L_x_1620:
[----:B------:R-:W0:Y:S01]  /*1d340*/  LDC.64 R6, c[0x0][0xc08] ;  /* 0x00030200ff067b82 */ /* 0x000e220000000a00 */
[----:B------:R-:W-:-:S07]  /*1d350*/  IMAD.MOV.U32 R11, RZ, RZ, RZ ;  /* 0x000000ffff0b7224 */ /* 0x000fce00078e00ff */
[----:B------:R-:W1:Y:S08]  /*1d360*/  LDC.64 R4, c[0x0][0xc00] ;  /* 0x00030000ff047b82 */ /* 0x000e700000000a00 */
[----:B------:R-:W2:Y:S01]  /*1d370*/  LDC.64 R2, c[0x0][0xc00] ;  /* 0x00030000ff027b82 */ /* 0x000ea20000000a00 */
[----:B0-----:R-:W-:-:S04]  /*1d380*/  ISETP.NE.U32.AND P0, PT, R6, RZ, PT ;  /* 0x000000ff0600720c */ /* 0x001fc80003f05070 */
[----:B------:R-:W-:Y:S02]  /*1d390*/  ISETP.NE.AND.EX P1, PT, R7, RZ, PT, P0 ;  /* 0x000000ff0700720c */ /* 0x000fe40003f25300 */
[----:B-1----:R-:W-:-:S04]  /*1d3a0*/  ISETP.NE.U32.AND P0, PT, R4, RZ, PT ;  /* 0x000000ff0400720c */ /* 0x002fc80003f05070 */
[----:B------:R-:W-:Y:S01]  /*1d3b0*/  ISETP.NE.AND.EX P0, PT, R5, RZ, PT, P0 ;  /* 0x000000ff0500720c */ /* 0x000fe20003f05300 */
[----:B------:R-:W-:Y:S01]  /*1d3c0*/  ULDC UR5, c[0x0][0xa88] ;  /* 0x0002a20000057ab9 */ /* 0x000fe20000000800 */
[----:B--2---:R-:W-:-:S05]  /*1d3d0*/  IMAD.WIDE R2, R202, 0x4, R2 ;  /* 0x00000004ca027825 */ /* 0x004fca00078e0202 */
[----:B------:R-:W0:Y:S01]  /*1d3e0*/  @P1 LDC.64 R4, c[0x0][0xc08] ;  /* 0x00030200ff041b82 */ /* 0x000e220000000a00 */
[----:B------:R-:W-:-:S05]  /*1d3f0*/  IMAD.U32 R0, RZ, RZ, UR5 ;  /* 0x00000005ff007e24 */ /* 0x000fca000f8e00ff */
[----:B------:R1:W5:Y:S01]  /*1d400*/  @P0 LDG.E R11, desc[UR60][R2.64] ;  /* 0x0000003c020b0981 */ /* 0x000362000c1e1900 */
[----:B0-----:R-:W-:-:S05]  /*1d410*/  @P1 IMAD.WIDE R4, R202, 0x4, R4 ;  /* 0x00000004ca041825 */ /* 0x001fca00078e0204 */
[----:B------:R1:W5:Y:S01]  /*1d420*/  @P1 LDG.E R0, desc[UR60][R4.64] ;  /* 0x0000003c04001981 */ /* 0x000362000c1e1900 */
[----:B------:R-:W-:Y:S02]  /*1d430*/  ISETP.NE.AND P2, PT, R195, RZ, PT ;  /* 0x000000ffc300720c */ /* 0x000fe40003f45270 */
[----:B------:R-:W-:Y:S02]  /*1d440*/  ISETP.GT.AND P3, PT, R196, 0x7f, PT ;  /* 0x0000007fc400780c */ /* 0x000fe40003f64270 */
[----:B------:R-:W-:-:S09]  /*1d450*/  SHF.R.S32.HI R22, RZ, 0x1f, R202 ;  /* 0x0000001fff167819 */ /* 0x000fd200000114ca */
[----:B------:R-:W0:Y:S02]  /*1d460*/  @!P2 LDC R195, c[0x0][0xad4] ;  /* 0x0002b500ffc3ab82 */ /* 0x000e240000000800 */
[----:B0-----:R-:W-:Y:S01]  /*1d470*/  ISETP.GT.AND P2, PT, R195, 0x1, PT ;  /* 0x00000001c300780c */ /* 0x001fe20003f44270 */
[----:B-1----:R-:W-:-:S12]  /*1d480*/  @P1 BRA `(.L_x_1632) ;  /* 0x0000000000101947 */ /* 0x002fd80003800000 */
[----:B------:R-:W-:Y:S05]  /*1d490*/  @!P0 BRA `(.L_x_1632) ;  /* 0x00000000000c8947 */ /* 0x000fea0003800000 */
[----:B------:R-:W2:Y:S04]  /*1d4a0*/  LDG.E R5, desc[UR60][R2.64] ;  /* 0x0000003c02057981 */ /* 0x000ea8000c1e1900 */
[----:B-----5:R-:W2:Y:S02]  /*1d4b0*/  LDG.E R0, desc[UR60][R2.64+0x4] ;  /* 0x0000043c02007981 */ /* 0x020ea4000c1e1900 */
[----:B--2---:R-:W-:-:S07]  /*1d4c0*/  IMAD.IADD R0, R0, 0x1, -R5 ;  /* 0x0000000100007824 */ /* 0x004fce00078e0a05 */
.L_x_1632:
[----:B------:R-:W-:Y:S01]  /*1d4d0*/  BSSY B1, `(.L_x_1633) ;  /* 0x0000038000017945 */ /* 0x000fe20003800000 */
[----:B------:R-:W-:Y:S02]  /*1d4e0*/  SEL R21, R202, RZ, !P0 ;  /* 0x000000ffca157207 */ /* 0x000fe40004000000 */
[----:B------:R-:W-:Y:S02]  /*1d4f0*/  SEL R22, R22, RZ, !P0 ;  /* 0x000000ff16167207 */ /* 0x000fe40004000000 */
[----:B-----5:R-:W-:Y:S01]  /*1d500*/  SHF.R.S32.HI R20, RZ, 0x1f, R11 ;  /* 0x0000001fff147819 */ /* 0x020fe2000001140b */
[----:B------:R-:W-:Y:S06]  /*1d510*/  @P3 BRA `(.L_x_1634) ;  /* 0x0000000000cc3947 */ /* 0x000fec0003800000 */
[----:B------:R-:W0:Y:S01]  /*1d520*/  S2R R3, SR_TID.X ;  /* 0x0000000000037919 */ /* 0x000e220000002100 */
[----:B------:R-:W1:Y:S01]  /*1d530*/  LDC R29, c[0x0][0xbe8] ;  /* 0x0002fa00ff1d7b82 */ /* 0x000e620000000800 */
[----:B------:R-:W-:-:S13]  /*1d540*/  R2UR UR5, R192 ;  /* 0x00000000c00572ca */ /* 0x000fda00000e0000 */
[----:B------:R-:W-:Y:S02]  /*1d550*/  IMAD.U32 R25, RZ, RZ, UR5 ;  /* 0x00000005ff197e24 */ /* 0x000fe4000f8e00ff */
[----:B-1----:R-:W-:-:S03]  /*1d560*/  IMAD R2, R0, R29, RZ ;  /* 0x0000001d00027224 */ /* 0x002fc600078e02ff */
[----:B0-----:R-:W-:-:S04]  /*1d570*/  IADD3 R25, R25, -0x80, R3 ;  /* 0xffffff8019197810 */ /* 0x001fc80007ffe003 */
[----:B------:R-:W-:-:S13]  /*1d580*/  ISETP.GE.AND P0, PT, R25, R2, PT ;  /* 0x000000021900720c */ /* 0x000fda0003f06270 */
[----:B------:R-:W-:Y:S05]  /*1d590*/  @P0 BRA `(.L_x_1634) ;  /* 0x0000000000ac0947 */ /* 0x000fea0003800000 */
[----:B------:R-:W-:Y:S01]  /*1d5a0*/  ISETP.NE.AND P1, PT, R29, 0x1, PT ;  /* 0x000000011d00780c */ /* 0x000fe20003f25270 */
[----:B------:R-:W-:Y:S01]  /*1d5b0*/  IMAD.MOV.U32 R17, RZ, RZ, 0x9b8 ;  /* 0x000009b8ff117424 */ /* 0x000fe200078e00ff */
[----:B------:R-:W-:Y:S01]  /*1d5c0*/  ISETP.GT.AND P0, PT, R195, 0x1, PT ;  /* 0x00000001c300780c */ /* 0x000fe20003f04270 */
[----:B------:R-:W0:Y:S01]  /*1d5d0*/  LDC.64 R26, c[0x0][0xba8] ;  /* 0x0002ea00ff1a7b82 */ /* 0x000e220000000a00 */
[----:B------:R-:W-:Y:S02]  /*1d5e0*/  IMAD.MOV.U32 R15, RZ, RZ, R25 ;  /* 0x000000ffff0f7224 */ /* 0x000fe400078e0019 */
[----:B------:R-:W-:Y:S02]  /*1d5f0*/  SEL R17, R17, 0x978, P0 ;  /* 0x0000097811117807 */ /* 0x000fe40000000000 */
[----:B------:R-:W-:-:S03]  /*1d600*/  SEL R205, R205, RZ, P0 ;  /* 0x000000ffcdcd7207 */ /* 0x000fc60000000000 */
[----:B------:R-:W1:Y:S08]  /*1d610*/  LDC.64 R4, c[0x0][R17+0x220] ;  /* 0x0000880011047b82 */ /* 0x000e700000000a00 */
[----:B------:R-:W2:Y:S08]  /*1d620*/  @P1 LDC R14, c[0x0][0xbec] ;  /* 0x0002fb00ff0e1b82 */ /* 0x000eb00000000800 */
[----:B------:R-:W3:Y:S08]  /*1d630*/  LDC.64 R2, c[0x0][R17+0x218] ;  /* 0x0000860011027b82 */ /* 0x000ef00000000a00 */
[----:B------:R-:W4:Y:S01]  /*1d640*/  @P1 LDC R31, c[0x0][0xbf0] ;  /* 0x0002fc00ff1f1b82 */ /* 0x000f220000000800 */
[----:B-1----:R-:W-:-:S02]  /*1d650*/  IMAD R5, R5, R21, RZ ;  /* 0x0000001505057224 */ /* 0x002fc400078e02ff */
[----:B------:R-:W-:-:S04]  /*1d660*/  IMAD.WIDE.U32 R12, R4, R21, RZ ;  /* 0x00000015040c7225 */ /* 0x000fc800078e00ff */
[----:B------:R-:W-:Y:S01]  /*1d670*/  IMAD R5, R4, R22, R5 ;  /* 0x0000001604057224 */ /* 0x000fe200078e0205 */
[----:B------:R-:W1:Y:S01]  /*1d680*/  LDC.64 R6, c[0x0][R17+0x228] ;  /* 0x00008a0011067b82 */ /* 0x000e620000000a00 */
[----:B--2---:R-:W-:-:S04]  /*1d690*/  @P1 IMAD.HI.U32 R14, R25, R14, RZ ;  /* 0x0000000e190e1227 */ /* 0x004fc800078e00ff */
[----:B------:R-:W-:-:S03]  /*1d6a0*/  IMAD.IADD R13, R13, 0x1, R5 ;  /* 0x000000010d0d7824 */ /* 0x000fc600078e0205 */
[----:B------:R-:W2:Y:S01]  /*1d6b0*/  LDC.64 R8, c[0x0][R17+0x210] ;  /* 0x0000840011087b82 */ /* 0x000ea20000000a00 */
[-C--:B---3--:R-:W-:Y:S02]  /*1d6c0*/  IMAD R19, R3, R194.reuse, RZ ;  /* 0x000000c203137224 */ /* 0x088fe400078e02ff */
[----:B------:R-:W-:-:S04]  /*1d6d0*/  IMAD.WIDE.U32 R2, R2, R194, RZ ;  /* 0x000000c202027225 */ /* 0x000fc800078e00ff */
[----:B------:R-:W-:Y:S01]  /*1d6e0*/  IMAD.IADD R19, R3, 0x1, R19 ;  /* 0x0000000103137824 */ /* 0x000fe200078e0213 */
[----:B----4-:R-:W-:Y:S01]  /*1d6f0*/  @P1 SHF.R.U32.HI R15, RZ, R31, R14 ;  /* 0x0000001fff0f1219 */ /* 0x010fe2000001160e */
[----:B0-----:R-:W0:Y:S01]  /*1d700*/  @!P0 LDC R26, c[0x0][0xb50] ;  /* 0x0002d400ff1a8b82 */ /* 0x001e220000000800 */
[----:B------:R-:W-:-:S03]  /*1d710*/  IADD3 R4, P1, P3, R12, R2, R11 ;  /* 0x000000020c047210 */ /* 0x000fc60007b3e00b */
[----:B------:R-:W-:Y:S02]  /*1d720*/  IMAD.MOV R12, RZ, RZ, -R15 ;  /* 0x000000ffff0c7224 */ /* 0x000fe400078e0a0f */
[----:B-1----:R-:W-:Y:S02]  /*1d730*/  IMAD.WIDE.U32 R2, R6, R205, RZ ;  /* 0x000000cd06027225 */ /* 0x002fe400078e00ff */
[----:B------:R-:W1:Y:S01]  /*1d740*/  @!P0 LDC R27, c[0x0][0xb54] ;  /* 0x0002d500ff1b8b82 */ /* 0x000e620000000800 */
[----:B------:R-:W-:Y:S01]  /*1d750*/  IADD3.X R6, R13, R19, R20, P1, P3 ;  /* 0x000000130d067210 */ /* 0x000fe20000fe6414 */
[----:B------:R-:W-:Y:S01]  /*1d760*/  IMAD R7, R7, R205, RZ ;  /* 0x000000cd07077224 */ /* 0x000fe200078e02ff */
[----:B------:R-:W-:Y:S01]  /*1d770*/  IADD3 R2, P0, P1, R15, R4, R2 ;  /* 0x000000040f027210 */ /* 0x000fe2000791e002 */
[----:B------:R-:W-:Y:S01]  /*1d780*/  IMAD R5, R29, R12, R25 ;  /* 0x0000000c1d057224 */ /* 0x000fe200078e0219 */
[----:B------:R-:W-:Y:S01]  /*1d790*/  SHF.R.S32.HI R15, RZ, 0x1f, R15 ;  /* 0x0000001fff0f7819 */ /* 0x000fe2000001140f */
[----:B------:R-:W-:-:S02]  /*1d7a0*/  IMAD.IADD R7, R3, 0x1, R7 ;  /* 0x0000000103077824 */ /* 0x000fc400078e0207 */
[----:B--2---:R-:W-:-:S03]  /*1d7b0*/  IMAD R4, R9, R5, RZ ;  /* 0x0000000509047224 */ /* 0x004fc600078e02ff */
[----:B------:R-:W-:Y:S02]  /*1d7c0*/  IADD3.X R3, R15, R6, R7, P0, P1 ;  /* 0x000000060f037210 */ /* 0x000fe400007e2407 */
[----:B------:R-:W-:Y:S01]  /*1d7d0*/  SHF.R.S32.HI R7, RZ, 0x1f, R5 ;  /* 0x0000001fff077819 */ /* 0x000fe20000011405 */
[----:B------:R-:W-:-:S04]  /*1d7e0*/  IMAD.WIDE.U32 R2, R8, R5, R2 ;  /* 0x0000000508027225 */ /* 0x000fc800078e0002 */
[----:B------:R-:W-:Y:S01]  /*1d7f0*/  IMAD R7, R8, R7, R4 ;  /* 0x0000000708077224 */ /* 0x000fe200078e0204 */
[----:B0-----:R-:W-:-:S03]  /*1d800*/  LEA R4, P0, R2, R26, 0x2 ;  /* 0x0000001a02047211 */ /* 0x001fc600078010ff */
[----:B------:R-:W-:-:S05]  /*1d810*/  IMAD.IADD R3, R3, 0x1, R7 ;  /* 0x0000000103037824 */ /* 0x000fca00078e0207 */
[----:B-1----:R-:W-:Y:S01]  /*1d820*/  LEA.HI.X R5, R2, R27, R3, 0x2, P0 ;  /* 0x0000001b02057211 */ /* 0x002fe200000f1403 */
[----:B------:R-:W-:-:S05]  /*1d830*/  IMAD.MOV.U32 R3, RZ, RZ, -0x800000 ;  /* 0xff800000ff037424 */ /* 0x000fca00078e00ff */
[----:B------:R0:W-:Y:S02]  /*1d840*/  STG.E desc[UR60][R4.64], R3 ;  /* 0x0000000304007986 */ /* 0x0001e4000c10193c */
.L_x_1634:
[----:B------:R-:W-:Y:S05]  /*1d850*/  BSYNC B1 ;  /* 0x0000000000017941 */ /* 0x000fea0003800000 */
.L_x_1633:
[----:B------:R-:W-:Y:S05]  /*1d860*/  @P2 BRA `(.L_x_1629) ;  /* 0x0000000400f42947 */ /* 0x000fea0003800000 */
[----:B------:R-:W1:Y:S01]  /*1d870*/  LDC R13, c[0x0][0xbe8] ;  /* 0x0002fa00ff0d7b82 */ /* 0x000e620000000800 */
[----:B------:R-:W-:Y:S01]  /*1d880*/  R2UR UR5, R192 ;  /* 0x00000000c00572ca */ /* 0x000fe200000e0000 */
[----:B------:R-:W-:Y:S01]  /*1d890*/  ULDC.64 UR6, c[0x0][0xaa0] ;  /* 0x0002a80000067ab9 */ /* 0x000fe20000000a00 */
[----:B0-----:R-:W-:Y:S01]  /*1d8a0*/  IMAD R4, R229, 0x20, R227 ;  /* 0x00000020e5047824 */ /* 0x001fe200078e02e3 */
[----:B------:R-:W-:Y:S01]  /*1d8b0*/  ULDC.64 UR8, c[0x0][0xaf0] ;  /* 0x0002bc0000087ab9 */ /* 0x000fe20000000a00 */
[----:B------:R-:W-:Y:S01]  /*1d8c0*/  IMAD R2, R20, UR6, RZ ;  /* 0x0000000614027c24 */ /* 0x000fe2000f8e02ff */
[----:B------:R-:W-:Y:S03]  /*1d8d0*/  BSSY B1, `(.L_x_1635) ;  /* 0x0000040000017945 */ /* 0x000fe60003800000 */
[C---:B------:R-:W-:Y:S02]  /*1d8e0*/  IMAD R5, R11.reuse, UR7, R2 ;  /* 0x000000070b057c24 */ /* 0x040fe4000f8e0202 */
[----:B------:R-:W-:Y:S01]  /*1d8f0*/  IMAD.WIDE.U32 R2, R11, UR6, RZ ;  /* 0x000000060b027c25 */ /* 0x000fe2000f8e00ff */
[----:B------:R-:W-:-:S03]  /*1d900*/  ULDC.64 UR6, c[0x0][0xae8] ;  /* 0x0002ba0000067ab9 */ /* 0x000fc60000000a00 */
[----:B------:R-:W-:Y:S02]  /*1d910*/  VIADD R9, R4, UR5 ;  /* 0x0000000504097c36 */ /* 0x000fe40008000000 */
[----:B------:R-:W-:Y:S02]  /*1d920*/  IMAD.IADD R3, R3, 0x1, R5 ;  /* 0x0000000103037824 */ /* 0x000fe400078e0205 */
[----:B------:R-:W-:Y:S02]  /*1d930*/  IMAD.MOV.U32 R5, RZ, RZ, R9 ;  /* 0x000000ffff057224 */ /* 0x000fe400078e0009 */
[----:B------:R-:W-:Y:S01]  /*1d940*/  IMAD.WIDE.U32 R2, R194, UR6, R2 ;  /* 0x00000006c2027c25 */ /* 0x000fe2000f8e0002 */
[----:B-1----:R-:W-:-:S03]  /*1d950*/  ISETP.NE.AND P0, PT, R13, 0x1, PT ;  /* 0x000000010d00780c */ /* 0x002fc60003f05270 */
[----:B------:R-:W-:Y:S01]  /*1d960*/  IMAD R3, R194, UR7, R3 ;  /* 0x00000007c2037c24 */ /* 0x000fe2000f8e0203 */
[----:B------:R-:W-:Y:S01]  /*1d970*/  ULDC.64 UR6, c[0x0][0xae0] ;  /* 0x0002b80000067ab9 */ /* 0x000fe20000000a00 */
[----:B------:R-:W-:Y:S02]  /*1d980*/  VIADD R8, R227, UR5 ;  /* 0x00000005e3087c36 */ /* 0x000fe40008000000 */
[----:B------:R-:W-:-:S06]  /*1d990*/  IMAD.WIDE.U32 R2, R21, UR8, R2 ;  /* 0x0000000815027c25 */ /* 0x000fcc000f8e0002 */
[----:B------:R-:W0:Y:S08]  /*1d9a0*/  @P0 LDC R6, c[0x0][0xbec] ;  /* 0x0002fb00ff060b82 */ /* 0x000e300000000800 */
[----:B------:R-:W1:Y:S01]  /*1d9b0*/  @P0 LDC R7, c[0x0][0xbf0] ;  /* 0x0002fc00ff070b82 */ /* 0x000e620000000800 */
[----:B0-----:R-:W-:-:S04]  /*1d9c0*/  @P0 IMAD.HI.U32 R4, R9, R6, RZ ;  /* 0x0000000609040227 */ /* 0x001fc800078e00ff */
[----:B------:R-:W-:Y:S01]  /*1d9d0*/  IMAD R6, R22, UR8, RZ ;  /* 0x0000000816067c24 */ /* 0x000fe2000f8e02ff */
[----:B-1----:R-:W-:-:S03]  /*1d9e0*/  @P0 SHF.R.U32.HI R5, RZ, R7, R4 ;  /* 0x00000007ff050219 */ /* 0x002fc60000011604 */
[----:B------:R-:W-:Y:S01]  /*1d9f0*/  IMAD R7, R21, UR9, R6 ;  /* 0x0000000915077c24 */ /* 0x000fe2000f8e0206 */
[--C-:B------:R-:W-:Y:S01]  /*1da00*/  SHF.R.S32.HI R4, RZ, 0x1f, R5.reuse ;  /* 0x0000001fff047819 */ /* 0x100fe20000011405 */
[----:B------:R-:W-:Y:S02]  /*1da10*/  IMAD.MOV R6, RZ, RZ, -R5 ;  /* 0x000000ffff067224 */ /* 0x000fe400078e0a05 */
[----:B------:R-:W-:Y:S02]  /*1da20*/  IMAD.IADD R3, R3, 0x1, R7 ;  /* 0x0000000103037824 */ /* 0x000fe400078e0207 */
[----:B------:R-:W-:Y:S02]  /*1da30*/  IMAD R4, R4, UR6, RZ ;  /* 0x0000000604047c24 */ /* 0x000fe4000f8e02ff */
[----:B------:R-:W-:Y:S02]  /*1da40*/  IMAD R7, R13, R6, R9 ;  /* 0x000000060d077224 */ /* 0x000fe400078e0209 */
[----:B------:R-:W-:-:S02]  /*1da50*/  IMAD R9, R5, UR7, R4 ;  /* 0x0000000705097c24 */ /* 0x000fc4000f8e0204 */
[----:B------:R-:W-:Y:S01]  /*1da60*/  IMAD.WIDE.U32 R2, R5, UR6, R2 ;  /* 0x0000000605027c25 */ /* 0x000fe2000f8e0002 */
[----:B------:R-:W-:Y:S01]  /*1da70*/  SHF.R.S32.HI R4, RZ, 0x1f, R7 ;  /* 0x0000001fff047819 */ /* 0x000fe20000011407 */
[----:B------:R-:W-:Y:S02]  /*1da80*/  ULDC.64 UR6, c[0x0][0xad8] ;  /* 0x0002b60000067ab9 */ /* 0x000fe40000000a00 */
[----:B------:R-:W-:Y:S02]  /*1da90*/  IMAD.IADD R3, R3, 0x1, R9 ;  /* 0x0000000103037824 */ /* 0x000fe400078e0209 */
[----:B------:R-:W-:Y:S02]  /*1daa0*/  IMAD R6, R4, UR6, RZ ;  /* 0x0000000604067c24 */ /* 0x000fe4000f8e02ff */
[----:B------:R-:W-:Y:S02]  /*1dab0*/  IMAD R13, R0, R13, RZ ;  /* 0x0000000d000d7224 */ /* 0x000fe400078e02ff */
        /* <DEDUP_REMOVED lines=33> */
.L_x_1636:
[----:B------:R-:W-:Y:S05]  /*1dcd0*/  BSYNC B1 ;  /* 0x0000000000017941 */ /* 0x000fea0003800000 */
.L_x_1635:
[----:B--2---:R2:W4:Y:S01]  /*1dce0*/  SHFL.IDX PT, R0, R5, 0x1, 0x181f ;  /* 0x00381f0005007f89 */ /* 0x00452200000e0000 */
[----:B------:R-:W-:Y:S03]  /*1dcf0*/  BSSY B1, `(.L_x_1637) ;  /* 0x0000010000017945 */ /* 0x000fe60003800000 */
[----:B-1-3--:R2:W1:Y:S01]  /*1dd00*/  SHFL.IDX PT, R2, R4, 0x1, 0x181f ;  /* 0x00381f0004027f89 */ /* 0x00a46200000e0000 */
[----:B------:R-:W-:Y:S05]  /*1dd10*/  @P0 BRA `(.L_x_1638) ;  /* 0x0000000000340947 */ /* 0x000fea0003800000 */
[----:B------:R-:W-:Y:S02]  /*1dd20*/  ULDC UR5, c[0x0][0xac8] ;  /* 0x0002b20000057ab9 */ /* 0x000fe40000000800 */
        /* <DEDUP_REMOVED lines=12> */
.L_x_1638:
[----:B------:R-:W-:Y:S05]  /*1ddf0*/  BSYNC B1 ;  /* 0x0000000000017941 */ /* 0x000fea0003800000 */
.L_x_1637:
[----:B----4-:R4:W0:Y:S01]  /*1de00*/  SHFL.IDX PT, R0, R5, 0x2, 0x181f ;  /* 0x00581f0005007f89 */ /* 0x01082200000e0000 */
        /* <DEDUP_REMOVED lines=16> */
.L_x_1640:
[----:B------:R-:W-:Y:S05]  /*1df10*/  BSYNC B1 ;  /* 0x0000000000017941 */ /* 0x000fea0003800000 */
.L_x_1639:
[----:B0-----:R-:W-:Y:S01]  /*1df20*/  VIADD R0, R8, 0x60 ;  /* 0x0000006008007836 */ /* 0x001fe20000000000 */
[----:B--2-4-:R-:W0:Y:S04]  /*1df30*/  SHFL.IDX PT, R5, R5, 0x3, 0x181f ;  /* 0x00781f0005057f89 */ /* 0x014e2800000e0000 */
[----:B------:R-:W-:Y:S01]  /*1df40*/  ISETP.GE.AND P0, PT, R0, R13, PT ;  /* 0x0000000d0000720c */ /* 0x000fe20003f06270 */
[----:B-1-3--:R1:W2:-:S12]  /*1df50*/  SHFL.IDX PT, R2, R4, 0x3, 0x181f ;  /* 0x00781f0004027f89 */ /* 0x00a29800000e0000 */
[----:B-1----:R-:W-:Y:S05]  /*1df60*/  @P0 BRA `(.L_x_1629) ;  /* 0x0000000000340947 */ /* 0x002fea0003800000 */
[----:B------:R-:W-:Y:S02]  /*1df70*/  ULDC UR5, c[0x0][0xac8] ;  /* 0x0002b20000057ab9 */ /* 0x000fe40000000800 */
        /* <DEDUP_REMOVED lines=12> */
.L_x_1629:
[----:B------:R-:W-:Y:S05]  /*1e040*/  BSYNC B0 ;  /* 0x0000000000007941 */ /* 0x000fea0003800000 */
.L_x_1619:
[----:B------:R-:W-:Y:S02]  /*1e050*/  ULDC UR5, c[0x0][0xc3c] ;  /* 0x00030f0000057ab9 */ /* 0x000fe40000000800 */
[----:B------:R-:W-:-:S06]  /*1e060*/  UISETP.GE.AND UP0, UPT, UR44, UR5, UPT ;  /* 0x000000052c00728c */ /* 0x000fcc000bf06270 */
[----:B------:R-:W-:-:S13]  /*1e070*/  PLOP3.LUT P0, PT, PT, PT, UP0, 0x80, 0x0 ;  /* 0x000000000000781c */ /* 0x000fda0003f0f008 */
[----:B------:R-:W-:Y:S05]  /*1e080*/  @!P0 BRA `(.L_x_1641) ;  /* 0xfffffe30009c8947 */ /* 0x000fea000383ffff */
[----:B------:R-:W-:Y:S05]  /*1e090*/  EXIT ;  /* 0x000000000000794d */ /* 0x000fea0003800000 */
.L_x_1464:
        /* <DEDUP_REMOVED lines=14> */
[----:B0-----:R0:W-:Y:S01]  /*1e180*/  STL.128 [R1+0x2d0], R4 ;  /* 0x0002d00401007387 */ /* 0x0011e20000100c00 */
[----:B------:R-:W-:Y:S06]  /*1e190*/  BAR.ARV 0x4, 0x180 ;  /* 0x0106000000007b1d */ /* 0x000fec0000002000 */
[----:B------:R-:W-:Y:S05]  /*1e1a0*/  BRA `(.L_x_1643) ;  /* 0x0000000c00b47947 */ /* 0x000fea0003800000 */
.L_x_1642:
[----:B------:R-:W0:Y:S01]  /*1e1b0*/  S2R R0, SR_TID.X ;  /* 0x0000000000007919 */ /* 0x000e220000002100 */
[----:B------:R-:W-:Y:S01]  /*1e1c0*/  ULDC UR4, c[0x0][0xc3c] ;  /* 0x00030f0000047ab9 */ /* 0x000fe20000000800 */
[----:B------:R-:W1:Y:S01]  /*1e1d0*/  S2UR UR6, SR_CTAID.X ;  /* 0x00000000000679c3 */ /* 0x000e620000002500 */
[----:B------:R-:W-:Y:S01]  /*1e1e0*/  ULDC UR5, c[0x0][0xc38] ;  /* 0x00030e0000057ab9 */ /* 0x000fe20000000800 */
[----:B0-----:R-:W-:-:S04]  /*1e1f0*/  LOP3.LUT R0, R0, 0x1f, RZ, 0xc0, !PT ;  /* 0x0000001f00007812 */ /* 0x001fc800078ec0ff */
[----:B------:R-:W-:-:S04]  /*1e200*/  ISETP.NE.AND P0, PT, R0, 0x1f, PT ;  /* 0x0000001f0000780c */ /* 0x000fc80003f05270 */
[----:B------:R-:W-:-:S13]  /*1e210*/  ISETP.GE.OR P1, PT, R0, UR4, !P0 ;  /* 0x0000000400007c0c */ /* 0x000fda000c726670 */
[----:B------:R-:W0:Y:S08]  /*1e220*/  @!P1 LDC.64 R2, c[0x0][0xc80] ;  /* 0x00032000ff029b82 */ /* 0x000e300000000a00 */
[----:B------:R-:W2:Y:S01]  /*1e230*/  @!P1 LDC.64 R4, c[0x0][0xc78] ;  /* 0x00031e00ff049b82 */ /* 0x000ea20000000a00 */
[----:B0-----:R-:W-:-:S05]  /*1e240*/  @!P1 IMAD.WIDE.U32 R2, R0, 0x4, R2 ;  /* 0x0000000400029825 */ /* 0x001fca00078e0002 */
[----:B------:R2:W3:Y:S02]  /*1e250*/  @!P1 LDG.E R6, desc[UR60][R2.64] ;  /* 0x0000003c02069981 */ /* 0x0004e4000c1e1900 */
[----:B--2---:R-:W-:-:S04]  /*1e260*/  @!P1 IMAD.WIDE.U32 R2, R0, 0x4, R4 ;  /* 0x0000000400029825 */ /* 0x004fc800078e0004 */
[----:B------:R-:W-:-:S06]  /*1e270*/  IMAD.MOV.U32 R5, RZ, RZ, RZ ;  /* 0x000000ffff057224 */ /* 0x000fcc00078e00ff */
        /* <DEDUP_REMOVED lines=31> */
.L_x_1646:
        /* <DEDUP_REMOVED lines=39> */
.L_x_1644:
        /* <DEDUP_REMOVED lines=10> */
[----:B------:R-:W-:-:S06]  /*1e780*/  VIADD R8, R10, 0xffffffff ;  /* 0xffffffff0a087836 */ /* 0x000fcc0000000000 */
[----:B------:R3:W4:Y:S02]  /*1e790*/  SHFL.IDX PT, R8, R3, R8, 0x1f ;  /* 0x00001f0803087589 */ /* 0x00072400000e0000 */
.L_x_1647:
[----:B---34-:R-:W-:Y:S01]  /*1e7a0*/  IMAD R3, R8, UR5, R9 ;  /* 0x0000000508037c24 */ /* 0x018fe2000f8e0209 */
[----:B-1----:R-:W-:Y:S01]  /*1e7b0*/  ISETP.NE.AND P0, PT, R7, 0x1, PT ;  /* 0x000000010700780c */ /* 0x002fe20003f05270 */
[----:B------:R-:W-:-:S03]  /*1e7c0*/  VIADD R13, R10, UR4 ;  /* 0x000000040a0d7c36 */ /* 0x000fc60008000000 */
[----:B------:R1:W-:Y:S01]  /*1e7d0*/  STL [R1+0x2d0], R3 ;  /* 0x0002d00301007387 */ /* 0x0003e20000100800 */
[----:B0-----:R-:W-:-:S03]  /*1e7e0*/  IADD3 R5, -R3, UR6, RZ ;  /* 0x0000000603057c10 */ /* 0x001fc6000fffe1ff */
[----:B------:R1:W-:Y:S05]  /*1e7f0*/  STL [R1+0x2dc], R13 ;  /* 0x0002dc0d01007387 */ /* 0x0003ea0000100800 */
[----:B------:R-:W-:Y:S05]  /*1e800*/  @!P0 BRA `(.L_x_1648) ;  /* 0x0000000000e08947 */ /* 0x000fea0003800000 */
[----:B--2---:R-:W-:Y:S01]  /*1e810*/  IABS R6, R4 ;  /* 0x0000000400067213 */ /* 0x004fe20000000000 */
[----:B------:R-:W-:Y:S01]  /*1e820*/  IMAD.MOV.U32 R2, RZ, RZ, RZ ;  /* 0x000000ffff027224 */ /* 0x000fe200078e00ff */
[----:B------:R-:W-:Y:S02]  /*1e830*/  IABS R8, R7 ;  /* 0x0000000700087213 */ /* 0x000fe40000000000 */
[----:B------:R-:W0:Y:S08]  /*1e840*/  I2F.RP R9, R6 ;  /* 0x0000000600097306 */ /* 0x000e300000209400 */
[----:B------:R-:W-:Y:S08]  /*1e850*/  I2F.RP R12, R8 ;  /* 0x00000008000c7306 */ /* 0x000ff00000209400 */
[----:B0-----:R-:W1:Y:S02]  /*1e860*/  MUFU.RCP R9, R9 ;  /* 0x0000000900097308 */ /* 0x001e640000001000 */
[----:B-1----:R-:W-:-:S06]  /*1e870*/  VIADD R3, R9, 0xffffffe ;  /* 0x0ffffffe09037836 */ /* 0x002fcc0000000000 */
[----:B------:R-:W0:Y:S02]  /*1e880*/  F2I.FTZ.U32.TRUNC.NTZ R3, R3 ;  /* 0x0000000300037305 */ /* 0x000e24000021f000 */
[----:B0-----:R-:W-:-:S04]  /*1e890*/  IMAD.MOV R11, RZ, RZ, -R3 ;  /* 0x000000ffff0b7224 */ /* 0x001fc800078e0a03 */
[----:B------:R-:W-:-:S04]  /*1e8a0*/  IMAD R11, R11, R6, RZ ;  /* 0x000000060b0b7224 */ /* 0x000fc800078e02ff */
[----:B------:R-:W-:Y:S01]  /*1e8b0*/  IMAD.HI.U32 R10, R3, R11, R2 ;  /* 0x0000000b030a7227 */ /* 0x000fe200078e0002 */
[----:B------:R-:W-:Y:S01]  /*1e8c0*/  IABS R11, R5 ;  /* 0x00000005000b7213 */ /* 0x000fe20000000000 */
[----:B------:R-:W0:Y:S01]  /*1e8d0*/  MUFU.RCP R2, R12 ;  /* 0x0000000c00027308 */ /* 0x000e220000001000 */
[----:B------:R-:W-:-:S03]  /*1e8e0*/  IABS R3, R4 ;  /* 0x0000000400037213 */ /* 0x000fc60000000000 */
[----:B------:R-:W-:-:S04]  /*1e8f0*/  IMAD.HI.U32 R9, R10, R11, RZ ;  /* 0x0000000b0a097227 */ /* 0x000fc800078e00ff */
[----:B------:R-:W-:-:S04]  /*1e900*/  IMAD.MOV R14, RZ, RZ, -R3 ;  /* 0x000000ffff0e7224 */ /* 0x000fc800078e0a03 */
[----:B------:R-:W-:Y:S02]  /*1e910*/  IMAD R11, R9, R14, R11 ;  /* 0x0000000e090b7224 */ /* 0x000fe400078e020b */
[----:B0-----:R-:W-:-:S03]  /*1e920*/  VIADD R3, R2, 0xffffffe ;  /* 0x0ffffffe02037836 */ /* 0x001fc60000000000 */
[----:B------:R-:W-:Y:S01]  /*1e930*/  ISETP.GT.U32.AND P1, PT, R6, R11, PT ;  /* 0x0000000b0600720c */ /* 0x000fe20003f24070 */
[----:B------:R-:W-:Y:S02]  /*1e940*/  IMAD.MOV.U32 R2, RZ, RZ, RZ ;  /* 0x000000ffff027224 */ /* 0x000fe400078e00ff */
[----:B------:R-:W0:Y:S10]  /*1e950*/  F2I.FTZ.U32.TRUNC.NTZ R3, R3 ;  /* 0x0000000300037305 */ /* 0x000e34000021f000 */
[----:B------:R-:W-:-:S02]  /*1e960*/  @!P1 IMAD.IADD R11, R11, 0x1, -R6 ;  /* 0x000000010b0b9824 */ /* 0x000fc400078e0a06 */
[----:B------:R-:W-:Y:S01]  /*1e970*/  @!P1 VIADD R9, R9, 0x1 ;  /* 0x0000000109099836 */ /* 0x000fe20000000000 */
[----:B------:R-:W-:Y:S02]  /*1e980*/  ISETP.NE.AND P1, PT, R4, RZ, PT ;  /* 0x000000ff0400720c */ /* 0x000fe40003f25270 */
[----:B------:R-:W-:Y:S01]  /*1e990*/  ISETP.GE.U32.AND P0, PT, R11, R6, PT ;  /* 0x000000060b00720c */ /* 0x000fe20003f06070 */
[----:B0-----:R-:W-:-:S04]  /*1e9a0*/  IMAD.MOV R11, RZ, RZ, -R3 ;  /* 0x000000ffff0b7224 */ /* 0x001fc800078e0a03 */
[----:B------:R-:W-:-:S04]  /*1e9b0*/  IMAD R11, R11, R8, RZ ;  /* 0x000000080b0b7224 */ /* 0x000fc800078e02ff */
[----:B------:R-:W-:Y:S01]  /*1e9c0*/  IMAD.HI.U32 R6, R3, R11, R2 ;  /* 0x0000000b03067227 */ /* 0x000fe200078e0002 */
[----:B------:R-:W-:-:S03]  /*1e9d0*/  LOP3.LUT R2, R5, R4, RZ, 0x3c, !PT ;  /* 0x0000000405027212 */ /* 0x000fc600078e3cff */
[----:B------:R-:W-:Y:S01]  /*1e9e0*/  @P0 VIADD R9, R9, 0x1 ;  /* 0x0000000109090836 */ /* 0x000fe20000000000 */
[----:B------:R-:W-:Y:S02]  /*1e9f0*/  ISETP.GE.AND P2, PT, R2, RZ, PT ;  /* 0x000000ff0200720c */ /* 0x000fe40003f46270 */
[----:B------:R-:W-:-:S05]  /*1ea00*/  IABS R2, R7 ;  /* 0x0000000700027213 */ /* 0x000fca0000000000 */
[----:B------:R-:W-:-:S06]  /*1ea10*/  IMAD.MOV R2, RZ, RZ, -R2 ;  /* 0x000000ffff027224 */ /* 0x000fcc00078e0a02 */
[----:B------:R-:W-:Y:S01]  /*1ea20*/  @!P2 IMAD.MOV R9, RZ, RZ, -R9 ;  /* 0x000000ffff09a224 */ /* 0x000fe200078e0a09 */
[----:B------:R-:W-:-:S04]  /*1ea30*/  @!P1 LOP3.LUT R9, RZ, R4, RZ, 0x33, !PT ;  /* 0x00000004ff099212 */ /* 0x000fc800078e33ff */
[----:B------:R-:W-:-:S05]  /*1ea40*/  IABS R3, R9 ;  /* 0x0000000900037213 */ /* 0x000fca0000000000 */
        /* <DEDUP_REMOVED lines=12> */
[--C-:B------:R-:W-:Y:S02]  /*1eb10*/  IMAD.MOV R2, RZ, RZ, -R6.reuse ;  /* 0x000000ffff027224 */ /* 0x100fe400078e0a06 */
[C---:B------:R-:W-:Y:S02]  /*1eb20*/  IMAD R6, R7.reuse, 0x1000000, R6 ;  /* 0x0100000007067824 */ /* 0x040fe400078e0206 */
[--C-:B------:R-:W-:Y:S02]  /*1eb30*/  IMAD R7, R7, R2, R9.reuse ;  /* 0x0000000207077224 */ /* 0x100fe400078e0209 */
[----:B------:R-:W-:Y:S02]  /*1eb40*/  IMAD.MOV R2, RZ, RZ, -R9 ;  /* 0x000000ffff027224 */ /* 0x000fe400078e0a09 */
[----:B------:R-:W-:Y:S02]  /*1eb50*/  IMAD R3, R7, 0x10000, R6 ;  /* 0x0001000007037824 */ /* 0x000fe400078e0206 */
[----:B------:R-:W-:-:S03]  /*1eb60*/  IMAD R2, R4, R2, R5 ;  /* 0x0000000204027224 */ /* 0x000fc600078e0205 */
[----:B------:R0:W-:Y:S01]  /*1eb70*/  STL [R1+0x2d8], R3 ;  /* 0x0002d80301007387 */ /* 0x0001e20000100800 */
[----:B------:R-:W-:Y:S05]  /*1eb80*/  BRA `(.L_x_1649) ;  /* 0x0000000000f47947 */ /* 0x000fea0003800000 */
.L_x_1648:
[----:B-1----:R-:W0:Y:S02]  /*1eb90*/  LDC.64 R2, c[0x0][0xc90] ;  /* 0x00032400ff027b82 */ /* 0x002e240000000a00 */
[----:B0-----:R-:W-:-:S05]  /*1eba0*/  IMAD.WIDE R2, R13, 0x4, R2 ;  /* 0x000000040d027825 */ /* 0x001fca00078e0202 */
[----:B------:R0:W2:Y:S02]  /*1ebb0*/  LDG.E R7, desc[UR60][R2.64] ;  /* 0x0000003c02077981 */ /* 0x0000a4000c1e1900 */
        /* <DEDUP_REMOVED lines=29> */
[----:B------:R-:W-:-:S04]  /*1ed90*/  VIADDMNMX R7, R10, UR5, R7, PT ;  /* 0x000000050a077c46 */ /* 0x000fc8000b800107 */
[-C--:B------:R-:W-:Y:S02]  /*1eda0*/  IABS R9, R7.reuse ;  /* 0x0000000700097213 */ /* 0x080fe40000000000 */
        /* <DEDUP_REMOVED lines=11> */
[----:B------:R-:W-:Y:S02]  /*1ee60*/  LOP3.LUT R3, R5, R7, RZ, 0x3c, !PT ;  /* 0x0000000705037212 */ /* 0x000fe400078e3cff */
[----:B------:R-:W-:Y:S01]  /*1ee70*/  IADD3 R5, R8, 0x1000000, R5 ;  /* 0x0100000008057810 */ /* 0x000fe20007ffe005 */
        /* <DEDUP_REMOVED lines=10> */
[----:B------:R-:W-:Y:S01]  /*1ef20*/  @!P1 LOP3.LUT R2, RZ, R7, RZ, 0x33, !PT ;  /* 0x00000007ff029212 */ /* 0x000fe200078e33ff */
[----:B------:R-:W-:-:S04]  /*1ef30*/  IMAD.MOV R7, RZ, RZ, -R7 ;  /* 0x000000ffff077224 */ /* 0x000fc800078e0a07 */
[----:B------:R-:W-:-:S05]  /*1ef40*/  IMAD R3, R2, R7, R5 ;  /* 0x0000000702037224 */ /* 0x000fca00078e0205 */
[----:B------:R1:W-:Y:S02]  /*1ef50*/  STL [R1+0x2d8], R3 ;  /* 0x0002d80301007387 */ /* 0x0003e40000100800 */
.L_x_1649:
[----:B01----:R-:W-:-:S05]  /*1ef60*/  LOP3.LUT R3, RZ, R2, RZ, 0x33, !PT ;  /* 0x00000002ff037212 */ /* 0x003fca00078e33ff */
[----:B------:R-:W-:-:S05]  /*1ef70*/  IMAD.IADD R2, R4, 0x1, R3 ;  /* 0x0000000104027824 */ /* 0x000fca00078e0203 */
[----:B------:R1:W-:Y:S01]  /*1ef80*/  STL [R1+0x2d4], R2 ;  /* 0x0002d40201007387 */ /* 0x0003e20000100800 */
[----:B------:R-:W-:Y:S05]  /*1ef90*/  BRA `(.L_x_1650) ;  /* 0x0000000000107947 */ /* 0x000fea0003800000 */
.L_x_1645:
[----:B------:R-:W-:Y:S01]  /*1efa0*/  IMAD.U32 R2, RZ, RZ, UR6 ;  /* 0x00000006ff027e24 */ /* 0x000fe2000f8e00ff */
[----:B------:R0:W-:Y:S04]  /*1efb0*/  STL [R1+0x2d4], RZ ;  /* 0x0002d4ff01007387 */ /* 0x0001e80000100800 */
[----:B------:R0:W-:Y:S04]  /*1efc0*/  STL [R1+0x2d8], RZ ;  /* 0x0002d8ff01007387 */ /* 0x0001e80000100800 */
[----:B------:R0:W-:Y:S02]  /*1efd0*/  STL [R1+0x2d0], R2 ;  /* 0x0002d00201007387 */ /* 0x0001e40000100800 */
.L_x_1650:
[----:B------:R-:W2:Y:S04]  /*1efe0*/  LDL R4, [R1+0x2d0] ;  /* 0x0002d00001047983 */ /* 0x000ea80000100800 */
        /* <DEDUP_REMOVED lines=9> */
.L_x_1643:
[----:B--2---:R-:W2:Y:S01]  /*1f080*/  LDL R0, [R1+0x2dc] ;  /* 0x0002dc0001007983 */ /* 0x004ea20000100800 */
[----:B------:R-:W-:-:S03]  /*1f090*/  ULDC UR4, c[0x0][0xc3c] ;  /* 0x00030f0000047ab9 */ /* 0x000fc60000000800 */
[----:B------:R3:W-:Y:S04]  /*1f0a0*/  STL [R1+0x2e0], RZ ;  /* 0x0002e0ff01007387 */ /* 0x0007e80000100800 */
[----:B------:R3:W-:Y:S01]  /*1f0b0*/  STL [R1+0x32c], RZ ;  /* 0x00032cff01007387 */ /* 0x0007e20000100800 */
[----:B--2---:R-:W-:Y:S01]  /*1f0c0*/  ISETP.GE.AND P0, PT, R0, UR4, PT ;  /* 0x0000000400007c0c */ /* 0x004fe2000bf06270 */
[----:B------:R-:W-:-:S05]  /*1f0d0*/  IMAD.MOV.U32 R0, RZ, RZ, 0x1 ;  /* 0x00000001ff007424 */ /* 0x000fca00078e00ff */
[----:B------:R3:W-:Y:S07]  /*1f0e0*/  STL [R1+0x2e4], R0 ;  /* 0x0002e40001007387 */ /* 0x0007ee0000100800 */
[----:B------:R-:W-:Y:S05]  /*1f0f0*/  @P0 BRA `(.L_x_1651) ;  /* 0x0000008000840947 */ /* 0x000fea0003800000 */
[----:B0-----:R-:W0:Y:S01]  /*1f100*/  S2R R6, SR_TID.X ;  /* 0x0000000000067919 */ /* 0x001e220000002100 */
[----:B------:R-:W2:Y:S01]  /*1f110*/  S2UR UR5, SR_CgaCtaId ;  /* 0x00000000000579c3 */ /* 0x000ea20000008800 */
[----:B------:R-:W-:Y:S01]  /*1f120*/  UMOV UR4, 0x400 ;  /* 0x0000040000047882 */ /* 0x000fe20000000000 */
[----:B------:R-:W-:Y:S01]  /*1f130*/  BSSY B8, `(.L_x_1651) ;  /* 0x000081d000087945 */ /* 0x000fe20003800000 */
[----:B------:R-:W-:Y:S01]  /*1f140*/  STL [R1+0x32c], RZ ;  /* 0x00032cff01007387 */ /* 0x000fe20000100800 */
[----:B------:R-:W-:Y:S01]  /*1f150*/  ULDC.64 UR36, c[0x0][0x198] ;  /* 0x0000660000247ab9 */ /* 0x000fe20000000a00 */
[----:B------:R-:W-:Y:S02]  /*1f160*/  ULDC UR38, c[0x0][0xc] ;  /* 0x0000030000267ab9 */ /* 0x000fe40000000800 */
[----:B------:R-:W-:Y:S04]  /*1f170*/  STL [R1+0x2ec], RZ ;  /* 0x0002ecff01007387 */ /* 0x000fe80000100800 */
[----:B------:R-:W-:Y:S01]  /*1f180*/  STL [R1+0x2e0], RZ ;  /* 0x0002e0ff01007387 */ /* 0x000fe20000100800 */
[----:B--2---:R-:W-:-:S06]  /*1f190*/  ULEA UR4, UR5, UR4, 0x18 ;  /* 0x0000000405047291 */ /* 0x004fcc000f8ec03f */
[----:B------:R-:W-:Y:S01]  /*1f1a0*/  IMAD.U32 R19, RZ, RZ, UR4 ;  /* 0x00000004ff137e24 */ /* 0x000fe2000f8e00ff */
[C---:B0-----:R-:W-:Y:S01]  /*1f1b0*/  LOP3.LUT R5, R6.reuse, 0x7f, RZ, 0xc0, !PT ;  /* 0x0000007f06057812 */ /* 0x041fe200078ec0ff */
[----:B---3--:R-:W-:-:S05]  /*1f1c0*/  IMAD.SHL.U32 R0, R6, 0x8, RZ ;  /* 0x0000000806007824 */ /* 0x008fca00078e00ff */
[C---:B-1----:R-:W-:Y:S02]  /*1f1d0*/  LOP3.LUT R2, R0.reuse, 0x1f8, RZ, 0xc0, !PT ;  /* 0x000001f800027812 */ /* 0x042fe400078ec0ff */
[----:B------:R-:W-:Y:S02]  /*1f1e0*/  LOP3.LUT R0, R0, 0x38, RZ, 0xc0, !PT ;  /* 0x0000003800007812 */ /* 0x000fe400078ec0ff */
[----:B------:R-:W-:Y:S01]  /*1f1f0*/  LOP3.LUT R3, R2, 0x38, R6, 0x78, !PT ;  /* 0x0000003802037812 */ /* 0x000fe200078e7806 */
[----:B------:R-:W-:-:S05]  /*1f200*/  IMAD.SHL.U32 R2, R5, 0x8, RZ ;  /* 0x0000000805027824 */ /* 0x000fca00078e00ff */
[----:B------:R-:W-:Y:S01]  /*1f210*/  LOP3.LUT R4, R3, 0x200, R2, 0xf8, !PT ;  /* 0x0000020003047812 */ /* 0x000fe200078ef802 */
[----:B------:R-:W-:Y:S01]  /*1f220*/  IMAD.SHL.U32 R2, R6, 0x10, RZ ;  /* 0x0000001006027824 */ /* 0x000fe200078e00ff */
[----:B------:R-:W-:-:S04]  /*1f230*/  SHF.R.U32.HI R3, RZ, 0x3, R5 ;  /* 0x00000003ff037819 */ /* 0x000fc80000011605 */
[----:B------:R-:W-:Y:S01]  /*1f240*/  LOP3.LUT R5, R3, 0x70, R2, 0xf8, !PT ;  /* 0x0000007003057812 */ /* 0x000fe200078ef802 */
[----:B------:R-:W-:Y:S02]  /*1f250*/  IMAD R3, R4, 0x2, R19 ;  /* 0x0000000204037824 */ /* 0x000fe400078e0213 */
[----:B------:R-:W-:-:S03]  /*1f260*/  IMAD.MOV.U32 R2, RZ, RZ, 0x1 ;  /* 0x00000001ff027424 */ /* 0x000fc600078e00ff */
[----:B------:R0:W-:Y:S04]  /*1f270*/  STL [R1+0x2f8], R3 ;  /* 0x0002f80301007387 */ /* 0x0001e80000100800 */
[----:B------:R1:W-:Y:S01]  /*1f280*/  STL [R1+0x2f0], R2 ;  /* 0x0002f00201007387 */ /* 0x0003e20000100800 */
[----:B0-----:R-:W-:Y:S01]  /*1f290*/  IMAD.MOV.U32 R3, RZ, RZ, 0x1 ;  /* 0x00000001ff037424 */ /* 0x001fe200078e00ff */
[----:B-1----:R-:W-:-:S04]  /*1f2a0*/  LOP3.LUT R2, R0, 0x40, RZ, 0xfc, !PT ;  /* 0x0000004000027812 */ /* 0x002fc800078efcff */
[----:B------:R0:W-:Y:S01]  /*1f2b0*/  STL [R1+0x2e4], R3 ;  /* 0x0002e40301007387 */ /* 0x0001e20000100800 */
[----:B------:R-:W-:-:S07]  /*1f2c0*/  LOP3.LUT R0, R0, 0x80, RZ, 0xfc, !PT ;  /* 0x0000008000007812 */ /* 0x000fce00078efcff */
.L_x_1817:
[----:B--2---:R-:W2:Y:S01]  /*1f2d0*/  LDL R14, [R1+0x2dc] ;  /* 0x0002dc00010e7983 */ /* 0x004ea20000100800 */
[----:B------:R-:W-:Y:S05]  /*1f2e0*/  YIELD ;  /* 0x0000000000007946 */ /* 0x000fea0003800000 */
[----:B------:R-:W-:Y:S01]  /*1f2f0*/  ULDC.64 UR4, c[0x0][0xa28] ;  /* 0x00028a0000047ab9 */ /* 0x000fe20000000a00 */
[----:B01----:R-:W-:Y:S02]  /*1f300*/  CS2R R6, SRZ ;  /* 0x0000000000067805 */ /* 0x003fe4000001ff00 */
[----:B------:R-:W-:Y:S01]  /*1f310*/  ISETP.NE.U32.AND P0, PT, RZ, UR4, PT ;  /* 0x00000004ff007c0c */ /* 0x000fe2000bf05070 */
[----:B------:R-:W1:Y:S01]  /*1f320*/  LDC.64 R12, c[0x0][0xa00] ;  /* 0x00028000ff0c7b82 */ /* 0x000e620000000a00 */
[----:B------:R-:W-:Y:S01]  /*1f330*/  ULDC.64 UR6, c[0x0][0xa08] ;  /* 0x0002820000067ab9 */ /* 0x000fe20000000a00 */
[----:B------:R-:W-:Y:S01]  /*1f340*/  ULDC.64 UR8, c[0x0][0xa10] ;  /* 0x0002840000087ab9 */ /* 0x000fe20000000a00 */
[----:B------:R-:W-:Y:S01]  /*1f350*/  ISETP.NE.AND.EX P0, PT, RZ, UR5, PT, P0 ;  /* 0x00000005ff007c0c */ /* 0x000fe2000bf05300 */
[----:B------:R-:W-:-:S04]  /*1f360*/  ULDC.64 UR4, c[0x0][0xa18] ;  /* 0x0002860000047ab9 */ /* 0x000fc80000000a00 */
[----:B------:R-:W3:Y:S08]  /*1f370*/  LDC.64 R4, c[0x0][0xa08] ;  /* 0x00028200ff047b82 */ /* 0x000ef00000000a00 */
[----:B0-----:R-:W2:Y:S02]  /*1f380*/  @P0 LDC.64 R2, c[0x0][0xa28] ;  /* 0x00028a00ff020b82 */ /* 0x001ea40000000a00 */
[----:B--2---:R-:W-:-:S05]  /*1f390*/  @P0 IMAD.WIDE R2, R14, 0x4, R2 ;  /* 0x000000040e020825 */ /* 0x004fca00078e0202 */
[----:B------:R0:W5:Y:S01]  /*1f3a0*/  @P0 LDG.E R6, desc[UR60][R2.64] ;  /* 0x0000003c02060981 */ /* 0x000162000c1e1900 */
[----:B------:R-:W-:Y:S01]  /*1f3b0*/  ISETP.NE.U32.AND P0, PT, RZ, UR4, PT ;  /* 0x00000004ff007c0c */ /* 0x000fe2000bf05070 */
[----:B-1----:R-:W-:Y:S01]  /*1f3c0*/  IMAD.WIDE R12, R14, 0x4, R12 ;  /* 0x000000040e0c7825 */ /* 0x002fe200078e020c */
[----:B------:R-:W-:Y:S02]  /*1f3d0*/  ISETP.NE.U32.AND P2, PT, RZ, UR6, PT ;  /* 0x00000006ff007c0c */ /* 0x000fe4000bf45070 */
[----:B------:R-:W-:Y:S01]  /*1f3e0*/  ISETP.NE.AND.EX P0, PT, RZ, UR5, PT, P0 ;  /* 0x00000005ff007c0c */ /* 0x000fe2000bf05300 */
[----:B------:R-:W-:Y:S01]  /*1f3f0*/  ULDC.64 UR4, c[0x0][0xa00] ;  /* 0x0002800000047ab9 */ /* 0x000fe20000000a00 */
[----:B------:R-:W-:Y:S01]  /*1f400*/  ISETP.NE.U32.AND P4, PT, RZ, UR8, PT ;  /* 0x00000008ff007c0c */ /* 0x000fe2000bf85070 */
[----:B------:R-:W-:Y:S01]  /*1f410*/  IMAD.MOV.U32 R8, RZ, RZ, RZ ;  /* 0x000000ffff087224 */ /* 0x000fe200078e00ff */
[----:B------:R-:W-:Y:S01]  /*1f420*/  ISETP.NE.U32.AND P1, PT, RZ, UR4, PT ;  /* 0x00000004ff007c0c */ /* 0x000fe2000bf25070 */
[----:B0-----:R-:W0:Y:S01]  /*1f430*/  LDC.64 R2, c[0x0][0xa10] ;  /* 0x00028400ff027b82 */ /* 0x001e220000000a00 */
[----:B------:R-:W-:-:S02]  /*1f440*/  IMAD.MOV.U32 R0, RZ, RZ, RZ ;  /* 0x000000ffff007224 */ /* 0x000fc400078e00ff */
[----:B------:R-:W-:Y:S01]  /*1f450*/  ISETP.NE.AND.EX P3, PT, RZ, UR5, PT, P1 ;  /* 0x00000005ff007c0c */ /* 0x000fe2000bf65310 */
[----:B---3--:R-:W-:-:S04]  /*1f460*/  IMAD.WIDE R4, R14, 0x4, R4 ;  /* 0x000000040e047825 */ /* 0x008fc800078e0204 */
[----:B------:R-:W1:Y:S01]  /*1f470*/  @P0 LDC.64 R10, c[0x0][0xa18] ;  /* 0x00028600ff0a0b82 */ /* 0x000e620000000a00 */
[----:B------:R-:W-:Y:S01]  /*1f480*/  ULDC UR4, c[0x0][0x288] ;  /* 0x0000a20000047ab9 */ /* 0x000fe20000000800 */
[----:B------:R-:W-:Y:S02]  /*1f490*/  ISETP.NE.AND.EX P1, PT, RZ, UR7, PT, P2 ;  /* 0x00000007ff007c0c */ /* 0x000fe4000bf25320 */
[----:B------:R-:W-:-:S04]  /*1f4a0*/  ISETP.NE.AND.EX P2, PT, RZ, UR9, PT, P4 ;  /* 0x00000009ff007c0c */ /* 0x000fc8000bf45340 */
[----:B------:R-:W2:Y:S07]  /*1f4b0*/  @P3 LDG.E R7, desc[UR60][R12.64] ;  /* 0x0000003c0c073981 */ /* 0x000eae000c1e1900 */
[----:B------:R3:W5:Y:S01]  /*1f4c0*/  @P1 LDG.E R8, desc[UR60][R4.64] ;  /* 0x0000003c04081981 */ /* 0x000762000c1e1900 */
[----:B0-----:R-:W-:-:S05]  /*1f4d0*/  IMAD.WIDE R2, R14, 0x4, R2 ;  /* 0x000000040e027825 */ /* 0x001fca00078e0202 */
[----:B------:R3:W5:Y:S01]  /*1f4e0*/  @P2 LDG.E R0, desc[UR60][R2.64] ;  /* 0x0000003c02002981 */ /* 0x000762000c1e1900 */
[----:B-1----:R-:W-:-:S03]  /*1f4f0*/  @P0 IMAD.WIDE R10, R14, 0x4, R10 ;  /* 0x000000040e0a0825 */ /* 0x002fc600078e020a */
[----:B--2---:R0:W-:Y:S02]  /*1f500*/  STL [R1+0x31c], R7 ;  /* 0x00031c0701007387 */ /* 0x0041e40000100800 */
[----:B0-----:R-:W-:Y:S01]  /*1f510*/  IMAD.U32 R7, RZ, RZ, UR4 ;  /* 0x00000004ff077e24 */ /* 0x001fe2000f8e00ff */
[----:B------:R-:W-:-:S05]  /*1f520*/  ULDC.64 UR4, c[0x0][0x418] ;  /* 0x0001060000047ab9 */ /* 0x000fca0000000a00 */
[----:B------:R-:W2:Y:S01]  /*1f530*/  @P0 LDG.E R7, desc[UR60][R10.64] ;  /* 0x0000003c0a070981 */ /* 0x000ea2000c1e1900 */
[----:B------:R-:W-:-:S03]  /*1f540*/  UISETP.NE.U32.AND UP0, UPT, UR4, URZ, UPT ;  /* 0x0000003f0400728c */ /* 0x000fc6000bf05070 */
[----:B------:R-:W-:Y:S01]  /*1f550*/  ULDC UR4, c[0x0][0x424] ;  /* 0x0001090000047ab9 */ /* 0x000fe20000000800 */
[----:B------:R-:W-:-:S03]  /*1f560*/  UISETP.NE.AND.EX UP0, UPT, UR5, URZ, UPT, UP0 ;  /* 0x0000003f0500728c */ /* 0x000fc6000bf05300 */
[----:B------:R-:W-:Y:S01]  /*1f570*/  ULDC UR5, c[0x0][0x2f0] ;  /* 0x0000bc0000057ab9 */ /* 0x000fe20000000800 */
[----:B------:R-:W-:Y:S01]  /*1f580*/  USEL UR4, UR4, 0x1, UP0 ;  /* 0x0000000104047887 */ /* 0x000fe20008000000 */
[----:B--2---:R0:W-:Y:S04]  /*1f590*/  STL [R1+0x314], R7 ;  /* 0x0003140701007387 */ /* 0x0041e80000100800 */
[----:B------:R3:W5:Y:S01]  /*1f5a0*/  LDL R15, [R1+0x314] ;  /* 0x00031400010f7983 */ /* 0x0007620000100800 */
[----:B------:R-:W-:-:S03]  /*1f5b0*/  UIMAD UR4, UR4, UR5, URZ ;  /* 0x00000005040472a4 */ /* 0x000fc6000f8e023f */
[----:B------:R-:W-:Y:S02]  /*1f5c0*/  ULDC UR5, c[0x0][0x348] ;  /* 0x0000d20000057ab9 */ /* 0x000fe40000000800 */
[----:B------:R-:W-:Y:S02]  /*1f5d0*/  IMAD.U32 R10, RZ, RZ, UR5 ;  /* 0x00000005ff0a7e24 */ /* 0x000fe4000f8e00ff */
[----:B0-----:R-:W-:Y:S01]  /*1f5e0*/  IMAD.U32 R7, RZ, RZ, UR4 ;  /* 0x00000004ff077e24 */ /* 0x001fe2000f8e00ff */
[----:B---3--:R-:W-:Y:S06]  /*1f5f0*/  @P0 BRA `(.L_x_1652) ;  /* 0x0000000000140947 */ /* 0x008fec0003800000 */
[----:B------:R-:W-:Y:S05]  /*1f600*/  @!P3 BRA `(.L_x_1652) ;  /* 0x000000000010b947 */ /* 0x000fea0003800000 */
[----:B------:R-:W2:Y:S04]  /*1f610*/  LDG.E R9, desc[UR60][R12.64] ;  /* 0x0000003c0c097981 */ /* 0x000ea8000c1e1900 */
[----:B------:R-:W2:Y:S02]  /*1f620*/  LDG.E R12, desc[UR60][R12.64+0x4] ;  /* 0x0000043c0c0c7981 */ /* 0x000ea4000c1e1900 */
[----:B--2--5:R-:W-:-:S05]  /*1f630*/  IMAD.IADD R15, R12, 0x1, -R9 ;  /* 0x000000010c0f7824 */ /* 0x024fca00078e0a09 */
[----:B------:R0:W-:Y:S02]  /*1f640*/  STL [R1+0x314], R15 ;  /* 0x0003140f01007387 */ /* 0x0001e40000100800 */
.L_x_1652:
[----:B------:R-:W2:Y:S01]  /*1f650*/  LDL.LU R11, [R1+0x2d8] ;  /* 0x0002d800010b7983 */ /* 0x000ea20000300800 */
[----:B-----5:R-:W-:Y:S01]  /*1f660*/  IMAD.IADD R8, R8, 0x1, R6 ;  /* 0x0000000108087824 */ /* 0x020fe200078e0206 */
[----:B------:R-:W-:Y:S02]  /*1f670*/  ULDC.64 UR4, c[0x0][0xa20] ;  /* 0x0002880000047ab9 */ /* 0x000fe40000000a00 */
[----:B------:R-:W-:Y:S02]  /*1f680*/  ISETP.NE.U32.AND P0, PT, RZ, UR4, PT ;  /* 0x00000004ff007c0c */ /* 0x000fe4000bf05070 */
[----:B------:R1:W-:Y:S02]  /*1f690*/  STL [R1+0x2e8], R8 ;  /* 0x0002e80801007387 */ /* 0x0003e40000100800 */
[----:B------:R-:W-:Y:S02]  /*1f6a0*/  ISETP.NE.AND.EX P0, PT, RZ, UR5, PT, P0 ;  /* 0x00000005ff007c0c */ /* 0x000fe4000bf05300 */
[----:B--2---:R-:W-:-:S02]  /*1f6b0*/  LOP3.LUT R17, R11, 0xff000000, RZ, 0xc0, !PT ;  /* 0xff0000000b117812 */ /* 0x004fc400078ec0ff */
[C---:B------:R-:W-:Y:S02]  /*1f6c0*/  LOP3.LUT R9, R11.reuse, 0xff0000, RZ, 0xc0, !PT ;  /* 0x00ff00000b097812 */ /* 0x040fe400078ec0ff */
[----:B------:R-:W-:Y:S02]  /*1f6d0*/  SHF.R.U32.HI R17, RZ, 0x8, R17 ;  /* 0x00000008ff117819 */ /* 0x000fe40000011611 */
[----:B------:R-:W-:Y:S02]  /*1f6e0*/  LOP3.LUT R16, R11, 0xffff, RZ, 0xc0, !PT ;  /* 0x0000ffff0b107812 */ /* 0x000fe400078ec0ff */
[----:B------:R-:W-:-:S03]  /*1f6f0*/  LEA.HI R17, R9, R17, RZ, 0x10 ;  /* 0x0000001109117211 */ /* 0x000fc600078f80ff */
[----:B-1----:R-:W-:Y:S05]  /*1f700*/  @!P0 BRA `(.L_x_1653) ;  /* 0x0000000000108947 */ /* 0x002fea0003800000 */
[----:B------:R-:W1:Y:S02]  /*1f710*/  LDC.64 R4, c[0x0][0xa20] ;  /* 0x00028800ff047b82 */ /* 0x000e640000000a00 */
[----:B-1----:R-:W-:-:S05]  /*1f720*/  IMAD.WIDE R4, R14, 0x4, R4 ;  /* 0x000000040e047825 */ /* 0x002fca00078e0204 */
[----:B------:R1:W5:Y:S01]  /*1f730*/  LDG.E R7, desc[UR60][R4.64] ;  /* 0x0000003c04077981 */ /* 0x000362000c1e1900 */
[----:B------:R-:W-:Y:S05]  /*1f740*/  BRA `(.L_x_1654) ;  /* 0x0000000000107947 */ /* 0x000fea0003800000 */
.L_x_1653:
[----:B------:R-:W-:Y:S05]  /*1f750*/  @!P1 BRA `(.L_x_1654) ;  /* 0x00000000000c9947 */ /* 0x000fea0003800000 */
[----:B------:R-:W2:Y:S04]  /*1f760*/  LDG.E R7, desc[UR60][R4.64] ;  /* 0x0000003c04077981 */ /* 0x000ea8000c1e1900 */
[----:B------:R-:W2:Y:S02]  /*1f770*/  LDG.E R4, desc[UR60][R4.64+0x4] ;  /* 0x0000043c04047981 */ /* 0x000ea4000c1e1900 */
[----:B--2---:R-:W-:-:S07]  /*1f780*/  IMAD.IADD R7, R4, 0x1, -R7 ;  /* 0x0000000104077824 */ /* 0x004fce00078e0a07 */
.L_x_1654:
[----:B------:R-:W2:Y:S04]  /*1f790*/  LDL.LU R8, [R1+0x2d4] ;  /* 0x0002d40001087983 */ /* 0x000ea80000300800 */
[----:B-1----:R-:W3:Y:S04]  /*1f7a0*/  @P2 LDG.E R4, desc[UR60][R2.64] ;  /* 0x0000003c02042981 */ /* 0x002ee8000c1e1900 */
[----:B------:R1:W3:Y:S01]  /*1f7b0*/  @P2 LDG.E R2, desc[UR60][R2.64+0x4] ;  /* 0x0000043c02022981 */ /* 0x0002e2000c1e1900 */
[----:B-----5:R-:W-:Y:S01]  /*1f7c0*/  IMAD.IADD R9, R7, 0x1, -R6 ;  /* 0x0000000107097824 */ /* 0x020fe200078e0a06 */
[----:B-1----:R-:W1:Y:S02]  /*1f7d0*/  LDC R3, c[0x0][0x448] ;  /* 0x00011200ff037b82 */ /* 0x002e640000000800 */
[----:B-1----:R-:W-:-:S13]  /*1f7e0*/  ISETP.NE.AND P1, PT, R3, 0x1, PT ;  /* 0x000000010300780c */ /* 0x002fda0003f25270 */
[----:B------:R-:W1:Y:S08]  /*1f7f0*/  @P1 LDC R3, c[0x0][0x44c] ;  /* 0x00011300ff031b82 */ /* 0x000e700000000800 */
[----:B------:R-:W4:Y:S01]  /*1f800*/  @P1 LDC R5, c[0x0][0x450] ;  /* 0x00011400ff051b82 */ /* 0x000f220000000800 */
[----:B--2---:R-:W-:-:S04]  /*1f810*/  IMAD.SHL.U32 R12, R8, 0x80, RZ ;  /* 0x00000080080c7824 */ /* 0x004fc800078e00ff */
[----:B------:R-:W-:Y:S01]  /*1f820*/  VIADD R7, R12, 0x7f ;  /* 0x0000007f0c077836 */ /* 0x000fe20000000000 */
[----:B------:R2:W-:Y:S01]  /*1f830*/  STL [R1+0x300], R12 ;  /* 0x0003000c01007387 */ /* 0x0005e20000100800 */
[----:B---3--:R-:W-:Y:S02]  /*1f840*/  @P2 IMAD.IADD R10, R2, 0x1, -R4 ;  /* 0x00000001020a2824 */ /* 0x008fe400078e0a04 */
[----:B-1----:R-:W-:-:S04]  /*1f850*/  @P1 IMAD.HI.U32 R2, R7, R3, RZ ;  /* 0x0000000307021227 */ /* 0x002fc800078e00ff */
[----:B------:R-:W-:Y:S01]  /*1f860*/  IMAD.IADD R6, R9, 0x1, R10 ;  /* 0x0000000109067824 */ /* 0x000fe200078e020a */
[----:B----4-:R-:W-:-:S03]  /*1f870*/  @P1 SHF.R.U32.HI R7, RZ, R5, R2 ;  /* 0x00000005ff071219 */ /* 0x010fc60000011602 */
[C---:B------:R-:W-:Y:S01]  /*1f880*/  VIADD R2, R6.reuse, 0x5f ;  /* 0x0000005f06027836 */ /* 0x040fe20000000000 */
[----:B------:R-:W-:-:S03]  /*1f890*/  IADD3 R21, R6, 0x1, -R15 ;  /* 0x0000000106157810 */ /* 0x000fc60007ffe80f */
[----:B------:R-:W-:-:S04]  /*1f8a0*/  IMAD.HI R2, R2, 0x2aaaaaab, RZ ;  /* 0x2aaaaaab02027827 */ /* 0x000fc800078e02ff */
[----:B------:R-:W-:Y:S01]  /*1f8b0*/  IMAD.IADD R7, R21, 0x1, R7 ;  /* 0x0000000115077824 */ /* 0x000fe200078e0207 */
[----:B------:R-:W-:-:S04]  /*1f8c0*/  SHF.R.U32.HI R3, RZ, 0x1f, R2 ;  /* 0x0000001fff037819 */ /* 0x000fc80000011602 */
[----:B------:R-:W-:Y:S02]  /*1f8d0*/  LEA.HI.SX32 R11, R2, R3, 0x1c ;  /* 0x00000003020b7211 */ /* 0x000fe400078fe2ff */
[----:B------:R-:W1:Y:S03]  /*1f8e0*/  LDC.64 R2, c[0x0][0x9e0] ;  /* 0x00027800ff027b82 */ /* 0x000e660000000a00 */
[----:B------:R2:W-:Y:S01]  /*1f8f0*/  STL [R1+0x330], R11 ;  /* 0x0003300b01007387 */ /* 0x0005e20000100800 */
[----:B-1----:R-:W-:Y:S01]  /*1f900*/  ISETP.GE.AND P3, PT, R3, 0x1, PT ;  /* 0x000000010300780c */ /* 0x002fe20003f66270 */
        /* <DEDUP_REMOVED lines=13> */
.L_x_1657:
[----:B------:R-:W-:-:S13]  /*1f9e0*/  ISETP.NE.AND P0, PT, R3, 0x1, PT ;  /* 0x000000010300780c */ /* 0x000fda0003f05270 */
[----:B------:R-:W1:Y:S02]  /*1f9f0*/  @P0 LDC.64 R4, c[0x0][0x9e8] ;  /* 0x00027a00ff040b82 */ /* 0x000e640000000a00 */
[----:B-1----:R-:W-:-:S05]  /*1fa00*/  @P0 IMAD.HI.U32 R4, R2, R4, RZ ;  /* 0x0000000402040227 */ /* 0x002fca00078e00ff */
[----:B------:R-:W-:-:S07]  /*1fa10*/  @P0 SHF.R.U32.HI R2, RZ, R5, R4 ;  /* 0x00000005ff020219 */ /* 0x000fce0000011604 */
.L_x_1658:
[----:B------:R-:W-:Y:S05]  /*1fa20*/  BSYNC B0 ;  /* 0x0000000000007941 */ /* 0x000fea0003800000 */
.L_x_1656:
[----:B------:R-:W-:-:S05]  /*1fa30*/  IMAD R2, R2, R3, R3 ;  /* 0x0000000302027224 */ /* 0x000fca00078e0203 */
[----:B------:R-:W-:-:S07]  /*1fa40*/  VIMNMX R8, R8, R2, PT ;  /* 0x0000000208087248 */ /* 0x000fce0003fe0100 */
.L_x_1655:
[----:B------:R-:W1:Y:S01]  /*1fa50*/  @P1 LDC R4, c[0x0][0x44c] ;  /* 0x00011300ff041b82 */ /* 0x000e620000000800 */
[----:B------:R-:W-:Y:S01]  /*1fa60*/  VIADD R8, R8, 0x5f ;  /* 0x0000005f08087836 */ /* 0x000fe20000000000 */
[----:B------:R-:W-:Y:S01]  /*1fa70*/  ULDC UR4, c[0x0][0x9dc] ;  /* 0x0002770000047ab9 */ /* 0x000fe20000000800 */
[----:B------:R-:W-:Y:S02]  /*1fa80*/  IMAD.MOV.U32 R2, RZ, RZ, R12 ;  /* 0x000000ffff027224 */ /* 0x000fe400078e000c */
[----:B------:R-:W-:-:S03]  /*1fa90*/  IMAD.HI R8, R8, 0x2aaaaaab, RZ ;  /* 0x2aaaaaab08087827 */ /* 0x000fc600078e02ff */
[----:B------:R-:W2:Y:S01]  /*1faa0*/  @P1 LDC R5, c[0x0][0x450] ;  /* 0x00011400ff051b82 */ /* 0x000ea20000000800 */
[----:B------:R-:W-:Y:S01]  /*1fab0*/  IMAD.IADD R20, R6, 0x1, -R15 ;  /* 0x0000000106147824 */ /* 0x000fe200078e0a0f */
[----:B------:R-:W-:-:S04]  /*1fac0*/  SHF.R.U32.HI R7, RZ, 0x1f, R8 ;  /* 0x0000001fff077819 */ /* 0x000fc80000011608 */
[----:B------:R-:W-:-:S04]  /*1fad0*/  LEA.HI.SX32 R7, R8, R7, 0x1c ;  /* 0x0000000708077211 */ /* 0x000fc800078fe2ff */
[----:B------:R-:W-:Y:S01]  /*1fae0*/  VIMNMX R7, R11, R7, PT ;  /* 0x000000070b077248 */ /* 0x000fe20003fe0100 */
[----:B-1----:R-:W-:-:S05]  /*1faf0*/  @P1 IMAD.HI.U32 R4, R12, R4, RZ ;  /* 0x000000040c041227 */ /* 0x002fca00078e00ff */
[----:B--2---:R-:W-:-:S05]  /*1fb00*/  @P1 SHF.R.U32.HI R2, RZ, R5, R4 ;  /* 0x00000005ff021219 */ /* 0x004fca0000011604 */
[----:B------:R-:W-:-:S04]  /*1fb10*/  IMAD.IADD R2, R20, 0x1, R2 ;  /* 0x0000000114027824 */ /* 0x000fc800078e0202 */
[----:B------:R-:W-:Y:S01]  /*1fb20*/  VIADD R6, R2, -UR4 ;  /* 0x8000000402067c36 */ /* 0x000fe20008000000 */
[----:B------:R-:W-:Y:S06]  /*1fb30*/  @!P3 BRA `(.L_x_1659) ;  /* 0x000000000044b947 */ /* 0x000fec0003800000 */
[----:B------:R-:W-:Y:S01]  /*1fb40*/  ISETP.GT.AND P0, PT, R2, -0x1, PT ;  /* 0xffffffff0200780c */ /* 0x000fe20003f04270 */
[----:B------:R-:W-:-:S12]  /*1fb50*/  BSSY B0, `(.L_x_1660) ;  /* 0x000000d000007945 */ /* 0x000fd80003800000 */
        /* <DEDUP_REMOVED lines=8> */
.L_x_1661:
[----:B------:R-:W-:-:S13]  /*1fbe0*/  ISETP.NE.AND P0, PT, R3, 0x1, PT ;  /* 0x000000010300780c */ /* 0x000fda0003f05270 */
[----:B------:R-:W1:Y:S02]  /*1fbf0*/  @P0 LDC.64 R4, c[0x0][0x9e8] ;  /* 0x00027a00ff040b82 */ /* 0x000e640000000a00 */
[----:B-1----:R-:W-:-:S05]  /*1fc00*/  @P0 IMAD.HI.U32 R4, R2, R4, RZ ;  /* 0x0000000402040227 */ /* 0x002fca00078e00ff */
[----:B------:R-:W-:-:S07]  /*1fc10*/  @P0 SHF.R.U32.HI R2, RZ, R5, R4 ;  /* 0x00000005ff020219 */ /* 0x000fce0000011604 */
.L_x_1662:
[----:B------:R-:W-:Y:S05]  /*1fc20*/  BSYNC B0 ;  /* 0x0000000000007941 */ /* 0x000fea0003800000 */
.L_x_1660:
[----:B------:R-:W-:-:S05]  /*1fc30*/  IMAD R2, R2, R3, RZ ;  /* 0x0000000302027224 */ /* 0x000fca00078e02ff */
[----:B------:R-:W-:-:S07]  /*1fc40*/  VIMNMX R6, R6, R2, !PT ;  /* 0x0000000206067248 */ /* 0x000fce0007fe0100 */
.L_x_1659:
[----:B------:R-:W-:Y:S01]  /*1fc50*/  IMAD.HI R6, R6, 0x2aaaaaab, RZ ;  /* 0x2aaaaaab06067827 */ /* 0x000fe200078e02ff */
[----:B------:R-:W-:Y:S01]  /*1fc60*/  LOP3.LUT R12, R17, 0xff, RZ, 0xc0, !PT ;  /* 0x000000ff110c7812 */ /* 0x000fe200078ec0ff */
[----:B------:R-:W-:Y:S01]  /*1fc70*/  BSSY B0, `(.L_x_1663) ;  /* 0x0000027000007945 */ /* 0x000fe20003800000 */
[----:B------:R-:W-:Y:S01]  /*1fc80*/  SHF.R.U32.HI R17, RZ, 0x10, R17 ;  /* 0x00000010ff117819 */ /* 0x000fe20000011611 */
[----:B------:R-:W-:Y:S01]  /*1fc90*/  IMAD.MOV.U32 R2, RZ, RZ, RZ ;  /* 0x000000ffff027224 */ /* 0x000fe200078e00ff */
[----:B------:R-:W-:Y:S01]  /*1fca0*/  SHF.R.U32.HI R4, RZ, 0x1f, R6 ;  /* 0x0000001fff047819 */ /* 0x000fe20000011606 */
[----:B------:R1:W-:Y:S03]  /*1fcb0*/  STL [R1+0x328], R12 ;  /* 0x0003280c01007387 */ /* 0x0003e60000100800 */
[----:B------:R-:W-:-:S04]  /*1fcc0*/  LEA.HI.SX32 R4, R6, R4, 0x1c ;  /* 0x0000000406047211 */ /* 0x000fc800078fe2ff */
[----:B------:R-:W-:-:S04]  /*1fcd0*/  VIMNMX R4, RZ, R4, !PT ;  /* 0x00000004ff047248 */ /* 0x000fc80007fe0100 */
[----:B------:R-:W-:-:S13]  /*1fce0*/  ISETP.GT.AND P0, PT, R7, R4, PT ;  /* 0x000000040700720c */ /* 0x000fda0003f04270 */
[----:B-1----:R-:W-:Y:S05]  /*1fcf0*/  @!P0 BRA `(.L_x_1664) ;  /* 0x0000000000788947 */ /* 0x002fea0003800000 */
[----:B------:R-:W-:Y:S01]  /*1fd00*/  ISETP.NE.AND P0, PT, R17, RZ, PT ;  /* 0x000000ff1100720c */ /* 0x000fe20003f05270 */
[----:B------:R-:W-:-:S03]  /*1fd10*/  ULDC UR4, c[0x0][0x9f0] ;  /* 0x00027c0000047ab9 */ /* 0x000fc60000000800 */
[----:B------:R-:W-:-:S04]  /*1fd20*/  SEL R5, R17, UR4, P0 ;  /* 0x0000000411057c07 */ /* 0x000fc80008000000 */
[----:B------:R-:W-:Y:S02]  /*1fd30*/  IABS R6, R5 ;  /* 0x0000000500067213 */ /* 0x000fe40000000000 */
[----:B------:R-:W-:Y:S02]  /*1fd40*/  IADD3 R8, R5, -0x1, R7 ;  /* 0xffffffff05087810 */ /* 0x000fe40007ffe007 */
[----:B------:R-:W1:Y:S03]  /*1fd50*/  I2F.RP R2, R6 ;  /* 0x0000000600027306 */ /* 0x000e660000209400 */
[----:B------:R-:W-:-:S05]  /*1fd60*/  IMAD.IADD R8, R8, 0x1, -R4 ;  /* 0x0000000108087824 */ /* 0x000fca00078e0a04 */
        /* <DEDUP_REMOVED lines=10> */
[----:B------:R-:W-:-:S03]  /*1fe10*/  IABS R3, R8 ;  /* 0x0000000800037213 */ /* 0x000fc60000000000 */
        /* <DEDUP_REMOVED lines=12> */
.L_x_1664:
[----:B------:R-:W-:Y:S05]  /*1fee0*/  BSYNC B0 ;  /* 0x0000000000007941 */ /* 0x000fea0003800000 */
.L_x_1663:
[-C--:B------:R-:W-:Y:S01]  /*1fef0*/  IMAD R4, R12, R2.reuse, R4 ;  /* 0x000000020c047224 */ /* 0x080fe200078e0204 */
[----:B------:R-:W-:Y:S04]  /*1ff00*/  BSSY B0, `(.L_x_1665) ;  /* 0x000015f000007945 */ /* 0x000fe80003800000 */
[C---:B------:R-:W-:Y:S01]  /*1ff10*/  VIADDMNMX R7, R4.reuse, R2, R7, PT ;  /* 0x0000000204077246 */ /* 0x040fe20003800107 */
[----:B------:R-:W-:-:S04]  /*1ff20*/  IMAD R2, R4, 0x60, -R9 ;  /* 0x0000006004027824 */ /* 0x000fc800078e0a09 */
[----:B------:R-:W-:Y:S01]  /*1ff30*/  IMAD R9, R7, 0x60, -R9 ;  /* 0x0000006007097824 */ /* 0x000fe200078e0a09 */
[----:B------:R-:W-:-:S04]  /*1ff40*/  VIMNMX R2, RZ, R2, !PT ;  /* 0x00000002ff027248 */ /* 0x000fc80007fe0100 */
[----:B------:R-:W-:Y:S01]  /*1ff50*/  VIMNMX R10, R9, R10, PT ;  /* 0x0000000a090a7248 */ /* 0x000fe20003fe0100 */
[----:B------:R-:W-:-:S03]  /*1ff60*/  IMAD.WIDE.U32 R4, R2, -0x55555555, RZ ;  /* 0xaaaaaaab02047825 */ /* 0x000fc600078e00ff */
[----:B------:R-:W-:Y:S02]  /*1ff70*/  ISETP.GT.AND P0, PT, R10, R2, PT ;  /* 0x000000020a00720c */ /* 0x000fe40003f04270 */
[----:B------:R-:W-:-:S05]  /*1ff80*/  SHF.R.U32.HI R3, RZ, 0x6, R5 ;  /* 0x00000006ff037819 */ /* 0x000fca0000011605 */
[----:B------:R-:W-:-:S06]  /*1ff90*/  IMAD.MOV.U32 R9, RZ, RZ, R3 ;  /* 0x000000ffff097224 */ /* 0x000fcc00078e0003 */
[----:B------:R-:W-:-:S04]  /*1ffa0*/  @P0 VIADD R2, R10, 0x5f ;  /* 0x0000005f0a020836 */ /* 0x000fc80000000000 */
[----:B------:R-:W-:-:S05]  /*1ffb0*/  @P0 IMAD.HI R2, R2, 0x2aaaaaab, RZ ;  /* 0x2aaaaaab02020827 */ /* 0x000fca00078e02ff */
        /* <DEDUP_REMOVED lines=12> */
.L_x_1857:
[----:B--2---:R-:W-:Y:S02]  /*20080*/  ISETP.NE.AND P0, PT, R14, RZ, PT ;  /* 0x000000ff0e00720c */ /* 0x004fe40003f05270 */
[----:B------:R-:W-:-:S11]  /*20090*/  PLOP3.LUT P6, PT, PT, PT, PT, 0x8, 0x0 ;  /* 0x000000000000781c */ /* 0x000fd60003fce170 */
[----:B------:R-:W-:Y:S05]  /*200a0*/  @P0 BRA `(.L_x_1668) ;  /* 0x00000000000c0947 */ /* 0x000fea0003800000 */
[----:B------:R-:W-:-:S03]  /*200b0*/  UMOV UR4, 0xffffffff ;  /* 0xffffffff00047882 */ /* 0x000fc60000000000 */
[----:B------:R-:W-:Y:S05]  /*200c0*/  BRA.DIV UR4, `(.L_x_1669) ;  /* 0x0000008204647947 */ /* 0x000fea000b800000 */
[----:B------:R-:W-:-:S13]  /*200d0*/  ELECT P6, URZ, PT ;  /* 0x00000000003f782f */ /* 0x000fda00038c0000 */
.L_x_1668:
        /* <DEDUP_REMOVED lines=9> */
.L_x_1860:
[----:B------:R-:W-:Y:S05]  /*20170*/  BSYNC B1 ;  /* 0x0000000000017941 */ /* 0x000fea0003800000 */
.L_x_1670:
[----:B------:R-:W-:Y:S04]  /*20180*/  BSSY B1, `(.L_x_1672) ;  /* 0x000008e000017945 */ /* 0x000fe80003800000 */
[----:B------:R-:W-:Y:S05]  /*20190*/  @!P6 BRA `(.L_x_1673) ;  /* 0x000000080030e947 */ /* 0x000fea0003800000 */
[----:B------:R-:W2:Y:S04]  /*201a0*/  LDL R7, [R1+0x2ec] ;  /* 0x0002ec0001077983 */ /* 0x000ea80000100800 */
[----:B------:R-:W3:Y:S01]  /*201b0*/  LDL R6, [R1+0x2f0] ;  /* 0x0002f00001067983 */ /* 0x000ee20000100800 */
[----:B------:R-:W4:Y:S01]  /*201c0*/  S2R R5, SR_TID.X ;  /* 0x0000000000057919 */ /* 0x000f220000002100 */
[----:B------:R-:W-:Y:S01]  /*201d0*/  BSSY B2, `(.L_x_1674) ;  /* 0x0000007000027945 */ /* 0x000fe20003800000 */
[----:B----4-:R-:W-:-:S04]  /*201e0*/  LOP3.LUT R5, R5, 0x7f, RZ, 0xc0, !PT ;  /* 0x0000007f05057812 */ /* 0x010fc800078ec0ff */
[----:B------:R-:W-:Y:S01]  /*201f0*/  ISETP.NE.AND P1, PT, R5, RZ, PT ;  /* 0x000000ff0500720c */ /* 0x000fe20003f25270 */
[----:B--2---:R-:W-:Y:S01]  /*20200*/  IMAD R7, R7, 0x8, R19 ;  /* 0x0000000807077824 */ /* 0x004fe200078e0213 */
[----:B---3--:R-:W-:-:S04]  /*20210*/  SHF.L.U32 R10, R6, 0x1f, RZ ;  /* 0x0000001f060a7819 */ /* 0x008fc800000006ff */
[----:B------:R-:W2:Y:S02]  /*20220*/  SYNCS.PHASECHK.TRANS64.TRYWAIT P0, [R7+URZ+0x308a0], R10 ;  /* 0x0308a00a070075a7 */ /* 0x000ea4000800017f */
[----:B--2---:R-:W-:Y:S05]  /*20230*/  @!P0 BRA `(.L_x_1675) ;  /* 0x00000080003c8947 */ /* 0x004fea0003800000 */
.L_x_1861:
[----:B------:R-:W-:Y:S05]  /*20240*/  BSYNC B2 ;  /* 0x0000000000027941 */ /* 0x000fea0003800000 */
.L_x_1674:
[----:B------:R-:W-:Y:S04]  /*20250*/  BSSY B2, `(.L_x_1676) ;  /* 0x0000009000027945 */ /* 0x000fe80003800000 */
[----:B------:R-:W-:Y:S05]  /*20260*/  @P1 BRA `(.L_x_1677) ;  /* 0x00000000001c1947 */ /* 0x000fea0003800000 */
[----:B-1----:R-:W1:Y:S02]  /*20270*/  S2R R4, SR_TID.X ;  /* 0x0000000000047919 */ /* 0x002e640000002100 */
[----:B-1----:R-:W-:Y:S01]  /*20280*/  LOP3.LUT R5, R4, 0x1f, RZ, 0xc0, !PT ;  /* 0x0000001f04057812 */ /* 0x002fe200078ec0ff */
[----:B------:R-:W-:-:S03]  /*20290*/  IMAD.MOV.U32 R4, RZ, RZ, 0x9000 ;  /* 0x00009000ff047424 */ /* 0x000fc600078e00ff */
[----:B------:R-:W-:Y:S01]  /*202a0*/  ISETP.NE.AND P0, PT, R5, RZ, PT ;  /* 0x000000ff0500720c */ /* 0x000fe20003f05270 */
[----:B------:R3:W-:-:S12]  /*202b0*/  SYNCS.ARRIVE.TRANS64 RZ, [R7+URZ+0x30890], R4 ;  /* 0x0308900407ff79a7 */ /* 0x0007d8000800003f */
[----:B---3--:R-:W-:Y:S05]  /*202c0*/  @!P0 BRA `(.L_x_1677) ;  /* 0x0000000000048947 */ /* 0x008fea0003800000 */
[----:B------:R-:W-:Y:S01]  /*202d0*/  BPT.TRAP 0x1 ;  /* 0x000000040000795c */ /* 0x000fe20000300000 */
.L_x_1677:
[----:B------:R-:W-:Y:S05]  /*202e0*/  BSYNC B2 ;  /* 0x0000000000027941 */ /* 0x000fea0003800000 */
.L_x_1676:
        /* <DEDUP_REMOVED lines=13> */
.L_x_1678:
        /* <DEDUP_REMOVED lines=16> */
.L_x_1679:
        /* <DEDUP_REMOVED lines=16> */
.L_x_1680:
        /* <DEDUP_REMOVED lines=10> */
[----:B------:R-:W1:Y:S01]  /*20660*/  SYNCS.PHASECHK.TRANS64.TRYWAIT P0, [R7+URZ+0x308c0], R10 ;  /* 0x0308c00a070075a7 */ /* 0x000e62000800017f */
[----:B------:R-:W-:Y:S04]  /*20670*/  BSSY B2, `(.L_x_1681) ;  /* 0x0000002000027945 */ /* 0x000fe80003800000 */
[----:B-1----:R-:W-:Y:S05]  /*20680*/  @!P0 BRA `(.L_x_1682) ;  /* 0x0000007c003c8947 */ /* 0x002fea0003800000 */
.L_x_1862:
[----:B------:R-:W-:Y:S05]  /*20690*/  BSYNC B2 ;  /* 0x0000000000027941 */ /* 0x000fea0003800000 */
.L_x_1681:
[----:B------:R-:W-:Y:S01]  /*206a0*/  BSSY B2, `(.L_x_1683) ;  /* 0x000000b000027945 */ /* 0x000fe20003800000 */
[----:B-12---:R-:W-:Y:S02]  /*206b0*/  IMAD.MOV.U32 R10, RZ, RZ, 0x0 ;  /* 0x00000000ff0a7424 */ /* 0x006fe400078e00ff */
        /* <DEDUP_REMOVED lines=9> */
.L_x_1684:
[----:B------:R-:W-:Y:S05]  /*20750*/  BSYNC B2 ;  /* 0x0000000000027941 */ /* 0x000fea0003800000 */
.L_x_1683:
[----:B------:R-:W-:Y:S01]  /*20760*/  R2UR UR10, R14 ;  /* 0x000000000e0a72ca */ /* 0x000fe200000e0000 */
[----:B------:R-:W-:Y:S01]  /*20770*/  UIADD3 UR4, UP0, UR36, 0x670, URZ ;  /* 0x0000067024047890 */ /* 0x000fe2000ff1e03f */
[----:B------:R-:W-:Y:S01]  /*20780*/  R2UR UR6, R10 ;  /* 0x000000000a0672ca */ /* 0x000fe200000e0000 */
[----:B------:R-:W-:Y:S01]  /*20790*/  VIADD R7, R7, 0x308b0 ;  /* 0x000308b007077836 */ /* 0x000fe20000000000 */
[----:B------:R-:W-:Y:S01]  /*207a0*/  R2UR UR7, R11 ;  /* 0x000000000b0772ca */ /* 0x000fe200000e0000 */
[----:B------:R-:W-:Y:S01]  /*207b0*/  VIADD R4, R6, 0x400 ;  /* 0x0000040006047836 */ /* 0x000fe20000000000 */
[----:B------:R-:W-:Y:S01]  /*207c0*/  PLOP3.LUT P0, PT, PT, PT, PT, 0x80, 0x0 ;  /* 0x000000000000781c */ /* 0x000fe20003f0f070 */
[----:B------:R-:W-:-:S12]  /*207d0*/  UIADD3.X UR5, URZ, UR37, URZ, UP0, !UPT ;  /* 0x000000253f057290 */ /* 0x000fd800087fe43f */
.L_x_1685:
        /* <DEDUP_REMOVED lines=10> */
[----:B------:R-:W-:Y:S01]  /*20880*/  R2UR UR10, R13 ;  /* 0x000000000d0a72ca */ /* 0x000fe200000e0000 */
[----:B------:R-:W-:Y:S01]  /*20890*/  VIADD R4, R6, 0x3400 ;  /* 0x0000340006047836 */ /* 0x000fe20000000000 */
[----:B------:R-:W-:Y:S02]  /*208a0*/  R2UR UR6, R10 ;  /* 0x000000000a0672ca */ /* 0x000fe400000e0000 */
[----:B------:R-:W-:Y:S02]  /*208b0*/  R2UR UR7, R11 ;  /* 0x000000000b0772ca */ /* 0x000fe400000e0000 */
[----:B------:R-:W-:-:S13]  /*208c0*/  PLOP3.LUT P0, PT, PT, PT, PT, 0x80, 0x0 ;  /* 0x000000000000781c */ /* 0x000fda0003f0f070 */
.L_x_1686:
        /* <DEDUP_REMOVED lines=15> */
.L_x_1687:
        /* <DEDUP_REMOVED lines=10> */
.L_x_1673:
[----:B------:R-:W-:Y:S05]  /*20a60*/  BSYNC B1 ;  /* 0x0000000000017941 */ /* 0x000fea0003800000 */
.L_x_1672:
        /* <DEDUP_REMOVED lines=13> */
.L_x_1704:
[----:B------:R-:W-:Y:S05]  /*20b40*/  YIELD ;  /* 0x0000000000007946 */ /* 0x000fea0003800000 */
[----:B------:R-:W-:Y:S04]  /*20b50*/  BSSY B1, `(.L_x_1688) ;  /* 0x000008d000017945 */ /* 0x000fe80003800000 */
[----:B--2---:R-:W-:Y:S05]  /*20b60*/  @!P6 BRA `(.L_x_1689) ;  /* 0x00000008002ce947 */ /* 0x004fea0003800000 */
[----:B------:R-:W2:Y:S04]  /*20b70*/  LDL R6, [R1+0x2ec] ;  /* 0x0002ec0001067983 */ /* 0x000ea80000100800 */
[----:B------:R-:W3:Y:S01]  /*20b80*/  LDL R5, [R1+0x2f0] ;  /* 0x0002f00001057983 */ /* 0x000ee20000100800 */
[----:B-1----:R-:W1:Y:S01]  /*20b90*/  S2R R4, SR_TID.X ;  /* 0x0000000000047919 */ /* 0x002e620000002100 */
[----:B------:R-:W-:Y:S01]  /*20ba0*/  BSSY B2, `(.L_x_1690) ;  /* 0x0000007000027945 */ /* 0x000fe20003800000 */
[----:B-1----:R-:W-:-:S04]  /*20bb0*/  LOP3.LUT R4, R4, 0x7f, RZ, 0xc0, !PT ;  /* 0x0000007f04047812 */ /* 0x002fc800078ec0ff */
[----:B------:R-:W-:Y:S01]  /*20bc0*/  ISETP.NE.AND P2, PT, R4, RZ, PT ;  /* 0x000000ff0400720c */ /* 0x000fe20003f45270 */
[----:B--2---:R-:W-:Y:S01]  /*20bd0*/  IMAD R8, R6, 0x8, R19 ;  /* 0x0000000806087824 */ /* 0x004fe200078e0213 */
[----:B---3--:R-:W-:-:S04]  /*20be0*/  SHF.L.U32 R7, R5, 0x1f, RZ ;  /* 0x0000001f05077819 */ /* 0x008fc800000006ff */
[----:B------:R-:W1:Y:S02]  /*20bf0*/  SYNCS.PHASECHK.TRANS64.TRYWAIT P1, [R8+URZ+0x308a0], R7 ;  /* 0x0308a007080075a7 */ /* 0x000e64000802017f */
[----:B-1----:R-:W-:Y:S05]  /*20c00*/  @!P1 BRA `(.L_x_1691) ;  /* 0x0000007400f09947 */ /* 0x002fea0003800000 */
.L_x_1863:
[----:B------:R-:W-:Y:S05]  /*20c10*/  BSYNC B2 ;  /* 0x0000000000027941 */ /* 0x000fea0003800000 */
.L_x_1690:
[----:B------:R-:W-:Y:S04]  /*20c20*/  BSSY B2, `(.L_x_1692) ;  /* 0x0000009000027945 */ /* 0x000fe80003800000 */
[----:B------:R-:W-:Y:S05]  /*20c30*/  @P2 BRA `(.L_x_1693) ;  /* 0x00000000001c2947 */ /* 0x000fea0003800000 */
[----:B------:R-:W2:Y:S02]  /*20c40*/  S2R R4, SR_TID.X ;  /* 0x0000000000047919 */ /* 0x000ea40000002100 */
[----:B--2---:R-:W-:Y:S01]  /*20c50*/  LOP3.LUT R5, R4, 0x1f, RZ, 0xc0, !PT ;  /* 0x0000001f04057812 */ /* 0x004fe200078ec0ff */
[----:B------:R-:W-:-:S03]  /*20c60*/  IMAD.MOV.U32 R4, RZ, RZ, 0x9000 ;  /* 0x00009000ff047424 */ /* 0x000fc600078e00ff */
[----:B------:R-:W-:Y:S01]  /*20c70*/  ISETP.NE.AND P1, PT, R5, RZ, PT ;  /* 0x000000ff0500720c */ /* 0x000fe20003f25270 */
[----:B------:R2:W-:-:S12]  /*20c80*/  SYNCS.ARRIVE.TRANS64 RZ, [R8+URZ+0x30890], R4 ;  /* 0x0308900408ff79a7 */ /* 0x0005d8000800003f */
[----:B--2---:R-:W-:Y:S05]  /*20c90*/  @!P1 BRA `(.L_x_1693) ;  /* 0x0000000000049947 */ /* 0x004fea0003800000 */
[----:B------:R-:W-:Y:S01]  /*20ca0*/  BPT.TRAP 0x1 ;  /* 0x000000040000795c */ /* 0x000fe20000300000 */
.L_x_1693:
[----:B------:R-:W-:Y:S05]  /*20cb0*/  BSYNC B2 ;  /* 0x0000000000027941 */ /* 0x000fea0003800000 */
.L_x_1692:
[----:B------:R-:W2:Y:S01]  /*20cc0*/  LDL R4, [R1+0x2ec] ;  /* 0x0002ec0001047983 */ /* 0x000ea20000100800 */
[----:B------:R-:W-:Y:S01]  /*20cd0*/  IMAD.MOV.U32 R12, RZ, RZ, RZ ;  /* 0x000000ffff0c7224 */ /* 0x000fe200078e00ff */
        /* <DEDUP_REMOVED lines=10> */
.L_x_1694:
        /* <DEDUP_REMOVED lines=10> */
[----:B------:R-:W-:Y:S01]  /*20e20*/  IMAD.MOV.U32 R14, RZ, RZ, 0x40 ;  /* 0x00000040ff0e7424 */ /* 0x000fe200078e00ff */
[----:B------:R-:W-:Y:S01]  /*20e30*/  PLOP3.LUT P1, PT, PT, PT, PT, 0x80, 0x0 ;  /* 0x000000000000781c */ /* 0x000fe20003f2f070 */
[----:B------:R-:W-:Y:S01]  /*20e40*/  VIADD R10, R6, 0x21400 ;  /* 0x00021400060a7836 */ /* 0x000fe20000000000 */
[----:B------:R-:W-:Y:S01]  /*20e50*/  UMOV UR6, 0x0 ;  /* 0x0000000000067882 */ /* 0x000fe20000000000 */
[----:B------:R-:W-:Y:S01]  /*20e60*/  UMOV UR7, 0x12f00000 ;  /* 0x12f0000000077882 */ /* 0x000fe20000000000 */
[----:B------:R-:W-:-:S15]  /*20e70*/  R2UR UR10, R14 ;  /* 0x000000000e0a72ca */ /* 0x000fde00000e0000 */
.L_x_1695:
        /* <DEDUP_REMOVED lines=16> */
.L_x_1696:
        /* <DEDUP_REMOVED lines=10> */
[----:B------:R-:W2:Y:S01]  /*21020*/  SYNCS.PHASECHK.TRANS64.TRYWAIT P1, [R8+URZ+0x308c0], R7 ;  /* 0x0308c007080075a7 */ /* 0x000ea2000802017f */
[----:B------:R-:W-:Y:S04]  /*21030*/  BSSY B2, `(.L_x_1697) ;  /* 0x0000002000027945 */ /* 0x000fe80003800000 */
[----:B--2---:R-:W-:Y:S05]  /*21040*/  @!P1 BRA `(.L_x_1698) ;  /* 0x0000007000f49947 */ /* 0x004fea0003800000 */
.L_x_1864:
[----:B------:R-:W-:Y:S05]  /*21050*/  BSYNC B2 ;  /* 0x0000000000027941 */ /* 0x000fea0003800000 */
.L_x_1697:
[----:B------:R-:W-:Y:S01]  /*21060*/  BSSY B2, `(.L_x_1699) ;  /* 0x000000b000027945 */ /* 0x000fe20003800000 */
[----:B------:R-:W-:Y:S02]  /*21070*/  IMAD.MOV.U32 R10, RZ, RZ, 0x0 ;  /* 0x00000000ff0a7424 */ /* 0x000fe400078e00ff */
[----:B------:R-:W-:Y:S01]  /*21080*/  IMAD.MOV.U32 R11, RZ, RZ, 0x12f00000 ;  /* 0x12f00000ff0b7424 */ /* 0x000fe200078e00ff */
[----:B------:R-:W-:Y:S06]  /*21090*/  @P2 BRA `(.L_x_1700) ;  /* 0x00000000001c2947 */ /* 0x000fec0003800000 */
[----:B------:R-:W0:Y:S02]  /*210a0*/  S2R R4, SR_TID.X ;  /* 0x0000000000047919 */ /* 0x000e240000002100 */
[----:B0-----:R-:W-:Y:S01]  /*210b0*/  LOP3.LUT R15, R4, 0x1f, RZ, 0xc0, !PT ;  /* 0x0000001f040f7812 */ /* 0x001fe200078ec0ff */
[----:B------:R-:W-:-:S03]  /*210c0*/  IMAD.MOV.U32 R4, RZ, RZ, 0x9000 ;  /* 0x00009000ff047424 */ /* 0x000fc600078e00ff */
[----:B------:R-:W-:Y:S01]  /*210d0*/  ISETP.NE.AND P1, PT, R15, RZ, PT ;  /* 0x000000ff0f00720c */ /* 0x000fe20003f25270 */
[----:B------:R3:W-:-:S12]  /*210e0*/  SYNCS.ARRIVE.TRANS64 RZ, [R8+URZ+0x308b0], R4 ;  /* 0x0308b00408ff79a7 */ /* 0x0007d8000800003f */
[----:B---3--:R-:W-:Y:S05]  /*210f0*/  @!P1 BRA `(.L_x_1700) ;  /* 0x0000000000049947 */ /* 0x008fea0003800000 */
[----:B------:R-:W-:Y:S01]  /*21100*/  BPT.TRAP 0x1 ;  /* 0x000000040000795c */ /* 0x000fe20000300000 */
.L_x_1700:
[----:B------:R-:W-:Y:S05]  /*21110*/  BSYNC B2 ;  /* 0x0000000000027941 */ /* 0x000fea0003800000 */
.L_x_1699:
[----:B------:R-:W-:Y:S01]  /*21120*/  R2UR UR10, R12 ;  /* 0x000000000c0a72ca */ /* 0x000fe200000e0000 */
[----:B------:R-:W-:Y:S01]  /*21130*/  UIADD3 UR4, UP0, UR36, 0x670, URZ ;  /* 0x0000067024047890 */ /* 0x000fe2000ff1e03f */
[----:B------:R-:W-:Y:S01]  /*21140*/  R2UR UR6, R10 ;  /* 0x000000000a0672ca */ /* 0x000fe200000e0000 */
[----:B-12---:R-:W-:Y:S01]  /*21150*/  VIADD R8, R8, 0x308b0 ;  /* 0x000308b008087836 */ /* 0x006fe20000000000 */
[----:B------:R-:W-:Y:S01]  /*21160*/  R2UR UR7, R11 ;  /* 0x000000000b0772ca */ /* 0x000fe200000e0000 */
[----:B------:R-:W-:Y:S01]  /*21170*/  VIADD R4, R6, 0x400 ;  /* 0x0000040006047836 */ /* 0x000fe20000000000 */
[----:B------:R-:W-:Y:S01]  /*21180*/  PLOP3.LUT P1, PT, PT, PT, PT, 0x80, 0x0 ;  /* 0x000000000000781c */ /* 0x000fe20003f2f070 */
[----:B------:R-:W-:-:S12]  /*21190*/  UIADD3.X UR5, URZ, UR37, URZ, UP0, !UPT ;  /* 0x000000253f057290 */ /* 0x000fd800087fe43f */
.L_x_1701:
        /* <DEDUP_REMOVED lines=15> */
.L_x_1702:
        /* <DEDUP_REMOVED lines=15> */
.L_x_1703:
        /* <DEDUP_REMOVED lines=10> */
.L_x_1689:
[----:B------:R-:W-:Y:S05]  /*21420*/  BSYNC B1 ;  /* 0x0000000000017941 */ /* 0x000fea0003800000 */
.L_x_1688:
        /* <DEDUP_REMOVED lines=8> */
[----:B---3--:R-:W-:-:S03]  /*214b0*/  LOP3.LUT R7, R7, R5, RZ, 0x3c, !PT ;  /* 0x0000000507077212 */ /* 0x008fc600078e3cff */
[----:B------:R2:W-:Y:S04]  /*214c0*/  STL [R1+0x2ec], R4 ;  /* 0x0002ec0401007387 */ /* 0x0005e80000100800 */
[----:B------:R2:W-:Y:S01]  /*214d0*/  STL [R1+0x2f0], R7 ;  /* 0x0002f00701007387 */ /* 0x0005e20000100800 */
[----:B------:R-:W-:Y:S05]  /*214e0*/  @P2 BRA `(.L_x_1704) ;  /* 0xfffffff400942947 */ /* 0x000fea000383ffff */
.L_x_1666:
[----:B------:R-:W-:Y:S05]  /*214f0*/  BSYNC B0 ;  /* 0x0000000000007941 */ /* 0x000fea0003800000 */
.L_x_1665:
[----:B--2---:R-:W2:Y:S01]  /*21500*/  LDL R7, [R1+0x300] ;  /* 0x0003000001077983 */ /* 0x004ea20000100800 */
[----:B------:R-:W3:Y:S01]  /*21510*/  LDC R0, c[0x0][0x448] ;  /* 0x00011200ff007b82 */ /* 0x000ee20000000800 */
[----:B------:R-:W-:Y:S07]  /*21520*/  @!P0 WARPSYNC.ALL ;  /* 0x0000000000008948 */ /* 0x000fee0003800000 */
[----:B------:R-:W-:Y:S01]  /*21530*/  @!P0 BAR.SYNC.DEFER_BLOCKING 0xc, 0x180 ;  /* 0x0306000000008b1d */ /* 0x000fe20000010000 */
[----:B---3--:R-:W-:-:S13]  /*21540*/  ISETP.NE.AND P1, PT, R0, 0x1, PT ;  /* 0x000000010000780c */ /* 0x008fda0003f25270 */
[----:B------:R-:W3:Y:S08]  /*21550*/  @P1 LDC R0, c[0x0][0x44c] ;  /* 0x00011300ff001b82 */ /* 0x000ef00000000800 */
[----:B------:R-:W4:Y:S01]  /*21560*/  @P1 LDC R3, c[0x0][0x450] ;  /* 0x00011400ff031b82 */ /* 0x000f220000000800 */
[----:B--2---:R-:W-:-:S04]  /*21570*/  VIADD R2, R7, 0x7f ;  /* 0x0000007f07027836 */ /* 0x004fc80000000000 */
[----:B---3--:R-:W-:-:S05]  /*21580*/  @P1 IMAD.HI.U32 R0, R2, R0, RZ ;  /* 0x0000000002001227 */ /* 0x008fca00078e00ff */
[----:B----4-:R-:W-:-:S05]  /*21590*/  @P1 SHF.R.U32.HI R2, RZ, R3, R0 ;  /* 0x00000003ff021219 */ /* 0x010fca0000011600 */
[----:B------:R-:W-:Y:S02]  /*215a0*/  IMAD.IADD R0, R21, 0x1, R2 ;  /* 0x0000000115007824 */ /* 0x000fe400078e0202 */
[----:B------:R-:W2:Y:S02]  /*215b0*/  LDC.64 R2, c[0x0][0x9e0] ;  /* 0x00027800ff027b82 */ /* 0x000ea40000000a00 */
[----:B--2---:R-:W-:Y:S01]  /*215c0*/  ISETP.GE.AND P2, PT, R3, 0x1, PT ;  /* 0x000000010300780c */ /* 0x004fe20003f46270 */
[----:B------:R-:W-:-:S12]  /*215d0*/  IMAD.IADD R2, R0, 0x1, R2 ;  /* 0x0000000100027824 */ /* 0x000fd800078e0202 */
[----:B------:R-:W-:Y:S05]  /*215e0*/  @!P2 BRA `(.L_x_1705) ;  /* 0x000000000048a947 */ /* 0x000fea0003800000 */
[C---:B------:R-:W-:Y:S01]  /*215f0*/  ISETP.GT.AND P0, PT, R0.reuse, RZ, PT ;  /* 0x000000ff0000720c */ /* 0x040fe20003f04270 */
[----:B------:R-:W-:Y:S01]  /*21600*/  BSSY B0, `(.L_x_1706) ;  /* 0x000000e000007945 */ /* 0x000fe20003800000 */
[----:B------:R-:W-:-:S11]  /*21610*/  VIADD R6, R0, 0xffffffff ;  /* 0xffffffff00067836 */ /* 0x000fd60000000000 */
[----:B------:R-:W-:Y:S05]  /*21620*/  @P0 BRA `(.L_x_1707) ;  /* 0x00000000001c0947 */ /* 0x000fea0003800000 */
[----:B------:R-:W-:Y:S01]  /*21630*/  ISETP.NE.AND P0, PT, R3, 0x1, PT ;  /* 0x000000010300780c */ /* 0x000fe20003f05270 */
[----:B------:R-:W-:-:S12]  /*21640*/  IMAD.MOV R0, RZ, RZ, -R0 ;  /* 0x000000ffff007224 */ /* 0x000fd800078e0a00 */
[----:B-1----:R-:W1:Y:S02]  /*21650*/  @P0 LDC.64 R4, c[0x0][0x9e8] ;  /* 0x00027a00ff040b82 */ /* 0x002e640000000a00 */
[----:B-1----:R-:W-:-:S05]  /*21660*/  @P0 IMAD.HI.U32 R4, R0, R4, RZ ;  /* 0x0000000400040227 */ /* 0x002fca00078e00ff */
[----:B------:R-:W-:-:S04]  /*21670*/  @P0 SHF.R.U32.HI R0, RZ, R5, R4 ;  /* 0x00000005ff000219 */ /* 0x000fc80000011604 */
[----:B------:R-:W-:Y:S01]  /*21680*/  LOP3.LUT R6, RZ, R0, RZ, 0x33, !PT ;  /* 0x00000000ff067212 */ /* 0x000fe200078e33ff */
[----:B------:R-:W-:Y:S06]  /*21690*/  BRA `(.L_x_1708) ;  /* 0x0000000000107947 */ /* 0x000fec0003800000 */
.L_x_1707:
[----:B------:R-:W-:-:S13]  /*216a0*/  ISETP.NE.AND P0, PT, R3, 0x1, PT ;  /* 0x000000010300780c */ /* 0x000fda0003f05270 */
[----:B-1----:R-:W1:Y:S02]  /*216b0*/  @P0 LDC.64 R4, c[0x0][0x9e8] ;  /* 0x00027a00ff040b82 */ /* 0x002e640000000a00 */
[----:B-1----:R-:W-:-:S05]  /*216c0*/  @P0 IMAD.HI.U32 R4, R6, R4, RZ ;  /* 0x0000000406040227 */ /* 0x002fca00078e00ff */
[----:B------:R-:W-:-:S07]  /*216d0*/  @P0 SHF.R.U32.HI R6, RZ, R5, R4 ;  /* 0x00000005ff060219 */ /* 0x000fce0000011604 */
.L_x_1708:
[----:B------:R-:W-:Y:S05]  /*216e0*/  BSYNC B0 ;  /* 0x0000000000007941 */ /* 0x000fea0003800000 */
.L_x_1706:
[----:B------:R-:W-:-:S05]  /*216f0*/  IMAD R6, R6, R3, R3 ;  /* 0x0000000306067224 */ /* 0x000fca00078e0203 */
[----:B------:R-:W-:-:S07]  /*21700*/  VIMNMX R2, R2, R6, PT ;  /* 0x0000000602027248 */ /* 0x000fce0003fe0100 */
.L_x_1705:
[----:B------:R-:W2:Y:S01]  /*21710*/  LDL R6, [R1+0x330] ;  /* 0x0003300001067983 */ /* 0x000ea20000100800 */
[----:B-1----:R-:W1:Y:S01]  /*21720*/  @P1 LDC R4, c[0x0][0x44c] ;  /* 0x00011300ff041b82 */ /* 0x002e620000000800 */
[----:B------:R-:W-:Y:S01]  /*21730*/  VIADD R2, R2, 0x5f ;  /* 0x0000005f02027836 */ /* 0x000fe20000000000 */
[----:B------:R-:W-:Y:S01]  /*21740*/  ULDC UR4, c[0x0][0x9dc] ;  /* 0x0002770000047ab9 */ /* 0x000fe20000000800 */
[----:B------:R-:W-:Y:S02]  /*21750*/  IMAD.MOV.U32 R0, RZ, RZ, R7 ;  /* 0x000000ffff007224 */ /* 0x000fe400078e0007 */
[----:B------:R-:W-:-:S03]  /*21760*/  IMAD.HI R2, R2, 0x2aaaaaab, RZ ;  /* 0x2aaaaaab02027827 */ /* 0x000fc600078e02ff */
[----:B------:R-:W3:Y:S01]  /*21770*/  @P1 LDC R5, c[0x0][0x450] ;  /* 0x00011400ff051b82 */ /* 0x000ee20000000800 */
[----:B-1----:R-:W-:-:S05]  /*21780*/  @P1 IMAD.HI.U32 R4, R7, R4, RZ ;  /* 0x0000000407041227 */ /* 0x002fca00078e00ff */
[----:B---3--:R-:W-:Y:S02]  /*21790*/  @P1 SHF.R.U32.HI R0, RZ, R5, R4 ;  /* 0x00000005ff001219 */ /* 0x008fe40000011604 */
[----:B------:R-:W-:-:S03]  /*217a0*/  SHF.R.U32.HI R4, RZ, 0x1f, R2 ;  /* 0x0000001fff047819 */ /* 0x000fc60000011602 */
[----:B------:R-:W-:Y:S01]  /*217b0*/  IMAD.IADD R0, R20, 0x1, R0 ;  /* 0x0000000114007824 */ /* 0x000fe200078e0200 */
[----:B------:R-:W-:-:S03]  /*217c0*/  LEA.HI.SX32 R7, R2, R4, 0x1c ;  /* 0x0000000402077211 */ /* 0x000fc600078fe2ff */
[----:B------:R-:W-:Y:S02]  /*217d0*/  VIADD R2, R0, -UR4 ;  /* 0x8000000400027c36 */ /* 0x000fe40008000000 */
[----:B------:R1:W-:Y:S01]  /*217e0*/  STL [R1+0x334], R7 ;  /* 0x0003340701007387 */ /* 0x0003e20000100800 */
[----:B--2---:R-:W-:Y:S01]  /*217f0*/  VIMNMX R6, R6, R7, PT ;  /* 0x0000000706067248 */ /* 0x004fe20003fe0100 */
[----:B-1----:R-:W-:Y:S06]  /*21800*/  @!P2 BRA `(.L_x_1709) ;  /* 0x000000000044a947 */ /* 0x002fec0003800000 */
        /* <DEDUP_REMOVED lines=10> */
.L_x_1711:
[----:B------:R-:W-:-:S13]  /*218b0*/  ISETP.NE.AND P0, PT, R3, 0x1, PT ;  /* 0x000000010300780c */ /* 0x000fda0003f05270 */
[----:B------:R-:W1:Y:S02]  /*218c0*/  @P0 LDC.64 R4, c[0x0][0x9e8] ;  /* 0x00027a00ff040b82 */ /* 0x000e640000000a00 */
[----:B-1----:R-:W-:-:S05]  /*218d0*/  @P0 IMAD.HI.U32 R4, R0, R4, RZ ;  /* 0x0000000400040227 */ /* 0x002fca00078e00ff */
[----:B------:R-:W-:-:S07]  /*218e0*/  @P0 SHF.R.U32.HI R0, RZ, R5, R4 ;  /* 0x00000005ff000219 */ /* 0x000fce0000011604 */
.L_x_1712:
[----:B------:R-:W-:Y:S05]  /*218f0*/  BSYNC B0 ;  /* 0x0000000000007941 */ /* 0x000fea0003800000 */
.L_x_1710:
[----:B------:R-:W-:-:S05]  /*21900*/  IMAD R0, R0, R3, RZ ;  /* 0x0000000300007224 */ /* 0x000fca00078e02ff */
[----:B------:R-:W-:-:S07]  /*21910*/  VIMNMX R2, R2, R0, !PT ;  /* 0x0000000002027248 */ /* 0x000fce0007fe0100 */
.L_x_1709:
[----:B------:R-:W-:Y:S01]  /*21920*/  IMAD.HI R2, R2, 0x2aaaaaab, RZ ;  /* 0x2aaaaaab02027827 */ /* 0x000fe200078e02ff */
[----:B------:R-:W-:Y:S01]  /*21930*/  ISETP.NE.AND P1, PT, R17, RZ, PT ;  /* 0x000000ff1100720c */ /* 0x000fe20003f25270 */
[----:B------:R1:W-:Y:S01]  /*21940*/  STL [R1+0x310], RZ ;  /* 0x000310ff01007387 */ /* 0x0003e20000100800 */
[----:B------:R-:W-:Y:S02]  /*21950*/  BSSY B0, `(.L_x_1713) ;  /* 0x0000024000007945 */ /* 0x000fe40003800000 */
[----:B------:R-:W-:-:S04]  /*21960*/  SHF.R.U32.HI R0, RZ, 0x1f, R2 ;  /* 0x0000001fff007819 */ /* 0x000fc80000011602 */
[----:B------:R-:W-:-:S04]  /*21970*/  LEA.HI.SX32 R0, R2, R0, 0x1c ;  /* 0x0000000002007211 */ /* 0x000fc800078fe2ff */
[----:B------:R-:W-:Y:S01]  /*21980*/  VIMNMX R8, RZ, R0, !PT ;  /* 0x00000000ff087248 */ /* 0x000fe20007fe0100 */
[----:B------:R-:W2:Y:S03]  /*21990*/  @!P1 LDC R17, c[0x0][0x9f0] ;  /* 0x00027c00ff119b82 */ /* 0x000ea60000000800 */
[----:B------:R-:W-:Y:S01]  /*219a0*/  ISETP.GT.AND P0, PT, R6, R8, PT ;  /* 0x000000080600720c */ /* 0x000fe20003f04270 */
[----:B------:R1:W-:-:S12]  /*219b0*/  STL [R1+0x30c], R8 ;  /* 0x00030c0801007387 */ /* 0x0003d80000100800 */
[----:B-1----:R-:W-:Y:S05]  /*219c0*/  @!P0 BRA `(.L_x_1714) ;  /* 0x0000000000708947 */ /* 0x002fea0003800000 */
[----:B--2---:R-:W-:-:S04]  /*219d0*/  IABS R0, R17 ;  /* 0x0000001100007213 */ /* 0x004fc80000000000 */
[----:B------:R-:W1:Y:S08]  /*219e0*/  I2F.RP R2, R0 ;  /* 0x0000000000027306 */ /* 0x000e700000209400 */
[----:B-1----:R-:W1:Y:S02]  /*219f0*/  MUFU.RCP R2, R2 ;  /* 0x0000000200027308 */ /* 0x002e640000001000 */
[----:B-1----:R-:W-:-:S06]  /*21a00*/  VIADD R2, R2, 0xffffffe ;  /* 0x0ffffffe02027836 */ /* 0x002fcc0000000000 */
[----:B------:R-:W1:Y:S02]  /*21a10*/  F2I.FTZ.U32.TRUNC.NTZ R3, R2 ;  /* 0x0000000200037305 */ /* 0x000e64000021f000 */
[----:B-1----:R-:W-:-:S04]  /*21a20*/  IMAD.MOV R2, RZ, RZ, -R3 ;  /* 0x000000ffff027224 */ /* 0x002fc800078e0a03 */
[----:B------:R-:W-:Y:S02]  /*21a30*/  IMAD R4, R2, R0, RZ ;  /* 0x0000000002047224 */ /* 0x000fe400078e02ff */
[----:B------:R-:W-:-:S04]  /*21a40*/  IMAD.MOV.U32 R2, RZ, RZ, RZ ;  /* 0x000000ffff027224 */ /* 0x000fc800078e00ff */
[----:B------:R-:W-:Y:S01]  /*21a50*/  IMAD.HI.U32 R7, R3, R4, R2 ;  /* 0x0000000403077227 */ /* 0x000fe200078e0002 */
[----:B------:R-:W-:Y:S02]  /*21a60*/  IADD3 R4, R17, -0x1, R6 ;  /* 0xffffffff11047810 */ /* 0x000fe40007ffe006 */
[----:B------:R-:W-:-:S03]  /*21a70*/  IABS R2, R17 ;  /* 0x0000001100027213 */ /* 0x000fc60000000000 */
[----:B------:R-:W-:Y:S02]  /*21a80*/  IMAD.IADD R4, R4, 0x1, -R8 ;  /* 0x0000000104047824 */ /* 0x000fe400078e0a08 */
[----:B------:R-:W-:-:S03]  /*21a90*/  IMAD.MOV R2, RZ, RZ, -R2 ;  /* 0x000000ffff027224 */ /* 0x000fc600078e0a02 */
[----:B------:R-:W-:Y:S01]  /*21aa0*/  IABS R3, R4 ;  /* 0x0000000400037213 */ /* 0x000fe20000000000 */
[----:B------:R-:W-:Y:S01]  /*21ab0*/  IMAD.MOV.U32 R5, RZ, RZ, R2 ;  /* 0x000000ffff057224 */ /* 0x000fe200078e0002 */
        /* <DEDUP_REMOVED lines=13> */
.L_x_1714:
[----:B------:R-:W-:Y:S05]  /*21b90*/  BSYNC B0 ;  /* 0x0000000000007941 */ /* 0x000fea0003800000 */
.L_x_1713:
[----:B------:R-:W3:Y:S04]  /*21ba0*/  LDL R0, [R1+0x310] ;  /* 0x0003100001007983 */ /* 0x000ee80000100800 */
[----:B-1----:R-:W3:Y:S01]  /*21bb0*/  LDL R2, [R1+0x328] ;  /* 0x0003280001027983 */ /* 0x002ee20000100800 */
[----:B------:R-:W-:Y:S01]  /*21bc0*/  BSSY B7, `(.L_x_1715) ;  /* 0x0000456000077945 */ /* 0x000fe20003800000 */
[----:B---3--:R-:W-:-:S05]  /*21bd0*/  IMAD R2, R2, R0, R8 ;  /* 0x0000000002027224 */ /* 0x008fca00078e0208 */
[----:B------:R-:W-:Y:S01]  /*21be0*/  VIADDMNMX R0, R2, R0, R6, PT ;  /* 0x0000000002007246 */ /* 0x000fe20003800106 */
[----:B------:R1:W-:Y:S03]  /*21bf0*/  STL [R1+0x2fc], R2 ;  /* 0x0002fc0201007387 */ /* 0x0003e60000100800 */
[----:B------:R-:W-:Y:S01]  /*21c00*/  ISETP.GT.AND P0, PT, R0, R2, PT ;  /* 0x000000020000720c */ /* 0x000fe20003f04270 */
[----:B------:R1:W-:-:S12]  /*21c10*/  STL [R1+0x318], R0 ;  /* 0x0003180001007387 */ /* 0x0003d80000100800 */
[----:B-1----:R-:W-:Y:S05]  /*21c20*/  @P0 BRA `(.L_x_1716) ;  /* 0x0000000000480947 */ /* 0x002fea0003800000 */
[----:B------:R-:W1:Y:S02]  /*21c30*/  S2R R0, SR_TID.X ;  /* 0x0000000000007919 */ /* 0x000e640000002100 */
[----:B-1----:R-:W-:-:S04]  /*21c40*/  LOP3.LUT R0, R0, 0x7f, RZ, 0xc0, !PT ;  /* 0x0000007f00007812 */ /* 0x002fc800078ec0ff */
[----:B------:R-:W-:-:S13]  /*21c50*/  ISETP.NE.AND P0, PT, R0, RZ, PT ;  /* 0x000000ff0000720c */ /* 0x000fda0003f05270 */
[----:B------:R-:W-:Y:S05]  /*21c60*/  @P0 BRA `(.L_x_1717) ;  /* 0x00000044002c0947 */ /* 0x000fea0003800000 */
[----:B------:R-:W1:Y:S01]  /*21c70*/  S2R R3, SR_LANEID ;  /* 0x0000000000037919 */ /* 0x000e620000000000 */
[----:B------:R-:W-:Y:S01]  /*21c80*/  VOTEU.ANY UR4, UPT, PT ;  /* 0x0000000000047886 */ /* 0x000fe200038e0100 */
[----:B------:R-:W3:Y:S01]  /*21c90*/  LDC.64 R4, c[0x0][0xc60] ;  /* 0x00031800ff047b82 */ /* 0x000ee20000000a00 */
[----:B------:R-:W1:Y:S08]  /*21ca0*/  FLO.U32 R0, UR4 ;  /* 0x0000000400007d00 */ /* 0x000e7000080e0000 */
[----:B------:R-:W3:Y:S01]  /*21cb0*/  POPC R2, UR4 ;  /* 0x0000000400027d09 */ /* 0x000ee20008000000 */
[----:B-1----:R-:W-:-:S13]  /*21cc0*/  ISETP.EQ.U32.AND P0, PT, R0, R3, PT ;  /* 0x000000030000720c */ /* 0x002fda0003f02070 */
[----:B---3--:R-:W3:Y:S01]  /*21cd0*/  @P0 ATOMG.E.ADD.STRONG.GPU PT, R5, desc[UR60][R4.64], R2 ;  /* 0x00000002040509a8 */ /* 0x008ee200081ee1fc */
[----:B------:R-:W1:Y:S02]  /*21ce0*/  S2R R3, SR_LTMASK ;  /* 0x0000000000037919 */ /* 0x000e640000003900 */
[----:B-1----:R-:W-:-:S06]  /*21cf0*/  LOP3.LUT R3, R3, UR4, RZ, 0xc0, !PT ;  /* 0x0000000403037c12 */ /* 0x002fcc000f8ec0ff */
[----:B------:R-:W1:Y:S01]  /*21d00*/  POPC R3, R3 ;  /* 0x0000000300037309 */ /* 0x000e620000000000 */
[----:B---3--:R-:W1:Y:S02]  /*21d10*/  SHFL.IDX PT, R0, R5, R0, 0x1f ;  /* 0x00001f0005007589 */ /* 0x008e6400000e0000 */
[----:B-1----:R-:W-:-:S05]  /*21d20*/  IADD3 R0, R0, UR38, R3 ;  /* 0x0000002600007c10 */ /* 0x002fca000fffe003 */
[----:B------:R4:W-:Y:S01]  /*21d30*/  STL [R1+0x2d0], R0 ;  /* 0x0002d00001007387 */ /* 0x0009e20000100800 */
[----:B------:R-:W-:Y:S05]  /*21d40*/  BRA `(.L_x_1717) ;  /* 0x0000004000f47947 */ /* 0x000fea0003800000 */
.L_x_1716:
        /* <DEDUP_REMOVED lines=19> */
[----:B012---:R-:W-:Y:S05]  /*21e80*/  CALL.ABS.NOINC R2 ;  /* 0x0000000002007343 */ /* 0x007fea0003c00000 */
.L_x_1719:
[----:B------:R-:W-:Y:S05]  /*21e90*/  BSYNC B6 ;  /* 0x0000000000067941 */ /* 0x000fea0003800000 */
.L_x_1718:
[----:B------:R-:W-:Y:S01]  /*21ea0*/  VIADD R0, R19, 0x400 ;  /* 0x0000040013007836 */ /* 0x000fe20000000000 */
[----:B------:R-:W-:Y:S04]  /*21eb0*/  BSSY B6, `(.L_x_1720) ;  /* 0x0000022000067945 */ /* 0x000fe80003800000 */
[----:B------:R-:W-:-:S13]  /*21ec0*/  LOP3.LUT P0, RZ, R0, 0x3ff, RZ, 0xc0, !PT ;  /* 0x000003ff00ff7812 */ /* 0x000fda000780c0ff */
[----:B------:R-:W-:Y:S05]  /*21ed0*/  @!P0 BRA `(.L_x_1721) ;  /* 0x00000000007c8947 */ /* 0x000fea0003800000 */
[----:B--2---:R-:W-:Y:S01]  /*21ee0*/  MOV R17, 0x0 ;  /* 0x0000000000117802 */ /* 0x004fe20000000f00 */
[----:B------:R-:W-:Y:S01]  /*21ef0*/  ULDC.64 UR6, c[0x4][0xa8] ;  /* 0x01002a0000067ab9 */ /* 0x000fe20000000a00 */
[----:B------:R-:W-:Y:S01]  /*21f00*/  ULDC.64 UR8, c[0x4][0xb0] ;  /* 0x01002c0000087ab9 */ /* 0x000fe20000000a00 */
[----:B------:R-:W-:Y:S01]  /*21f10*/  ULDC.64 UR4, c[0x4][0x38] ;  /* 0x01000e0000047ab9 */ /* 0x000fe20000000a00 */
[----:B------:R1:W2:Y:S01]  /*21f20*/  LDC.64 R2, c[0x4][R17] ;  /* 0x0100000011027b82 */ /* 0x0002a20000000a00 */
        /* <DEDUP_REMOVED lines=8> */
[----:B-1----:R-:W-:-:S07]  /*21fb0*/  IMAD.MOV.U32 R13, RZ, RZ, RZ ;  /* 0x000000ffff0d7224 */ /* 0x002fce00078e00ff */
[----:B------:R-:W-:-:S07]  /*21fc0*/  LEPC R20, `(.L_x_1722) ;  /* 0x000000001014794e */ /* 0x000fce0000000000 */
[----:B0-2---:R-:W-:Y:S05]  /*21fd0*/  CALL.ABS.NOINC R2 ;  /* 0x0000000002007343 */ /* 0x005fea0003c00000 */
.L_x_1722:
        /* <DEDUP_REMOVED lines=15> */
.L_x_1721:
[----:B------:R-:W-:Y:S05]  /*220d0*/  BSYNC B6 ;  /* 0x0000000000067941 */ /* 0x000fea0003800000 */
.L_x_1720:
[----:B------:R-:W3:Y:S01]  /*220e0*/  LDL R0, [R1+0x2dc] ;  /* 0x0002dc0001007983 */ /* 0x000ee20000100800 */
[----:B------:R-:W-:Y:S02]  /*220f0*/  ULDC.64 UR4, c[0x0][0x9f8] ;  /* 0x00027e0000047ab9 */ /* 0x000fe40000000a00 */
[----:B------:R-:W-:Y:S01]  /*22100*/  ISETP.NE.U32.AND P0, PT, RZ, UR4, PT ;  /* 0x00000004ff007c0c */ /* 0x000fe2000bf05070 */
[----:B--2---:R-:W2:Y:S03]  /*22110*/  LDL R17, [R1+0x318] ;  /* 0x0003180001117983 */ /* 0x004ea60000100800 */
[----:B------:R-:W-:Y:S01]  /*22120*/  ISETP.NE.AND.EX P0, PT, RZ, UR5, PT, P0 ;  /* 0x00000005ff007c0c */ /* 0x000fe2000bf05300 */
[----:B------:R-:W-:-:S12]  /*22130*/  ULDC.64 UR4, c[0x0][0xa08] ;  /* 0x0002820000047ab9 */ /* 0x000fd80000000a00 */
[----:B------:R-:W1:Y:S01]  /*22140*/  @P0 LDC.64 R2, c[0x0][0x9f8] ;  /* 0x00027e00ff020b82 */ /* 0x000e620000000a00 */
[----:B---3--:R-:W-:Y:S02]  /*22150*/  IMAD.MOV.U32 R7, RZ, RZ, R0 ;  /* 0x000000ffff077224 */ /* 0x008fe400078e0000 */
[----:B-1----:R-:W-:-:S05]  /*22160*/  @P0 IMAD.WIDE R2, R0, 0x4, R2 ;  /* 0x0000000400020825 */ /* 0x002fca00078e0202 */
[----:B------:R1:W3:Y:S01]  /*22170*/  @P0 LDG.E R7, desc[UR60][R2.64] ;  /* 0x0000003c02070981 */ /* 0x0002e2000c1e1900 */
[----:B--2---:R-:W-:Y:S01]  /*22180*/  VIADD R0, R17, 0xffffffff ;  /* 0xffffffff11007836 */ /* 0x004fe20000000000 */
[----:B-1----:R-:W1:Y:S02]  /*22190*/  LDC.64 R2, c[0x0][0x418] ;  /* 0x00010600ff027b82 */ /* 0x002e640000000a00 */
[----:B-1----:R-:W-:Y:S01]  /*221a0*/  LOP3.LUT P0, RZ, R2, UR4, RZ, 0xfc, !PT ;  /* 0x0000000402ff7c12 */ /* 0x002fe2000f80fcff */
[----:B------:R-:W-:-:S03]  /*221b0*/  UMOV UR4, 0xffffffff ;  /* 0xffffffff00047882 */ /* 0x000fc60000000000 */
[----:B------:R-:W-:Y:S02]  /*221c0*/  LOP3.LUT P0, RZ, R3, UR5, RZ, 0xfc, P0 ;  /* 0x0000000503ff7c12 */ /* 0x000fe4000800fcff */
[----:B---3--:R-:W-:Y:S01]  /*221d0*/  SHF.R.S32.HI R8, RZ, 0x1f, R7 ;  /* 0x0000001fff087819 */ /* 0x008fe20000011407 */
[----:B------:R1:W-:Y:S01]  /*221e0*/  STL [R1+0x2d8], R7 ;  /* 0x0002d80701007387 */ /* 0x0003e20000100800 */
[----:B------:R-:W-:-:S03]  /*221f0*/  SEL R17, R7, RZ, !P0 ;  /* 0x000000ff07117207 */ /* 0x000fc60004000000 */
[----:B------:R1:W-:Y:S01]  /*22200*/  STL [R1+0x2f4], R8 ;  /* 0x0002f40801007387 */ /* 0x0003e20000100800 */
[----:B------:R-:W-:Y:S05]  /*22210*/  BRA.DIV UR4, `(.L_x_1723) ;  /* 0x0000006204947947 */ /* 0x000fea000b800000 */
[----:B------:R-:W2:Y:S02]  /*22220*/  S2R R4, SR_TID.X ;  /* 0x0000000000047919 */ /* 0x000ea40000002100 */
[----:B--2---:R-:W-:-:S04]  /*22230*/  SHF.R.U32.HI R4, RZ, 0x5, R4 ;  /* 0x00000005ff047819 */ /* 0x004fc80000011604 */
[----:B------:R-:W-:-:S05]  /*22240*/  LOP3.LUT R4, R4, 0x3, RZ, 0xc0, !PT ;  /* 0x0000000304047812 */ /* 0x000fca00078ec0ff */
[----:B------:R2:W3:Y:S02]  /*22250*/  SHFL.IDX PT, R14, R4, RZ, 0x1f ;  /* 0x00001fff040e7589 */ /* 0x0004e400000e0000 */
.L_x_1867:
        /* <DEDUP_REMOVED lines=9> */
.L_x_1870:
[----:B------:R-:W-:Y:S05]  /*222f0*/  @!P6 BRA `(.L_x_1724) ;  /* 0x000000040028e947 */ /* 0x000fea0003800000 */
[----:B------:R-:W-:-:S04]  /*22300*/  ISETP.NE.U32.AND P0, PT, R2, RZ, PT ;  /* 0x000000ff0200720c */ /* 0x000fc80003f05070 */
[----:B------:R-:W-:-:S13]  /*22310*/  ISETP.NE.AND.EX P0, PT, R3, RZ, PT, P0 ;  /* 0x000000ff0300720c */ /* 0x000fda0003f05300 */
[----:B------:R-:W-:Y:S05]  /*22320*/  @!P0 BRA `(.L_x_1726) ;  /* 0x0000000000508947 */ /* 0x000fea0003800000 */
[----:B------:R-:W3:Y:S01]  /*22330*/  LDC R6, c[0x0][0x43c] ;  /* 0x00010f00ff067b82 */ /* 0x000ee20000000800 */
[----:B------:R-:W-:Y:S01]  /*22340*/  IMAD.MOV.U32 R9, RZ, RZ, R0 ;  /* 0x000000ffff097224 */ /* 0x000fe200078e0000 */
[----:B------:R-:W-:-:S03]  /*22350*/  ULDC.64 UR4, c[0x0][0x428] ;  /* 0x00010a0000047ab9 */ /* 0x000fc60000000a00 */
[----:B------:R-:W-:Y:S01]  /*22360*/  IMAD.MOV.U32 R0, RZ, RZ, R9 ;  /* 0x000000ffff007224 */ /* 0x000fe200078e0009 */
[----:B---3--:R-:W-:-:S13]  /*22370*/  ISETP.NE.AND P0, PT, R6, 0x1, PT ;  /* 0x000000010600780c */ /* 0x008fda0003f05270 */
[----:B--2---:R-:W2:Y:S02]  /*22380*/  @P0 LDC.64 R4, c[0x0][0x440] ;  /* 0x00011000ff040b82 */ /* 0x004ea40000000a00 */
[----:B--2---:R-:W-:-:S05]  /*22390*/  @P0 IMAD.HI.U32 R4, R9, R4, RZ ;  /* 0x0000000409040227 */ /* 0x004fca00078e00ff */
        /* <DEDUP_REMOVED lines=13> */
.L_x_1726:
[----:B------:R-:W4:Y:S04]  /*22470*/  LDL R0, [R1+0x2e0] ;  /* 0x0002e00001007983 */ /* 0x000f280000100800 */
[----:B---3--:R-:W3:Y:S01]  /*22480*/  LDL R2, [R1+0x2e4] ;  /* 0x0002e40001027983 */ /* 0x008ee20000100800 */
[----:B----4-:R-:W-:Y:S01]  /*22490*/  IMAD R0, R0, 0x8, R19 ;  /* 0x0000000800007824 */ /* 0x010fe200078e0213 */
[----:B---3--:R-:W-:-:S04]  /*224a0*/  SHF.L.U32 R2, R2, 0x1f, RZ ;  /* 0x0000001f02027819 */ /* 0x008fc800000006ff */
[----:B------:R-:W3:Y:S02]  /*224b0*/  SYNCS.PHASECHK.TRANS64.TRYWAIT P0, [R0+URZ+0x30840], R2 ;  /* 0x03084002000075a7 */ /* 0x000ee4000800017f */
[----:B---3--:R-:W-:Y:S05]  /*224c0*/  @!P0 BRA `(.L_x_1727) ;  /* 0x00000060003c8947 */ /* 0x008fea0003800000 */
.L_x_1871:
        /* <DEDUP_REMOVED lines=11> */
.L_x_1728:
[----:B--2---:R-:W2:Y:S04]  /*22580*/  LDL R4, [R1+0x2e0] ;  /* 0x0002e00001047983 */ /* 0x004ea80000100800 */
[----:B------:R-:W4:Y:S04]  /*22590*/  LDL R3, [R1+0x2d4] ;  /* 0x0002d40001037983 */ /* 0x000f280000100800 */
        /* <DEDUP_REMOVED lines=13> */
[----:B--2---:R-:W-:Y:S01]  /*22670*/  IMAD R0, R4, 0x9000, R19 ;  /* 0x0000900004007824 */ /* 0x004fe200078e0213 */
[----:B----4-:R-:W-:-:S04]  /*22680*/  R2UR UR11, R3 ;  /* 0x00000000030b72ca */ /* 0x010fc800000e0000 */
        /* <DEDUP_REMOVED lines=10> */
[----:B--2---:R-:W-:Y:S01]  /*22730*/  UMOV UR8, UR15 ;  /* 0x0000000f00087c82 */ /* 0x004fe20008000000 */
[----:B------:R-:W-:Y:S02]  /*22740*/  UMOV UR10, UR17 ;  /* 0x00000011000a7c82 */ /* 0x000fe40008000000 */
[----:B------:R2:W-:Y:S02]  /*22750*/  UTMALDG.4D [UR8], [UR4], desc[UR6] ;  /* 0x00000608040075b4 */ /* 0x0005e40008019000 */
[----:B--2---:R-:W-:Y:S01]  /*22760*/  UMOV UR8, UR16 ;  /* 0x0000001000087c82 */ /* 0x004fe20008000000 */
[----:B------:R-:W-:-:S02]  /*22770*/  UMOV UR10, UR14 ;  /* 0x0000000e000a7c82 */ /* 0x000fc40008000000 */
[----:B------:R3:W-:Y:S02]  /*22780*/  UTMALDG.4D [UR8], [UR4], desc[UR6] ;  /* 0x00000608040075b4 */ /* 0x0007e40008019000 */
[----:B---3--:R-:W-:Y:S01]  /*22790*/  NOP ;  /* 0x0000000000007918 */ /* 0x008fe20000000000 */
.L_x_1724:
[----:B------:R-:W3:Y:S01]  /*227a0*/  LDL.LU R3, [R1+0x31c] ;  /* 0x00031c0001037983 */ /* 0x000ee20000300800 */
[----:B------:R-:W-:Y:S05]  /*227b0*/  WARPSYNC.ALL ;  /* 0x0000000000007948 */ /* 0x000fea0003800000 */
[----:B------:R-:W-:Y:S01]  /*227c0*/  ULDC.64 UR4, c[0x0][0x298] ;  /* 0x0000a60000047ab9 */ /* 0x000fe20000000a00 */
[----:B------:R-:W-:Y:S01]  /*227d0*/  BSSY B6, `(.L_x_1729) ;  /* 0x000001c000067945 */ /* 0x000fe20003800000 */
[----:B------:R-:W-:Y:S01]  /*227e0*/  BAR.SYNC.DEFER_BLOCKING 0x8, 0x180 ;  /* 0x0206000000007b1d */ /* 0x000fe20000010000 */
[----:B---3--:R-:W-:Y:S01]  /*227f0*/  SHF.R.S32.HI R0, RZ, 0x1f, R3 ;  /* 0x0000001fff007819 */ /* 0x008fe20000011403 */
[----:B--2---:R-:W-:-:S04]  /*22800*/  IMAD.WIDE.U32 R4, R3, UR4, RZ ;  /* 0x0000000403047c25 */ /* 0x004fc8000f8e00ff */
        /* <DEDUP_REMOVED lines=12> */
[----:B--2---:R-:W-:Y:S02]  /*228d0*/  IMAD.U32 R4, RZ, RZ, UR4 ;  /* 0x00000004ff047e24 */ /* 0x004fe4000f8e00ff */
[----:B------:R-:W2:Y:S01]  /*228e0*/  LDC.64 R2, c[0x4][R2] ;  /* 0x0100000002027b82 */ /* 0x000ea20000000a00 */
[----:B------:R-:W-:Y:S02]  /*228f0*/  IMAD.U32 R5, RZ, RZ, UR5 ;  /* 0x00000005ff057e24 */ /* 0x000fe4000f8e00ff */
[----:B------:R-:W-:Y:S02]  /*22900*/  IMAD.U32 R6, RZ, RZ, UR6 ;  /* 0x00000006ff067e24 */ /* 0x000fe4000f8e00ff */
[----:B-1----:R-:W-:-:S02]  /*22910*/  IMAD.U32 R7, RZ, RZ, UR7 ;  /* 0x00000007ff077e24 */ /* 0x002fc4000f8e00ff */
[----:B------:R-:W-:Y:S02]  /*22920*/  IMAD.U32 R10, RZ, RZ, UR8 ;  /* 0x00000008ff0a7e24 */ /* 0x000fe4000f8e00ff */
[----:B------:R-:W-:Y:S02]  /*22930*/  IMAD.U32 R11, RZ, RZ, UR9 ;  /* 0x00000009ff0b7e24 */ /* 0x000fe4000f8e00ff */
[----:B------:R-:W-:Y:S02]  /*22940*/  IMAD.MOV.U32 R8, RZ, RZ, 0x70 ;  /* 0x00000070ff087424 */ /* 0x000fe400078e00ff */
[----:B------:R-:W-:Y:S02]  /*22950*/  IMAD.MOV.U32 R12, RZ, RZ, 0x1 ;  /* 0x00000001ff0c7424 */ /* 0x000fe400078e00ff */
[----:B------:R-:W-:-:S07]  /*22960*/  IMAD.MOV.U32 R13, RZ, RZ, RZ ;  /* 0x000000ffff0d7224 */ /* 0x000fce00078e00ff */
[----:B------:R-:W-:-:S07]  /*22970*/  LEPC R20, `(.L_x_1730) ;  /* 0x000000001014794e */ /* 0x000fce0000000000 */
[----:B0-2---:R-:W-:Y:S05]  /*22980*/  CALL.ABS.NOINC R2 ;  /* 0x0000000002007343 */ /* 0x005fea0003c00000 */
.L_x_1730:
[----:B------:R-:W-:Y:S05]  /*22990*/  BSYNC B6 ;  /* 0x0000000000067941 */ /* 0x000fea0003800000 */
.L_x_1729:
[----:B--2---:R-:W2:Y:S01]  /*229a0*/  LDL.LU R0, [R1+0x31c] ;  /* 0x00031c0001007983 */ /* 0x004ea20000300800 */
[----:B------:R-:W-:Y:S01]  /*229b0*/  ULDC.64 UR6, c[0x0][0xa00] ;  /* 0x0002800000067ab9 */ /* 0x000fe20000000a00 */
[----:B-1----:R-:W1:Y:S02]  /*229c0*/  LDC R7, c[0x0][0x448] ;  /* 0x00011200ff077b82 */ /* 0x002e640000000800 */
[----:B------:R-:W2:Y:S04]  /*229d0*/  LDL.LU.64 R2, [R1+0x320] ;  /* 0x0003200001027983 */ /* 0x000ea80000300a00 */
[----:B------:R-:W3:Y:S04]  /*229e0*/  LDL R6, [R1+0x2dc] ;  /* 0x0002dc0001067983 */ /* 0x000ee80000100800 */
[----:B------:R-:W4:Y:S01]  /*229f0*/  LDL R9, [R1+0x300] ;  /* 0x0003000001097983 */ /* 0x000f220000100800 */
[----:B------:R-:W-:Y:S01]  /*22a00*/  ISETP.NE.U32.AND P0, PT, RZ, UR6, PT ;  /* 0x00000006ff007c0c */ /* 0x000fe2000bf05070 */
[----:B------:R-:W-:-:S03]  /*22a10*/  ULDC.64 UR4, c[0x0][0x2d8] ;  /* 0x0000b60000047ab9 */ /* 0x000fc60000000a00 */
[----:B------:R-:W-:Y:S01]  /*22a20*/  ISETP.NE.AND.EX P0, PT, RZ, UR7, PT, P0 ;  /* 0x00000007ff007c0c */ /* 0x000fe2000bf05300 */
[----:B------:R-:W0:Y:S01]  /*22a30*/  S2R R5, SR_TID.X ;  /* 0x0000000000057919 */ /* 0x000e220000002100 */
[----:B------:R-:W-:Y:S01]  /*22a40*/  ULDC.64 UR6, c[0x0][0x280] ;  /* 0x0000a00000067ab9 */ /* 0x000fe20000000a00 */
[----:B------:R-:W1:Y:S01]  /*22a50*/  S2R R10, SR_TID.X ;  /* 0x00000000000a7919 */ /* 0x000e620000002100 */
[----:B0-----:R-:W-:-:S04]  /*22a60*/  LOP3.LUT R5, R5, 0x7f, RZ, 0xc0, !PT ;  /* 0x0000007f05057812 */ /* 0x001fc800078ec0ff */
[----:B------:R-:W-:Y:S01]  /*22a70*/  SHF.R.U32.HI R5, RZ, 0x3, R5 ;  /* 0x00000003ff057819 */ /* 0x000fe20000011605 */
[----:B-1----:R-:W-:-:S05]  /*22a80*/  IMAD.SHL.U32 R10, R10, 0x8, RZ ;  /* 0x000000080a0a7824 */ /* 0x002fca00078e00ff */
[----:B------:R-:W-:-:S04]  /*22a90*/  LOP3.LUT R10, R10, 0x38, RZ, 0xc0, !PT ;  /* 0x000000380a0a7812 */ /* 0x000fc800078ec0ff */
[C---:B------:R-:W-:Y:S02]  /*22aa0*/  LOP3.LUT R11, R10.reuse, 0x40, RZ, 0xfc, !PT ;  /* 0x000000400a0b7812 */ /* 0x040fe400078efcff */
[----:B------:R-:W-:Y:S01]  /*22ab0*/  LOP3.LUT R10, R10, 0x80, RZ, 0xfc, !PT ;  /* 0x000000800a0a7812 */ /* 0x000fe200078efcff */
[----:B--2---:R-:W-:Y:S01]  /*22ac0*/  IMAD.MOV.U32 R3, RZ, RZ, R0 ;  /* 0x000000ffff037224 */ /* 0x004fe200078e0000 */
[----:B---3--:R-:W-:-:S04]  /*22ad0*/  SHF.R.S32.HI R0, RZ, 0x1f, R6 ;  /* 0x0000001fff007819 */ /* 0x008fc80000011406 */
[----:B------:R-:W-:Y:S02]  /*22ae0*/  SEL R4, R0, RZ, !P0 ;  /* 0x000000ff00047207 */ /* 0x000fe40004000000 */
[----:B------:R-:W-:Y:S02]  /*22af0*/  SEL R0, R6, RZ, !P0 ;  /* 0x000000ff06007207 */ /* 0x000fe40004000000 */
[----:B------:R-:W0:Y:S01]  /*22b00*/  S2R R6, SR_TID.X ;  /* 0x0000000000067919 */ /* 0x000e220000002100 */
[----:B------:R-:W-:Y:S01]  /*22b10*/  ISETP.NE.AND P0, PT, R7, 0x1, PT ;  /* 0x000000010700780c */ /* 0x000fe20003f05270 */
[----:B------:R-:W-:-:S04]  /*22b20*/  IMAD.WIDE.U32 R2, R16, UR4, R2 ;  /* 0x0000000410027c25 */ /* 0x000fc8000f8e0002 */
[----:B------:R-:W-:Y:S01]  /*22b30*/  IMAD R3, R16, UR5, R3 ;  /* 0x0000000510037c24 */ /* 0x000fe2000f8e0203 */
[----:B------:R-:W-:Y:S02]  /*22b40*/  ULDC.64 UR4, c[0x0][0x2e0] ;  /* 0x0000b80000047ab9 */ /* 0x000fe40000000a00 */
[----:B------:R-:W-:Y:S02]  /*22b50*/  IMAD R4, R4, UR4, RZ ;  /* 0x0000000404047c24 */ /* 0x000fe4000f8e02ff */
[----:B0-----:R-:W-:-:S03]  /*22b60*/  IMAD.SHL.U32 R8, R6, 0x10, RZ ;  /* 0x0000001006087824 */ /* 0x001fc600078e00ff */
[----:B------:R-:W0:Y:S02]  /*22b70*/  @P0 LDC R6, c[0x0][0x450] ;  /* 0x00011400ff060b82 */ /* 0x000e240000000800 */
[----:B------:R-:W-:-:S06]  /*22b80*/  LOP3.LUT R8, R5, 0x70, R8, 0xf8, !PT ;  /* 0x0000007005087812 */ /* 0x000fcc00078ef808 */
[----:B------:R-:W1:Y:S01]  /*22b90*/  @P0 LDC R5, c[0x0][0x44c] ;  /* 0x00011300ff050b82 */ /* 0x000e620000000800 */
[----:B------:R-:W-:-:S04]  /*22ba0*/  IMAD.WIDE.U32 R2, R0, UR4, R2 ;  /* 0x0000000400027c25 */ /* 0x000fc8000f8e0002 */
[----:B------:R-:W-:Y:S01]  /*22bb0*/  IMAD R0, R0, UR5, R4 ;  /* 0x0000000500007c24 */ /* 0x000fe2000f8e0204 */
[----:B------:R-:W-:Y:S01]  /*22bc0*/  ULDC.64 UR4, c[0x0][0x2d0] ;  /* 0x0000b40000047ab9 */ /* 0x000fe20000000a00 */
[----:B----4-:R-:W-:Y:S02]  /*22bd0*/  IMAD.IADD R4, R8, 0x1, R9 ;  /* 0x0000000108047824 */ /* 0x010fe400078e0209 */
        /* <DEDUP_REMOVED lines=29> */
[----:B------:R-:W2:Y:S04]  /*22db0*/  LDL.LU R9, [R1+0x300] ;  /* 0x0003000001097983 */ /* 0x000ea80000300800 */
[----:B------:R-:W3:Y:S01]  /*22dc0*/  LDL.LU R8, [R1+0x314] ;  /* 0x0003140001087983 */ /* 0x000ee20000300800 */
[----:B------:R-:W0:Y:S02]  /*22dd0*/  S2R R6, SR_TID.X ;  /* 0x0000000000067919 */ /* 0x000e240000002100 */
[----:B0-----:R-:W-:-:S04]  /*22de0*/  LOP3.LUT R6, R6, 0x7f, RZ, 0xc0, !PT ;  /* 0x0000007f06067812 */ /* 0x001fc800078ec0ff */
[----:B------:R-:W-:-:S05]  /*22df0*/  SHF.R.U32.HI R6, RZ, 0x3, R6 ;  /* 0x00000003ff067819 */ /* 0x000fca0000011606 */
[----:B--2---:R-:W-:Y:S02]  /*22e00*/  IMAD.IADD R0, R6, 0x1, R9 ;  /* 0x0000000106007824 */ /* 0x004fe400078e0209 */
[----:B------:R-:W0:Y:S01]  /*22e10*/  S2R R6, SR_TID.X ;  /* 0x0000000000067919 */ /* 0x000e220000002100 */
[----:B---3--:R-:W-:Y:S02]  /*22e20*/  IMAD R2, R8, R7, RZ ;  /* 0x0000000708027224 */ /* 0x008fe400078e02ff */
[----:B------:R-:W1:Y:S01]  /*22e30*/  SHFL.IDX PT, R7, R4, RZ, 0x181f ;  /* 0x00181fff04077589 */ /* 0x000e6200000e0000 */
[C---:B------:R-:W-:Y:S02]  /*22e40*/  VIADD R5, R0.reuse, 0x10 ;  /* 0x0000001000057836 */ /* 0x040fe40000000000 */
[----:B------:R-:W-:-:S03]  /*22e50*/  ISETP.GE.AND P4, PT, R0, R2, PT ;  /* 0x000000020000720c */ /* 0x000fc60003f86270 */
[----:B------:R-:W-:Y:S02]  /*22e60*/  ISETP.GE.AND P3, PT, R5, R2, PT ;  /* 0x000000020500720c */ /* 0x000fe40003f66270 */
[----:B------:R-:W-:Y:S01]  /*22e70*/  SHFL.IDX PT, R5, R4, 0x1, 0x181f ;  /* 0x00381f0004057f89 */ /* 0x000fe200000e0000 */
[----:B0-----:R-:W-:-:S03]  /*22e80*/  IMAD.SHL.U32 R11, R6, 0x8, RZ ;  /* 0x00000008060b7824 */ /* 0x001fc600078e00ff */
[----:B------:R-:W0:Y:S02]  /*22e90*/  SHFL.IDX PT, R6, R3, RZ, 0x181f ;  /* 0x00181fff03067589 */ /* 0x000e2400000e0000 */
[----:B------:R-:W-:Y:S02]  /*22ea0*/  LOP3.LUT R11, R11, 0x38, RZ, 0xc0, !PT ;  /* 0x000000380b0b7812 */ /* 0x000fe400078ec0ff */
[----:B------:R-:W2:Y:S02]  /*22eb0*/  SHFL.IDX PT, R9, R3, 0x1, 0x181f ;  /* 0x00381f0003097f89 */ /* 0x000ea400000e0000 */
[----:B-1----:R-:W-:-:S05]  /*22ec0*/  @!P4 LEA R7, P5, R11, R7, 0x1 ;  /* 0x000000070b07c211 */ /* 0x002fca00078a08ff */
[----:B0-----:R-:W-:-:S05]  /*22ed0*/  @!P4 IMAD.X R6, RZ, RZ, R6, P5 ;  /* 0x000000ffff06c224 */ /* 0x001fca00028e0606 */
[----:B------:R-:W-:-:S04]  /*22ee0*/  @!P4 LOP3.LUT R7, R7, R6, RZ, 0x3c, !PT ;  /* 0x000000060707c212 */ /* 0x000fc800078e3cff */
[----:B------:R-:W-:Y:S02]  /*22ef0*/  @!P4 LOP3.LUT R6, R7, R6, RZ, 0x3c, !PT ;  /* 0x000000060706c212 */ /* 0x000fe400078e3cff */
[----:B------:R-:W-:Y:S02]  /*22f00*/  @!P3 LEA R8, P5, R11, R5, 0x1 ;  /* 0x000000050b08b211 */ /* 0x000fe400078a08ff */
[----:B------:R-:W-:-:S03]  /*22f10*/  @!P4 LOP3.LUT R7, R7, R6, RZ, 0x3c, !PT ;  /* 0x000000060707c212 */ /* 0x000fc600078e3cff */
[----:B--2---:R-:W-:Y:S02]  /*22f20*/  @!P3 IMAD.X R5, RZ, RZ, R9, P5 ;  /* 0x000000ffff05b224 */ /* 0x004fe400028e0609 */
        /* <DEDUP_REMOVED lines=65> */
.L_x_1888:
[----:B------:R-:W-:Y:S01]  /*23340*/  VIADD R0, R0, 0x70 ;  /* 0x0000007000007836 */ /* 0x000fe20000000000 */
[----:B------:R-:W-:Y:S04]  /*23350*/  BSSY B0, `(.L_x_1732) ;  /* 0x000000e000007945 */ /* 0x000fe80003800000 */
[----:B------:R-:W-:-:S13]  /*23360*/  ISETP.GE.AND P3, PT, R0, R2, PT ;  /* 0x000000020000720c */ /* 0x000fda0003f66270 */
[----:B------:R-:W-:Y:S05]  /*23370*/  @P3 BRA `(.L_x_1733) ;  /* 0x00000000002c3947 */ /* 0x000fea0003800000 */
[----:B0-----:R-:W0:Y:S02]  /*23380*/  S2R R4, SR_TID.X ;  /* 0x0000000000047919 */ /* 0x001e240000002100 */
        /* <DEDUP_REMOVED lines=10> */
.L_x_1733:
[----:B------:R-:W-:Y:S05]  /*23430*/  BSYNC B0 ;  /* 0x0000000000007941 */ /* 0x000fea0003800000 */
.L_x_1732:
[----:B------:R-:W-:Y:S01]  /*23440*/  NOP ;  /* 0x0000000000007918 */ /* 0x000fe20000000000 */
[----:B------:R-:W-:Y:S01]  /*23450*/  PLOP3.LUT P0, PT, PT, PT, PT, 0x80, 0x0 ;  /* 0x000000000000781c */ /* 0x000fe20003f0f070 */
[----:B------:R-:W-:-:S12]  /*23460*/  VIADD R11, R19, 0x30800 ;  /* 0x00030800130b7836 */ /* 0x000fd80000000000 */
.L_x_1734:
        /* <DEDUP_REMOVED lines=18> */
.L_x_1889:
[----:B------:R-:W-:Y:S05]  /*23590*/  BSYNC B0 ;  /* 0x0000000000007941 */ /* 0x000fea0003800000 */
.L_x_1735:
[----:B------:R-:W4:Y:S04]  /*235a0*/  LDL R2, [R1+0x318] ;  /* 0x0003180001027983 */ /* 0x000f280000100800 */
[----:B0-----:R-:W5:Y:S01]  /*235b0*/  LDL R4, [R1+0x2fc] ;  /* 0x0002fc0001047983 */ /* 0x001f620000100800 */
[----:B------:R-:W-:Y:S01]  /*235c0*/  BSSY B0, `(.L_x_1737) ;  /* 0x000024d000007945 */ /* 0x000fe20003800000 */
[----:B----4-:R-:W-:-:S05]  /*235d0*/  VIADD R0, R2, 0xfffffffe ;  /* 0xfffffffe02007836 */ /* 0x010fca0000000000 */
[----:B-----5:R-:W-:-:S13]  /*235e0*/  ISETP.GE.AND P0, PT, R0, R4, PT ;  /* 0x000000040000720c */ /* 0x020fda0003f06270 */
[----:B------:R-:W-:Y:S05]  /*235f0*/  @!P0 BRA `(.L_x_1738) ;  /* 0x0000002400248947 */ /* 0x000fea0003800000 */
[----:B--2---:R-:W2:Y:S04]  /*23600*/  LDL.LU R3, [R1+0x328] ;  /* 0x0003280001037983 */ /* 0x004ea80000300800 */
[----:B---3--:R-:W3:Y:S04]  /*23610*/  LDL.LU R7, [R1+0x310] ;  /* 0x0003100001077983 */ /* 0x008ee80000300800 */
[----:B------:R-:W4:Y:S04]  /*23620*/  LDL.LU R2, [R1+0x334] ;  /* 0x0003340001027983 */ /* 0x000f280000300800 */
[----:B------:R-:W5:Y:S04]  /*23630*/  LDL.LU R6, [R1+0x30c] ;  /* 0x00030c0001067983 */ /* 0x000f680000300800 */
[----:B-1----:R-:W5:Y:S01]  /*23640*/  LDL.LU R5, [R1+0x330] ;  /* 0x0003300001057983 */ /* 0x002f620000300800 */
[----:B------:R-:W-:Y:S01]  /*23650*/  LOP3.LUT R10, RZ, R4, RZ, 0x33, !PT ;  /* 0x00000004ff0a7212 */ /* 0x000fe200078e33ff */
[----:B------:R-:W-:Y:S01]  /*23660*/  BSSY B2, `(.L_x_1739) ;  /* 0x00000cb000027945 */ /* 0x000fe20003800000 */
[----:B--2---:R-:W-:-:S04]  /*23670*/  VIADD R3, R3, 0x1 ;  /* 0x0000000103037836 */ /* 0x004fc80000000000 */
[----:B---3--:R-:W-:Y:S01]  /*23680*/  IMAD R3, R3, R7, RZ ;  /* 0x0000000703037224 */ /* 0x008fe200078e02ff */
[----:B----4-:R-:W-:-:S04]  /*23690*/  LOP3.LUT R2, RZ, R2, RZ, 0x33, !PT ;  /* 0x00000002ff027212 */ /* 0x010fc800078e33ff */
        /* <DEDUP_REMOVED lines=44> */
.L_x_1743:
[----:B------:R-:W-:Y:S01]  /*23960*/  IMAD R3, R8, 0x8, R19 ;  /* 0x0000000808037824 */ /* 0x000fe200078e0213 */
[----:B------:R-:W-:Y:S01]  /*23970*/  SHF.L.U32 R2, R9, 0x1f, RZ ;  /* 0x0000001f09027819 */ /* 0x000fe200000006ff */
[----:B------:R-:W-:Y:S03]  /*23980*/  BSSY B3, `(.L_x_1744) ;  /* 0x0000003000037945 */ /* 0x000fe60003800000 */
[----:B------:R-:W1:Y:S02]  /*23990*/  SYNCS.PHASECHK.TRANS64.TRYWAIT P0, [R3+URZ+0x30840], R2 ;  /* 0x03084002030075a7 */ /* 0x000e64000800017f */
[----:B-1----:R-:W-:Y:S05]  /*239a0*/  @!P0 BRA `(.L_x_1745) ;  /* 0x0000005800208947 */ /* 0x002fea0003800000 */
.L_x_1890:
[----:B------:R-:W-:Y:S05]  /*239b0*/  BSYNC B3 ;  /* 0x0000000000037941 */ /* 0x000fea0003800000 */
.L_x_1744:
        /* <DEDUP_REMOVED lines=12> */
.L_x_1747:
[----:B------:R-:W-:Y:S05]  /*23a80*/  BSYNC B3 ;  /* 0x0000000000037941 */ /* 0x000fea0003800000 */
.L_x_1746:
        /* <DEDUP_REMOVED lines=12> */
.L_x_1748:
        /* <DEDUP_REMOVED lines=16> */
.L_x_1749:
        /* <DEDUP_REMOVED lines=16> */
.L_x_1750:
        /* <DEDUP_REMOVED lines=17> */
.L_x_1891:
[----:B------:R-:W-:Y:S05]  /*23e60*/  BSYNC B3 ;  /* 0x0000000000037941 */ /* 0x000fea0003800000 */
.L_x_1751:
[----:B------:R1:W5:Y:S01]  /*23e70*/  LDL R6, [R1+0x2e0] ;  /* 0x0002e00001067983 */ /* 0x0003620000100800 */
[----:B------:R-:W-:Y:S01]  /*23e80*/  BSSY B3, `(.L_x_1753) ;  /* 0x000000c000037945 */ /* 0x000fe20003800000 */
[----:B------:R-:W-:Y:S02]  /*23e90*/  IMAD.MOV.U32 R12, RZ, RZ, 0x0 ;  /* 0x00000000ff0c7424 */ /* 0x000fe400078e00ff */
[----:B------:R-:W-:Y:S01]  /*23ea0*/  IMAD.MOV.U32 R13, RZ, RZ, 0x14f00000 ;  /* 0x14f00000ff0d7424 */ /* 0x000fe200078e00ff */
[----:B------:R-:W-:Y:S06]  /*23eb0*/  @P1 BRA `(.L_x_1754) ;  /* 0x0000000000201947 */ /* 0x000fec0003800000 */
[----:B------:R-:W2:Y:S01]  /*23ec0*/  S2R R5, SR_TID.X ;  /* 0x0000000000057919 */ /* 0x000ea20000002100 */
[----:B0----5:R-:W-:Y:S02]  /*23ed0*/  IMAD R2, R6, 0x8, R19 ;  /* 0x0000000806027824 */ /* 0x021fe400078e0213 */
[----:B------:R-:W-:-:S04]  /*23ee0*/  IMAD.MOV.U32 R3, RZ, RZ, 0x9000 ;  /* 0x00009000ff037424 */ /* 0x000fc800078e00ff */
[----:B------:R3:W-:Y:S01]  /*23ef0*/  SYNCS.ARRIVE.TRANS64 RZ, [R2+URZ+0x30850], R3 ;  /* 0x0308500302ff79a7 */ /* 0x0007e2000800003f */
[----:B--2---:R-:W-:-:S04]  /*23f00*/  LOP3.LUT R5, R5, 0x1f, RZ, 0xc0, !PT ;  /* 0x0000001f05057812 */ /* 0x004fc800078ec0ff */
[----:B------:R-:W-:-:S13]  /*23f10*/  ISETP.NE.AND P0, PT, R5, RZ, PT ;  /* 0x000000ff0500720c */ /* 0x000fda0003f05270 */
[----:B---3--:R-:W-:Y:S05]  /*23f20*/  @!P0 BRA `(.L_x_1754) ;  /* 0x0000000000048947 */ /* 0x008fea0003800000 */
[----:B------:R-:W-:Y:S01]  /*23f30*/  BPT.TRAP 0x1 ;  /* 0x000000040000795c */ /* 0x000fe20000300000 */
.L_x_1754:
[----:B------:R-:W-:Y:S05]  /*23f40*/  BSYNC B3 ;  /* 0x0000000000037941 */ /* 0x000fea0003800000 */
.L_x_1753:
[----:B------:R-:W2:Y:S04]  /*23f50*/  LDL R5, [R1+0x2e8] ;  /* 0x0002e80001057983 */ /* 0x000ea80000100800 */
[----:B0-----:R-:W2:Y:S01]  /*23f60*/  LDL.LU R3, [R1+0x2d4] ;  /* 0x0002d40001037983 */ /* 0x001ea20000300800 */
[----:B------:R-:W-:Y:S01]  /*23f70*/  R2UR UR10, R14 ;  /* 0x000000000e0a72ca */ /* 0x000fe200000e0000 */
[--C-:B-----5:R-:W-:Y:S01]  /*23f80*/  IMAD R2, R6, 0x8, R19.reuse ;  /* 0x0000000806027824 */ /* 0x120fe200078e0213 */
        /* <DEDUP_REMOVED lines=9> */
.L_x_1755:
        /* <DEDUP_REMOVED lines=15> */
.L_x_1756:
        /* <DEDUP_REMOVED lines=15> */
.L_x_1757:
        /* <DEDUP_REMOVED lines=12> */
.L_x_1742:
[----:B------:R-:W-:Y:S05]  /*242c0*/  BSYNC B1 ;  /* 0x0000000000017941 */ /* 0x000fea0003800000 */
.L_x_1741:
[----:B0-----:R-:W2:Y:S04]  /*242d0*/  LDL.LU R0, [R1+0x318] ;  /* 0x0003180001007983 */ /* 0x001ea80000300800 */
[----:B------:R0:W-:Y:S04]  /*242e0*/  STL [R1+0x2e0], R8 ;  /* 0x0002e00801007387 */ /* 0x0001e80000100800 */
[----:B------:R0:W-:Y:S02]  /*242f0*/  STL [R1+0x2e4], R9 ;  /* 0x0002e40901007387 */ /* 0x0001e40000100800 */
[----:B0-2---:R-:W-:-:S07]  /*24300*/  VIADD R0, R0, 0xfffffffd ;  /* 0xfffffffd00007836 */ /* 0x005fce0000000000 */
.L_x_1740:
[----:B------:R-:W-:Y:S05]  /*24310*/  BSYNC B2 ;  /* 0x0000000000027941 */ /* 0x000fea0003800000 */
.L_x_1739:
[----:B------:R-:W-:-:S05]  /*24320*/  VIADD R10, R10, 0xfffffffe ;  /* 0xfffffffe0a0a7836 */ /* 0x000fca0000000000 */
[----:B------:R-:W-:-:S13]  /*24330*/  ISETP.NE.AND P0, PT, R10, R7, PT ;  /* 0x000000070a00720c */ /* 0x000fda0003f05270 */
[----:B------:R-:W-:Y:S05]  /*24340*/  @!P0 BRA `(.L_x_1738) ;  /* 0x0000001400d08947 */ /* 0x000fea0003800000 */
[----:B------:R-:W-:-:S07]  /*24350*/  IMAD.MOV.U32 R9, RZ, RZ, R17 ;  /* 0x000000ffff097224 */ /* 0x000fce00078e0011 */
.L_x_1792:
        /* <DEDUP_REMOVED lines=10> */
[----:B0-----:R-:W-:Y:S06]  /*24400*/  @!P1 BRA `(.L_x_1759) ;  /* 0x0000000800b09947 */ /* 0x001fec0003800000 */
        /* <DEDUP_REMOVED lines=24> */
.L_x_1760:
[----:B------:R-:W-:Y:S01]  /*24590*/  IMAD R3, R4, 0x8, R19 ;  /* 0x0000000804037824 */ /* 0x000fe200078e0213 */
[----:B------:R-:W-:Y:S01]  /*245a0*/  SHF.L.U32 R2, R5, 0x1f, RZ ;  /* 0x0000001f05027819 */ /* 0x000fe200000006ff */
[----:B------:R-:W-:Y:S03]  /*245b0*/  BSSY B2, `(.L_x_1761) ;  /* 0x0000003000027945 */ /* 0x000fe60003800000 */
[----:B------:R-:W2:Y:S02]  /*245c0*/  SYNCS.PHASECHK.TRANS64.TRYWAIT P0, [R3+URZ+0x30840], R2 ;  /* 0x03084002030075a7 */ /* 0x000ea4000800017f */
[----:B--2---:R-:W-:Y:S05]  /*245d0*/  @!P0 BRA `(.L_x_1762) ;  /* 0x0000004c003c8947 */ /* 0x004fea0003800000 */
.L_x_1892:
[----:B------:R-:W-:Y:S05]  /*245e0*/  BSYNC B2 ;  /* 0x0000000000027941 */ /* 0x000fea0003800000 */
.L_x_1761:
[----:B------:R-:W3:Y:S01]  /*245f0*/  S2R R7, SR_TID.X ;  /* 0x0000000000077919 */ /* 0x000ee20000002100 */
[----:B------:R-:W-:Y:S01]  /*24600*/  BSSY B2, `(.L_x_1763) ;  /* 0x000000b000027945 */ /* 0x000fe20003800000 */
[----:B---3--:R-:W-:-:S04]  /*24610*/  LOP3.LUT R7, R7, 0x7f, RZ, 0xc0, !PT ;  /* 0x0000007f07077812 */ /* 0x008fc800078ec0ff */
[----:B------:R-:W-:-:S13]  /*24620*/  ISETP.NE.AND P1, PT, R7, RZ, PT ;  /* 0x000000ff0700720c */ /* 0x000fda0003f25270 */
        /* <DEDUP_REMOVED lines=8> */
.L_x_1764:
[----:B------:R-:W-:Y:S05]  /*246b0*/  BSYNC B2 ;  /* 0x0000000000027941 */ /* 0x000fea0003800000 */
.L_x_1763:
[----:B--2---:R-:W2:Y:S01]  /*246c0*/  LDL R2, [R1+0x2e8] ;  /* 0x0002e80001027983 */ /* 0x004ea20000100800 */
        /* <DEDUP_REMOVED lines=11> */
.L_x_1765:
        /* <DEDUP_REMOVED lines=16> */
.L_x_1766:
        /* <DEDUP_REMOVED lines=16> */
.L_x_1767:
        /* <DEDUP_REMOVED lines=17> */
.L_x_1893:
[----:B------:R-:W-:Y:S05]  /*24a90*/  BSYNC B2 ;  /* 0x0000000000027941 */ /* 0x000fea0003800000 */
.L_x_1768:
[----:B------:R-:W-:Y:S01]  /*24aa0*/  BSSY B2, `(.L_x_1770) ;  /* 0x000000b000027945 */ /* 0x000fe20003800000 */
[----:B------:R-:W-:Y:S02]  /*24ab0*/  IMAD.MOV.U32 R12, RZ, RZ, 0x0 ;  /* 0x00000000ff0c7424 */ /* 0x000fe400078e00ff */
[----:B------:R-:W-:Y:S01]  /*24ac0*/  IMAD.MOV.U32 R13, RZ, RZ, 0x14f00000 ;  /* 0x14f00000ff0d7424 */ /* 0x000fe200078e00ff */
[----:B------:R-:W-:Y:S06]  /*24ad0*/  @P1 BRA `(.L_x_1771) ;  /* 0x00000000001c1947 */ /* 0x000fec0003800000 */
[----:B------:R-:W2:Y:S01]  /*24ae0*/  S2R R7, SR_TID.X ;  /* 0x0000000000077919 */ /* 0x000ea20000002100 */
[----:B0-----:R-:W-:-:S04]  /*24af0*/  IMAD.MOV.U32 R3, RZ, RZ, 0x9000 ;  /* 0x00009000ff037424 */ /* 0x001fc800078e00ff */
[----:B------:R3:W-:Y:S01]  /*24b00*/  SYNCS.ARRIVE.TRANS64 RZ, [R2+URZ+0x50], R3 ;  /* 0x0000500302ff79a7 */ /* 0x0007e2000800003f */
[----:B--2---:R-:W-:-:S04]  /*24b10*/  LOP3.LUT R7, R7, 0x1f, RZ, 0xc0, !PT ;  /* 0x0000001f07077812 */ /* 0x004fc800078ec0ff */
[----:B------:R-:W-:-:S13]  /*24b20*/  ISETP.NE.AND P0, PT, R7, RZ, PT ;  /* 0x000000ff0700720c */ /* 0x000fda0003f05270 */
[----:B---3--:R-:W-:Y:S05]  /*24b30*/  @!P0 BRA `(.L_x_1771) ;  /* 0x0000000000048947 */ /* 0x008fea0003800000 */
[----:B------:R-:W-:Y:S01]  /*24b40*/  BPT.TRAP 0x1 ;  /* 0x000000040000795c */ /* 0x000fe20000300000 */
.L_x_1771:
[----:B------:R-:W-:Y:S05]  /*24b50*/  BSYNC B2 ;  /* 0x0000000000027941 */ /* 0x000fea0003800000 */
.L_x_1770:
        /* <DEDUP_REMOVED lines=13> */
.L_x_1772:
        /* <DEDUP_REMOVED lines=15> */
.L_x_1773:
        /* <DEDUP_REMOVED lines=15> */
.L_x_1774:
        /* <DEDUP_REMOVED lines=12> */
.L_x_1759:
[----:B------:R-:W-:Y:S05]  /*24ed0*/  BSYNC B1 ;  /* 0x0000000000017941 */ /* 0x000fea0003800000 */
.L_x_1758:
[----:B------:R-:W-:Y:S01]  /*24ee0*/  VIADD R3, R4, 0x1 ;  /* 0x0000000104037836 */ /* 0x000fe20000000000 */
[----:B------:R-:W-:Y:S01]  /*24ef0*/  LOP3.LUT P1, RZ, R18, 0x1, RZ, 0xc0, !PT ;  /* 0x0000000112ff7812 */ /* 0x000fe2000782c0ff */
[----:B------:R-:W-:Y:S01]  /*24f00*/  BSSY B1, `(.L_x_1775) ;  /* 0x00000b4000017945 */ /* 0x000fe20003800000 */
[----:B0-----:R-:W-:Y:S02]  /*24f10*/  VIADD R6, R0, 0xffffffff ;  /* 0xffffffff00067836 */ /* 0x001fe40000000000 */
[----:B------:R-:W-:-:S04]  /*24f20*/  ISETP.NE.AND P0, PT, R3, 0x2, PT ;  /* 0x000000020300780c */ /* 0x000fc80003f05270 */
[----:B------:R-:W-:Y:S02]  /*24f30*/  SEL R2, RZ, 0x1, P0 ;  /* 0x00000001ff027807 */ /* 0x000fe40000000000 */
[----:B------:R-:W-:Y:S02]  /*24f40*/  SEL R12, R3, RZ, P0 ;  /* 0x000000ff030c7207 */ /* 0x000fe40000000000 */
[----:B------:R-:W-:-:S03]  /*24f50*/  LOP3.LUT R10, R5, R2, RZ, 0x3c, !PT ;  /* 0x00000002050a7212 */ /* 0x000fc600078e3cff */
        /* <DEDUP_REMOVED lines=9> */
[----:B------:R-:W3:Y:S01]  /*24ff0*/  LDC R8, c[0x0][0x43c] ;  /* 0x00010f00ff087b82 */ /* 0x000ee20000000800 */
[----:B------:R-:W-:Y:S02]  /*25000*/  ULDC.64 UR6, c[0x0][0x428] ;  /* 0x00010a0000067ab9 */ /* 0x000fe40000000a00 */
[----:B------:R-:W4:Y:S01]  /*25010*/  LDL R13, [R1+0x2d8] ;  /* 0x0002d800010d7983 */ /* 0x000f220000100800 */
[----:B---3--:R-:W-:-:S13]  /*25020*/  ISETP.NE.AND P0, PT, R8, 0x1, PT ;  /* 0x000000010800780c */ /* 0x008fda0003f05270 */
[----:B------:R-:W3:Y:S02]  /*25030*/  @P0 LDC.64 R2, c[0x0][0x440] ;  /* 0x00011000ff020b82 */ /* 0x000ee40000000a00 */
[----:B---3--:R-:W-:-:S04]  /*25040*/  @P0 IMAD.HI.U32 R7, R6, R2, RZ ;  /* 0x0000000206070227 */ /* 0x008fc800078e00ff */
[----:B------:R-:W-:Y:S01]  /*25050*/  IMAD.MOV.U32 R2, RZ, RZ, R6 ;  /* 0x000000ffff027224 */ /* 0x000fe200078e0006 */
[----:B------:R-:W-:-:S04]  /*25060*/  @P0 SHF.R.U32.HI R2, RZ, R3, R7 ;  /* 0x00000003ff020219 */ /* 0x000fc80000011607 */
[--C-:B------:R-:W-:Y:S01]  /*25070*/  SHF.R.S32.HI R3, RZ, 0x1f, R2.reuse ;  /* 0x0000001fff037819 */ /* 0x100fe20000011402 */
[----:B------:R-:W-:-:S04]  /*25080*/  IMAD.MOV R7, RZ, RZ, -R2 ;  /* 0x000000ffff077224 */ /* 0x000fc800078e0a02 */
[----:B------:R-:W-:Y:S02]  /*25090*/  IMAD R7, R8, R7, R6 ;  /* 0x0000000708077224 */ /* 0x000fe400078e0206 */
[----:B--2---:R-:W-:-:S04]  /*250a0*/  IMAD R8, R14, UR6, RZ ;  /* 0x000000060e087c24 */ /* 0x004fc8000f8e02ff */
[C---:B----4-:R-:W-:Y:S02]  /*250b0*/  IMAD R8, R13.reuse, UR7, R8 ;  /* 0x000000070d087c24 */ /* 0x050fe4000f8e0208 */
[----:B------:R-:W-:-:S04]  /*250c0*/  IMAD.WIDE.U32 R2, R13, UR6, R2 ;  /* 0x000000060d027c25 */ /* 0x000fc8000f8e0002 */
[----:B------:R-:W-:Y:S01]  /*250d0*/  IMAD.IADD R3, R8, 0x1, R3 ;  /* 0x0000000108037824 */ /* 0x000fe200078e0203 */
[----:B------:R-:W-:-:S04]  /*250e0*/  LEA R8, P0, R2, UR4, 0x2 ;  /* 0x0000000402087c11 */ /* 0x000fc8000f8010ff */
[----:B------:R-:W-:-:S06]  /*250f0*/  LEA.HI.X R9, R2, UR5, R3, 0x2, P0 ;  /* 0x0000000502097c11 */ /* 0x000fcc00080f1403 */
[----:B------:R2:W5:Y:S03]  /*25100*/  LDG.E R9, desc[UR60][R8.64] ;  /* 0x0000003c08097981 */ /* 0x000566000c1e1900 */
.L_x_1777:
[----:B------:R-:W-:Y:S01]  /*25110*/  IMAD R2, R12, 0x8, R19 ;  /* 0x000000080c027824 */ /* 0x000fe200078e0213 */
[----:B------:R-:W-:Y:S01]  /*25120*/  SHF.L.U32 R3, R10, 0x1f, RZ ;  /* 0x0000001f0a037819 */ /* 0x000fe200000006ff */
[----:B------:R-:W-:Y:S03]  /*25130*/  BSSY B2, `(.L_x_1778) ;  /* 0x0000003000027945 */ /* 0x000fe60003800000 */
[----:B------:R-:W3:Y:S02]  /*25140*/  SYNCS.PHASECHK.TRANS64.TRYWAIT P0, [R2+URZ+0x30840], R3 ;  /* 0x03084003020075a7 */ /* 0x000ee4000800017f */
[----:B---3--:R-:W-:Y:S05]  /*25150*/  @!P0 BRA `(.L_x_1779) ;  /* 0x0000004000848947 */ /* 0x008fea0003800000 */
.L_x_1894:
[----:B------:R-:W-:Y:S05]  /*25160*/  BSYNC B2 ;  /* 0x0000000000027941 */ /* 0x000fea0003800000 */
.L_x_1778:
[----:B--2---:R-:W2:Y:S01]  /*25170*/  S2R R8, SR_TID.X ;  /* 0x0000000000087919 */ /* 0x004ea20000002100 */
[----:B------:R-:W-:Y:S01]  /*25180*/  BSSY B2, `(.L_x_1780) ;  /* 0x000000b000027945 */ /* 0x000fe20003800000 */
[----:B--2---:R-:W-:-:S04]  /*25190*/  LOP3.LUT R8, R8, 0x7f, RZ, 0xc0, !PT ;  /* 0x0000007f08087812 */ /* 0x004fc800078ec0ff */
[----:B------:R-:W-:-:S13]  /*251a0*/  ISETP.NE.AND P1, PT, R8, RZ, PT ;  /* 0x000000ff0800720c */ /* 0x000fda0003f25270 */
[----:B------:R-:W-:Y:S05]  /*251b0*/  @P1 BRA `(.L_x_1781) ;  /* 0x00000000001c1947 */ /* 0x000fea0003800000 */
[----:B------:R-:W2:Y:S01]  /*251c0*/  S2R R8, SR_TID.X ;  /* 0x0000000000087919 */ /* 0x000ea20000002100 */
[----:B---3--:R-:W-:-:S04]  /*251d0*/  IMAD.MOV.U32 R3, RZ, RZ, 0x9000 ;  /* 0x00009000ff037424 */ /* 0x008fc800078e00ff */
[----:B------:R4:W-:Y:S01]  /*251e0*/  SYNCS.ARRIVE.TRANS64 RZ, [R2+URZ+0x30830], R3 ;  /* 0x0308300302ff79a7 */ /* 0x0009e2000800003f */
[----:B--2---:R-:W-:-:S04]  /*251f0*/  LOP3.LUT R8, R8, 0x1f, RZ, 0xc0, !PT ;  /* 0x0000001f08087812 */ /* 0x004fc800078ec0ff */
[----:B------:R-:W-:-:S13]  /*25200*/  ISETP.NE.AND P0, PT, R8, RZ, PT ;  /* 0x000000ff0800720c */ /* 0x000fda0003f05270 */
[----:B----4-:R-:W-:Y:S05]  /*25210*/  @!P0 BRA `(.L_x_1781) ;  /* 0x0000000000048947 */ /* 0x010fea0003800000 */
[----:B------:R-:W-:Y:S01]  /*25220*/  BPT.TRAP 0x1 ;  /* 0x000000040000795c */ /* 0x000fe20000300000 */
.L_x_1781:
[----:B------:R-:W-:Y:S05]  /*25230*/  BSYNC B2 ;  /* 0x0000000000027941 */ /* 0x000fea0003800000 */
.L_x_1780:
        /* <DEDUP_REMOVED lines=13> */
[----:B0-----:R-:W-:-:S07]  /*25310*/  VIADD R10, R8, 0x1e400 ;  /* 0x0001e400080a7836 */ /* 0x001fce0000000000 */
.L_x_1782:
        /* <DEDUP_REMOVED lines=16> */
.L_x_1783:
        /* <DEDUP_REMOVED lines=16> */
.L_x_1784:
        /* <DEDUP_REMOVED lines=15> */
.L_x_1895:
[----:B------:R-:W-:Y:S05]  /*25610*/  BSYNC B2 ;  /* 0x0000000000027941 */ /* 0x000fea0003800000 */
.L_x_1785:
[----:B------:R-:W-:Y:S01]  /*25620*/  BSSY B2, `(.L_x_1787) ;  /* 0x000000b000027945 */ /* 0x000fe20003800000 */
[----:B------:R-:W-:Y:S02]  /*25630*/  IMAD.MOV.U32 R12, RZ, RZ, 0x0 ;  /* 0x00000000ff0c7424 */ /* 0x000fe400078e00ff */
[----:B------:R-:W-:Y:S01]  /*25640*/  IMAD.MOV.U32 R13, RZ, RZ, 0x14f00000 ;  /* 0x14f00000ff0d7424 */ /* 0x000fe200078e00ff */
[----:B------:R-:W-:Y:S06]  /*25650*/  @P1 BRA `(.L_x_1788) ;  /* 0x00000000001c1947 */ /* 0x000fec0003800000 */
[----:B------:R-:W2:Y:S02]  /*25660*/  S2R R3, SR_TID.X ;  /* 0x0000000000037919 */ /* 0x000ea40000002100 */
[----:B--2---:R-:W-:Y:S01]  /*25670*/  LOP3.LUT R8, R3, 0x1f, RZ, 0xc0, !PT ;  /* 0x0000001f03087812 */ /* 0x004fe200078ec0ff */
[----:B------:R-:W-:-:S03]  /*25680*/  IMAD.MOV.U32 R3, RZ, RZ, 0x9000 ;  /* 0x00009000ff037424 */ /* 0x000fc600078e00ff */
[----:B------:R-:W-:Y:S01]  /*25690*/  ISETP.NE.AND P0, PT, R8, RZ, PT ;  /* 0x000000ff0800720c */ /* 0x000fe20003f05270 */
[----:B------:R2:W-:-:S12]  /*256a0*/  SYNCS.ARRIVE.TRANS64 RZ, [R2+URZ+0x50], R3 ;  /* 0x0000500302ff79a7 */ /* 0x0005d8000800003f */
[----:B--2---:R-:W-:Y:S05]  /*256b0*/  @!P0 BRA `(.L_x_1788) ;  /* 0x0000000000048947 */ /* 0x004fea0003800000 */
[----:B------:R-:W-:Y:S01]  /*256c0*/  BPT.TRAP 0x1 ;  /* 0x000000040000795c */ /* 0x000fe20000300000 */
.L_x_1788:
[----:B------:R-:W-:Y:S05]  /*256d0*/  BSYNC B2 ;  /* 0x0000000000027941 */ /* 0x000fea0003800000 */
.L_x_1787:
        /* <DEDUP_REMOVED lines=12> */
.L_x_1789:
        /* <DEDUP_REMOVED lines=15> */
.L_x_1790:
        /* <DEDUP_REMOVED lines=15> */
.L_x_1791:
        /* <DEDUP_REMOVED lines=12> */
.L_x_1776:
[----:B------:R-:W-:Y:S05]  /*25a40*/  BSYNC B1 ;  /* 0x0000000000017941 */ /* 0x000fea0003800000 */
.L_x_1775:
[----:B------:R-:W3:Y:S01]  /*25a50*/  LDL R2, [R1+0x2fc] ;  /* 0x0002fc0001027983 */ /* 0x000ee20000100800 */
[----:B------:R-:W-:Y:S01]  /*25a60*/  VIADD R0, R0, 0xfffffffe ;  /* 0xfffffffe00007836 */ /* 0x000fe20000000000 */
[----:B---3--:R-:W-:-:S13]  /*25a70*/  ISETP.GT.AND P0, PT, R6, R2, PT ;  /* 0x000000020600720c */ /* 0x008fda0003f04270 */
[----:B------:R-:W-:Y:S05]  /*25a80*/  @P0 BRA `(.L_x_1792) ;  /* 0xffffffe800340947 */ /* 0x000fea000383ffff */
.L_x_1738:
[----:B------:R-:W-:Y:S05]  /*25a90*/  BSYNC B0 ;  /* 0x0000000000007941 */ /* 0x000fea0003800000 */
.L_x_1737:
        /* <DEDUP_REMOVED lines=8> */
[----:B------:R-:W2:Y:S02]  /*25b20*/  FLO.U32 R0, UR4 ;  /* 0x0000000400007d00 */ /* 0x000ea400080e0000 */
        /* <DEDUP_REMOVED lines=8> */
[----:B------:R2:W-:Y:S02]  /*25bb0*/  STL [R1+0x2d0], R0 ;  /* 0x0002d00001007387 */ /* 0x0005e40000100800 */
.L_x_1794:
[----:B------:R-:W-:Y:S05]  /*25bc0*/  BSYNC B0 ;  /* 0x0000000000007941 */ /* 0x000fea0003800000 */
.L_x_1793:
[----:B------:R-:W-:Y:S01]  /*25bd0*/  LOP3.LUT P0, RZ, R18, 0x1, RZ, 0xc0, !PT ;  /* 0x0000000112ff7812 */ /* 0x000fe2000780c0ff */
[----:B------:R-:W-:-:S12]  /*25be0*/  BSSY B0, `(.L_x_1795) ;  /* 0x000004a000007945 */ /* 0x000fd80003800000 */
[----:B------:R-:W-:Y:S05]  /*25bf0*/  @!P0 BRA `(.L_x_1796) ;  /* 0x0000000400208947 */ /* 0x000fea0003800000 */
[----:B--2---:R-:W2:Y:S04]  /*25c00*/  LDL R0, [R1+0x2e0] ;  /* 0x0002e00001007983 */ /* 0x004ea80000100800 */
[----:B------:R-:W4:Y:S01]  /*25c10*/  LDL R2, [R1+0x2e4] ;  /* 0x0002e40001027983 */ /* 0x000f220000100800 */
[----:B------:R-:W-:Y:S01]  /*25c20*/  BSSY B1, `(.L_x_1797) ;  /* 0x0000006000017945 */ /* 0x000fe20003800000 */
[----:B------:R-:W-:Y:S01]  /*25c30*/  ISETP.NE.AND P1, PT, R3, RZ, PT ;  /* 0x000000ff0300720c */ /* 0x000fe20003f25270 */
[----:B--2---:R-:W-:Y:S01]  /*25c40*/  IMAD R0, R0, 0x8, R19 ;  /* 0x0000000800007824 */ /* 0x004fe200078e0213 */
[----:B----4-:R-:W-:-:S04]  /*25c50*/  SHF.L.U32 R2, R2, 0x1f, RZ ;  /* 0x0000001f02027819 */ /* 0x010fc800000006ff */
[----:B------:R-:W2:Y:S02]  /*25c60*/  SYNCS.PHASECHK.TRANS64.TRYWAIT P0, [R0+URZ+0x30860], R2 ;  /* 0x03086002000075a7 */ /* 0x000ea4000800017f */
[----:B--2---:R-:W-:Y:S05]  /*25c70*/  @!P0 BRA `(.L_x_1798) ;  /* 0x0000003400e48947 */ /* 0x004fea0003800000 */
.L_x_1896:
[----:B------:R-:W-:Y:S05]  /*25c80*/  BSYNC B1 ;  /* 0x0000000000017941 */ /* 0x000fea0003800000 */
.L_x_1797:
[----:B------:R-:W-:Y:S04]  /*25c90*/  BSSY B1, `(.L_x_1799) ;  /* 0x0000009000017945 */ /* 0x000fe80003800000 */
[----:B------:R-:W-:Y:S05]  /*25ca0*/  @P1 BRA `(.L_x_1800) ;  /* 0x00000000001c1947 */ /* 0x000fea0003800000 */
[----:B------:R-:W4:Y:S01]  /*25cb0*/  S2R R3, SR_TID.X ;  /* 0x0000000000037919 */ /* 0x000f220000002100 */
[----:B--2---:R-:W-:-:S04]  /*25cc0*/  IMAD.MOV.U32 R2, RZ, RZ, 0x9000 ;  /* 0x00009000ff027424 */ /* 0x004fc800078e00ff */
[----:B------:R2:W-:Y:S01]  /*25cd0*/  SYNCS.ARRIVE.TRANS64 RZ, [R0+URZ+0x30850], R2 ;  /* 0x0308500200ff79a7 */ /* 0x0005e2000800003f */
[----:B----4-:R-:W-:-:S04]  /*25ce0*/  LOP3.LUT R3, R3, 0x1f, RZ, 0xc0, !PT ;  /* 0x0000001f03037812 */ /* 0x010fc800078ec0ff */
[----:B------:R-:W-:-:S13]  /*25cf0*/  ISETP.NE.AND P0, PT, R3, RZ, PT ;  /* 0x000000ff0300720c */ /* 0x000fda0003f05270 */
[----:B--2---:R-:W-:Y:S05]  /*25d00*/  @!P0 BRA `(.L_x_1800) ;  /* 0x0000000000048947 */ /* 0x004fea0003800000 */
[----:B------:R-:W-:Y:S01]  /*25d10*/  BPT.TRAP 0x1 ;  /* 0x000000040000795c */ /* 0x000fe20000300000 */
.L_x_1800:
[----:B------:R-:W-:Y:S05]  /*25d20*/  BSYNC B1 ;  /* 0x0000000000017941 */ /* 0x000fea0003800000 */
.L_x_1799:
[----:B--2---:R-:W2:Y:S04]  /*25d30*/  LDL R2, [R1+0x2e0] ;  /* 0x0002e00001027983 */ /* 0x004ea80000100800 */
[----:B------:R-:W4:Y:S04]  /*25d40*/  LDL.LU R4, [R1+0x2e8] ;  /* 0x0002e80001047983 */ /* 0x000f280000300800 */
[----:B------:R-:W4:Y:S01]  /*25d50*/  LDL.LU R3, [R1+0x2d4] ;  /* 0x0002d40001037983 */ /* 0x000f220000300800 */
[----:B------:R-:W-:Y:S01]  /*25d60*/  UIADD3 UR4, UP0, UR36, 0x470, URZ ;  /* 0x0000047024047890 */ /* 0x000fe2000ff1e03f */
[----:B------:R-:W-:Y:S01]  /*25d70*/  PLOP3.LUT P0, PT, PT, PT, PT, 0x80, 0x0 ;  /* 0x000000000000781c */ /* 0x000fe20003f0f070 */
[----:B------:R-:W-:Y:S01]  /*25d80*/  VIADD R0, R0, 0x30850 ;  /* 0x0003085000007836 */ /* 0x000fe20000000000 */
[----:B------:R-:W-:Y:S01]  /*25d90*/  UMOV UR6, 0x0 ;  /* 0x0000000000067882 */ /* 0x000fe20000000000 */
[----:B------:R-:W-:Y:S01]  /*25da0*/  UIADD3.X UR5, URZ, UR37, URZ, UP0, !UPT ;  /* 0x000000253f057290 */ /* 0x000fe200087fe43f */
[----:B------:R-:W-:Y:S01]  /*25db0*/  UMOV UR7, 0x14f00000 ;  /* 0x14f0000000077882 */ /* 0x000fe20000000000 */
[----:B------:R-:W-:Y:S01]  /*25dc0*/  UMOV UR10, URZ ;  /* 0x0000003f000a7c82 */ /* 0x000fe20008000000 */
[----:B--2---:R-:W-:-:S02]  /*25dd0*/  IMAD R2, R2, 0x9000, R19 ;  /* 0x0000900002027824 */ /* 0x004fc400078e0213 */
[----:B----4-:R-:W-:Y:S02]  /*25de0*/  IMAD R3, R3, 0x60, R4 ;  /* 0x0000006003037824 */ /* 0x010fe400078e0204 */
[----:B------:R-:W-:-:S07]  /*25df0*/  VIADD R4, R2, 0x400 ;  /* 0x0000040002047836 */ /* 0x000fce0000000000 */
.L_x_1801:
        /* <DEDUP_REMOVED lines=15> */
.L_x_1802:
        /* <DEDUP_REMOVED lines=15> */
.L_x_1803:
        /* <DEDUP_REMOVED lines=9> */
[----:B----4-:R-:W-:Y:S05]  /*26070*/  @P0 BRA.U.ANY `(.L_x_1803) ;  /* 0xfffffffd00d80947 */ /* 0x010fea000393ffff */
.L_x_1796:
[----:B------:R-:W-:Y:S05]  /*26080*/  BSYNC B0 ;  /* 0x0000000000007941 */ /* 0x000fea0003800000 */
.L_x_1795:
[----:B-1----:R-:W2:Y:S04]  /*26090*/  LDL.LU R5, [R1+0x2e0] ;  /* 0x0002e00001057983 */ /* 0x002ea80000300800 */
[----:B------:R-:W4:Y:S01]  /*260a0*/  LDL.LU R4, [R1+0x2e4] ;  /* 0x0002e40001047983 */ /* 0x000f220000300800 */
[----:B--2---:R-:W-:-:S05]  /*260b0*/  VIADD R0, R5, 0x1 ;  /* 0x0000000105007836 */ /* 0x004fca0000000000 */
[----:B------:R-:W-:-:S04]  /*260c0*/  ISETP.NE.AND P0, PT, R0, 0x2, PT ;  /* 0x000000020000780c */ /* 0x000fc80003f05270 */
[----:B------:R-:W-:Y:S02]  /*260d0*/  SEL R2, RZ, 0x1, P0 ;  /* 0x00000001ff027807 */ /* 0x000fe40000000000 */
[----:B------:R-:W-:Y:S02]  /*260e0*/  SEL R0, R0, RZ, P0 ;  /* 0x000000ff00007207 */ /* 0x000fe40000000000 */
[----:B----4-:R-:W-:-:S03]  /*260f0*/  LOP3.LUT R4, R4, R2, RZ, 0x3c, !PT ;  /* 0x0000000204047212 */ /* 0x010fc600078e3cff */
[----:B------:R1:W-:Y:S04]  /*26100*/  STL [R1+0x2e0], R0 ;  /* 0x0002e00001007387 */ /* 0x0003e80000100800 */
[----:B------:R1:W-:Y:S02]  /*26110*/  STL [R1+0x2e4], R4 ;  /* 0x0002e40401007387 */ /* 0x0003e40000100800 */
.L_x_1717:
[----:B------:R-:W-:Y:S05]  /*26120*/  BSYNC B7 ;  /* 0x0000000000077941 */ /* 0x000fea0003800000 */
.L_x_1715:
[----:B------:R-:W-:-:S13]  /*26130*/  LOP3.LUT P0, RZ, R18, 0x2, RZ, 0xc0, !PT ;  /* 0x0000000212ff7812 */ /* 0x000fda000780c0ff */
[----:B------:R-:W-:Y:S05]  /*26140*/  @!P0 BRA `(.L_x_1804) ;  /* 0x0000000000288947 */ /* 0x000fea0003800000 */
[----:B------:R-:W-:Y:S05]  /*26150*/  WARPSYNC.ALL ;  /* 0x0000000000007948 */ /* 0x000fea0003800000 */
[----:B------:R-:W5:Y:S08]  /*26160*/  S2UR UR5, SR_CgaCtaId ;  /* 0x00000000000579c3 */ /* 0x000f700000008800 */
[----:B------:R-:W-:Y:S06]  /*26170*/  BAR.SYNC.DEFER_BLOCKING 0x5, 0x180 ;  /* 0x0146000000007b1d */ /* 0x000fec0000010000 */
[----:B------:R-:W-:-:S02]  /*26180*/  UMOV UR4, 0x400 ;  /* 0x0000040000047882 */ /* 0x000fc40000000000 */
[----:B-----5:R-:W-:-:S06]  /*26190*/  ULEA UR4, UR5, UR4, 0x18 ;  /* 0x0000000405047291 */ /* 0x020fcc000f8ec03f */
[----:B------:R-:W-:-:S05]  /*261a0*/  IMAD.U32 R19, RZ, RZ, UR4 ;  /* 0x00000004ff137e24 */ /* 0x000fca000f8e00ff */
[----:B-1-3--:R-:W1:Y:S04]  /*261b0*/  LDS.128 R4, [R19+0x308d0] ;  /* 0x0308d00013047984 */ /* 0x00ae680000000c00 */
[----:B-1----:R1:W-:Y:S01]  /*261c0*/  STL.128 [R1+0x2d0], R4 ;  /* 0x0002d00401007387 */ /* 0x0023e20000100c00 */
[----:B------:R-:W-:Y:S06]  /*261d0*/  BAR.ARV 0x4, 0x180 ;  /* 0x0106000000007b1d */ /* 0x000fec0000002000 */
[----:B------:R-:W-:Y:S05]  /*261e0*/  BRA `(.L_x_1805) ;  /* 0x0000001000347947 */ /* 0x000fea0003800000 */
.L_x_1804:
[----:B-1--4-:R-:W1:Y:S01]  /*261f0*/  S2R R0, SR_TID.X ;  /* 0x0000000000007919 */ /* 0x012e620000002100 */
[----:B------:R-:W-:Y:S01]  /*26200*/  UMOV UR4, 0xffffffff ;  /* 0xffffffff00047882 */ /* 0x000fe20000000000 */
[----:B-1----:R-:W-:-:S04]  /*26210*/  LOP3.LUT R16, R0, 0x1f, RZ, 0xc0, !PT ;  /* 0x0000001f00107812 */ /* 0x002fc800078ec0ff */
[----:B------:R-:W-:Y:S01]  /*26220*/  ISETP.NE.AND P0, PT, R16, 0x1f, PT ;  /* 0x0000001f1000780c */ /* 0x000fe20003f05270 */
[----:B------:R-:W-:-:S12]  /*26230*/  BRA.DIV UR4, `(.L_x_1806) ;  /* 0x0000003204887947 */ /* 0x000fd8000b800000 */
[----:B------:R-:W4:Y:S01]  /*26240*/  LDL R3, [R1+0x2dc] ;  /* 0x0002dc0001037983 */ /* 0x000f220000100800 */
[----:B------:R-:W-:-:S03]  /*26250*/  ULDC UR4, c[0x0][0xc3c] ;  /* 0x00030f0000047ab9 */ /* 0x000fc60000000800 */
[----:B------:R-:W0:Y:S01]  /*26260*/  LDL.LU R2, [R1+0x2d0] ;  /* 0x0002d00001027983 */ /* 0x000e220000300800 */
[----:B----4-:R-:W-:-:S05]  /*26270*/  IMAD.IADD R0, R3, 0x1, R16 ;  /* 0x0000000103007824 */ /* 0x010fca00078e0210 */
[----:B------:R-:W-:Y:S01]  /*26280*/  ISETP.GE.OR P1, PT, R0, UR4, !P0 ;  /* 0x0000000400007c0c */ /* 0x000fe2000c726670 */
[----:B0--3--:R-:W-:-:S12]  /*26290*/  IMAD.MOV.U32 R10, RZ, RZ, R2 ;  /* 0x000000ffff0a7224 */ /* 0x009fd800078e0002 */
[----:B------:R-:W0:Y:S08]  /*262a0*/  @!P1 LDC.64 R2, c[0x0][0xc80] ;  /* 0x00032000ff029b82 */ /* 0x000e300000000a00 */
[----:B------:R-:W1:Y:S01]  /*262b0*/  @!P1 LDC.64 R6, c[0x0][0xc78] ;  /* 0x00031e00ff069b82 */ /* 0x000e620000000a00 */
[----:B0-----:R-:W-:-:S05]  /*262c0*/  @!P1 IMAD.WIDE R2, R0, 0x4, R2 ;  /* 0x0000000400029825 */ /* 0x001fca00078e0202 */
[----:B------:R1:W3:Y:S02]  /*262d0*/  @!P1 LDG.E R8, desc[UR60][R2.64] ;  /* 0x0000003c02089981 */ /* 0x0002e4000c1e1900 */
[----:B-1----:R-:W-:-:S06]  /*262e0*/  @!P1 IMAD.WIDE R2, R0, 0x4, R6 ;  /* 0x0000000400029825 */ /* 0x002fcc00078e0206 */
[----:B------:R-:W4:Y:S01]  /*262f0*/  @!P1 LDG.E R2, desc[UR60][R2.64] ;  /* 0x0000003c02029981 */ /* 0x000f22000c1e1900 */
[----:B------:R-:W-:Y:S02]  /*26300*/  IMAD.MOV.U32 R4, RZ, RZ, RZ ;  /* 0x000000ffff047224 */ /* 0x000fe400078e00ff */
[----:B------:R-:W-:Y:S01]  /*26310*/  IMAD.MOV.U32 R6, RZ, RZ, RZ ;  /* 0x000000ffff067224 */ /* 0x000fe200078e00ff */
[C---:B------:R-:W-:Y:S02]  /*26320*/  ISETP.GE.U32.AND P2, PT, R16.reuse, 0x2, PT ;  /* 0x000000021000780c */ /* 0x040fe40003f46070 */
[C---:B------:R-:W-:Y:S02]  /*26330*/  ISETP.GE.U32.AND P3, PT, R16.reuse, 0x4, PT ;  /* 0x000000041000780c */ /* 0x040fe40003f66070 */
[C---:B------:R-:W-:Y:S02]  /*26340*/  ISETP.GE.U32.AND P4, PT, R16.reuse, 0x8, PT ;  /* 0x000000081000780c */ /* 0x040fe40003f86070 */
[----:B------:R-:W-:Y:S01]  /*26350*/  ISETP.GE.U32.AND P5, PT, R16, 0x10, PT ;  /* 0x000000101000780c */ /* 0x000fe20003fa6070 */
[----:B------:R-:W-:Y:S04]  /*26360*/  SHFL.IDX PT, R5, R10, RZ, 0x1f ;  /* 0x00001fff0a057589 */ /* 0x000fe800000e0000 */
[----:B------:R-:W-:Y:S01]  /*26370*/  SHFL.IDX PT, R0, R10, 0x1, 0x1f ;  /* 0x00201f000a007f89 */ /* 0x000fe200000e0000 */
[----:B---3--:R-:W-:-:S02]  /*26380*/  @!P1 IMAD.MOV.U32 R4, RZ, RZ, R8 ;  /* 0x000000ffff049224 */ /* 0x008fc400078e0008 */
[----:B----4-:R-:W-:-:S04]  /*26390*/  @!P1 IMAD.MOV.U32 R6, RZ, RZ, R2 ;  /* 0x000000ffff069224 */ /* 0x010fc800078e0002 */
[----:B------:R-:W-:-:S05]  /*263a0*/  IMAD R2, R6, R4, RZ ;  /* 0x0000000406027224 */ /* 0x000fca00078e02ff */
[----:B------:R-:W0:Y:S01]  /*263b0*/  SHFL.UP PT, R3, R2, 0x1, RZ ;  /* 0x0420000002037989 */ /* 0x000e2200000e00ff */
[----:B------:R-:W-:-:S04]  /*263c0*/  ISETP.NE.AND P1, PT, R16, RZ, PT ;  /* 0x000000ff1000720c */ /* 0x000fc80003f25270 */
        /* <DEDUP_REMOVED lines=14> */
[----:B------:R0:W1:Y:S01]  /*264b0*/  SHFL.IDX PT, R9, R7, 0x1f, 0x1f ;  /* 0x03e01f0007097f89 */ /* 0x00006200000e0000 */
[----:B------:R-:W-:-:S07]  /*264c0*/  IMAD.MOV.U32 R8, RZ, RZ, RZ ;  /* 0x000000ffff087224 */ /* 0x000fce00078e00ff */
.L_x_1906:
[----:B------:R-:W-:Y:S02]  /*264d0*/  ULDC UR4, c[0x0][0xc38] ;  /* 0x00030e0000047ab9 */ /* 0x000fe40000000800 */
[----:B------:R-:W-:-:S04]  /*264e0*/  IMAD.U32 R2, RZ, RZ, UR4 ;  /* 0x00000004ff027e24 */ /* 0x000fc8000f8e00ff */
[----:B-1----:R-:W-:-:S04]  /*264f0*/  IMAD R9, R9, R2, RZ ;  /* 0x0000000209097224 */ /* 0x002fc800078e02ff */
[----:B------:R-:W-:-:S05]  /*26500*/  IMAD.IADD R0, R0, 0x1, R9 ;  /* 0x0000000100007824 */ /* 0x000fca00078e0209 */
[----:B------:R-:W-:-:S13]  /*26510*/  ISETP.GT.AND P6, PT, R0, R5, PT ;  /* 0x000000050000720c */ /* 0x000fda0003fc4270 */
[----:B------:R-:W-:Y:S05]  /*26520*/  @P6 BRA `(.L_x_1807) ;  /* 0x0000000000ac6947 */ /* 0x000fea0003800000 */
.L_x_1810:
[----:B------:R-:W3:Y:S01]  /*26530*/  LDL.LU R3, [R1+0x2dc] ;  /* 0x0002dc0001037983 */ /* 0x000ee20000300800 */
[----:B------:R-:W1:Y:S01]  /*26540*/  LDC R2, c[0x0][0xc3c] ;  /* 0x00030f00ff027b82 */ /* 0x000e620000000800 */
[----:B---3--:R-:W-:-:S05]  /*26550*/  VIADD R3, R3, 0x1f ;  /* 0x0000001f03037836 */ /* 0x008fca0000000000 */
        /* <DEDUP_REMOVED lines=8> */
[----:B---3--:R-:W1:Y:S02]  /*265e0*/  @!P6 LDC.64 R2, c[0x0][0xc80] ;  /* 0x00032000ff02eb82 */ /* 0x008e640000000a00 */
[----:B-1----:R-:W-:-:S05]  /*265f0*/  @!P6 IMAD.WIDE R2, R6, 0x4, R2 ;  /* 0x000000040602e825 */ /* 0x002fca00078e0202 */
[----:B------:R1:W3:Y:S02]  /*26600*/  @!P6 LDG.E R4, desc[UR60][R2.64] ;  /* 0x0000003c0204e981 */ /* 0x0002e4000c1e1900 */
[----:B-1----:R-:W1:Y:S02]  /*26610*/  @!P6 LDC.64 R2, c[0x0][0xc78] ;  /* 0x00031e00ff02eb82 */ /* 0x002e640000000a00 */
[----:B-1----:R-:W-:-:S04]  /*26620*/  @!P6 IMAD.WIDE R2, R6, 0x4, R2 ;  /* 0x000000040602e825 */ /* 0x002fc800078e0202 */
[----:B------:R-:W-:-:S06]  /*26630*/  IMAD.MOV.U32 R6, RZ, RZ, RZ ;  /* 0x000000ffff067224 */ /* 0x000fcc00078e00ff */
[----:B------:R-:W3:Y:S01]  /*26640*/  @!P6 LDG.E R6, desc[UR60][R2.64] ;  /* 0x0000003c0206e981 */ /* 0x000ee2000c1e1900 */
[----:B------:R-:W-:Y:S01]  /*26650*/  UMOV UR4, 0xffffffff ;  /* 0xffffffff00047882 */ /* 0x000fe20000000000 */
[----:B---3--:R-:W-:Y:S02]  /*26660*/  IMAD R2, R6, R4, RZ ;  /* 0x0000000406027224 */ /* 0x008fe400078e02ff */
        /* <DEDUP_REMOVED lines=17> */
.L_x_1914:
[----:B------:R-:W-:Y:S02]  /*26780*/  ULDC UR4, c[0x0][0xc38] ;  /* 0x00030e0000047ab9 */ /* 0x000fe40000000800 */
[----:B------:R-:W-:-:S04]  /*26790*/  IMAD.U32 R2, RZ, RZ, UR4 ;  /* 0x00000004ff027e24 */ /* 0x000fc8000f8e00ff */
[----:B-1----:R-:W-:-:S04]  /*267a0*/  IMAD R9, R9, R2, RZ ;  /* 0x0000000209097224 */ /* 0x002fc800078e02ff */
[----:B------:R-:W-:-:S05]  /*267b0*/  IMAD.IADD R0, R9, 0x1, R0 ;  /* 0x0000000109007824 */ /* 0x000fca00078e0200 */
[----:B------:R-:W-:-:S13]  /*267c0*/  ISETP.GT.AND P6, PT, R0, R5, PT ;  /* 0x000000050000720c */ /* 0x000fda0003fc4270 */
[----:B------:R-:W-:Y:S05]  /*267d0*/  @!P6 BRA `(.L_x_1810) ;  /* 0xfffffffc0054e947 */ /* 0x000fea000383ffff */
.L_x_1807:
[----:B------:R-:W-:Y:S01]  /*267e0*/  IMAD.IADD R9, R0, 0x1, -R9 ;  /* 0x0000000100097824 */ /* 0x000fe200078e0a09 */
[----:B------:R-:W-:-:S03]  /*267f0*/  UMOV UR4, 0xffffffff ;  /* 0xffffffff00047882 */ /* 0x000fc60000000000 */
[----:B------:R-:W-:-:S05]  /*26800*/  IMAD R0, R7, R2, R9 ;  /* 0x0000000207007224 */ /* 0x000fca00078e0209 */
[----:B------:R-:W-:Y:S01]  /*26810*/  ISETP.GT.AND P6, PT, R0, R5, PT ;  /* 0x000000050000720c */ /* 0x000fe20003fc4270 */
[----:B------:R-:W-:-:S12]  /*26820*/  BRA.DIV UR4, `(.L_x_1811) ;  /* 0x0000003604447947 */ /* 0x000fd8000b800000 */
[----:B------:R-:W3:Y:S01]  /*26830*/  LDL.LU R10, [R1+0x2dc] ;  /* 0x0002dc00010a7983 */ /* 0x000ee20000300800 */
[----:B------:R-:W-:-:S04]  /*26840*/  VOTE.ANY R0, PT, !P6 ;  /* 0x0000000000007806 */ /* 0x000fc800070e0100 */
[----:B------:R-:W1:Y:S02]  /*26850*/  POPC R3, R0 ;  /* 0x0000000000037309 */ /* 0x000e640000000000 */
[----:B-1----:R1:W4:Y:S04]  /*26860*/  SHFL.IDX PT, R4, R4, R3, 0x1f ;  /* 0x00001f0304047589 */ /* 0x00232800000e0000 */
[----:B------:R1:W0:Y:S01]  /*26870*/  SHFL.IDX PT, R6, R6, R3, 0x1f ;  /* 0x00001f0306067589 */ /* 0x00022200000e0000 */
[----:B---3--:R-:W-:-:S05]  /*26880*/  IMAD.IADD R10, R3, 0x1, R10 ;  /* 0x00000001030a7824 */ /* 0x008fca00078e020a */
[----:B0---4-:R1:W-:Y:S02]  /*26890*/  STL [R1+0x2dc], R10 ;  /* 0x0002dc0a01007387 */ /* 0x0113e40000100800 */
.L_x_1919:
[----:B------:R-:W-:-:S13]  /*268a0*/  ISETP.NE.AND P0, PT, R0, RZ, PT ;  /* 0x000000ff0000720c */ /* 0x000fda0003f05270 */
[----:B------:R-:W-:Y:S05]  /*268b0*/  @!P0 BRA `(.L_x_1812) ;  /* 0x0000000000148947 */ /* 0x000fea0003800000 */
[----:B------:R-:W-:Y:S01]  /*268c0*/  UMOV UR4, 0xffffffff ;  /* 0xffffffff00047882 */ /* 0x000fe20000000000 */
[----:B-1----:R-:W-:Y:S02]  /*268d0*/  VIADD R3, R3, 0xffffffff ;  /* 0xffffffff03037836 */ /* 0x002fe40000000000 */
[----:B------:R-:W-:Y:S05]  /*268e0*/  BRA.DIV UR4, `(.L_x_1813) ;  /* 0x00000036047c7947 */ /* 0x000fea000b800000 */
[----:B------:R1:W3:Y:S02]  /*268f0*/  SHFL.IDX PT, R3, R7, R3, 0x1f ;  /* 0x00001f0307037589 */ /* 0x0002e400000e0000 */
.L_x_1922:
[----:B---3--:R-:W-:-:S07]  /*26900*/  IMAD.MOV.U32 R8, RZ, RZ, R3 ;  /* 0x000000ffff087224 */ /* 0x008fce00078e0003 */
.L_x_1812:
[----:B------:R-:W-:Y:S01]  /*26910*/  ISETP.NE.AND P0, PT, R6, 0x1, PT ;  /* 0x000000010600780c */ /* 0x000fe20003f05270 */
[----:B------:R-:W-:-:S05]  /*26920*/  IMAD R0, R8, R2, R9 ;  /* 0x0000000208007224 */ /* 0x000fca00078e0209 */
[----:B------:R3:W-:Y:S02]  /*26930*/  STL [R1+0x2d0], R0 ;  /* 0x0002d00001007387 */ /* 0x0007e40000100800 */
[----:B---3--:R-:W-:-:S05]  /*26940*/  IMAD.IADD R0, R5, 0x1, -R0 ;  /* 0x0000000105007824 */ /* 0x008fca00078e0a00 */
[----:B------:R-:W-:Y:S05]  /*26950*/  @!P0 BRA `(.L_x_1814) ;  /* 0x0000000000e48947 */ /* 0x000fea0003800000 */
[----:B------:R-:W-:-:S04]  /*26960*/  IABS R5, R4 ;  /* 0x0000000400057213 */ /* 0x000fc80000000000 */
[----:B------:R-:W3:Y:S08]  /*26970*/  I2F.RP R2, R5 ;  /* 0x0000000500027306 */ /* 0x000ef00000209400 */
[----:B---3--:R-:W3:Y:S02]  /*26980*/  MUFU.RCP R2, R2 ;  /* 0x0000000200027308 */ /* 0x008ee40000001000 */
[----:B---3--:R-:W-:-:S06]  /*26990*/  VIADD R2, R2, 0xffffffe ;  /* 0x0ffffffe02027836 */ /* 0x008fcc0000000000 */
[----:B-1----:R-:W1:Y:S02]  /*269a0*/  F2I.FTZ.U32.TRUNC.NTZ R3, R2 ;  /* 0x0000000200037305 */ /* 0x002e64000021f000 */
[----:B-1----:R-:W-:-:S04]  /*269b0*/  IMAD.MOV R2, RZ, RZ, -R3 ;  /* 0x000000ffff027224 */ /* 0x002fc800078e0a03 */
        /* <DEDUP_REMOVED lines=14> */
[----:B------:R-:W1:Y:S07]  /*26aa0*/  I2F.RP R2, R5 ;  /* 0x0000000500027306 */ /* 0x000e6e0000209400 */
[----:B------:R-:W-:Y:S01]  /*26ab0*/  @P0 VIADD R8, R8, 0x1 ;  /* 0x0000000108080836 */ /* 0x000fe20000000000 */
[----:B-1----:R-:W1:Y:S02]  /*26ac0*/  MUFU.RCP R2, R2 ;  /* 0x0000000200027308 */ /* 0x002e640000001000 */
[----:B-1----:R-:W-:-:S06]  /*26ad0*/  VIADD R2, R2, 0xffffffe ;  /* 0x0ffffffe02027836 */ /* 0x002fcc0000000000 */
[----:B------:R-:W1:Y:S02]  /*26ae0*/  F2I.FTZ.U32.TRUNC.NTZ R3, R2 ;  /* 0x0000000200037305 */ /* 0x000e64000021f000 */
[----:B-1----:R-:W-:-:S04]  /*26af0*/  IMAD.MOV R2, RZ, RZ, -R3 ;  /* 0x000000ffff027224 */ /* 0x002fc800078e0a03 */
        /* <DEDUP_REMOVED lines=31> */
.L_x_1814:
[----:B-1----:R-:W3:Y:S01]  /*26cf0*/  LDL R3, [R1+0x2dc] ;  /* 0x0002dc0001037983 */ /* 0x002ee20000100800 */
[----:B------:R-:W3:Y:S02]  /*26d00*/  LDC.64 R6, c[0x0][0xc90] ;  /* 0x00032400ff067b82 */ /* 0x000ee40000000a00 */
[----:B---3--:R-:W-:-:S05]  /*26d10*/  IMAD.WIDE R6, R3, 0x4, R6 ;  /* 0x0000000403067825 */ /* 0x008fca00078e0206 */
[----:B------:R-:W3:Y:S02]  /*26d20*/  LDG.E R3, desc[UR60][R6.64] ;  /* 0x0000003c06037981 */ /* 0x000ee4000c1e1900 */
[----:B---3--:R-:W-:-:S05]  /*26d30*/  IMAD R5, R4, R3, RZ ;  /* 0x0000000304057224 */ /* 0x008fca00078e02ff */
[----:B------:R-:W-:-:S04]  /*26d40*/  IABS R8, R5 ;  /* 0x0000000500087213 */ /* 0x000fc80000000000 */
        /* <DEDUP_REMOVED lines=27> */
[----:B------:R-:W-:-:S04]  /*26f00*/  VIADDMNMX R8, R8, R2, R3, PT ;  /* 0x0000000208087246 */ /* 0x000fc80003800103 */
[----:B------:R-:W-:-:S04]  /*26f10*/  IABS R9, R8 ;  /* 0x0000000800097213 */ /* 0x000fc80000000000 */
[----:B------:R-:W1:Y:S08]  /*26f20*/  I2F.RP R2, R9 ;  /* 0x0000000900027306 */ /* 0x000e700000209400 */
[----:B-1----:R-:W1:Y:S02]  /*26f30*/  MUFU.RCP R2, R2 ;  /* 0x0000000200027308 */ /* 0x002e640000001000 */
[----:B-1----:R-:W-:-:S06]  /*26f40*/  VIADD R2, R2, 0xffffffe ;  /* 0x0ffffffe02027836 */ /* 0x002fcc0000000000 */
[----:B------:R1:W3:Y:S02]  /*26f50*/  F2I.FTZ.U32.TRUNC.NTZ R3, R2 ;  /* 0x0000000200037305 */ /* 0x0002e4000021f000 */
[----:B-1----:R-:W-:Y:S02]  /*26f60*/  IMAD.MOV.U32 R2, RZ, RZ, RZ ;  /* 0x000000ffff027224 */ /* 0x002fe400078e00ff */
[----:B---3--:R-:W-:-:S04]  /*26f70*/  IMAD.MOV R0, RZ, RZ, -R3 ;  /* 0x000000ffff007224 */ /* 0x008fc800078e0a03 */
        /* <DEDUP_REMOVED lines=12> */
[----:B------:R-:W-:Y:S02]  /*27040*/  LOP3.LUT R0, R6, R8, RZ, 0x3c, !PT ;  /* 0x0000000806007212 */ /* 0x000fe400078e3cff */
[----:B------:R-:W-:Y:S02]  /*27050*/  IADD3 R6, R7, 0x1000000, R6 ;  /* 0x0100000007067810 */ /* 0x000fe40007ffe006 */
[----:B------:R-:W-:-:S07]  /*27060*/  ISETP.GE.AND P2, PT, R0, RZ, PT ;  /* 0x000000ff0000720c */ /* 0x000fce0003f46270 */
[----:B------:R-:W-:-:S04]  /*27070*/  @P0 VIADD R2, R2, 0x1 ;  /* 0x0000000102020836 */ /* 0x000fc80000000000 */
[----:B------:R-:W-:-:S04]  /*27080*/  IMAD.MOV.U32 R0, RZ, RZ, R2 ;  /* 0x000000ffff007224 */ /* 0x000fc800078e0002 */
[----:B------:R-:W-:Y:S01]  /*27090*/  @!P2 IMAD.MOV R0, RZ, RZ, -R0 ;  /* 0x000000ffff00a224 */ /* 0x000fe200078e0a00 */
[----:B------:R-:W-:Y:S01]  /*270a0*/  @!P1 LOP3.LUT R0, RZ, R8, RZ, 0x33, !PT ;  /* 0x00000008ff009212 */ /* 0x000fe200078e33ff */
[----:B------:R-:W-:-:S04]  /*270b0*/  IMAD.MOV R8, RZ, RZ, -R8 ;  /* 0x000000ffff087224 */ /* 0x000fc800078e0a08 */
[----:B------:R-:W-:-:S05]  /*270c0*/  IMAD R2, R0, R8, R6 ;  /* 0x0000000800027224 */ /* 0x000fca00078e0206 */
[----:B------:R3:W-:Y:S02]  /*270d0*/  STL [R1+0x2d8], R2 ;  /* 0x0002d80201007387 */ /* 0x0007e40000100800 */
.L_x_1815:
[----:B------:R-:W-:-:S05]  /*270e0*/  LOP3.LUT R0, RZ, R0, RZ, 0x33, !PT ;  /* 0x00000000ff007212 */ /* 0x000fca00078e33ff */
[----:B------:R-:W-:-:S05]  /*270f0*/  IMAD.IADD R0, R4, 0x1, R0 ;  /* 0x0000000104007824 */ /* 0x000fca00078e0200 */
[----:B------:R4:W-:Y:S01]  /*27100*/  STL [R1+0x2d4], R0 ;  /* 0x0002d40001007387 */ /* 0x0009e20000100800 */
[----:B------:R-:W-:Y:S05]  /*27110*/  BRA `(.L_x_1816) ;  /* 0x0000000000287947 */ /* 0x000fea0003800000 */
.L_x_1808:
[----:B------:R-:W-:Y:S01]  /*27120*/  UMOV UR4, URZ ;  /* 0x0000003f00047c82 */ /* 0x000fe20008000000 */
[----:B------:R-:W-:Y:S01]  /*27130*/  UMOV UR5, URZ ;  /* 0x0000003f00057c82 */ /* 0x000fe20008000000 */
[----:B------:R-:W-:Y:S01]  /*27140*/  ULDC UR6, c[0x0][0xc3c] ;  /* 0x00030f0000067ab9 */ /* 0x000fe20000000800 */
[----:B------:R-:W-:Y:S01]  /*27150*/  IMAD.U32 R3, RZ, RZ, UR4 ;  /* 0x00000004ff037e24 */ /* 0x000fe2000f8e00ff */
[----:B------:R1:W-:Y:S01]  /*27160*/  STL [R1+0x2d0], R5 ;  /* 0x0002d00501007387 */ /* 0x0003e20000100800 */
[----:B------:R-:W-:Y:S02]  /*27170*/  IMAD.U32 R2, RZ, RZ, UR5 ;  /* 0x00000005ff027e24 */ /* 0x000fe4000f8e00ff */
[----:B------:R-:W-:Y:S01]  /*27180*/  IMAD.U32 R0, RZ, RZ, UR6 ;  /* 0x00000006ff007e24 */ /* 0x000fe2000f8e00ff */
[----:B------:R1:W-:Y:S04]  /*27190*/  STL [R1+0x2d4], R3 ;  /* 0x0002d40301007387 */ /* 0x0003e80000100800 */
[----:B------:R1:W-:Y:S04]  /*271a0*/  STL [R1+0x2dc], R0 ;  /* 0x0002dc0001007387 */ /* 0x0003e80000100800 */
[----:B------:R1:W-:Y:S02]  /*271b0*/  STL [R1+0x2d8], R2 ;  /* 0x0002d80201007387 */ /* 0x0003e40000100800 */
.L_x_1816:
[----:B-1-3--:R-:W0:Y:S04]  /*271c0*/  LDL R2, [R1+0x2dc] ;  /* 0x0002dc0001027983 */ /* 0x00ae280000100800 */
[----:B------:R-:W3:Y:S04]  /*271d0*/  LDL R3, [R1+0x2d8] ;  /* 0x0002d80001037983 */ /* 0x000ee80000100800 */
[----:B------:R-:W5:Y:S04]  /*271e0*/  LDL R4, [R1+0x2d0] ;  /* 0x0002d00001047983 */ /* 0x000f680000100800 */
[----:B------:R-:W5:Y:S01]  /*271f0*/  LDL R5, [R1+0x2d4] ;  /* 0x0002d40001057983 */ /* 0x000f620000100800 */
[----:B----4-:R-:W1:Y:S01]  /*27200*/  S2R R0, SR_TID.X ;  /* 0x0000000000007919 */ /* 0x010e620000002100 */
[----:B------:R-:W-:Y:S05]  /*27210*/  WARPSYNC.ALL ;  /* 0x0000000000007948 */ /* 0x000fea0003800000 */
[----:B-1----:R-:W-:Y:S01]  /*27220*/  LOP3.LUT R0, R0, 0x1f, RZ, 0xc0, !PT ;  /* 0x0000001f00007812 */ /* 0x002fe200078ec0ff */
[----:B------:R-:W-:Y:S03]  /*27230*/  BAR.SYNC.DEFER_BLOCKING 0x4, 0x180 ;  /* 0x0106000000007b1d */ /* 0x000fe60000010000 */
[----:B------:R-:W-:-:S13]  /*27240*/  ISETP.NE.AND P0, PT, R0, RZ, PT ;  /* 0x000000ff0000720c */ /* 0x000fda0003f05270 */
[----:B------:R-:W1:Y:S01]  /*27250*/  @!P0 S2R R0, SR_CgaCtaId ;  /* 0x0000000000008919 */ /* 0x000e620000008800 */
[----:B0-----:R-:W-:Y:S01]  /*27260*/  IMAD.MOV.U32 R7, RZ, RZ, R2 ;  /* 0x000000ffff077224 */ /* 0x001fe200078e0002 */
[----:B------:R-:W-:Y:S01]  /*27270*/  @!P0 MOV R2, 0x400 ;  /* 0x0000040000028802 */ /* 0x000fe20000000f00 */
[----:B---3--:R-:W-:-:S03]  /*27280*/  IMAD.MOV.U32 R6, RZ, RZ, R3 ;  /* 0x000000ffff067224 */ /* 0x008fc600078e0003 */
[----:B-1----:R-:W-:-:S05]  /*27290*/  @!P0 LEA R19, R0, R2, 0x18 ;  /* 0x0000000200138211 */ /* 0x002fca00078ec0ff */
[----:B-----5:R0:W-:Y:S01]  /*272a0*/  @!P0 STS.128 [R19+0x308d0], R4 ;  /* 0x0308d00413008388 */ /* 0x0201e20000000c00 */
[----:B------:R-:W-:Y:S06]  /*272b0*/  BAR.ARV 0x5, 0x180 ;  /* 0x0146000000007b1d */ /* 0x000fec0000002000 */
.L_x_1805:
[----:B----4-:R-:W3:Y:S01]  /*272c0*/  LDL R0, [R1+0x2dc] ;  /* 0x0002dc0001007983 */ /* 0x010ee20000100800 */
[----:B------:R-:W-:Y:S02]  /*272d0*/  ULDC UR4, c[0x0][0xc3c] ;  /* 0x00030f0000047ab9 */ /* 0x000fe40000000800 */
[----:B---3--:R-:W-:-:S13]  /*272e0*/  ISETP.GE.AND P0, PT, R0, UR4, PT ;  /* 0x0000000400007c0c */ /* 0x008fda000bf06270 */
[----:B------:R-:W-:Y:S05]  /*272f0*/  @!P0 BRA `(.L_x_1817) ;  /* 0xffffff7c00f48947 */ /* 0x000fea000383ffff */
[----:B------:R-:W-:Y:S05]  /*27300*/  BSYNC B8 ;  /* 0x0000000000087941 */ /* 0x000fea0003800000 */
.L_x_1651:
[----:B---3--:R-:W3:Y:S01]  /*27310*/  LDL.LU R0, [R1+0x32c] ;  /* 0x00032c0001007983 */ /* 0x008ee20000300800 */
[----:B------:R-:W-:Y:S01]  /*27320*/  BSSY B0, `(.L_x_1818) ;  /* 0x000000b000007945 */ /* 0x000fe20003800000 */
[----:B01----:R-:W0:Y:S01]  /*27330*/  S2R R5, SR_CgaCtaId ;  /* 0x0000000000057919 */ /* 0x003e220000008800 */
        /* <DEDUP_REMOVED lines=9> */
.L_x_1923:
[----:B------:R-:W-:Y:S05]  /*273d0*/  BSYNC B0 ;  /* 0x0000000000007941 */ /* 0x000fea0003800000 */
.L_x_1818:
[----:B------:R-:W-:-:S03]  /*273e0*/  UMOV UR4, 0xffffffff ;  /* 0xffffffff00047882 */ /* 0x000fc60000000000 */
[----:B------:R-:W-:Y:S05]  /*273f0*/  BRA.DIV UR4, `(.L_x_1820) ;  /* 0x0000002a04f87947 */ /* 0x000fea000b800000 */
[----:B------:R-:W1:Y:S02]  /*27400*/  S2R R2, SR_TID.X ;  /* 0x0000000000027919 */ /* 0x000e640000002100 */
[----:B-1----:R-:W-:-:S04]  /*27410*/  SHF.R.U32.HI R2, RZ, 0x5, R2 ;  /* 0x00000005ff027819 */ /* 0x002fc80000011602 */
[----:B------:R-:W-:-:S05]  /*27420*/  LOP3.LUT R2, R2, 0x3, RZ, 0xc0, !PT ;  /* 0x0000000302027812 */ /* 0x000fca00078ec0ff */
[----:B------:R1:W3:Y:S02]  /*27430*/  SHFL.IDX PT, R14, R2, RZ, 0x1f ;  /* 0x00001fff020e7589 */ /* 0x0002e400000e0000 */
.L_x_1926:
[----:B---3--:R-:W-:Y:S01]  /*27440*/  ISETP.NE.AND P0, PT, R14, RZ, PT ;  /* 0x000000ff0e00720c */ /* 0x008fe20003f05270 */
[----:B------:R-:W-:-:S12]  /*27450*/  BSSY B0, `(.L_x_1821) ;  /* 0x0000029000007945 */ /* 0x000fd80003800000 */
[----:B------:R-:W-:Y:S05]  /*27460*/  @P0 BRA `(.L_x_1822) ;  /* 0x00000000009c0947 */ /* 0x000fea0003800000 */
[----:B------:R-:W-:-:S03]  /*27470*/  UMOV UR4, 0xffffffff ;  /* 0xffffffff00047882 */ /* 0x000fc60000000000 */
[----:B------:R-:W-:Y:S05]  /*27480*/  BRA.DIV UR4, `(.L_x_1823) ;  /* 0x0000002e04087947 */ /* 0x000fea000b800000 */
[----:B------:R-:W-:-:S13]  /*27490*/  ELECT P6, URZ, PT ;  /* 0x00000000003f782f */ /* 0x000fda00038c0000 */
.L_x_1929:
[----:B------:R-:W-:Y:S05]  /*274a0*/  @!P6 BRA `(.L_x_1822) ;  /* 0x00000000008ce947 */ /* 0x000fea0003800000 */
[----:B-1----:R-:W3:Y:S02]  /*274b0*/  LDL R2, [R1+0x304] ;  /* 0x0003040001027983 */ /* 0x002ee40000100800 */
[----:B---3--:R-:W-:-:S13]  /*274c0*/  R2UR UR4, R2 ;  /* 0x00000000020472ca */ /* 0x008fda00000e0000 */
[----:B------:R-:W-:-:S06]  /*274d0*/  ULOP3.LUT UR4, UR4, 0x2, URZ, 0xfc, !UPT ;  /* 0x0000000204047892 */ /* 0x000fcc000f8efc3f */
[----:B------:R-:W-:-:S05]  /*274e0*/  IMAD.U32 R2, RZ, RZ, UR4 ;  /* 0x00000004ff027e24 */ /* 0x000fca000f8e00ff */
[----:B------:R-:W-:-:S13]  /*274f0*/  ISETP.NE.AND P2, PT, R2, 0x3, PT ;  /* 0x000000030200780c */ /* 0x000fda0003f45270 */
[----:B------:R-:W-:Y:S05]  /*27500*/  @!P2 BRA `(.L_x_1824) ;  /* 0x000000000004a947 */ /* 0x000fea0003800000 */
[----:B------:R-:W-:Y:S01]  /*27510*/  BPT.TRAP 0x1 ;  /* 0x000000040000795c */ /* 0x000fe20000300000 */
.L_x_1824:
[----:B0-----:R-:W3:Y:S04]  /*27520*/  LDL R3, [R1+0x2e0] ;  /* 0x0002e00001037983 */ /* 0x001ee80000100800 */
[----:B------:R-:W4:Y:S01]  /*27530*/  LDL.LU R7, [R1+0x2e4] ;  /* 0x0002e40001077983 */ /* 0x000f220000300800 */
[----:B------:R-:W-:-:S04]  /*27540*/  VIADD R2, R0, 0x30840 ;  /* 0x0003084000027836 */ /* 0x000fc80000000000 */
[C---:B---3--:R-:W-:Y:S02]  /*27550*/  IMAD R6, R3.reuse, 0x8, R2 ;  /* 0x0000000803067824 */ /* 0x048fe400078e0202 */
[----:B------:R-:W-:Y:S01]  /*27560*/  VIADD R3, R3, 0x1 ;  /* 0x0000000103037836 */ /* 0x000fe20000000000 */
[----:B----4-:R-:W-:-:S04]  /*27570*/  SHF.L.U32 R5, R7, 0x1f, RZ ;  /* 0x0000001f07057819 */ /* 0x010fc800000006ff */
        /* <DEDUP_REMOVED lines=8> */
.L_x_1930:
[----:B------:R-:W1:Y:S02]  /*27600*/  SYNCS.PHASECHK.TRANS64.TRYWAIT P0, [R7+URZ], R2 ;  /* 0x00000002070075a7 */ /* 0x000e64000800017f */
[----:B-1----:R-:W-:Y:S05]  /*27610*/  @!P0 BRA `(.L_x_1826) ;  /* 0x0000002800d88947 */ /* 0x002fea0003800000 */
.L_x_1931:
[----:B------:R-:W-:Y:S05]  /*27620*/  @!P2 BRA `(.L_x_1827) ;  /* 0x000000000004a947 */ /* 0x000fea0003800000 */
[----:B------:R-:W-:Y:S01]  /*27630*/  BPT.TRAP 0x1 ;  /* 0x000000040000795c */ /* 0x000fe20000300000 */
.L_x_1827:
[----:B------:R-:W3:Y:S01]  /*27640*/  LDL.LU R4, [R1+0x2e0] ;  /* 0x0002e00001047983 */ /* 0x000ee20000300800 */
[----:B------:R-:W-:-:S04]  /*27650*/  VIADD R0, R0, 0x30860 ;  /* 0x0003086000007836 */ /* 0x000fc80000000000 */
[----:B---3--:R-:W-:-:S04]  /*27660*/  IMAD R4, R4, 0x8, R0 ;  /* 0x0000000804047824 */ /* 0x008fc800078e0200 */
[----:B------:R-:W3:Y:S02]  /*27670*/  SYNCS.PHASECHK.TRANS64.TRYWAIT P0, [R4+URZ], R5 ;  /* 0x00000005040075a7 */ /* 0x000ee4000800017f */
[----:B---3--:R-:W-:Y:S05]  /*27680*/  @!P0 BRA `(.L_x_1828) ;  /* 0x0000002800d08947 */ /* 0x008fea0003800000 */
.L_x_1932:
[----:B------:R-:W-:-:S07]  /*27690*/  IMAD R3, R3, 0x8, R0 ;  /* 0x0000000803037824 */ /* 0x000fce00078e0200 */
.L_x_1829:
[----:B----4-:R4:W0:Y:S02]  /*276a0*/  SYNCS.PHASECHK.TRANS64.TRYWAIT P0, [R3+URZ], R2 ;  /* 0x00000002030075a7 */ /* 0x010824000800017f */
[----:B0-----:R-:W-:Y:S05]  /*276b0*/  @!P0 NANOSLEEP.SYNCS 0x989680 ;  /* 0x009896800000895d */ /* 0x001fea0003900000 */
[----:B------:R-:W0:Y:S02]  /*276c0*/  @!P0 SYNCS.PHASECHK.TRANS64 P0, [R3+URZ], R2 ;  /* 0x00000002030085a7 */ /* 0x000e24000800007f */
[----:B0-----:R-:W-:Y:S05]  /*276d0*/  @!P0 BRA `(.L_x_1829) ;  /* 0xfffffffc00f08947 */ /* 0x001fea000383ffff */
.L_x_1822:
[----:B------:R-:W-:Y:S05]  /*276e0*/  BSYNC B0 ;  /* 0x0000000000007941 */ /* 0x000fea0003800000 */
.L_x_1821:
[----:B------:R-:W-:Y:S05]  /*276f0*/  EXIT ;  /* 0x000000000000794d */ /* 0x000fea0003800000 */
.L_x_1482:
[----:B0-----:R0:W1:Y:S02]  /*27700*/  SYNCS.PHASECHK.TRANS64.TRYWAIT P0, [R50+URZ+0x308b0], R9 ;  /* 0x0308b009320075a7 */ /* 0x001064000800017f */
[----:B-1----:R-:W-:Y:S05]  /*27710*/  @!P0 NANOSLEEP.SYNCS 0x989680 ;  /* 0x009896800000895d */ /* 0x002fea0003900000 */
[----:B------:R-:W1:Y:S02]  /*27720*/  @!P0 SYNCS.PHASECHK.TRANS64 P0, [R50+URZ+0x308b0], R9 ;  /* 0x0308b009320085a7 */ /* 0x000e64000800007f */
[----:B-1----:R-:W-:Y:S05]  /*27730*/  @!P0 BRA `(.L_x_1482) ;  /* 0xfffffffc00f08947 */ /* 0x002fea000383ffff */
[----:B------:R-:W-:Y:S05]  /*27740*/  BRA `(.L_x_1830) ;  /* 0xfffffdc800507947 */ /* 0x000fea000383ffff */
.L_x_1504:
[----:B------:R-:W-:Y:S02]  /*27750*/  IMAD.MOV.U32 R13, RZ, RZ, R0 ;  /* 0x000000ffff0d7224 */ /* 0x000fe400078e0000 */
[----:B------:R-:W-:Y:S02]  /*27760*/  IMAD.MOV.U32 R12, RZ, RZ, RZ ;  /* 0x000000ffff0c7224 */ /* 0x000fe400078e00ff */
[----:B------:R-:W-:Y:S02]  /*27770*/  IMAD.MOV.U32 R11, RZ, RZ, 0x1c1f ;  /* 0x00001c1fff0b7424 */ /* 0x000fe400078e00ff */
[----:B------:R-:W-:-:S07]  /*27780*/  IMAD.MOV.U32 R15, RZ, RZ, -0x1 ;  /* 0xffffffffff0f7424 */ /* 0x000fce00078e00ff */
[----:B------:R-:W-:Y:S05]  /*27790*/  WARPSYNC.COLLECTIVE R15, `(.L_x_1831) ;  /* 0x000000000f087348 */ /* 0x000fea0003c00000 */
[----:B------:R0:W1:Y:S02]  /*277a0*/  SHFL.IDX P6, R14, R13, R12, R11 ;  /* 0x0000000c0d0e7389 */ /* 0x00006400000c000b */
[----:B01----:R-:W-:Y:S01]  /*277b0*/  ENDCOLLECTIVE ;  /* 0x000000000000791b */ /* 0x003fe20003800000 */
.L_x_1831:
[----:B------:R-:W-:Y:S02]  /*277c0*/  IMAD.MOV.U32 R13, RZ, RZ, R4 ;  /* 0x000000ffff0d7224 */ /* 0x000fe400078e0004 */
[----:B------:R-:W-:-:S07]  /*277d0*/  IMAD.MOV.U32 R3, RZ, RZ, R14 ;  /* 0x000000ffff037224 */ /* 0x000fce00078e000e */
[----:B------:R-:W-:Y:S05]  /*277e0*/  WARPSYNC.COLLECTIVE R15, `(.L_x_1832) ;  /* 0x000000000f087348 */ /* 0x000fea0003c00000 */
[----:B------:R0:W1:Y:S02]  /*277f0*/  SHFL.IDX P6, R14, R13, R12, R11 ;  /* 0x0000000c0d0e7389 */ /* 0x00006400000c000b */
[----:B01----:R-:W-:Y:S01]  /*27800*/  ENDCOLLECTIVE ;  /* 0x000000000000791b */ /* 0x003fe20003800000 */
.L_x_1832:
[----:B------:R-:W-:Y:S02]  /*27810*/  IMAD.MOV.U32 R13, RZ, RZ, R7 ;  /* 0x000000ffff0d7224 */ /* 0x000fe400078e0007 */
[----:B------:R-:W-:-:S07]  /*27820*/  IMAD.MOV.U32 R2, RZ, RZ, R14 ;  /* 0x000000ffff027224 */ /* 0x000fce00078e000e */
[----:B------:R-:W-:Y:S05]  /*27830*/  WARPSYNC.COLLECTIVE R15, `(.L_x_1833) ;  /* 0x000000000f087348 */ /* 0x000fea0003c00000 */
[----:B------:R0:W1:Y:S02]  /*27840*/  SHFL.IDX P6, R14, R13, R12, R11 ;  /* 0x0000000c0d0e7389 */ /* 0x00006400000c000b */
[----:B01----:R-:W-:Y:S01]  /*27850*/  ENDCOLLECTIVE ;  /* 0x000000000000791b */ /* 0x003fe20003800000 */
.L_x_1833:
[----:B------:R-:W-:Y:S02]  /*27860*/  IMAD.MOV.U32 R13, RZ, RZ, R6 ;  /* 0x000000ffff0d7224 */ /* 0x000fe400078e0006 */
[----:B------:R-:W-:-:S07]  /*27870*/  IMAD.MOV.U32 R5, RZ, RZ, R14 ;  /* 0x000000ffff057224 */ /* 0x000fce00078e000e */
[----:B------:R-:W-:Y:S05]  /*27880*/  WARPSYNC.COLLECTIVE R15, `(.L_x_1834) ;  /* 0x000000000f087348 */ /* 0x000fea0003c00000 */
[----:B------:R0:W1:Y:S02]  /*27890*/  SHFL.IDX P6, R14, R13, R12, R11 ;  /* 0x0000000c0d0e7389 */ /* 0x00006400000c000b */
[----:B01----:R-:W-:Y:S01]  /*278a0*/  ENDCOLLECTIVE ;  /* 0x000000000000791b */ /* 0x003fe20003800000 */
.L_x_1834:
[----:B------:R-:W-:Y:S05]  /*278b0*/  BRA `(.L_x_1835) ;  /* 0xfffffde000447947 */ /* 0x000fea000383ffff */
.L_x_1507:
[----:B------:R-:W-:Y:S01]  /*278c0*/  BSSY B1, `(.L_x_1836) ;  /* 0x0000008000017945 */ /* 0x000fe20003800000 */
[----:B------:R-:W-:Y:S02]  /*278d0*/  IMAD.MOV.U32 R13, RZ, RZ, R0 ;  /* 0x000000ffff0d7224 */ /* 0x000fe400078e0000 */
[----:B------:R-:W-:Y:S02]  /*278e0*/  IMAD.MOV.U32 R12, RZ, RZ, 0x1 ;  /* 0x00000001ff0c7424 */ /* 0x000fe400078e00ff */
[----:B------:R-:W-:Y:S02]  /*278f0*/  IMAD.MOV.U32 R11, RZ, RZ, 0x1c1f ;  /* 0x00001c1fff0b7424 */ /* 0x000fe400078e00ff */
[----:B------:R-:W-:-:S07]  /*27900*/  IMAD.MOV.U32 R15, RZ, RZ, -0x1 ;  /* 0xffffffffff0f7424 */ /* 0x000fce00078e00ff */
[----:B0---4-:R-:W-:Y:S05]  /*27910*/  WARPSYNC.COLLECTIVE R15, `(.L_x_1837) ;  /* 0x000000000f087348 */ /* 0x011fea0003c00000 */
[----:B----4-:R1:W2:Y:S02]  /*27920*/  SHFL.IDX P6, R14, R13, R12, R11 ;  /* 0x0000000c0d0e7389 */ /* 0x0102a400000c000b */
[----:B012---:R-:W-:Y:S01]  /*27930*/  ENDCOLLECTIVE ;  /* 0x000000000000791b */ /* 0x007fe20003800000 */
.L_x_1837:
[----:B------:R-:W-:Y:S05]  /*27940*/  BSYNC B1 ;  /* 0x0000000000017941 */ /* 0x000fea0003800000 */
.L_x_1836:
[----:B------:R-:W-:Y:S02]  /*27950*/  IMAD.MOV.U32 R13, RZ, RZ, R4 ;  /* 0x000000ffff0d7224 */ /* 0x000fe400078e0004 */
[----:B------:R-:W-:Y:S02]  /*27960*/  IMAD.MOV.U32 R12, RZ, RZ, 0x1 ;  /* 0x00000001ff0c7424 */ /* 0x000fe400078e00ff */
[----:B------:R-:W-:Y:S02]  /*27970*/  IMAD.MOV.U32 R11, RZ, RZ, 0x1c1f ;  /* 0x00001c1fff0b7424 */ /* 0x000fe400078e00ff */
[----:B------:R-:W-:Y:S02]  /*27980*/  IMAD.MOV.U32 R15, RZ, RZ, -0x1 ;  /* 0xffffffffff0f7424 */ /* 0x000fe400078e00ff */
[----:B------:R-:W-:-:S07]  /*27990*/  IMAD.MOV.U32 R5, RZ, RZ, R14 ;  /* 0x000000ffff057224 */ /* 0x000fce00078e000e */
[----:B------:R-:W-:Y:S05]  /*279a0*/  WARPSYNC.COLLECTIVE R15, `(.L_x_1838) ;  /* 0x000000000f087348 */ /* 0x000fea0003c00000 */
[----:B------:R0:W1:Y:S02]  /*279b0*/  SHFL.IDX P6, R14, R13, R12, R11 ;  /* 0x0000000c0d0e7389 */ /* 0x00006400000c000b */
[----:B01----:R-:W-:Y:S01]  /*279c0*/  ENDCOLLECTIVE ;  /* 0x000000000000791b */ /* 0x003fe20003800000 */
.L_x_1838:
[----:B------:R-:W-:Y:S02]  /*279d0*/  IMAD.MOV.U32 R13, RZ, RZ, R7 ;  /* 0x000000ffff0d7224 */ /* 0x000fe400078e0007 */
[----:B------:R-:W-:-:S07]  /*279e0*/  IMAD.MOV.U32 R4, RZ, RZ, R14 ;  /* 0x000000ffff047224 */ /* 0x000fce00078e000e */
[----:B------:R-:W-:Y:S05]  /*279f0*/  WARPSYNC.COLLECTIVE R15, `(.L_x_1839) ;  /* 0x000000000f087348 */ /* 0x000fea0003c00000 */
[----:B------:R0:W1:Y:S02]  /*27a00*/  SHFL.IDX P6, R14, R13, R12, R11 ;  /* 0x0000000c0d0e7389 */ /* 0x00006400000c000b */
[----:B01----:R-:W-:Y:S01]  /*27a10*/  ENDCOLLECTIVE ;  /* 0x000000000000791b */ /* 0x003fe20003800000 */
.L_x_1839:
[----:B------:R-:W-:Y:S02]  /*27a20*/  IMAD.MOV.U32 R13, RZ, RZ, R6 ;  /* 0x000000ffff0d7224 */ /* 0x000fe400078e0006 */
[----:B------:R-:W-:-:S07]  /*27a30*/  IMAD.MOV.U32 R7, RZ, RZ, R14 ;  /* 0x000000ffff077224 */ /* 0x000fce00078e000e */
[----:B------:R-:W-:Y:S05]  /*27a40*/  WARPSYNC.COLLECTIVE R15, `(.L_x_1840) ;  /* 0x000000000f087348 */ /* 0x000fea0003c00000 */
[----:B------:R0:W1:Y:S02]  /*27a50*/  SHFL.IDX P6, R14, R13, R12, R11 ;  /* 0x0000000c0d0e7389 */ /* 0x00006400000c000b */
[----:B01----:R-:W-:Y:S01]  /*27a60*/  ENDCOLLECTIVE ;  /* 0x000000000000791b */ /* 0x003fe20003800000 */
.L_x_1840:
[----:B------:R-:W-:Y:S01]  /*27a70*/  IMAD.MOV.U32 R6, RZ, RZ, R14 ;  /* 0x000000ffff067224 */ /* 0x000fe200078e000e */
[----:B------:R-:W-:Y:S06]  /*27a80*/  BRA `(.L_x_1841) ;  /* 0xfffffde400f47947 */ /* 0x000fec000383ffff */
.L_x_1510:
[----:B0-----:R-:W-:-:S04]  /*27a90*/  IMAD.U32 R5, RZ, RZ, UR37 ;  /* 0x00000025ff057e24 */ /* 0x001fc8000f8e00ff */
[----:B------:R0:W1:Y:S03]  /*27aa0*/  SYNCS.PHASECHK.TRANS64.TRYWAIT P0, [R5+URZ+0x30800], R4 ;  /* 0x03080004050075a7 */ /* 0x000066000800017f */
[----:B-1----:R-:W-:Y:S05]  /*27ab0*/  @!P0 NANOSLEEP.SYNCS 0x989680 ;  /* 0x009896800000895d */ /* 0x002fea0003900000 */
[----:B------:R-:W1:Y:S02]  /*27ac0*/  @!P0 SYNCS.PHASECHK.TRANS64 P0, [R5+URZ+0x30800], R4 ;  /* 0x03080004050085a7 */ /* 0x000e64000800007f */
[----:B-1----:R-:W-:Y:S05]  /*27ad0*/  @!P0 BRA `(.L_x_1510) ;  /* 0xfffffffc00ec8947 */ /* 0x002fea000383ffff */
[----:B------:R-:W-:Y:S05]  /*27ae0*/  BRA `(.L_x_1842) ;  /* 0xfffffdf0001c7947 */ /* 0x000fea000383ffff */
.L_x_1534:
[----:B------:R-:W-:Y:S02]  /*27af0*/  IMAD.MOV.U32 R13, RZ, RZ, R4 ;  /* 0x000000ffff0d7224 */ /* 0x000fe400078e0004 */
[----:B------:R-:W-:Y:S02]  /*27b00*/  IMAD.MOV.U32 R12, RZ, RZ, RZ ;  /* 0x000000ffff0c7224 */ /* 0x000fe400078e00ff */
[----:B------:R-:W-:Y:S02]  /*27b10*/  IMAD.MOV.U32 R11, RZ, RZ, 0x1c1f ;  /* 0x00001c1fff0b7424 */ /* 0x000fe400078e00ff */
[----:B------:R-:W-:-:S07]  /*27b20*/  IMAD.MOV.U32 R15, RZ, RZ, -0x1 ;  /* 0xffffffffff0f7424 */ /* 0x000fce00078e00ff */
[----:B------:R-:W-:Y:S05]  /*27b30*/  WARPSYNC.COLLECTIVE R15, `(.L_x_1843) ;  /* 0x000000000f087348 */ /* 0x000fea0003c00000 */
[----:B------:R0:W1:Y:S02]  /*27b40*/  SHFL.IDX P6, R14, R13, R12, R11 ;  /* 0x0000000c0d0e7389 */ /* 0x00006400000c000b */
[----:B01----:R-:W-:Y:S01]  /*27b50*/  ENDCOLLECTIVE ;  /* 0x000000000000791b */ /* 0x003fe20003800000 */
.L_x_1843:
[----:B------:R-:W-:Y:S02]  /*27b60*/  IMAD.MOV.U32 R13, RZ, RZ, R0 ;  /* 0x000000ffff0d7224 */ /* 0x000fe400078e0000 */
[----:B------:R-:W-:-:S07]  /*27b70*/  IMAD.MOV.U32 R3, RZ, RZ, R14 ;  /* 0x000000ffff037224 */ /* 0x000fce00078e000e */
[----:B------:R-:W-:Y:S05]  /*27b80*/  WARPSYNC.COLLECTIVE R15, `(.L_x_1844) ;  /* 0x000000000f087348 */ /* 0x000fea0003c00000 */
[----:B------:R0:W1:Y:S02]  /*27b90*/  SHFL.IDX P6, R14, R13, R12, R11 ;  /* 0x0000000c0d0e7389 */ /* 0x00006400000c000b */
[----:B01----:R-:W-:Y:S01]  /*27ba0*/  ENDCOLLECTIVE ;  /* 0x000000000000791b */ /* 0x003fe20003800000 */
.L_x_1844:
[----:B------:R-:W-:Y:S02]  /*27bb0*/  IMAD.MOV.U32 R13, RZ, RZ, R9 ;  /* 0x000000ffff0d7224 */ /* 0x000fe400078e0009 */
[----:B------:R-:W-:-:S07]  /*27bc0*/  IMAD.MOV.U32 R2, RZ, RZ, R14 ;  /* 0x000000ffff027224 */ /* 0x000fce00078e000e */
[----:B------:R-:W-:Y:S05]  /*27bd0*/  WARPSYNC.COLLECTIVE R15, `(.L_x_1845) ;  /* 0x000000000f087348 */ /* 0x000fea0003c00000 */
[----:B------:R0:W1:Y:S02]  /*27be0*/  SHFL.IDX P6, R14, R13, R12, R11 ;  /* 0x0000000c0d0e7389 */ /* 0x00006400000c000b */
[----:B01----:R-:W-:Y:S01]  /*27bf0*/  ENDCOLLECTIVE ;  /* 0x000000000000791b */ /* 0x003fe20003800000 */
.L_x_1845:
[----:B------:R-:W-:Y:S02]  /*27c00*/  IMAD.MOV.U32 R13, RZ, RZ, R8 ;  /* 0x000000ffff0d7224 */ /* 0x000fe400078e0008 */
[----:B------:R-:W-:-:S07]  /*27c10*/  IMAD.MOV.U32 R5, RZ, RZ, R14 ;  /* 0x000000ffff057224 */ /* 0x000fce00078e000e */
[----:B------:R-:W-:Y:S05]  /*27c20*/  WARPSYNC.COLLECTIVE R15, `(.L_x_1846) ;  /* 0x000000000f087348 */ /* 0x000fea0003c00000 */
[----:B------:R0:W1:Y:S02]  /*27c30*/  SHFL.IDX P6, R14, R13, R12, R11 ;  /* 0x0000000c0d0e7389 */ /* 0x00006400000c000b */
[----:B01----:R-:W-:Y:S01]  /*27c40*/  ENDCOLLECTIVE ;  /* 0x000000000000791b */ /* 0x003fe20003800000 */
.L_x_1846:
[----:B------:R-:W-:Y:S02]  /*27c50*/  IMAD.MOV.U32 R12, RZ, RZ, R2 ;  /* 0x000000ffff0c7224 */ /* 0x000fe400078e0002 */
[----:B------:R-:W-:Y:S01]  /*27c60*/  IMAD.MOV.U32 R13, RZ, RZ, R3 ;  /* 0x000000ffff0d7224 */ /* 0x000fe200078e0003 */
[----:B------:R-:W-:Y:S06]  /*27c70*/  BRA `(.L_x_1847) ;  /* 0xfffffe1400e87947 */ /* 0x000fec000383ffff */
.L_x_1537:
[----:B------:R-:W-:Y:S01]  /*27c80*/  BSSY B1, `(.L_x_1848) ;  /* 0x0000008000017945 */ /* 0x000fe20003800000 */
[----:B------:R-:W-:Y:S02]  /*27c90*/  IMAD.MOV.U32 R13, RZ, RZ, R4 ;  /* 0x000000ffff0d7224 */ /* 0x000fe400078e0004 */
[----:B------:R-:W-:Y:S02]  /*27ca0*/  IMAD.MOV.U32 R12, RZ, RZ, 0x1 ;  /* 0x00000001ff0c7424 */ /* 0x000fe400078e00ff */
[----:B------:R-:W-:Y:S02]  /*27cb0*/  IMAD.MOV.U32 R11, RZ, RZ, 0x1c1f ;  /* 0x00001c1fff0b7424 */ /* 0x000fe400078e00ff */
[----:B------:R-:W-:-:S07]  /*27cc0*/  IMAD.MOV.U32 R15, RZ, RZ, -0x1 ;  /* 0xffffffffff0f7424 */ /* 0x000fce00078e00ff */
[----:B------:R-:W-:Y:S05]  /*27cd0*/  WARPSYNC.COLLECTIVE R15, `(.L_x_1849) ;  /* 0x000000000f087348 */ /* 0x000fea0003c00000 */
[----:B------:R0:W1:Y:S02]  /*27ce0*/  SHFL.IDX P6, R14, R13, R12, R11 ;  /* 0x0000000c0d0e7389 */ /* 0x00006400000c000b */
[----:B01----:R-:W-:Y:S01]  /*27cf0*/  ENDCOLLECTIVE ;  /* 0x000000000000791b */ /* 0x003fe20003800000 */
.L_x_1849:
[----:B------:R-:W-:Y:S05]  /*27d00*/  BSYNC B1 ;  /* 0x0000000000017941 */ /* 0x000fea0003800000 */
.L_x_1848:
        /* <DEDUP_REMOVED lines=8> */
.L_x_1850:
[----:B------:R-:W-:Y:S02]  /*27d90*/  IMAD.MOV.U32 R13, RZ, RZ, R9 ;  /* 0x000000ffff0d7224 */ /* 0x000fe400078e0009 */
[----:B------:R-:W-:-:S07]  /*27da0*/  IMAD.MOV.U32 R2, RZ, RZ, R14 ;  /* 0x000000ffff027224 */ /* 0x000fce00078e000e */
[----:B------:R-:W-:Y:S05]  /*27db0*/  WARPSYNC.COLLECTIVE R15, `(.L_x_1851) ;  /* 0x000000000f087348 */ /* 0x000fea0003c00000 */
[----:B------:R0:W1:Y:S02]  /*27dc0*/  SHFL.IDX P6, R14, R13, R12, R11 ;  /* 0x0000000c0d0e7389 */ /* 0x00006400000c000b */
[----:B01----:R-:W-:Y:S01]  /*27dd0*/  ENDCOLLECTIVE ;  /* 0x000000000000791b */ /* 0x003fe20003800000 */
.L_x_1851:
[----:B------:R-:W-:Y:S02]  /*27de0*/  IMAD.MOV.U32 R13, RZ, RZ, R8 ;  /* 0x000000ffff0d7224 */ /* 0x000fe400078e0008 */
[----:B------:R-:W-:-:S07]  /*27df0*/  IMAD.MOV.U32 R5, RZ, RZ, R14 ;  /* 0x000000ffff057224 */ /* 0x000fce00078e000e */
[----:B------:R-:W-:Y:S05]  /*27e00*/  WARPSYNC.COLLECTIVE R15, `(.L_x_1852) ;  /* 0x000000000f087348 */ /* 0x000fea0003c00000 */
[----:B------:R0:W1:Y:S02]  /*27e10*/  SHFL.IDX P6, R14, R13, R12, R11 ;  /* 0x0000000c0d0e7389 */ /* 0x00006400000c000b */
[----:B01----:R-:W-:Y:S01]  /*27e20*/  ENDCOLLECTIVE ;  /* 0x000000000000791b */ /* 0x003fe20003800000 */
.L_x_1852:
[----:B------:R-:W-:Y:S05]  /*27e30*/  BRA `(.L_x_1853) ;  /* 0xfffffe1c00207947 */ /* 0x000fea000383ffff */
.L_x_1540:
[----:B0-----:R-:W-:-:S04]  /*27e40*/  IMAD.U32 R61, RZ, RZ, UR37 ;  /* 0x00000025ff3d7e24 */ /* 0x001fc8000f8e00ff */
[----:B------:R0:W1:Y:S03]  /*27e50*/  SYNCS.PHASECHK.TRANS64.TRYWAIT P0, [R61+URZ+0x30800], R60 ;  /* 0x0308003c3d0075a7 */ /* 0x000066000800017f */
[----:B-1----:R-:W-:Y:S05]  /*27e60*/  @!P0 NANOSLEEP.SYNCS 0x989680 ;  /* 0x009896800000895d */ /* 0x002fea0003900000 */
[----:B------:R-:W1:Y:S02]  /*27e70*/  @!P0 SYNCS.PHASECHK.TRANS64 P0, [R61+URZ+0x30800], R60 ;  /* 0x0308003c3d0085a7 */ /* 0x000e64000800007f */
[----:B-1----:R-:W-:Y:S05]  /*27e80*/  @!P0 BRA `(.L_x_1540) ;  /* 0xfffffffc00ec8947 */ /* 0x002fea000383ffff */
[----:B------:R-:W-:Y:S05]  /*27e90*/  BRA `(.L_x_1854) ;  /* 0xfffffe2000b47947 */ /* 0x000fea000383ffff */
.L_x_1554:
[----:B-1----:R1:W2:Y:S02]  /*27ea0*/  SYNCS.PHASECHK.TRANS64.TRYWAIT P2, [R9+URZ+0x30830], R0 ;  /* 0x03083000090075a7 */ /* 0x0022a4000804017f */
[----:B--2---:R-:W-:Y:S05]  /*27eb0*/  @!P2 NANOSLEEP.SYNCS 0x989680 ;  /* 0x009896800000a95d */ /* 0x004fea0003900000 */
[----:B------:R-:W2:Y:S02]  /*27ec0*/  @!P2 SYNCS.PHASECHK.TRANS64 P2, [R9+URZ+0x30830], R0 ;  /* 0x030830000900a5a7 */ /* 0x000ea4000804007f */
[----:B--2---:R-:W-:Y:S05]  /*27ed0*/  @!P2 BRA `(.L_x_1554) ;  /* 0xfffffffc00f0a947 */ /* 0x004fea000383ffff */
[----:B------:R-:W-:Y:S05]  /*27ee0*/  BRA `(.L_x_1553) ;  /* 0xfffffe4c00fc7947 */ /* 0x000fea000383ffff */
.L_x_1570:
[----:B-1----:R-:W-:-:S04]  /*27ef0*/  IMAD.U32 R10, RZ, RZ, UR7 ;  /* 0x00000007ff0a7e24 */ /* 0x002fc8000f8e00ff */
[----:B------:R1:W2:Y:S03]  /*27f00*/  SYNCS.PHASECHK.TRANS64.TRYWAIT P2, [R10+URZ+0x30830], R9 ;  /* 0x030830090a0075a7 */ /* 0x0002a6000804017f */
[----:B--2---:R-:W-:Y:S05]  /*27f10*/  @!P2 NANOSLEEP.SYNCS 0x989680 ;  /* 0x009896800000a95d */ /* 0x004fea0003900000 */
[----:B------:R-:W2:Y:S02]  /*27f20*/  @!P2 SYNCS.PHASECHK.TRANS64 P2, [R10+URZ+0x30830], R9 ;  /* 0x030830090a00a5a7 */ /* 0x000ea4000804007f */
[----:B--2---:R-:W-:Y:S05]  /*27f30*/  @!P2 BRA `(.L_x_1570) ;  /* 0xfffffffc00eca947 */ /* 0x004fea000383ffff */
[----:B------:R-:W-:Y:S05]  /*27f40*/  BRA `(.L_x_1569) ;  /* 0xfffffe8000a07947 */ /* 0x000fea000383ffff */
.L_x_1574:
[----:B01----:R-:W-:-:S04]  /*27f50*/  IMAD.U32 R9, RZ, RZ, UR6 ;  /* 0x00000006ff097e24 */ /* 0x003fc8000f8e00ff */
[----:B------:R0:W1:Y:S03]  /*27f60*/  SYNCS.PHASECHK.TRANS64.TRYWAIT P2, [R9+URZ+0x30850], R8 ;  /* 0x03085008090075a7 */ /* 0x000066000804017f */
[----:B-1----:R-:W-:Y:S05]  /*27f70*/  @!P2 NANOSLEEP.SYNCS 0x989680 ;  /* 0x009896800000a95d */ /* 0x002fea0003900000 */
[----:B------:R-:W1:Y:S02]  /*27f80*/  @!P2 SYNCS.PHASECHK.TRANS64 P2, [R9+URZ+0x30850], R8 ;  /* 0x030850080900a5a7 */ /* 0x000e64000804007f */
[----:B-1----:R-:W-:Y:S05]  /*27f90*/  @!P2 BRA `(.L_x_1574) ;  /* 0xfffffffc00eca947 */ /* 0x002fea000383ffff */
[----:B------:R-:W-:Y:S05]  /*27fa0*/  BRA `(.L_x_1573) ;  /* 0xfffffe8c00387947 */ /* 0x000fea000383ffff */
.L_x_1591:
[----:B-1----:R-:W-:-:S04]  /*27fb0*/  IMAD.U32 R13, RZ, RZ, UR6 ;  /* 0x00000006ff0d7e24 */ /* 0x002fc8000f8e00ff */
[----:B------:R1:W2:Y:S03]  /*27fc0*/  SYNCS.PHASECHK.TRANS64.TRYWAIT P2, [R13+URZ+0x30830], R0 ;  /* 0x030830000d0075a7 */ /* 0x0002a6000804017f */
[----:B--2---:R-:W-:Y:S05]  /*27fd0*/  @!P2 NANOSLEEP.SYNCS 0x989680 ;  /* 0x009896800000a95d */ /* 0x004fea0003900000 */
[----:B------:R-:W2:Y:S02]  /*27fe0*/  @!P2 SYNCS.PHASECHK.TRANS64 P2, [R13+URZ+0x30830], R0 ;  /* 0x030830000d00a5a7 */ /* 0x000ea4000804007f */
[----:B--2---:R-:W-:Y:S05]  /*27ff0*/  @!P2 BRA `(.L_x_1591) ;  /* 0xfffffffc00eca947 */ /* 0x004fea000383ffff */
[----:B------:R-:W-:Y:S05]  /*28000*/  BRA `(.L_x_1590) ;  /* 0xfffffeb800e47947 */ /* 0x000fea000383ffff */
.L_x_1595:
[----:B-1----:R-:W-:-:S04]  /*28010*/  IMAD.U32 R2, RZ, RZ, UR10 ;  /* 0x0000000aff027e24 */ /* 0x002fc8000f8e00ff */
[----:B------:R1:W2:Y:S03]  /*28020*/  SYNCS.PHASECHK.TRANS64.TRYWAIT P2, [R2+URZ+0x30850], R0 ;  /* 0x03085000020075a7 */ /* 0x0002a6000804017f */
[----:B--2---:R-:W-:Y:S05]  /*28030*/  @!P2 NANOSLEEP.SYNCS 0x989680 ;  /* 0x009896800000a95d */ /* 0x004fea0003900000 */
[----:B------:R-:W2:Y:S02]  /*28040*/  @!P2 SYNCS.PHASECHK.TRANS64 P2, [R2+URZ+0x30850], R0 ;  /* 0x030850000200a5a7 */ /* 0x000ea4000804007f */
[----:B--2---:R-:W-:Y:S05]  /*28050*/  @!P2 BRA `(.L_x_1595) ;  /* 0xfffffffc00eca947 */ /* 0x004fea000383ffff */
[----:B------:R-:W-:Y:S05]  /*28060*/  BRA `(.L_x_1594) ;  /* 0xfffffec4007c7947 */ /* 0x000fea000383ffff */
.L_x_1601:
[----:B-1----:R-:W-:-:S04]  /*28070*/  IMAD.U32 R13, RZ, RZ, UR6 ;  /* 0x00000006ff0d7e24 */ /* 0x002fc8000f8e00ff */
[----:B------:R1:W2:Y:S03]  /*28080*/  SYNCS.PHASECHK.TRANS64.TRYWAIT P2, [R13+URZ+0x30830], R0 ;  /* 0x030830000d0075a7 */ /* 0x0002a6000804017f */
[----:B--2---:R-:W-:Y:S05]  /*28090*/  @!P2 NANOSLEEP.SYNCS 0x989680 ;  /* 0x009896800000a95d */ /* 0x004fea0003900000 */
[----:B------:R-:W2:Y:S02]  /*280a0*/  @!P2 SYNCS.PHASECHK.TRANS64 P2, [R13+URZ+0x30830], R0 ;  /* 0x030830000d00a5a7 */ /* 0x000ea4000804007f */
[----:B--2---:R-:W-:Y:S05]  /*280b0*/  @!P2 BRA `(.L_x_1601) ;  /* 0xfffffffc00eca947 */ /* 0x004fea000383ffff */
[----:B------:R-:W-:Y:S05]  /*280c0*/  BRA `(.L_x_1600) ;  /* 0xfffffedc00c87947 */ /* 0x000fea000383ffff */
.L_x_1605:
[----:B-1----:R-:W-:-:S04]  /*280d0*/  IMAD.U32 R2, RZ, RZ, UR10 ;  /* 0x0000000aff027e24 */ /* 0x002fc8000f8e00ff */
[----:B------:R1:W2:Y:S03]  /*280e0*/  SYNCS.PHASECHK.TRANS64.TRYWAIT P2, [R2+URZ+0x30850], R0 ;  /* 0x03085000020075a7 */ /* 0x0002a6000804017f */
[----:B--2---:R-:W-:Y:S05]  /*280f0*/  @!P2 NANOSLEEP.SYNCS 0x989680 ;  /* 0x009896800000a95d */ /* 0x004fea0003900000 */
[----:B------:R-:W2:Y:S02]  /*28100*/  @!P2 SYNCS.PHASECHK.TRANS64 P2, [R2+URZ+0x30850], R0 ;  /* 0x030850000200a5a7 */ /* 0x000ea4000804007f */
[----:B--2---:R-:W-:Y:S05]  /*28110*/  @!P2 BRA `(.L_x_1605) ;  /* 0xfffffffc00eca947 */ /* 0x004fea000383ffff */
[----:B------:R-:W-:Y:S05]  /*28120*/  BRA `(.L_x_1604) ;  /* 0xfffffee800607947 */ /* 0x000fea000383ffff */
.L_x_1618:
[----:B-1----:R-:W-:-:S04]  /*28130*/  IMAD.U32 R5, RZ, RZ, UR5 ;  /* 0x00000005ff057e24 */ /* 0x002fc8000f8e00ff */
[----:B------:R1:W2:Y:S03]  /*28140*/  SYNCS.PHASECHK.TRANS64.TRYWAIT P0, [R5+URZ+0x30850], R4 ;  /* 0x03085004050075a7 */ /* 0x0002a6000800017f */
[----:B--2---:R-:W-:Y:S05]  /*28150*/  @!P0 NANOSLEEP.SYNCS 0x989680 ;  /* 0x009896800000895d */ /* 0x004fea0003900000 */
[----:B------:R-:W2:Y:S02]  /*28160*/  @!P0 SYNCS.PHASECHK.TRANS64 P0, [R5+URZ+0x30850], R4 ;  /* 0x03085004050085a7 */ /* 0x000ea4000800007f */
[----:B--2---:R-:W-:Y:S05]  /*28170*/  @!P0 BRA `(.L_x_1618) ;  /* 0xfffffffc00ec8947 */ /* 0x004fea000383ffff */
[----:B------:R-:W-:Y:S05]  /*28180*/  BRA `(.L_x_1617) ;  /* 0xffffff18009c7947 */ /* 0x000fea000383ffff */
.L_x_1667:
[----:B------:R-:W1:Y:S01]  /*28190*/  S2R R6, SR_TID.X ;  /* 0x0000000000067919 */ /* 0x000e620000002100 */
[----:B------:R-:W-:Y:S01]  /*281a0*/  BSSY B1, `(.L_x_1855) ;  /* 0x000000a000017945 */ /* 0x000fe20003800000 */
[----:B------:R-:W-:Y:S02]  /*281b0*/  IMAD.MOV.U32 R12, RZ, RZ, RZ ;  /* 0x000000ffff0c7224 */ /* 0x000fe400078e00ff */
[----:B------:R-:W-:Y:S02]  /*281c0*/  IMAD.MOV.U32 R11, RZ, RZ, 0x1f ;  /* 0x0000001fff0b7424 */ /* 0x000fe400078e00ff */
[----:B0-----:R-:W-:Y:S01]  /*281d0*/  IMAD.MOV.U32 R15, RZ, RZ, -0x1 ;  /* 0xffffffffff0f7424 */ /* 0x001fe200078e00ff */
[----:B-1----:R-:W-:-:S04]  /*281e0*/  SHF.R.U32.HI R6, RZ, 0x5, R6 ;  /* 0x00000005ff067819 */ /* 0x002fc80000011606 */
[----:B------:R-:W-:-:S05]  /*281f0*/  LOP3.LUT R6, R6, 0x3, RZ, 0xc0, !PT ;  /* 0x0000000306067812 */ /* 0x000fca00078ec0ff */
[----:B------:R-:W-:-:S07]  /*28200*/  IMAD.MOV.U32 R13, RZ, RZ, R6 ;  /* 0x000000ffff0d7224 */ /* 0x000fce00078e0006 */
[----:B------:R-:W-:Y:S05]  /*28210*/  WARPSYNC.COLLECTIVE R15, `(.L_x_1856) ;  /* 0x000000000f087348 */ /* 0x000fea0003c00000 */
[----:B------:R0:W1:Y:S02]  /*28220*/  SHFL.IDX P6, R14, R13, R12, R11 ;  /* 0x0000000c0d0e7389 */ /* 0x00006400000c000b */
[----:B01----:R-:W-:Y:S01]  /*28230*/  ENDCOLLECTIVE ;  /* 0x000000000000791b */ /* 0x003fe20003800000 */
.L_x_1856:
[----:B------:R-:W-:Y:S05]  /*28240*/  BSYNC B1 ;  /* 0x0000000000017941 */ /* 0x000fea0003800000 */
.L_x_1855:
[----:B------:R-:W-:Y:S05]  /*28250*/  BRA `(.L_x_1857) ;  /* 0xffffff7c00887947 */ /* 0x000fea000383ffff */
.L_x_1669:
[----:B------:R-:W-:Y:S01]  /*28260*/  BSSY B1, `(.L_x_1858) ;  /* 0x0000006000017945 */ /* 0x000fe20003800000 */
[----:B0-----:R-:W-:-:S07]  /*28270*/  IMAD.MOV.U32 R15, RZ, RZ, -0x1 ;  /* 0xffffffffff0f7424 */ /* 0x001fce00078e00ff */
[----:B-1----:R-:W-:Y:S05]  /*28280*/  WARPSYNC.COLLECTIVE R15, `(.L_x_1859) ;  /* 0x000000000f0c7348 */ /* 0x002fea0003c00000 */
[----:B------:R-:W-:Y:S02]  /*28290*/  ELECT P6, UR62, PT ;  /* 0x00000000003e782f */ /* 0x000fe400038c0000 */
[----:B------:R-:W-:Y:S01]  /*282a0*/  MOV R14, UR62 ;  /* 0x0000003e000e7c02 */ /* 0x000fe20008000f00 */
[----:B-1----:R-:W-:Y:S10]  /*282b0*/  ENDCOLLECTIVE ;  /* 0x000000000000791b */ /* 0x002ff40003800000 */
.L_x_1859:
[----:B------:R-:W-:Y:S05]  /*282c0*/  BSYNC B1 ;  /* 0x0000000000017941 */ /* 0x000fea0003800000 */
.L_x_1858:
[----:B------:R-:W-:Y:S05]  /*282d0*/  BRA `(.L_x_1668) ;  /* 0xffffff7c00807947 */ /* 0x000fea000383ffff */
.L_x_1671:
[----:B-1----:R1:W2:Y:S02]  /*282e0*/  SYNCS.PHASECHK.TRANS64.TRYWAIT P0, [R19+URZ+0x30820], R4 ;  /* 0x03082004130075a7 */ /* 0x0022a4000800017f */
[----:B--2---:R-:W-:Y:S05]  /*282f0*/  @!P0 NANOSLEEP.SYNCS 0x989680 ;  /* 0x009896800000895d */ /* 0x004fea0003900000 */
[----:B------:R-:W2:Y:S02]  /*28300*/  @!P0 SYNCS.PHASECHK.TRANS64 P0, [R19+URZ+0x30820], R4 ;  /* 0x03082004130085a7 */ /* 0x000ea4000800007f */
[----:B--2---:R-:W-:Y:S05]  /*28310*/  @!P0 BRA `(.L_x_1671) ;  /* 0xfffffffc00f08947 */ /* 0x004fea000383ffff */
[----:B------:R-:W-:Y:S05]  /*28320*/  BRA `(.L_x_1860) ;  /* 0xffffff7c00907947 */ /* 0x000fea000383ffff */
.L_x_1675:
[----:B--2---:R2:W3:Y:S02]  /*28330*/  SYNCS.PHASECHK.TRANS64.TRYWAIT P0, [R7+URZ+0x308a0], R10 ;  /* 0x0308a00a070075a7 */ /* 0x0044e4000800017f */
[----:B---3--:R-:W-:Y:S05]  /*28340*/  @!P0 NANOSLEEP.SYNCS 0x989680 ;  /* 0x009896800000895d */ /* 0x008fea0003900000 */
[----:B------:R-:W3:Y:S02]  /*28350*/  @!P0 SYNCS.PHASECHK.TRANS64 P0, [R7+URZ+0x308a0], R10 ;  /* 0x0308a00a070085a7 */ /* 0x000ee4000800007f */
[----:B---3--:R-:W-:Y:S05]  /*28360*/  @!P0 BRA `(.L_x_1675) ;  /* 0xfffffffc00f08947 */ /* 0x008fea000383ffff */
[----:B------:R-:W-:Y:S05]  /*28370*/  BRA `(.L_x_1861) ;  /* 0xffffff7c00b07947 */ /* 0x000fea000383ffff */
.L_x_1682:
[----:B-1----:R1:W3:Y:S02]  /*28380*/  SYNCS.PHASECHK.TRANS64.TRYWAIT P0, [R7+URZ+0x308c0], R10 ;  /* 0x0308c00a070075a7 */ /* 0x0022e4000800017f */
[----:B---3--:R-:W-:Y:S05]  /*28390*/  @!P0 NANOSLEEP.SYNCS 0x989680 ;  /* 0x009896800000895d */ /* 0x008fea0003900000 */
[----:B------:R-:W3:Y:S02]  /*283a0*/  @!P0 SYNCS.PHASECHK.TRANS64 P0, [R7+URZ+0x308c0], R10 ;  /* 0x0308c00a070085a7 */ /* 0x000ee4000800007f */
[----:B---3--:R-:W-:Y:S05]  /*283b0*/  @!P0 BRA `(.L_x_1682) ;  /* 0xfffffffc00f08947 */ /* 0x008fea000383ffff */
[----:B------:R-:W-:Y:S05]  /*283c0*/  BRA `(.L_x_1862) ;  /* 0xffffff8000b07947 */ /* 0x000fea000383ffff */
.L_x_1691:
[----:B-1----:R1:W2:Y:S02]  /*283d0*/  SYNCS.PHASECHK.TRANS64.TRYWAIT P1, [R8+URZ+0x308a0], R7 ;  /* 0x0308a007080075a7 */ /* 0x0022a4000802017f */
[----:B--2---:R-:W-:Y:S05]  /*283e0*/  @!P1 NANOSLEEP.SYNCS 0x989680 ;  /* 0x009896800000995d */ /* 0x004fea0003900000 */
[----:B------:R-:W2:Y:S02]  /*283f0*/  @!P1 SYNCS.PHASECHK.TRANS64 P1, [R8+URZ+0x308a0], R7 ;  /* 0x0308a007080095a7 */ /* 0x000ea4000802007f */
[----:B--2---:R-:W-:Y:S05]  /*28400*/  @!P1 BRA `(.L_x_1691) ;  /* 0xfffffffc00f09947 */ /* 0x004fea000383ffff */
[----:B------:R-:W-:Y:S05]  /*28410*/  BRA `(.L_x_1863) ;  /* 0xffffff8400fc7947 */ /* 0x000fea000383ffff */
.L_x_1698:
[----:B--2---:R2:W3:Y:S02]  /*28420*/  SYNCS.PHASECHK.TRANS64.TRYWAIT P1, [R8+URZ+0x308c0], R7 ;  /* 0x0308c007080075a7 */ /* 0x0044e4000802017f */
[----:B---3--:R-:W-:Y:S05]  /*28430*/  @!P1 NANOSLEEP.SYNCS 0x989680 ;  /* 0x009896800000995d */ /* 0x008fea0003900000 */
[----:B------:R-:W3:Y:S02]  /*28440*/  @!P1 SYNCS.PHASECHK.TRANS64 P1, [R8+URZ+0x308c0], R7 ;  /* 0x0308c007080095a7 */ /* 0x000ee4000802007f */
[----:B---3--:R-:W-:Y:S05]  /*28450*/  @!P1 BRA `(.L_x_1698) ;  /* 0xfffffffc00f09947 */ /* 0x008fea000383ffff */
[----:B------:R-:W-:Y:S05]  /*28460*/  BRA `(.L_x_1864) ;  /* 0xffffff8800f87947 */ /* 0x000fea000383ffff */
.L_x_1723:
[----:B------:R-:W2:Y:S01]  /*28470*/  S2R R4, SR_TID.X ;  /* 0x0000000000047919 */ /* 0x000ea20000002100 */
[----:B------:R-:W-:Y:S01]  /*28480*/  BSSY B0, `(.L_x_1865) ;  /* 0x000000a000007945 */ /* 0x000fe20003800000 */
[----:B------:R-:W-:Y:S02]  /*28490*/  IMAD.MOV.U32 R12, RZ, RZ, RZ ;  /* 0x000000ffff0c7224 */ /* 0x000fe400078e00ff */
[----:B------:R-:W-:Y:S02]  /*284a0*/  IMAD.MOV.U32 R11, RZ, RZ, 0x1f ;  /* 0x0000001fff0b7424 */ /* 0x000fe400078e00ff */
[----:B0-----:R-:W-:Y:S01]  /*284b0*/  IMAD.MOV.U32 R15, RZ, RZ, -0x1 ;  /* 0xffffffffff0f7424 */ /* 0x001fe200078e00ff */
[----:B--2---:R-:W-:-:S04]  /*284c0*/  SHF.R.U32.HI R4, RZ, 0x5, R4 ;  /* 0x00000005ff047819 */ /* 0x004fc80000011604 */
[----:B------:R-:W-:-:S05]  /*284d0*/  LOP3.LUT R4, R4, 0x3, RZ, 0xc0, !PT ;  /* 0x0000000304047812 */ /* 0x000fca00078ec0ff */
[----:B------:R-:W-:-:S07]  /*284e0*/  IMAD.MOV.U32 R13, RZ, RZ, R4 ;  /* 0x000000ffff0d7224 */ /* 0x000fce00078e0004 */
[----:B-1----:R-:W-:Y:S05]  /*284f0*/  WARPSYNC.COLLECTIVE R15, `(.L_x_1866) ;  /* 0x000000000f087348 */ /* 0x002fea0003c00000 */
[----:B------:R0:W2:Y:S02]  /*28500*/  SHFL.IDX P6, R14, R13, R12, R11 ;  /* 0x0000000c0d0e7389 */ /* 0x0000a400000c000b */
[----:B012---:R-:W-:Y:S01]  /*28510*/  ENDCOLLECTIVE ;  /* 0x000000000000791b */ /* 0x007fe20003800000 */
.L_x_1866:
[----:B------:R-:W-:Y:S05]  /*28520*/  BSYNC B0 ;  /* 0x0000000000007941 */ /* 0x000fea0003800000 */
.L_x_1865:
[----:B------:R-:W-:Y:S05]  /*28530*/  BRA `(.L_x_1867) ;  /* 0xffffff9c00487947 */ /* 0x000fea000383ffff */
.L_x_1725:
[----:B------:R-:W-:Y:S01]  /*28540*/  BSSY B0, `(.L_x_1868) ;  /* 0x0000006000007945 */ /* 0x000fe20003800000 */
[----:B0-----:R-:W-:-:S07]  /*28550*/  IMAD.MOV.U32 R15, RZ, RZ, -0x1 ;  /* 0xffffffffff0f7424 */ /* 0x001fce00078e00ff */
[----:B-12---:R-:W-:Y:S05]  /*28560*/  WARPSYNC.COLLECTIVE R15, `(.L_x_1869) ;  /* 0x000000000f0c7348 */ /* 0x006fea0003c00000 */
[----:B------:R-:W-:Y:S02]  /*28570*/  ELECT P6, UR62, PT ;  /* 0x00000000003e782f */ /* 0x000fe400038c0000 */
[----:B------:R-:W-:Y:S01]  /*28580*/  MOV R14, UR62 ;  /* 0x0000003e000e7c02 */ /* 0x000fe20008000f00 */
[----:B-12---:R-:W-:Y:S10]  /*28590*/  ENDCOLLECTIVE ;  /* 0x000000000000791b */ /* 0x006ff40003800000 */
.L_x_1869:
[----:B------:R-:W-:Y:S05]  /*285a0*/  BSYNC B0 ;  /* 0x0000000000007941 */ /* 0x000fea0003800000 */
.L_x_1868:
[----:B------:R-:W-:Y:S05]  /*285b0*/  BRA `(.L_x_1870) ;  /* 0xffffff9c004c7947 */ /* 0x000fea000383ffff */
.L_x_1727:
[----:B---3--:R3:W4:Y:S02]  /*285c0*/  SYNCS.PHASECHK.TRANS64.TRYWAIT P0, [R0+URZ+0x30840], R2 ;  /* 0x03084002000075a7 */ /* 0x008724000800017f */
[----:B----4-:R-:W-:Y:S05]  /*285d0*/  @!P0 NANOSLEEP.SYNCS 0x989680 ;  /* 0x009896800000895d */ /* 0x010fea0003900000 */
[----:B------:R-:W4:Y:S02]  /*285e0*/  @!P0 SYNCS.PHASECHK.TRANS64 P0, [R0+URZ+0x30840], R2 ;  /* 0x03084002000085a7 */ /* 0x000f24000800007f */
[----:B----4-:R-:W-:Y:S05]  /*285f0*/  @!P0 BRA `(.L_x_1727) ;  /* 0xfffffffc00f08947 */ /* 0x010fea000383ffff */
[----:B------:R-:W-:Y:S05]  /*28600*/  BRA `(.L_x_1871) ;  /* 0xffffff9c00b07947 */ /* 0x000fea000383ffff */
.L_x_1731:
[----:B------:R-:W2:Y:S01]  /*28610*/  LDL.LU R11, [R1+0x314] ;  /* 0x00031400010b7983 */ /* 0x000ea20000300800 */
[----:B------:R-:W-:Y:S01]  /*28620*/  IMAD.MOV.U32 R13, RZ, RZ, R3 ;  /* 0x000000ffff0d7224 */ /* 0x000fe200078e0003 */
[----:B------:R-:W-:Y:S01]  /*28630*/  LOP3.LUT R5, R5, 0x7f, RZ, 0xc0, !PT ;  /* 0x0000007f05057812 */ /* 0x000fe200078ec0ff */
[----:B------:R-:W-:Y:S02]  /*28640*/  IMAD.MOV.U32 R12, RZ, RZ, RZ ;  /* 0x000000ffff0c7224 */ /* 0x000fe400078e00ff */
[----:B------:R-:W-:Y:S01]  /*28650*/  IMAD.MOV.U32 R15, RZ, RZ, -0x1 ;  /* 0xffffffffff0f7424 */ /* 0x000fe200078e00ff */
        /* <DEDUP_REMOVED lines=9> */
.L_x_1872:
[----:B------:R-:W-:Y:S02]  /*286f0*/  IMAD.MOV.U32 R13, RZ, RZ, R4 ;  /* 0x000000ffff0d7224 */ /* 0x000fe400078e0004 */
[----:B------:R-:W-:-:S07]  /*28700*/  IMAD.MOV.U32 R6, RZ, RZ, R14 ;  /* 0x000000ffff067224 */ /* 0x000fce00078e000e */
[----:B------:R-:W-:Y:S05]  /*28710*/  WARPSYNC.COLLECTIVE R15, `(.L_x_1873) ;  /* 0x000000000f087348 */ /* 0x000fea0003c00000 */
[----:B------:R0:W1:Y:S02]  /*28720*/  SHFL.IDX P6, R14, R13, R12, R11 ;  /* 0x0000000c0d0e7389 */ /* 0x00006400000c000b */
[----:B01----:R-:W-:Y:S01]  /*28730*/  ENDCOLLECTIVE ;  /* 0x000000000000791b */ /* 0x003fe20003800000 */
.L_x_1873:
[----:B------:R-:W-:Y:S02]  /*28740*/  IMAD.MOV.U32 R13, RZ, RZ, R3 ;  /* 0x000000ffff0d7224 */ /* 0x000fe400078e0003 */
[----:B------:R-:W-:Y:S02]  /*28750*/  IMAD.MOV.U32 R12, RZ, RZ, 0x1 ;  /* 0x00000001ff0c7424 */ /* 0x000fe400078e00ff */
[----:B------:R-:W-:-:S07]  /*28760*/  IMAD.MOV.U32 R7, RZ, RZ, R14 ;  /* 0x000000ffff077224 */ /* 0x000fce00078e000e */
[----:B------:R-:W-:Y:S05]  /*28770*/  WARPSYNC.COLLECTIVE R15, `(.L_x_1874) ;  /* 0x000000000f087348 */ /* 0x000fea0003c00000 */
[----:B------:R0:W1:Y:S02]  /*28780*/  SHFL.IDX P6, R14, R13, R12, R11 ;  /* 0x0000000c0d0e7389 */ /* 0x00006400000c000b */
[----:B01----:R-:W-:Y:S01]  /*28790*/  ENDCOLLECTIVE ;  /* 0x000000000000791b */ /* 0x003fe20003800000 */
.L_x_1874:
[----:B------:R-:W-:-:S05]  /*287a0*/  @!P3 LEA R7, P5, R8, R7, 0x1 ;  /* 0x000000070807b211 */ /* 0x000fca00078a08ff */
[----:B------:R-:W-:-:S05]  /*287b0*/  @!P3 IMAD.X R6, RZ, RZ, R6, P5 ;  /* 0x000000ffff06b224 */ /* 0x000fca00028e0606 */
[----:B------:R-:W-:Y:S01]  /*287c0*/  @!P3 LOP3.LUT R7, R7, R6, RZ, 0x3c, !PT ;  /* 0x000000060707b212 */ /* 0x000fe200078e3cff */
[----:B------:R-:W-:-:S03]  /*287d0*/  IMAD.MOV.U32 R13, RZ, RZ, R4 ;  /* 0x000000ffff0d7224 */ /* 0x000fc600078e0004 */
[----:B------:R-:W-:-:S04]  /*287e0*/  @!P3 LOP3.LUT R6, R7, R6, RZ, 0x3c, !PT ;  /* 0x000000060706b212 */ /* 0x000fc800078e3cff */
[----:B------:R-:W-:Y:S01]  /*287f0*/  @!P3 LOP3.LUT R7, R7, R6, RZ, 0x3c, !PT ;  /* 0x000000060707b212 */ /* 0x000fe200078e3cff */
[----:B------:R-:W-:-:S07]  /*28800*/  IMAD.MOV.U32 R9, RZ, RZ, R14 ;  /* 0x000000ffff097224 */ /* 0x000fce00078e000e */
[----:B------:R-:W-:Y:S05]  /*28810*/  WARPSYNC.COLLECTIVE R15, `(.L_x_1875) ;  /* 0x000000000f087348 */ /* 0x000fea0003c00000 */
[----:B------:R0:W1:Y:S02]  /*28820*/  SHFL.IDX P6, R14, R13, R12, R11 ;  /* 0x0000000c0d0e7389 */ /* 0x00006400000c000b */
[----:B01----:R-:W-:Y:S01]  /*28830*/  ENDCOLLECTIVE ;  /* 0x000000000000791b */ /* 0x003fe20003800000 */
.L_x_1875:
[----:B------:R-:W-:Y:S01]  /*28840*/  @!PT LDS RZ, [RZ] ;  /* 0x00000000fffff984 */ /* 0x000fe20000000800 */
[----:B------:R-:W-:Y:S01]  /*28850*/  @!PT LDS RZ, [RZ] ;  /* 0x00000000fffff984 */ /* 0x000fe20000000800 */
[----:B------:R-:W-:Y:S01]  /*28860*/  @!PT LDS RZ, [RZ] ;  /* 0x00000000fffff984 */ /* 0x000fe20000000800 */
[----:B------:R0:W-:Y:S04]  /*28870*/  @!P3 LDGSTS.E.BYPASS.LTC128B.128 [R10+0x12400], desc[UR60][R6.64], !P2 ;  /* 0x12400000060abfae */ /* 0x0001e8000d101d7c */
[----:B------:R0:W-:Y:S04]  /*28880*/  @!P3 LDGSTS.E.BYPASS.LTC128B.128 [R10+0x16400], desc[UR60][R6.64+0x80], !P1 ;  /* 0x16400080060abfae */ /* 0x0001e8000c901d7c */
[----:B------:R0:W-:Y:S01]  /*28890*/  @!P3 LDGSTS.E.BYPASS.LTC128B.128 [R10+0x1a400], desc[UR60][R6.64+0x100], !P0 ;  /* 0x1a400100060abfae */ /* 0x0001e2000c101d7c */
[----:B------:R-:W-:Y:S01]  /*288a0*/  ISETP.GE.AND P3, PT, R5, R2, PT ;  /* 0x000000020500720c */ /* 0x000fe20003f66270 */
[----:B------:R-:W-:-:S02]  /*288b0*/  IMAD.MOV.U32 R13, RZ, RZ, R3 ;  /* 0x000000ffff0d7224 */ /* 0x000fc400078e0003 */
[----:B------:R-:W-:Y:S02]  /*288c0*/  IMAD.MOV.U32 R12, RZ, RZ, 0x2 ;  /* 0x00000002ff0c7424 */ /* 0x000fe400078e00ff */
[----:B------:R-:W-:-:S08]  /*288d0*/  IMAD.MOV.U32 R5, RZ, RZ, R14 ;  /* 0x000000ffff057224 */ /* 0x000fd000078e000e */
[----:B0-----:R-:W-:Y:S05]  /*288e0*/  WARPSYNC.COLLECTIVE R15, `(.L_x_1876) ;  /* 0x000000000f087348 */ /* 0x001fea0003c00000 */
[----:B------:R1:W2:Y:S02]  /*288f0*/  SHFL.IDX P6, R14, R13, R12, R11 ;  /* 0x0000000c0d0e7389 */ /* 0x0002a400000c000b */
[----:B012---:R-:W-:Y:S01]  /*28900*/  ENDCOLLECTIVE ;  /* 0x000000000000791b */ /* 0x007fe20003800000 */
.L_x_1876:
[----:B------:R-:W-:-:S05]  /*28910*/  @!P3 LEA R8, P5, R8, R5, 0x1 ;  /* 0x000000050808b211 */ /* 0x000fca00078a08ff */
[----:B------:R-:W-:Y:S02]  /*28920*/  @!P3 IMAD.X R5, RZ, RZ, R9, P5 ;  /* 0x000000ffff05b224 */ /* 0x000fe400028e0609 */
[----:B------:R-:W0:Y:S01]  /*28930*/  S2R R9, SR_TID.X ;  /* 0x0000000000097919 */ /* 0x000e220000002100 */
[----:B------:R-:W-:Y:S02]  /*28940*/  @!P3 IMAD.MOV.U32 R6, RZ, RZ, R8 ;  /* 0x000000ffff06b224 */ /* 0x000fe400078e0008 */
[----:B------:R-:W-:Y:S02]  /*28950*/  @!P3 IMAD.MOV.U32 R7, RZ, RZ, R5 ;  /* 0x000000ffff07b224 */ /* 0x000fe400078e0005 */
[----:B------:R-:W-:Y:S02]  /*28960*/  IMAD.MOV.U32 R13, RZ, RZ, R4 ;  /* 0x000000ffff0d7224 */ /* 0x000fe400078e0004 */
[----:B------:R-:W-:Y:S01]  /*28970*/  VIADD R5, R0, 0x20 ;  /* 0x0000002000057836 */ /* 0x000fe20000000000 */
[----:B------:R-:W-:Y:S01]  /*28980*/  @!PT LDS RZ, [RZ] ;  /* 0x00000000fffff984 */ /* 0x000fe20000000800 */
[----:B------:R-:W-:Y:S01]  /*28990*/  @!PT LDS RZ, [RZ] ;  /* 0x00000000fffff984 */ /* 0x000fe20000000800 */
[----:B------:R-:W-:Y:S01]  /*289a0*/  @!PT LDS RZ, [RZ] ;  /* 0x00000000fffff984 */ /* 0x000fe20000000800 */
[----:B------:R1:W-:Y:S04]  /*289b0*/  @!P3 LDGSTS.E.BYPASS.LTC128B.128 [R10+0x12c00], desc[UR60][R6.64], !P2 ;  /* 0x12c00000060abfae */ /* 0x0003e8000d101d7c */
[----:B------:R1:W-:Y:S01]  /*289c0*/  @!P3 LDGSTS.E.BYPASS.LTC128B.128 [R10+0x16c00], desc[UR60][R6.64+0x80], !P1 ;  /* 0x16c00080060abfae */ /* 0x0003e2000c901d7c */
[----:B------:R-:W-:-:S07]  /*289d0*/  IMAD.MOV.U32 R8, RZ, RZ, R14 ;  /* 0x000000ffff087224 */ /* 0x000fce00078e000e */
[----:B01----:R-:W-:Y:S05]  /*289e0*/  WARPSYNC.COLLECTIVE R15, `(.L_x_1877) ;  /* 0x000000000f087348 */ /* 0x003fea0003c00000 */
[----:B------:R2:W3:Y:S02]  /*289f0*/  SHFL.IDX P6, R14, R13, R12, R11 ;  /* 0x0000000c0d0e7389 */ /* 0x0004e400000c000b */
[----:B0123--:R-:W-:Y:S01]  /*28a00*/  ENDCOLLECTIVE ;  /* 0x000000000000791b */ /* 0x00ffe20003800000 */
.L_x_1877:
[----:B------:R-:W-:Y:S01]  /*28a10*/  @!PT LDS RZ, [RZ] ;  /* 0x00000000fffff984 */ /* 0x000fe20000000800 */
[----:B------:R-:W-:Y:S01]  /*28a20*/  @!PT LDS RZ, [RZ] ;  /* 0x00000000fffff984 */ /* 0x000fe20000000800 */
[----:B------:R-:W-:Y:S01]  /*28a30*/  @!PT LDS RZ, [RZ] ;  /* 0x00000000fffff984 */ /* 0x000fe20000000800 */
[----:B------:R0:W-:Y:S01]  /*28a40*/  @!P3 LDGSTS.E.BYPASS.LTC128B.128 [R10+0x1ac00], desc[UR60][R6.64+0x100], !P0 ;  /* 0x1ac00100060abfae */ /* 0x0001e2000c101d7c */
[----:B------:R-:W-:Y:S01]  /*28a50*/  ISETP.GE.AND P3, PT, R5, R2, PT ;  /* 0x000000020500720c */ /* 0x000fe20003f66270 */
[----:B------:R-:W-:Y:S02]  /*28a60*/  IMAD.MOV.U32 R13, RZ, RZ, R3 ;  /* 0x000000ffff0d7224 */ /* 0x000fe400078e0003 */
[----:B------:R-:W-:Y:S02]  /*28a70*/  IMAD.MOV.U32 R12, RZ, RZ, 0x3 ;  /* 0x00000003ff0c7424 */ /* 0x000fe400078e00ff */
[----:B------:R-:W-:-:S05]  /*28a80*/  IMAD.SHL.U32 R9, R9, 0x8, RZ ;  /* 0x0000000809097824 */ /* 0x000fca00078e00ff */
[----:B------:R-:W-:Y:S01]  /*28a90*/  LOP3.LUT R9, R9, 0x38, RZ, 0xc0, !PT ;  /* 0x0000003809097812 */ /* 0x000fe200078ec0ff */
[----:B0-----:R-:W-:-:S07]  /*28aa0*/  IMAD.MOV.U32 R5, RZ, RZ, R14 ;  /* 0x000000ffff057224 */ /* 0x001fce00078e000e */
[----:B------:R-:W-:Y:S05]  /*28ab0*/  WARPSYNC.COLLECTIVE R15, `(.L_x_1878) ;  /* 0x000000000f087348 */ /* 0x000fea0003c00000 */
[----:B------:R0:W1:Y:S02]  /*28ac0*/  SHFL.IDX P6, R14, R13, R12, R11 ;  /* 0x0000000c0d0e7389 */ /* 0x00006400000c000b */
[----:B01----:R-:W-:Y:S01]  /*28ad0*/  ENDCOLLECTIVE ;  /* 0x000000000000791b */ /* 0x003fe20003800000 */
.L_x_1878:
        /* <DEDUP_REMOVED lines=17> */
.L_x_1879:
[----:B------:R-:W-:Y:S02]  /*28bf0*/  IMAD.MOV.U32 R13, RZ, RZ, R3 ;  /* 0x000000ffff0d7224 */ /* 0x000fe400078e0003 */
[----:B------:R-:W-:Y:S02]  /*28c00*/  IMAD.MOV.U32 R12, RZ, RZ, 0x4 ;  /* 0x00000004ff0c7424 */ /* 0x000fe400078e00ff */
[----:B------:R-:W-:-:S07]  /*28c10*/  IMAD.MOV.U32 R5, RZ, RZ, R14 ;  /* 0x000000ffff057224 */ /* 0x000fce00078e000e */
[----:B------:R-:W-:Y:S05]  /*28c20*/  WARPSYNC.COLLECTIVE R15, `(.L_x_1880) ;  /* 0x000000000f087348 */ /* 0x000fea0003c00000 */
[----:B------:R0:W1:Y:S02]  /*28c30*/  SHFL.IDX P6, R14, R13, R12, R11 ;  /* 0x0000000c0d0e7389 */ /* 0x00006400000c000b */
[----:B01----:R-:W-:Y:S01]  /*28c40*/  ENDCOLLECTIVE ;  /* 0x000000000000791b */ /* 0x003fe20003800000 */
.L_x_1880:
        /* <DEDUP_REMOVED lines=17> */
.L_x_1881:
[----:B------:R-:W-:Y:S02]  /*28d60*/  IMAD.MOV.U32 R13, RZ, RZ, R3 ;  /* 0x000000ffff0d7224 */ /* 0x000fe400078e0003 */
[----:B------:R-:W-:Y:S02]  /*28d70*/  IMAD.MOV.U32 R12, RZ, RZ, 0x5 ;  /* 0x00000005ff0c7424 */ /* 0x000fe400078e00ff */
[----:B------:R-:W-:-:S07]  /*28d80*/  IMAD.MOV.U32 R5, RZ, RZ, R14 ;  /* 0x000000ffff057224 */ /* 0x000fce00078e000e */
[----:B------:R-:W-:Y:S05]  /*28d90*/  WARPSYNC.COLLECTIVE R15, `(.L_x_1882) ;  /* 0x000000000f087348 */ /* 0x000fea0003c00000 */
[----:B------:R0:W1:Y:S02]  /*28da0*/  SHFL.IDX P6, R14, R13, R12, R11 ;  /* 0x0000000c0d0e7389 */ /* 0x00006400000c000b */
[----:B01----:R-:W-:Y:S01]  /*28db0*/  ENDCOLLECTIVE ;  /* 0x000000000000791b */ /* 0x003fe20003800000 */
.L_x_1882:
        /* <DEDUP_REMOVED lines=17> */
.L_x_1883:
[----:B------:R-:W-:Y:S02]  /*28ed0*/  IMAD.MOV.U32 R13, RZ, RZ, R3 ;  /* 0x000000ffff0d7224 */ /* 0x000fe400078e0003 */
[----:B------:R-:W-:Y:S02]  /*28ee0*/  IMAD.MOV.U32 R12, RZ, RZ, 0x6 ;  /* 0x00000006ff0c7424 */ /* 0x000fe400078e00ff */
[----:B------:R-:W-:-:S07]  /*28ef0*/  IMAD.MOV.U32 R5, RZ, RZ, R14 ;  /* 0x000000ffff057224 */ /* 0x000fce00078e000e */
[----:B------:R-:W-:Y:S05]  /*28f00*/  WARPSYNC.COLLECTIVE R15, `(.L_x_1884) ;  /* 0x000000000f087348 */ /* 0x000fea0003c00000 */
[----:B------:R0:W1:Y:S02]  /*28f10*/  SHFL.IDX P6, R14, R13, R12, R11 ;  /* 0x0000000c0d0e7389 */ /* 0x00006400000c000b */
[----:B01----:R-:W-:Y:S01]  /*28f20*/  ENDCOLLECTIVE ;  /* 0x000000000000791b */ /* 0x003fe20003800000 */
.L_x_1884:
        /* <DEDUP_REMOVED lines=15> */
.L_x_1885:
        /* <DEDUP_REMOVED lines=8> */
.L_x_1886:
        /* <DEDUP_REMOVED lines=14> */
.L_x_1887:
[----:B------:R-:W-:Y:S01]  /*29180*/  @!PT LDS RZ, [RZ] ;  /* 0x00000000fffff984 */ /* 0x000fe20000000800 */
[----:B------:R-:W-:Y:S01]  /*29190*/  @!PT LDS RZ, [RZ] ;  /* 0x00000000fffff984 */ /* 0x000fe20000000800 */
[----:B------:R-:W-:Y:S01]  /*291a0*/  @!PT LDS RZ, [RZ] ;  /* 0x00000000fffff984 */ /* 0x000fe20000000800 */
[----:B------:R3:W-:Y:S01]  /*291b0*/  @!P4 LDGSTS.E.BYPASS.LTC128B.128 [R10+0x1d400], desc[UR60][R6.64+0x100], !P0 ;  /* 0x1d400100060acfae */ /* 0x0007e2000c101d7c */
[----:B------:R-:W-:Y:S01]  /*291c0*/  IMAD.MOV.U32 R3, RZ, RZ, R14 ;  /* 0x000000ffff037224 */ /* 0x000fe200078e000e */
[----:B------:R-:W-:Y:S06]  /*291d0*/  BRA `(.L_x_1888) ;  /* 0xffffffa000587947 */ /* 0x000fec000383ffff */
.L_x_1736:
[----:B----4-:R4:W0:Y:S02]  /*291e0*/  SYNCS.PHASECHK.TRANS64.TRYWAIT P0, [R19+URZ+0x30820], R0 ;  /* 0x03082000130075a7 */ /* 0x010824000800017f */
[----:B0-----:R-:W-:Y:S05]  /*291f0*/  @!P0 NANOSLEEP.SYNCS 0x989680 ;  /* 0x009896800000895d */ /* 0x001fea0003900000 */
[----:B------:R-:W0:Y:S02]  /*29200*/  @!P0 SYNCS.PHASECHK.TRANS64 P0, [R19+URZ+0x30820], R0 ;  /* 0x03082000130085a7 */ /* 0x000e24000800007f */
[----:B0-----:R-:W-:Y:S05]  /*29210*/  @!P0 BRA `(.L_x_1736) ;  /* 0xfffffffc00f08947 */ /* 0x001fea000383ffff */
[----:B------:R-:W-:Y:S05]  /*29220*/  BRA `(.L_x_1889) ;  /* 0xffffffa000d87947 */ /* 0x000fea000383ffff */
.L_x_1745:
[----:B-1----:R1:W2:Y:S02]  /*29230*/  SYNCS.PHASECHK.TRANS64.TRYWAIT P0, [R3+URZ+0x30840], R2 ;  /* 0x03084002030075a7 */ /* 0x0022a4000800017f */
[----:B--2---:R-:W-:Y:S05]  /*29240*/  @!P0 NANOSLEEP.SYNCS 0x989680 ;  /* 0x009896800000895d */ /* 0x004fea0003900000 */
[----:B------:R-:W2:Y:S02]  /*29250*/  @!P0 SYNCS.PHASECHK.TRANS64 P0, [R3+URZ+0x30840], R2 ;  /* 0x03084002030085a7 */ /* 0x000ea4000800007f */
[----:B--2---:R-:W-:Y:S05]  /*29260*/  @!P0 BRA `(.L_x_1745) ;  /* 0xfffffffc00f08947 */ /* 0x004fea000383ffff */
[----:B------:R-:W-:Y:S05]  /*29270*/  BRA `(.L_x_1890) ;  /* 0xffffffa400cc7947 */ /* 0x000fea000383ffff */
.L_x_1752:
[----:B0-----:R0:W1:Y:S02]  /*29280*/  SYNCS.PHASECHK.TRANS64.TRYWAIT P0, [R3+URZ+0x60], R2 ;  /* 0x00006002030075a7 */ /* 0x001064000800017f */
[----:B-1----:R-:W-:Y:S05]  /*29290*/  @!P0 NANOSLEEP.SYNCS 0x989680 ;  /* 0x009896800000895d */ /* 0x002fea0003900000 */
[----:B------:R-:W1:Y:S02]  /*292a0*/  @!P0 SYNCS.PHASECHK.TRANS64 P0, [R3+URZ+0x60], R2 ;  /* 0x00006002030085a7 */ /* 0x000e64000800007f */
[----:B-1----:R-:W-:Y:S05]  /*292b0*/  @!P0 BRA `(.L_x_1752) ;  /* 0xfffffffc00f08947 */ /* 0x002fea000383ffff */
[----:B------:R-:W-:Y:S05]  /*292c0*/  BRA `(.L_x_1891) ;  /* 0xffffffa800e47947 */ /* 0x000fea000383ffff */
.L_x_1762:
[----:B--2---:R2:W3:Y:S02]  /*292d0*/  SYNCS.PHASECHK.TRANS64.TRYWAIT P0, [R3+URZ+0x30840], R2 ;  /* 0x03084002030075a7 */ /* 0x0044e4000800017f */
[----:B---3--:R-:W-:Y:S05]  /*292e0*/  @!P0 NANOSLEEP.SYNCS 0x989680 ;  /* 0x009896800000895d */ /* 0x008fea0003900000 */
[----:B------:R-:W3:Y:S02]  /*292f0*/  @!P0 SYNCS.PHASECHK.TRANS64 P0, [R3+URZ+0x30840], R2 ;  /* 0x03084002030085a7 */ /* 0x000ee4000800007f */
[----:B---3--:R-:W-:Y:S05]  /*29300*/  @!P0 BRA `(.L_x_1762) ;  /* 0xfffffffc00f08947 */ /* 0x008fea000383ffff */
[----:B------:R-:W-:Y:S05]  /*29310*/  BRA `(.L_x_1892) ;  /* 0xffffffb000b07947 */ /* 0x000fea000383ffff */
.L_x_1769:
[----:B0-----:R0:W2:Y:S02]  /*29320*/  SYNCS.PHASECHK.TRANS64.TRYWAIT P0, [R2+URZ+0x60], R3 ;  /* 0x00006003020075a7 */ /* 0x0010a4000800017f */
[----:B--2---:R-:W-:Y:S05]  /*29330*/  @!P0 NANOSLEEP.SYNCS 0x989680 ;  /* 0x009896800000895d */ /* 0x004fea0003900000 */
[----:B------:R-:W2:Y:S02]  /*29340*/  @!P0 SYNCS.PHASECHK.TRANS64 P0, [R2+URZ+0x60], R3 ;  /* 0x00006003020085a7 */ /* 0x000ea4000800007f */
[----:B--2---:R-:W-:Y:S05]  /*29350*/  @!P0 BRA `(.L_x_1769) ;  /* 0xfffffffc00f08947 */ /* 0x004fea000383ffff */
[----:B------:R-:W-:Y:S05]  /*29360*/  BRA `(.L_x_1893) ;  /* 0xffffffb400c87947 */ /* 0x000fea000383ffff */
.L_x_1779:
[----:B---3--:R3:W4:Y:S02]  /*29370*/  SYNCS.PHASECHK.TRANS64.TRYWAIT P0, [R2+URZ+0x30840], R3 ;  /* 0x03084003020075a7 */ /* 0x008724000800017f */
[----:B----4-:R-:W-:Y:S05]  /*29380*/  @!P0 NANOSLEEP.SYNCS 0x989680 ;  /* 0x009896800000895d */ /* 0x010fea0003900000 */
[----:B------:R-:W4:Y:S02]  /*29390*/  @!P0 SYNCS.PHASECHK.TRANS64 P0, [R2+URZ+0x30840], R3 ;  /* 0x03084003020085a7 */ /* 0x000f24000800007f */
[----:B----4-:R-:W-:Y:S05]  /*293a0*/  @!P0 BRA `(.L_x_1779) ;  /* 0xfffffffc00f08947 */ /* 0x010fea000383ffff */
[----:B------:R-:W-:Y:S05]  /*293b0*/  BRA `(.L_x_1894) ;  /* 0xffffffbc00687947 */ /* 0x000fea000383ffff */
.L_x_1786:
[----:B0-----:R0:W2:Y:S02]  /*293c0*/  SYNCS.PHASECHK.TRANS64.TRYWAIT P0, [R2+URZ+0x60], R5 ;  /* 0x00006005020075a7 */ /* 0x0010a4000800017f */
[----:B--2---:R-:W-:Y:S05]  /*293d0*/  @!P0 NANOSLEEP.SYNCS 0x989680 ;  /* 0x009896800000895d */ /* 0x004fea0003900000 */
[----:B------:R-:W2:Y:S02]  /*293e0*/  @!P0 SYNCS.PHASECHK.TRANS64 P0, [R2+URZ+0x60], R5 ;  /* 0x00006005020085a7 */ /* 0x000ea4000800007f */
[----:B--2---:R-:W-:Y:S05]  /*293f0*/  @!P0 BRA `(.L_x_1786) ;  /* 0xfffffffc00f08947 */ /* 0x004fea000383ffff */
[----:B------:R-:W-:Y:S05]  /*29400*/  BRA `(.L_x_1895) ;  /* 0xffffffc000807947 */ /* 0x000fea000383ffff */
.L_x_1798:
[----:B--2---:R2:W4:Y:S02]  /*29410*/  SYNCS.PHASECHK.TRANS64.TRYWAIT P0, [R0+URZ+0x30860], R2 ;  /* 0x03086002000075a7 */ /* 0x004524000800017f */
[----:B----4-:R-:W-:Y:S05]  /*29420*/  @!P0 NANOSLEEP.SYNCS 0x989680 ;  /* 0x009896800000895d */ /* 0x010fea0003900000 */
[----:B------:R-:W4:Y:S02]  /*29430*/  @!P0 SYNCS.PHASECHK.TRANS64 P0, [R0+URZ+0x30860], R2 ;  /* 0x03086002000085a7 */ /* 0x000f24000800007f */
[----:B----4-:R-:W-:Y:S05]  /*29440*/  @!P0 BRA `(.L_x_1798) ;  /* 0xfffffffc00f08947 */ /* 0x010fea000383ffff */
[----:B------:R-:W-:Y:S05]  /*29450*/  BRA `(.L_x_1896) ;  /* 0xffffffc800087947 */ /* 0x000fea000383ffff */
.L_x_1806:
[----:B------:R-:W4:Y:S01]  /*29460*/  LDL R0, [R1+0x2d0] ;  /* 0x0002d00001007983 */ /* 0x000f220000100800 */
[----:B------:R-:W-:Y:S01]  /*29470*/  BSSY B0, `(.L_x_1897) ;  /* 0x0000008000007945 */ /* 0x000fe20003800000 */
[----:B0-----:R-:W-:Y:S02]  /*29480*/  IMAD.MOV.U32 R12, RZ, RZ, RZ ;  /* 0x000000ffff0c7224 */ /* 0x001fe400078e00ff */
[----:B------:R-:W-:Y:S02]  /*29490*/  IMAD.MOV.U32 R11, RZ, RZ, 0x1f ;  /* 0x0000001fff0b7424 */ /* 0x000fe400078e00ff */
[----:B------:R-:W-:Y:S02]  /*294a0*/  IMAD.MOV.U32 R15, RZ, RZ, -0x1 ;  /* 0xffffffffff0f7424 */ /* 0x000fe400078e00ff */
[----:B----4-:R-:W-:-:S07]  /*294b0*/  IMAD.MOV.U32 R13, RZ, RZ, R0 ;  /* 0x000000ffff0d7224 */ /* 0x010fce00078e0000 */
[----:B--23--:R-:W-:Y:S05]  /*294c0*/  WARPSYNC.COLLECTIVE R15, `(.L_x_1898) ;  /* 0x000000000f087348 */ /* 0x00cfea0003c00000 */
[----:B------:R0:W1:Y:S02]  /*294d0*/  SHFL.IDX P6, R14, R13, R12, R11 ;  /* 0x0000000c0d0e7389 */ /* 0x00006400000c000b */
[----:B0123--:R-:W-:Y:S01]  /*294e0*/  ENDCOLLECTIVE ;  /* 0x000000000000791b */ /* 0x00ffe20003800000 */
.L_x_1898:
[----:B------:R-:W-:Y:S05]  /*294f0*/  BSYNC B0 ;  /* 0x0000000000007941 */ /* 0x000fea0003800000 */
.L_x_1897:
        /* <DEDUP_REMOVED lines=9> */
.L_x_1899:
        /* <DEDUP_REMOVED lines=26> */
.L_x_1900:
        /* <DEDUP_REMOVED lines=8> */
.L_x_1901:
        /* <DEDUP_REMOVED lines=8> */
.L_x_1902:
        /* <DEDUP_REMOVED lines=8> */
.L_x_1903:
        /* <DEDUP_REMOVED lines=8> */
.L_x_1904:
        /* <DEDUP_REMOVED lines=9> */
.L_x_1905:
[----:B------:R-:W-:Y:S01]  /*299c0*/  IMAD.MOV.U32 R9, RZ, RZ, R14 ;  /* 0x000000ffff097224 */ /* 0x000fe200078e000e */
[----:B------:R-:W-:Y:S06]  /*299d0*/  BRA `(.L_x_1906) ;  /* 0xffffffc800bc7947 */ /* 0x000fec000383ffff */
.L_x_1809:
[----:B------:R-:W-:Y:S01]  /*299e0*/  BSSY B0, `(.L_x_1907) ;  /* 0x0000008000007945 */ /* 0x000fe20003800000 */
[----:B------:R-:W-:Y:S02]  /*299f0*/  IMAD.MOV.U32 R13, RZ, RZ, R2 ;  /* 0x000000ffff0d7224 */ /* 0x000fe400078e0002 */
[----:B------:R-:W-:Y:S02]  /*29a00*/  IMAD.MOV.U32 R12, RZ, RZ, 0x1 ;  /* 0x00000001ff0c7424 */ /* 0x000fe400078e00ff */
[----:B------:R-:W-:Y:S02]  /*29a10*/  IMAD.MOV.U32 R11, RZ, RZ, RZ ;  /* 0x000000ffff0b7224 */ /* 0x000fe400078e00ff */
[----:B------:R-:W-:-:S07]  /*29a20*/  IMAD.MOV.U32 R15, RZ, RZ, -0x1 ;  /* 0xffffffffff0f7424 */ /* 0x000fce00078e00ff */
[----:B0-2---:R-:W-:Y:S05]  /*29a30*/  WARPSYNC.COLLECTIVE R15, `(.L_x_1908) ;  /* 0x000000000f087348 */ /* 0x005fea0003c00000 */
[----:B------:R1:W3:Y:S02]  /*29a40*/  SHFL.UP P6, R14, R13, R12, R11 ;  /* 0x0400000c0d0e7389 */ /* 0x0002e400000c000b */
[----:B0123--:R-:W-:Y:S01]  /*29a50*/  ENDCOLLECTIVE ;  /* 0x000000000000791b */ /* 0x00ffe20003800000 */
.L_x_1908:
[----:B------:R-:W-:Y:S05]  /*29a60*/  BSYNC B0 ;  /* 0x0000000000007941 */ /* 0x000fea0003800000 */
.L_x_1907:
        /* <DEDUP_REMOVED lines=10> */
.L_x_1909:
        /* <DEDUP_REMOVED lines=8> */
.L_x_1910:
        /* <DEDUP_REMOVED lines=8> */
.L_x_1911:
        /* <DEDUP_REMOVED lines=8> */
.L_x_1912:
        /* <DEDUP_REMOVED lines=9> */
.L_x_1913:
[----:B------:R-:W-:Y:S01]  /*29d20*/  IMAD.MOV.U32 R9, RZ, RZ, R14 ;  /* 0x000000ffff097224 */ /* 0x000fe200078e000e */
[----:B------:R-:W-:Y:S06]  /*29d30*/  BRA `(.L_x_1914) ;  /* 0xffffffc800907947 */ /* 0x000fec000383ffff */
.L_x_1811:
[----:B------:R-:W-:Y:S01]  /*29d40*/  BSSY B0, `(.L_x_1915) ;  /* 0x0000006000007945 */ /* 0x000fe20003800000 */
[----:B------:R-:W-:Y:S01]  /*29d50*/  PLOP3.LUT P6, PT, P6, PT, PT, 0x8, 0x0 ;  /* 0x000000000000781c */ /* 0x000fe200037ce170 */
[----:B------:R-:W-:-:S12]  /*29d60*/  IMAD.MOV.U32 R15, RZ, RZ, -0x1 ;  /* 0xffffffffff0f7424 */ /* 0x000fd800078e00ff */
[----:B0-2---:R-:W-:Y:S05]  /*29d70*/  WARPSYNC.COLLECTIVE R15, `(.L_x_1916) ;  /* 0x000000000f087348 */ /* 0x005fea0003c00000 */
[----:B------:R-:W-:Y:S01]  /*29d80*/  VOTE.ANY R14, PT, P6 ;  /* 0x00000000000e7806 */ /* 0x000fe200030e0100 */
[----:B0-2---:R-:W-:Y:S06]  /*29d90*/  ENDCOLLECTIVE ;  /* 0x000000000000791b */ /* 0x005fec0003800000 */
.L_x_1916:
[----:B------:R-:W-:Y:S05]  /*29da0*/  BSYNC B0 ;  /* 0x0000000000007941 */ /* 0x000fea0003800000 */
.L_x_1915:
        /* <DEDUP_REMOVED lines=10> */
.L_x_1917:
[----:B------:R-:W-:Y:S02]  /*29e50*/  IMAD.MOV.U32 R13, RZ, RZ, R6 ;  /* 0x000000ffff0d7224 */ /* 0x000fe400078e0006 */
[----:B------:R-:W-:-:S07]  /*29e60*/  IMAD.MOV.U32 R4, RZ, RZ, R14 ;  /* 0x000000ffff047224 */ /* 0x000fce00078e000e */
[----:B------:R-:W-:Y:S05]  /*29e70*/  WARPSYNC.COLLECTIVE R15, `(.L_x_1918) ;  /* 0x000000000f087348 */ /* 0x000fea0003c00000 */
[----:B------:R0:W1:Y:S02]  /*29e80*/  SHFL.IDX P6, R14, R13, R12, R11 ;  /* 0x0000000c0d0e7389 */ /* 0x00006400000c000b */
[----:B01----:R-:W-:Y:S01]  /*29e90*/  ENDCOLLECTIVE ;  /* 0x000000000000791b */ /* 0x003fe20003800000 */
.L_x_1918:
[----:B------:R-:W-:Y:S02]  /*29ea0*/  IMAD.MOV.U32 R6, RZ, RZ, R14 ;  /* 0x000000ffff067224 */ /* 0x000fe400078e000e */
[----:B------:R-:W-:-:S05]  /*29eb0*/  IMAD.IADD R10, R3, 0x1, R10 ;  /* 0x00000001030a7824 */ /* 0x000fca00078e020a */
[----:B------:R0:W-:Y:S01]  /*29ec0*/  STL [R1+0x2dc], R10 ;  /* 0x0002dc0a01007387 */ /* 0x0001e20000100800 */
[----:B------:R-:W-:Y:S05]  /*29ed0*/  BRA `(.L_x_1919) ;  /* 0xffffffc800707947 */ /* 0x000fea000383ffff */
.L_x_1813:
[----:B------:R-:W-:Y:S01]  /*29ee0*/  BSSY B0, `(.L_x_1920) ;  /* 0x0000008000007945 */ /* 0x000fe20003800000 */
[----:B------:R-:W-:Y:S02]  /*29ef0*/  IMAD.MOV.U32 R13, RZ, RZ, R7 ;  /* 0x000000ffff0d7224 */ /* 0x000fe400078e0007 */
[----:B------:R-:W-:Y:S02]  /*29f00*/  IMAD.MOV.U32 R12, RZ, RZ, R3 ;  /* 0x000000ffff0c7224 */ /* 0x000fe400078e0003 */
[----:B------:R-:W-:Y:S02]  /*29f10*/  IMAD.MOV.U32 R11, RZ, RZ, 0x1f ;  /* 0x0000001fff0b7424 */ /* 0x000fe400078e00ff */
[----:B------:R-:W-:-:S07]  /*29f20*/  IMAD.MOV.U32 R15, RZ, RZ, -0x1 ;  /* 0xffffffffff0f7424 */ /* 0x000fce00078e00ff */
[----:B0-2---:R-:W-:Y:S05]  /*29f30*/  WARPSYNC.COLLECTIVE R15, `(.L_x_1921) ;  /* 0x000000000f087348 */ /* 0x005fea0003c00000 */
[----:B------:R1:W3:Y:S02]  /*29f40*/  SHFL.IDX P6, R14, R13, R12, R11 ;  /* 0x0000000c0d0e7389 */ /* 0x0002e400000c000b */
[----:B0123--:R-:W-:Y:S01]  /*29f50*/  ENDCOLLECTIVE ;  /* 0x000000000000791b */ /* 0x00ffe20003800000 */
.L_x_1921:
[----:B------:R-:W-:Y:S05]  /*29f60*/  BSYNC B0 ;  /* 0x0000000000007941 */ /* 0x000fea0003800000 */
.L_x_1920:
[----:B------:R-:W-:Y:S01]  /*29f70*/  IMAD.MOV.U32 R3, RZ, RZ, R14 ;  /* 0x000000ffff037224 */ /* 0x000fe200078e000e */
[----:B------:R-:W-:Y:S06]  /*29f80*/  BRA `(.L_x_1922) ;  /* 0xffffffc8005c7947 */ /* 0x000fec000383ffff */
.L_x_1819:
[----:B0-----:R0:W1:Y:S02]  /*29f90*/  SYNCS.PHASECHK.TRANS64.TRYWAIT P0, [R0+URZ+0x30820], R3 ;  /* 0x03082003000075a7 */ /* 0x001064000800017f */
[----:B-1----:R-:W-:Y:S05]  /*29fa0*/  @!P0 NANOSLEEP.SYNCS 0x989680 ;  /* 0x009896800000895d */ /* 0x002fea0003900000 */
[----:B------:R-:W1:Y:S02]  /*29fb0*/  @!P0 SYNCS.PHASECHK.TRANS64 P0, [R0+URZ+0x30820], R3 ;  /* 0x03082003000085a7 */ /* 0x000e64000800007f */
[----:B-1----:R-:W-:Y:S05]  /*29fc0*/  @!P0 BRA `(.L_x_1819) ;  /* 0xfffffffc00f08947 */ /* 0x002fea000383ffff */
[----:B------:R-:W-:Y:S05]  /*29fd0*/  BRA `(.L_x_1923) ;  /* 0xffffffd000fc7947 */ /* 0x000fea000383ffff */
.L_x_1820:
        /* <DEDUP_REMOVED lines=11> */
.L_x_1925:
[----:B------:R-:W-:Y:S05]  /*2a090*/  BSYNC B0 ;  /* 0x0000000000007941 */ /* 0x000fea0003800000 */
.L_x_1924:
[----:B------:R-:W-:Y:S05]  /*2a0a0*/  BRA `(.L_x_1926) ;  /* 0xffffffd000e47947 */ /* 0x000fea000383ffff */
.L_x_1823:
[----:B------:R-:W-:Y:S01]  /*2a0b0*/  BSSY B1, `(.L_x_1927) ;  /* 0x0000006000017945 */ /* 0x000fe20003800000 */
[----:B------:R-:W-:-:S07]  /*2a0c0*/  IMAD.MOV.U32 R15, RZ, RZ, -0x1 ;  /* 0xffffffffff0f7424 */ /* 0x000fce00078e00ff */
[----:B012---:R-:W-:Y:S05]  /*2a0d0*/  WARPSYNC.COLLECTIVE R15, `(.L_x_1928) ;  /* 0x000000000f0c7348 */ /* 0x007fea0003c00000 */
[----:B------:R-:W-:Y:S02]  /*2a0e0*/  ELECT P6, UR62, PT ;  /* 0x00000000003e782f */ /* 0x000fe400038c0000 */
[----:B------:R-:W-:Y:S01]  /*2a0f0*/  MOV R14, UR62 ;  /* 0x0000003e000e7c02 */ /* 0x000fe20008000f00 */
[----:B012---:R-:W-:Y:S10]  /*2a100*/  ENDCOLLECTIVE ;  /* 0x000000000000791b */ /* 0x007ff40003800000 */
.L_x_1928:
[----:B------:R-:W-:Y:S05]  /*2a110*/  BSYNC B1 ;  /* 0x0000000000017941 */ /* 0x000fea0003800000 */
.L_x_1927:
[----:B------:R-:W-:Y:S05]  /*2a120*/  BRA `(.L_x_1929) ;  /* 0xffffffd000dc7947 */ /* 0x000fea000383ffff */
.L_x_1825:
[----:B0-----:R0:W1:Y:S02]  /*2a130*/  SYNCS.PHASECHK.TRANS64.TRYWAIT P0, [R6+URZ], R5 ;  /* 0x00000005060075a7 */ /* 0x001064000800017f */
[----:B-1----:R-:W-:Y:S05]  /*2a140*/  @!P0 NANOSLEEP.SYNCS 0x989680 ;  /* 0x009896800000895d */ /* 0x002fea0003900000 */
[----:B------:R-:W1:Y:S02]  /*2a150*/  @!P0 SYNCS.PHASECHK.TRANS64 P0, [R6+URZ], R5 ;  /* 0x00000005060085a7 */ /* 0x000e64000800007f */
[----:B-1----:R-:W-:Y:S05]  /*2a160*/  @!P0 BRA `(.L_x_1825) ;  /* 0xfffffffc00f08947 */ /* 0x002fea000383ffff */
[----:B------:R-:W-:Y:S05]  /*2a170*/  BRA `(.L_x_1930) ;  /* 0xffffffd400207947 */ /* 0x000fea000383ffff */
.L_x_1826:
[----:B-1----:R1:W3:Y:S02]  /*2a180*/  SYNCS.PHASECHK.TRANS64.TRYWAIT P0, [R7+URZ], R2 ;  /* 0x00000002070075a7 */ /* 0x0022e4000800017f */
[----:B---3--:R-:W-:Y:S05]  /*2a190*/  @!P0 NANOSLEEP.SYNCS 0x989680 ;  /* 0x009896800000895d */ /* 0x008fea0003900000 */
[----:B------:R-:W3:Y:S02]  /*2a1a0*/  @!P0 SYNCS.PHASECHK.TRANS64 P0, [R7+URZ], R2 ;  /* 0x00000002070085a7 */ /* 0x000ee4000800007f */
[----:B---3--:R-:W-:Y:S05]  /*2a1b0*/  @!P0 BRA `(.L_x_1826) ;  /* 0xfffffffc00f08947 */ /* 0x008fea000383ffff */
[----:B------:R-:W-:Y:S05]  /*2a1c0*/  BRA `(.L_x_1931) ;  /* 0xffffffd400147947 */ /* 0x000fea000383ffff */
.L_x_1828:
[----:B---3--:R3:W4:Y:S02]  /*2a1d0*/  SYNCS.PHASECHK.TRANS64.TRYWAIT P0, [R4+URZ], R5 ;  /* 0x00000005040075a7 */ /* 0x008724000800017f */
[----:B----4-:R-:W-:Y:S05]  /*2a1e0*/  @!P0 NANOSLEEP.SYNCS 0x989680 ;  /* 0x009896800000895d */ /* 0x010fea0003900000 */
[----:B------:R-:W4:Y:S02]  /*2a1f0*/  @!P0 SYNCS.PHASECHK.TRANS64 P0, [R4+URZ], R5 ;  /* 0x00000005040085a7 */ /* 0x000f24000800007f */
[----:B----4-:R-:W-:Y:S05]  /*2a200*/  @!P0 BRA `(.L_x_1828) ;  /* 0xfffffffc00f08947 */ /* 0x010fea000383ffff */
[----:B------:R-:W-:Y:S05]  /*2a210*/  BRA `(.L_x_1932) ;  /* 0xffffffd4001c7947 */ /* 0x000fea000383ffff */
        .type           $_ZN7cutlass13device_kernelIN5flash11enable_sm90INS1_16FlashAttnFwdSm90INS1_25CollectiveMainloopFwdSm90ILi2EN4cute5tupleIJNS5_1CILi1EEES8_S8_EEENS6_IJNS7_ILi128EEENS7_ILi96EEENS7_ILi192EEEEEELi192ENS_10bfloat16_tEfNS_4arch4Sm90ELb0ELb1ELb1ELb1ELb0ELb1ELb0ELb1ELb1ELb1ELb1ELb0EEENS1_21CollectiveEpilogueFwdINS6_IJSA_SC_SB_EEES9_SE_SG_Li256ELb1ELb1ELb1ELb0EEENS1_36VarlenDynamicPersistentTileSchedulerILi128ELi96ELi256ELi128ELb1ELb1ELb1ELb1ELb0ELb1EEEEEEEEEvNT_6ParamsE$_ZZN5flash25CollectiveMainloopFwdSm90ILi2EN4cute5tupleIJNS1_1CILi1EEES4_S4_EEENS2_IJNS3_ILi128EEENS3_ILi96EEENS3_ILi192EEEEEELi192EN7cutlass10bfloat16_tEfNSA_4arch4Sm90ELb0ELb1ELb1ELb1ELb0ELb1ELb0ELb1ELb1ELb1ELb1ELb0EE12store_kv_newINS_16FlashAttnFwdSm90ISE_NS_21CollectiveEpilogueFwdINS2_IJS6_S8_S7_EEES5_SB_SD_Li256ELb1ELb1ELb1ELb0EEENS_36VarlenDynamicPersistentTileSchedulerILi128ELi96ELi256ELi128ELb1ELb1ELb1ELb1ELb0ELb1EEEE13SharedStorageEEEbRKNSE_6ParamsENSA_25PipelineTmaAsyncNoClusterILi2ENSA_16PipelineTmaAsyncILi2EEEEESU_RNSA_13PipelineStateILj2EEEiRT_RKNS_16SeqlenInfoQKNewKILb1ELb1EEENS2_IJiiiiEEEENKUliRKT_E_clISW_EEDaiS17_,@function
        .size           $_ZN7cutlass13device_kernelIN5flash11enable_sm90INS1_16FlashAttnFwdSm90INS1_25CollectiveMainloopFwdSm90ILi2EN4cute5tupleIJNS5_1CILi1EEES8_S8_EEENS6_IJNS7_ILi128EEENS7_ILi96EEENS7_ILi192EEEEEELi192ENS_10bfloat16_tEfNS_4arch4Sm90ELb0ELb1ELb1ELb1ELb0ELb1ELb0ELb1ELb1ELb1ELb1ELb0EEENS1_21CollectiveEpilogueFwdINS6_IJSA_SC_SB_EEES9_SE_SG_Li256ELb1ELb1ELb1ELb0EEENS1_36VarlenDynamicPersistentTileSchedulerILi128ELi96ELi256ELi128ELb1ELb1ELb1ELb1ELb0ELb1EEEEEEEEEvNT_6ParamsE$_ZZN5flash25CollectiveMainloopFwdSm90ILi2EN4cute5tupleIJNS1_1CILi1EEES4_S4_EEENS2_IJNS3_ILi128EEENS3_ILi96EEENS3_ILi192EEEEEELi192EN7cutlass10bfloat16_tEfNSA_4arch4Sm90ELb0ELb1ELb1ELb1ELb0ELb1ELb0ELb1ELb1ELb1ELb1ELb0EE12store_kv_newINS_16FlashAttnFwdSm90ISE_NS_21CollectiveEpilogueFwdINS2_IJS6_S8_S7_EEES5_SB_SD_Li256ELb1ELb1ELb1ELb0EEENS_36VarlenDynamicPersistentTileSchedulerILi128ELi96ELi256ELi128ELb1ELb1ELb1ELb1ELb0ELb1EEEE13SharedStorageEEEbRKNSE_6ParamsENSA_25PipelineTmaAsyncNoClusterILi2ENSA_16PipelineTmaAsyncILi2EEEEESU_RNSA_13PipelineStateILj2EEEiRT_RKNS_16SeqlenInfoQKNewKILb1ELb1EEENS2_IJiiiiEEEENKUliRKT_E_clISW_EEDaiS17_,(.L_x_3021 - $_ZN7cutlass13device_kernelIN5flash11enable_sm90INS1_16FlashAttnFwdSm90INS1_25CollectiveMainloopFwdSm90ILi2EN4cute5tupleIJNS5_1CILi1EEES8_S8_EEENS6_IJNS7_ILi128EEENS7_ILi96EEENS7_ILi192EEEEEELi192ENS_10bfloat16_tEfNS_4arch4Sm90ELb0ELb1ELb1ELb1ELb0ELb1ELb0ELb1ELb1ELb1ELb1ELb0EEENS1_21CollectiveEpilogueFwdINS6_IJSA_SC_SB_EEES9_SE_SG_Li256ELb1ELb1ELb1ELb0EEENS1_36VarlenDynamicPersistentTileSchedulerILi128ELi96ELi256ELi128ELb1ELb1ELb1ELb1ELb0ELb1EEEEEEEEEvNT_6ParamsE$_ZZN5flash25CollectiveMainloopFwdSm90ILi2EN4cute5tupleIJNS1_1CILi1EEES4_S4_EEENS2_IJNS3_ILi128EEENS3_ILi96EEENS3_ILi192EEEEEELi192EN7cutlass10bfloat16_tEfNSA_4arch4Sm90ELb0ELb1ELb1ELb1ELb0ELb1ELb0ELb1ELb1ELb1ELb1ELb0EE12store_kv_newINS_16FlashAttnFwdSm90ISE_NS_21CollectiveEpilogueFwdINS2_IJS6_S8_S7_EEES5_SB_SD_Li256ELb1ELb1ELb1ELb0EEENS_36VarlenDynamicPersistentTileSchedulerILi128ELi96ELi256ELi128ELb1ELb1ELb1ELb1ELb0ELb1EEEE13SharedStorageEEEbRKNSE_6ParamsENSA_25PipelineTmaAsyncNoClusterILi2ENSA_16PipelineTmaAsyncILi2EEEEESU_RNSA_13PipelineStateILj2EEEiRT_RKNS_16SeqlenInfoQKNewKILb1ELb1EEENS2_IJiiiiEEEENKUliRKT_E_clISW_EEDaiS17_)
$_ZN7cutlass13device_kernelIN5flash11enable_sm90INS1_16FlashAttnFwdSm90INS1_25CollectiveMainloopFwdSm90ILi2EN4cute5tupleIJNS5_1CILi1EEES8_S8_EEENS6_IJNS7_ILi128EEENS7_ILi96EEENS7_ILi192EEEEEELi192ENS_10bfloat16_tEfNS_4arch4Sm90ELb0ELb1ELb1ELb1ELb0ELb1ELb0ELb1ELb1ELb1ELb1ELb0EEENS1_21CollectiveEpilogueFwdINS6_IJSA_SC_SB_EEES9_SE_SG_Li256ELb1ELb1ELb1ELb0EEENS1_36VarlenDynamicPersistentTileSchedulerILi128ELi96ELi256ELi128ELb1ELb1ELb1ELb1ELb0ELb1EEEEEEEEEvNT_6ParamsE$_ZZN5flash25CollectiveMainloopFwdSm90ILi2EN4cute5tupleIJNS1_1CILi1EEES4_S4_EEENS2_IJNS3_ILi128EEENS3_ILi96EEENS3_ILi192EEEEEELi192EN7cutlass10bfloat16_tEfNSA_4arch4Sm90ELb0ELb1ELb1ELb1ELb0ELb1ELb0ELb1ELb1ELb1ELb1ELb0EE12store_kv_newINS_16FlashAttnFwdSm90ISE_NS_21CollectiveEpilogueFwdINS2_IJS6_S8_S7_EEES5_SB_SD_Li256ELb1ELb1ELb1ELb0EEENS_36VarlenDynamicPersistentTileSchedulerILi128ELi96ELi256ELi128ELb1ELb1ELb1ELb1ELb0ELb1EEEE13SharedStorageEEEbRKNSE_6ParamsENSA_25PipelineTmaAsyncNoClusterILi2ENSA_16PipelineTmaAsyncILi2EEEEESU_RNSA_13PipelineStateILj2EEEiRT_RKNS_16SeqlenInfoQKNewKILb1ELb1EEENS2_IJiiiiEEEENKUliRKT_E_clISW_EEDaiS17_:
[----:B------:R-:W-:Y:S05]  /*2a220*/  YIELD ;  /* 0x0000000000007946 */ /* 0x000fea0003800000 */
[----:B------:R-:W-:Y:S02]  /*2a230*/  ULDC UR4, c[0x0][0x20] ;  /* 0x0000080000047ab9 */ /* 0x000fe40000000800 */
[----:B------:R-:W-:-:S05]  /*2a240*/  VIADD R79, R0, -UR4 ;  /* 0x80000004004f7c36 */ /* 0x000fca0008000000 */
[----:B------:R-:W2:Y:S01]  /*2a250*/  LDL.64 R8, [R79+0x8] ;  /* 0x000008004f087983 */ /* 0x000ea20000100a00 */
[----:B------:R-:W0:Y:S02]  /*2a260*/  LDC.64 R82, c[0x0][0x208] ;  /* 0x00008200ff527b82 */ /* 0x000e240000000a00 */
[----:B0-----:R-:W-:Y:S02]  /*2a270*/  R2UR UR6, R82 ;  /* 0x00000000520672ca */ /* 0x001fe400000e0000 */
[----:B------:R-:W-:-:S13]  /*2a280*/  R2UR UR7, R83 ;  /* 0x00000000530772ca */ /* 0x000fda00000e0000 */
[----:B--2---:R-:W2:Y:S01]  /*2a290*/  LD.E R10, desc[UR6][R8.64+0x174] ;  /* 0x00017406080a7980 */ /* 0x004ea2000c101900 */
[----:B------:R-:W-:Y:S01]  /*2a2a0*/  VIADD R80, R80, -UR4 ;  /* 0x8000000450507c36 */ /* 0x000fe20008000000 */
[----:B------:R-:W-:Y:S01]  /*2a2b0*/  BSSY B0, `(.L_x_1933) ;  /* 0x0000a78000007945 */ /* 0x000fe20003800000 */
[----:B--2---:R-:W-:-:S13]  /*2a2c0*/  ISETP.GE.AND P0, PT, R10, 0x1, PT ;  /* 0x000000010a00780c */ /* 0x004fda0003f06270 */
[----:B------:R-:W-:Y:S05]  /*2a2d0*/  @!P0 BRA `(.L_x_1934) ;  /* 0x0000009800ac8947 */ /* 0x000fea0003800000 */
[----:B------:R-:W2:Y:S01]  /*2a2e0*/  LDL.64 R10, [R79+0x40] ;  /* 0x000040004f0a7983 */ /* 0x000ea20000100a00 */
[C---:B------:R-:W-:Y:S02]  /*2a2f0*/  R2UR UR6, R82.reuse ;  /* 0x00000000520672ca */ /* 0x040fe400000e0000 */
[C---:B------:R-:W-:Y:S01]  /*2a300*/  R2UR UR7, R83.reuse ;  /* 0x00000000530772ca */ /* 0x040fe200000e0000 */
[----:B------:R0:W5:Y:S01]  /*2a310*/  LDL.64 R100, [R79+0x50] ;  /* 0x000050004f647983 */ /* 0x0001620000100a00 */
[----:B------:R-:W-:Y:S02]  /*2a320*/  R2UR UR4, R82 ;  /* 0x00000000520472ca */ /* 0x000fe400000e0000 */
[----:B------:R-:W-:-:S09]  /*2a330*/  R2UR UR5, R83 ;  /* 0x00000000530572ca */ /* 0x000fd200000e0000 */
[----:B------:R-:W3:Y:S04]  /*2a340*/  LD.E.U8 R8, desc[UR6][R8.64+0x190] ;  /* 0x0001900608087980 */ /* 0x000ee8000c101100 */
[----:B--2---:R-:W2:Y:S01]  /*2a350*/  LD.E.64 R96, desc[UR4][R10.64+0x10] ;  /* 0x000010040a607980 */ /* 0x004ea2000c101b00 */
[----:B------:R-:W-:-:S03]  /*2a360*/  SHF.R.S32.HI R31, RZ, 0x1f, R26 ;  /* 0x0000001fff1f7819 */ /* 0x000fc6000001141a */
[----:B------:R0:W5:Y:S04]  /*2a370*/  LD.E.64 R86, desc[UR4][R10.64+0x8] ;  /* 0x000008040a567980 */ /* 0x000168000c101b00 */
[----:B------:R0:W5:Y:S01]  /*2a380*/  LD.E.64 R84, desc[UR6][R10.64+0x18] ;  /* 0x000018060a547980 */ /* 0x000162000c101b00 */
[----:B---3--:R-:W-:Y:S01]  /*2a390*/  ISETP.NE.AND P0, PT, R8, RZ, PT ;  /* 0x000000ff0800720c */ /* 0x008fe20003f05270 */
[-C--:B--2---:R-:W-:Y:S02]  /*2a3a0*/  IMAD R13, R97, R26.reuse, RZ ;  /* 0x0000001a610d7224 */ /* 0x084fe400078e02ff */
[----:B------:R-:W-:-:S04]  /*2a3b0*/  IMAD.WIDE.U32 R68, R96, R26, RZ ;  /* 0x0000001a60447225 */ /* 0x000fc800078e00ff */
[----:B------:R-:W-:-:S04]  /*2a3c0*/  IMAD R13, R96, R31, R13 ;  /* 0x0000001f600d7224 */ /* 0x000fc800078e020d */
[----:B------:R-:W-:Y:S02]  /*2a3d0*/  IMAD.IADD R71, R69, 0x1, R13 ;  /* 0x0000000145477824 */ /* 0x000fe400078e020d */
[----:B0-----:R-:W-:Y:S05]  /*2a3e0*/  @!P0 BRA `(.L_x_1935) ;  /* 0x0000004400d08947 */ /* 0x001fea0003800000 */
[C---:B------:R-:W-:Y:S01]  /*2a3f0*/  R2UR UR8, R82.reuse ;  /* 0x00000000520872ca */ /* 0x040fe200000e0000 */
[----:B------:R0:W5:Y:S01]  /*2a400*/  LDL.64 R42, [R79+0x10] ;  /* 0x000010004f2a7983 */ /* 0x0001620000100a00 */
[C---:B------:R-:W-:Y:S02]  /*2a410*/  R2UR UR9, R83.reuse ;  /* 0x00000000530972ca */ /* 0x040fe400000e0000 */
[C---:B------:R-:W-:Y:S02]  /*2a420*/  R2UR UR4, R82.reuse ;  /* 0x00000000520472ca */ /* 0x040fe400000e0000 */
[C---:B------:R-:W-:Y:S02]  /*2a430*/  R2UR UR5, R83.reuse ;  /* 0x00000000530572ca */ /* 0x040fe400000e0000 */
[----:B------:R-:W-:Y:S02]  /*2a440*/  R2UR UR6, R82 ;  /* 0x00000000520672ca */ /* 0x000fe400000e0000 */
[----:B------:R-:W-:-:S05]  /*2a450*/  R2UR UR7, R83 ;  /* 0x00000000530772ca */ /* 0x000fca00000e0000 */
[----:B-----5:R-:W2:Y:S04]  /*2a460*/  LD.E R8, desc[UR8][R100.64+0x10] ;  /* 0x0000100864087980 */ /* 0x020ea8000c101900 */
[----:B------:R-:W3:Y:S04]  /*2a470*/  LD.E R15, desc[UR4][R100.64+0xc] ;  /* 0x00000c04640f7980 */ /* 0x000ee8000c101900 */
[----:B------:R-:W4:Y:S04]  /*2a480*/  LD.E.64 R34, desc[UR4][R100.64+0x60] ;  /* 0x0000600464227980 */ /* 0x000f28000c101b00 */
[----:B------:R-:W4:Y:S01]  /*2a490*/  LD.E.64 R10, desc[UR6][R100.64+0x80] ;  /* 0x00008006640a7980 */ /* 0x000f22000c101b00 */
[----:B------:R-:W-:-:S02]  /*2a4a0*/  R2UR UR12, R82 ;  /* 0x00000000520c72ca */ /* 0x000fc400000e0000 */
[C---:B------:R-:W-:Y:S01]  /*2a4b0*/  R2UR UR13, R83.reuse ;  /* 0x00000000530d72ca */ /* 0x040fe200000e0000 */
[----:B------:R0:W5:Y:S01]  /*2a4c0*/  LD.E.64 R36, desc[UR4][R100.64+0x58] ;  /* 0x0000580464247980 */ /* 0x000162000c101b00 */
[----:B------:R-:W-:Y:S02]  /*2a4d0*/  R2UR UR10, R82 ;  /* 0x00000000520a72ca */ /* 0x000fe400000e0000 */
[----:B------:R-:W-:Y:S01]  /*2a4e0*/  R2UR UR11, R83 ;  /* 0x00000000530b72ca */ /* 0x000fe200000e0000 */
[----:B------:R0:W5:Y:S01]  /*2a4f0*/  LD.E.64 R32, desc[UR6][R100.64+0x68] ;  /* 0x0000680664207980 */ /* 0x000162000c101b00 */
[----:B------:R-:W-:Y:S01]  /*2a500*/  BSSY B2, `(.L_x_1936) ;  /* 0x000004c000027945 */ /* 0x000fe20003800000 */
[----:B------:R-:W-:Y:S02]  /*2a510*/  CS2R R56, SRZ ;  /* 0x0000000000387805 */ /* 0x000fe4000001ff00 */
[----:B------:R-:W-:Y:S02]  /*2a520*/  CS2R R62, SRZ ;  /* 0x00000000003e7805 */ /* 0x000fe4000001ff00 */
[----:B------:R-:W-:-:S02]  /*2a530*/  CS2R R66, SRZ ;  /* 0x0000000000427805 */ /* 0x000fc4000001ff00 */
[----:B------:R0:W5:Y:S01]  /*2a540*/  LD.E.U8 R60, desc[UR12][R100.64+0x18] ;  /* 0x0000180c643c7980 */ /* 0x000162000c101100 */
        /* <DEDUP_REMOVED lines=9> */
[----:B--2---:R-:W-:Y:S01]  /*2a5e0*/  SHF.R.S32.HI R9, RZ, 0x1f, R8 ;  /* 0x0000001fff097819 */ /* 0x004fe20000011408 */
[----:B---3--:R-:W-:-:S03]  /*2a5f0*/  IMAD R15, R26, -0x60, R15 ;  /* 0xffffffa01a0f7824 */ /* 0x008fc600078e020f */
[----:B------:R-:W-:Y:S02]  /*2a600*/  LEA.HI R9, R9, R8, RZ, 0x2 ;  /* 0x0000000809097211 */ /* 0x000fe400078f10ff */
[----:B------:R-:W-:Y:S02]  /*2a610*/  VIMNMX R39, R15, 0x60, PT ;  /* 0x000000600f277848 */ /* 0x000fe40003fe0100 */
[----:B------:R-:W-:Y:S01]  /*2a620*/  SHF.R.S32.HI R14, RZ, 0x2, R9 ;  /* 0x00000002ff0e7819 */ /* 0x000fe20000011409 */
[-C--:B----4-:R-:W-:Y:S01]  /*2a630*/  IMAD R13, R35, R26.reuse, RZ ;  /* 0x0000001a230d7224 */ /* 0x090fe200078e02ff */
[----:B------:R0:W5:Y:S02]  /*2a640*/  LD.E.64 R8, desc[UR8][R100.64+0x78] ;  /* 0x0000780864087980 */ /* 0x000164000c101b00 */
[----:B------:R-:W-:Y:S01]  /*2a650*/  ISETP.GE.AND P0, PT, R14, R39, PT ;  /* 0x000000270e00720c */ /* 0x000fe20003f06270 */
[----:B------:R-:W-:Y:S02]  /*2a660*/  IMAD R11, R11, R26, RZ ;  /* 0x0000001a0b0b7224 */ /* 0x000fe400078e02ff */
[----:B------:R-:W-:-:S02]  /*2a670*/  IMAD R29, R34, R31, R13 ;  /* 0x0000001f221d7224 */ /* 0x000fc400078e020d */
[----:B------:R-:W-:Y:S02]  /*2a680*/  IMAD R31, R10, R31, R11 ;  /* 0x0000001f0a1f7224 */ /* 0x000fe400078e020b */
[-C--:B------:R-:W-:Y:S01]  /*2a690*/  IMAD.WIDE.U32 R34, R34, R26.reuse, RZ ;  /* 0x0000001a22227225 */ /* 0x080fe200078e00ff */
[----:B------:R-:W5:Y:S03]  /*2a6a0*/  LD.E.64 R100, desc[UR10][R100.64+0x88] ;  /* 0x0000880a64647980 */ /* 0x000f66000c101b00 */
[----:B------:R-:W-:Y:S01]  /*2a6b0*/  IMAD.WIDE.U32 R10, R10, R26, RZ ;  /* 0x0000001a0a0a7225 */ /* 0x000fe200078e00ff */
[----:B------:R-:W-:-:S03]  /*2a6c0*/  CS2R R12, SRZ ;  /* 0x00000000000c7805 */ /* 0x000fc6000001ff00 */
[----:B------:R-:W-:Y:S02]  /*2a6d0*/  IMAD.IADD R61, R35, 0x1, R29 ;  /* 0x00000001233d7824 */ /* 0x000fe400078e021d */
[----:B------:R-:W-:Y:S02]  /*2a6e0*/  VIADD R30, R14, 0x40 ;  /* 0x000000400e1e7836 */ /* 0x000fe40000000000 */
[----:B------:R-:W-:Y:S01]  /*2a6f0*/  IMAD.IADD R95, R11, 0x1, R31 ;  /* 0x000000010b5f7824 */ /* 0x000fe200078e021f */
[----:B0-----:R-:W-:Y:S06]  /*2a700*/  @P0 BRA `(.L_x_1937) ;  /* 0x0000000000ac0947 */ /* 0x001fec0003800000 */
[----:B-----5:R-:W-:Y:S02]  /*2a710*/  LOP3.LUT R15, R60, 0x1, RZ, 0xc0, !PT ;  /* 0x000000013c0f7812 */ /* 0x020fe400078ec0ff */
[----:B------:R-:W-:Y:S02]  /*2a720*/  CS2R R96, SRZ ;  /* 0x0000000000607805 */ /* 0x000fe4000001ff00 */
[----:B------:R-:W-:Y:S02]  /*2a730*/  LEA R28, P1, R34, R32, 0x1 ;  /* 0x00000020221c7211 */ /* 0x000fe400078208ff */
[----:B------:R-:W-:Y:S02]  /*2a740*/  CS2R R90, SRZ ;  /* 0x00000000005a7805 */ /* 0x000fe4000001ff00 */
[----:B------:R-:W-:Y:S02]  /*2a750*/  LEA R14, P2, R10, R100, 0x1 ;  /* 0x000000640a0e7211 */ /* 0x000fe400078408ff */
[----:B------:R-:W-:-:S02]  /*2a760*/  CS2R R74, SRZ ;  /* 0x00000000004a7805 */ /* 0x000fc4000001ff00 */
[----:B------:R-:W-:Y:S02]  /*2a770*/  ISETP.NE.U32.AND P0, PT, R15, 0x1, PT ;  /* 0x000000010f00780c */ /* 0x000fe40003f05070 */
[----:B------:R-:W-:Y:S02]  /*2a780*/  CS2R R66, SRZ ;  /* 0x0000000000427805 */ /* 0x000fe4000001ff00 */
[----:B------:R-:W-:Y:S02]  /*2a790*/  LEA.HI.X R29, R34, R33, R61, 0x1, P1 ;  /* 0x00000021221d7211 */ /* 0x000fe400008f0c3d */
[----:B------:R-:W-:Y:S02]  /*2a7a0*/  CS2R R62, SRZ ;  /* 0x00000000003e7805 */ /* 0x000fe4000001ff00 */
[----:B------:R-:W-:Y:S02]  /*2a7b0*/  LEA.HI.X R15, R10, R101, R95, 0x1, P2 ;  /* 0x000000650a0f7211 */ /* 0x000fe400010f0c5f */
[----:B------:R-:W-:-:S02]  /*2a7c0*/  CS2R R56, SRZ ;  /* 0x0000000000387805 */ /* 0x000fc4000001ff00 */
[----:B------:R-:W-:Y:S02]  /*2a7d0*/  R2P PR, R60, 0x3e ;  /* 0x0000003e3c007804 */ /* 0x000fe40000000000 */
[----:B------:R-:W-:Y:S02]  /*2a7e0*/  @!P0 R2UR UR4, R82 ;  /* 0x00000000520482ca */ /* 0x000fe400000e0000 */
[----:B------:R-:W-:-:S09]  /*2a7f0*/  @!P0 R2UR UR5, R83 ;  /* 0x00000000530582ca */ /* 0x000fd200000e0000 */
[C---:B------:R-:W-:Y:S02]  /*2a800*/  @P1 R2UR UR6, R82.reuse ;  /* 0x00000000520612ca */ /* 0x040fe400000e0000 */
[C---:B------:R-:W-:Y:S02]  /*2a810*/  @P1 R2UR UR7, R83.reuse ;  /* 0x00000000530712ca */ /* 0x040fe400000e0000 */
[C---:B------:R-:W-:Y:S02]  /*2a820*/  @P2 R2UR UR8, R82.reuse ;  /* 0x00000000520822ca */ /* 0x040fe400000e0000 */
[----:B------:R-:W-:Y:S02]  /*2a830*/  @P2 R2UR UR9, R83 ;  /* 0x00000000530922ca */ /* 0x000fe400000e0000 */
[----:B------:R-:W-:Y:S02]  /*2a840*/  @P3 R2UR UR10, R82 ;  /* 0x00000000520a32ca */ /* 0x000fe400000e0000 */
[----:B------:R-:W-:-:S02]  /*2a850*/  CS2R R98, SRZ ;  /* 0x0000000000627805 */ /* 0x000fc4000001ff00 */
[C---:B------:R-:W-:Y:S02]  /*2a860*/  @P3 R2UR UR11, R83.reuse ;  /* 0x00000000530b32ca */ /* 0x040fe400000e0000 */
[----:B------:R-:W-:Y:S02]  /*2a870*/  CS2R R92, SRZ ;  /* 0x00000000005c7805 */ /* 0x000fe4000001ff00 */
[----:B------:R-:W-:Y:S02]  /*2a880*/  @P4 R2UR UR12, R82 ;  /* 0x00000000520c42ca */ /* 0x000fe400000e0000 */
[----:B------:R-:W-:Y:S02]  /*2a890*/  CS2R R88, SRZ ;  /* 0x0000000000587805 */ /* 0x000fe4000001ff00 */
[----:B------:R-:W-:Y:S02]  /*2a8a0*/  @P4 R2UR UR13, R83 ;  /* 0x00000000530d42ca */ /* 0x000fe400000e0000 */
[----:B------:R-:W-:-:S02]  /*2a8b0*/  CS2R R72, SRZ ;  /* 0x0000000000487805 */ /* 0x000fc4000001ff00 */
[----:B------:R-:W-:Y:S02]  /*2a8c0*/  @P5 R2UR UR14, R82 ;  /* 0x00000000520e52ca */ /* 0x000fe400000e0000 */
[----:B------:R-:W-:Y:S02]  /*2a8d0*/  CS2R R64, SRZ ;  /* 0x0000000000407805 */ /* 0x000fe4000001ff00 */
[----:B------:R-:W-:Y:S02]  /*2a8e0*/  @P5 R2UR UR15, R83 ;  /* 0x00000000530f52ca */ /* 0x000fe400000e0000 */
[----:B------:R-:W-:Y:S01]  /*2a8f0*/  CS2R R58, SRZ ;  /* 0x00000000003a7805 */ /* 0x000fe2000001ff00 */
[----:B------:R0:W5:Y:S04]  /*2a900*/  @!P0 LD.E.64 R96, desc[UR4][R28.64] ;  /* 0x000000041c608980 */ /* 0x000168000c101b00 */
[----:B------:R0:W5:Y:S04]  /*2a910*/  @P1 LD.E.64 R90, desc[UR6][R28.64+0x20] ;  /* 0x000020061c5a1980 */ /* 0x000168000c101b00 */
[----:B------:R0:W5:Y:S04]  /*2a920*/  @P2 LD.E.64 R74, desc[UR8][R28.64+0x40] ;  /* 0x000040081c4a2980 */ /* 0x000168000c101b00 */
[----:B------:R0:W5:Y:S04]  /*2a930*/  @P3 LD.E.64 R66, desc[UR10][R28.64+0x60] ;  /* 0x0000600a1c423980 */ /* 0x000168000c101b00 */
[----:B------:R0:W5:Y:S04]  /*2a940*/  @P4 LD.E.64 R62, desc[UR12][R28.64+0x80] ;  /* 0x0000800c1c3e4980 */ /* 0x000168000c101b00 */
[----:B------:R0:W5:Y:S04]  /*2a950*/  @P5 LD.E.64 R56, desc[UR14][R28.64+0xa0] ;  /* 0x0000a00e1c385980 */ /* 0x000168000c101b00 */
[----:B------:R0:W5:Y:S04]  /*2a960*/  @!P0 LD.E.64 R98, desc[UR4][R14.64] ;  /* 0x000000040e628980 */ /* 0x000168000c101b00 */
[----:B------:R0:W5:Y:S04]  /*2a970*/  @P1 LD.E.64 R92, desc[UR6][R14.64+0x20] ;  /* 0x000020060e5c1980 */ /* 0x000168000c101b00 */
[----:B------:R0:W5:Y:S04]  /*2a980*/  @P2 LD.E.64 R88, desc[UR8][R14.64+0x40] ;  /* 0x000040080e582980 */ /* 0x000168000c101b00 */
[----:B------:R0:W5:Y:S04]  /*2a990*/  @P3 LD.E.64 R72, desc[UR10][R14.64+0x60] ;  /* 0x0000600a0e483980 */ /* 0x000168000c101b00 */
[----:B------:R0:W5:Y:S04]  /*2a9a0*/  @P4 LD.E.64 R64, desc[UR12][R14.64+0x80] ;  /* 0x0000800c0e404980 */ /* 0x000168000c101b00 */
[----:B------:R0:W5:Y:S02]  /*2a9b0*/  @P5 LD.E.64 R58, desc[UR14][R14.64+0xa0] ;  /* 0x0000a00e0e3a5980 */ /* 0x000164000c101b00 */
.L_x_1937:
[----:B------:R-:W-:Y:S05]  /*2a9c0*/  BSYNC B2 ;  /* 0x0000000000027941 */ /* 0x000fea0003800000 */
.L_x_1936:
[----:B------:R-:W-:Y:S01]  /*2a9d0*/  ISETP.GE.AND P0, PT, R30, R39, PT ;  /* 0x000000271e00720c */ /* 0x000fe20003f06270 */
[----:B------:R-:W-:Y:S01]  /*2a9e0*/  BSSY B2, `(.L_x_1938) ;  /* 0x000003c000027945 */ /* 0x000fe20003800000 */
[----:B------:R-:W-:Y:S02]  /*2a9f0*/  CS2R R30, SRZ ;  /* 0x00000000001e7805 */ /* 0x000fe4000001ff00 */
[----:B------:R-:W-:Y:S02]  /*2aa00*/  CS2R R38, SRZ ;  /* 0x0000000000267805 */ /* 0x000fe4000001ff00 */
[----:B------:R-:W-:Y:S02]  /*2aa10*/  CS2R R46, SRZ ;  /* 0x00000000002e7805 */ /* 0x000fe4000001ff00 */
[----:B------:R-:W-:Y:S02]  /*2aa20*/  CS2R R48, SRZ ;  /* 0x0000000000307805 */ /* 0x000fe4000001ff00 */
[----:B------:R-:W-:-:S02]  /*2aa30*/  CS2R R54, SRZ ;  /* 0x0000000000367805 */ /* 0x000fc4000001ff00 */
[----:B0-----:R-:W-:Y:S02]  /*2aa40*/  CS2R R14, SRZ ;  /* 0x00000000000e7805 */ /* 0x001fe4000001ff00 */
[----:B------:R-:W-:Y:S02]  /*2aa50*/  CS2R R28, SRZ ;  /* 0x00000000001c7805 */ /* 0x000fe4000001ff00 */
[----:B------:R-:W-:Y:S02]  /*2aa60*/  CS2R R40, SRZ ;  /* 0x0000000000287805 */ /* 0x000fe4000001ff00 */
[----:B------:R-:W-:Y:S02]  /*2aa70*/  CS2R R44, SRZ ;  /* 0x00000000002c7805 */ /* 0x000fe4000001ff00 */
[----:B------:R-:W-:Y:S02]  /*2aa80*/  CS2R R50, SRZ ;  /* 0x0000000000327805 */ /* 0x000fe4000001ff00 */
[----:B------:R-:W-:Y:S01]  /*2aa90*/  CS2R R52, SRZ ;  /* 0x0000000000347805 */ /* 0x000fe2000001ff00 */
[----:B------:R-:W-:Y:S06]  /*2aaa0*/  @P0 BRA `(.L_x_1939) ;  /* 0x0000000000bc0947 */ /* 0x000fec0003800000 */
[----:B-----5:R-:W-:Y:S02]  /*2aab0*/  IADD3 R35, P0, R36, R34, RZ ;  /* 0x0000002224237210 */ /* 0x020fe40007f1e0ff */
[----:B------:R-:W-:Y:S02]  /*2aac0*/  CS2R R54, SRZ ;  /* 0x0000000000367805 */ /* 0x000fe4000001ff00 */
[----:B------:R-:W-:Y:S02]  /*2aad0*/  IADD3 R13, P1, R8, R10, RZ ;  /* 0x0000000a080d7210 */ /* 0x000fe40007f3e0ff */
[----:B------:R-:W-:Y:S02]  /*2aae0*/  CS2R R48, SRZ ;  /* 0x0000000000307805 */ /* 0x000fe4000001ff00 */
[----:B------:R-:W-:Y:S01]  /*2aaf0*/  LOP3.LUT R11, R60, 0x1, RZ, 0xc0, !PT ;  /* 0x000000013c0b7812 */ /* 0x000fe200078ec0ff */
[----:B------:R-:W-:Y:S01]  /*2ab00*/  IMAD.X R36, R37, 0x1, R61, P0 ;  /* 0x0000000125247824 */ /* 0x000fe200000e063d */
[----:B------:R-:W-:Y:S01]  /*2ab10*/  LEA R8, P2, R13, R100, 0x1 ;  /* 0x000000640d087211 */ /* 0x000fe200078408ff */
[----:B------:R-:W-:Y:S01]  /*2ab20*/  IMAD.X R9, R9, 0x1, R95, P1 ;  /* 0x0000000109097824 */ /* 0x000fe200008e065f */
[----:B------:R-:W-:-:S02]  /*2ab30*/  LEA R10, P1, R35, R32, 0x1 ;  /* 0x00000020230a7211 */ /* 0x000fc400078208ff */
[----:B------:R-:W-:Y:S02]  /*2ab40*/  CS2R R46, SRZ ;  /* 0x00000000002e7805 */ /* 0x000fe4000001ff00 */
[----:B------:R-:W-:Y:S02]  /*2ab50*/  ISETP.NE.U32.AND P0, PT, R11, 0x1, PT ;  /* 0x000000010b00780c */ /* 0x000fe40003f05070 */
[----:B------:R-:W-:Y:S02]  /*2ab60*/  CS2R R38, SRZ ;  /* 0x0000000000267805 */ /* 0x000fe4000001ff00 */
[----:B------:R-:W-:Y:S02]  /*2ab70*/  LEA.HI.X R11, R35, R33, R36, 0x1, P1 ;  /* 0x00000021230b7211 */ /* 0x000fe400008f0c24 */
[----:B------:R-:W-:Y:S02]  /*2ab80*/  CS2R R30, SRZ ;  /* 0x00000000001e7805 */ /* 0x000fe4000001ff00 */
[----:B------:R-:W-:-:S02]  /*2ab90*/  LEA.HI.X R9, R13, R101, R9, 0x1, P2 ;  /* 0x000000650d097211 */ /* 0x000fc400010f0c09 */
[----:B------:R-:W-:Y:S02]  /*2aba0*/  CS2R R12, SRZ ;  /* 0x00000000000c7805 */ /* 0x000fe4000001ff00 */
        /* <DEDUP_REMOVED lines=31> */
.L_x_1939:
[----:B------:R-:W-:Y:S05]  /*2ada0*/  BSYNC B2 ;  /* 0x0000000000027941 */ /* 0x000fea0003800000 */
.L_x_1938:
[----:B------:R-:W-:Y:S01]  /*2adb0*/  R2UR UR4, R82 ;  /* 0x00000000520472ca */ /* 0x000fe200000e0000 */
[----:B0----5:R0:W5:Y:S01]  /*2adc0*/  LDL R8, [R80] ;  /* 0x0000000050087983 */ /* 0x0211620000100800 */
[----:B------:R-:W-:-:S03]  /*2add0*/  R2UR UR5, R83 ;  /* 0x00000000530572ca */ /* 0x000fc600000e0000 */
[----:B------:R0:W5:Y:S10]  /*2ade0*/  LDL R9, [R80+0x4] ;  /* 0x0000040050097983 */ /* 0x0001740000100800 */
[----:B------:R-:W2:Y:S01]  /*2adf0*/  LD.E R10, desc[UR4][R42.64+0x1c] ;  /* 0x00001c042a0a7980 */ /* 0x000ea2000c101900 */
[----:B------:R-:W-:-:S02]  /*2ae00*/  IMAD.MOV.U32 R11, RZ, RZ, R56 ;  /* 0x000000ffff0b7224 */ /* 0x000fc400078e0038 */
        /* <DEDUP_REMOVED lines=89> */
[----:B------:R-:W-:Y:S01]  /*2b3a0*/  BSSY B2, `(.L_x_1940) ;  /* 0x000000b000027945 */ /* 0x000fe20003800000 */
[----:B------:R-:W-:-:S02]  /*2b3b0*/  PRMT R114, R34, 0x7610, R114 ;  /* 0x0000761022727816 */ /* 0x000fc40000000072 */
[----:B------:R-:W-:Y:S02]  /*2b3c0*/  PRMT R124, R11, 0x7610, R124 ;  /* 0x000076100b7c7816 */ /* 0x000fe4000000007c */
[----:B------:R-:W-:Y:S02]  /*2b3d0*/  PRMT R127, R32, 0x7610, R127 ;  /* 0x00007610207f7816 */ /* 0x000fe4000000007f */
[----:B------:R-:W-:Y:S02]  /*2b3e0*/  PRMT R128, R33, 0x7610, R128 ;  /* 0x0000761021807816 */ /* 0x000fe40000000080 */
[----:B--2---:R-:W-:-:S04]  /*2b3f0*/  LOP3.LUT R10, R10, 0x1, RZ, 0xfc, !PT ;  /* 0x000000010a0a7812 */ /* 0x004fc800078efcff */
[----:B------:R-:W-:Y:S01]  /*2b400*/  ISETP.NE.AND P0, PT, R10, 0x3, PT ;  /* 0x000000030a00780c */ /* 0x000fe20003f05270 */
[----:B------:R-:W-:-:S05]  /*2b410*/  IMAD.MOV.U32 R10, RZ, RZ, R50 ;  /* 0x000000ffff0a7224 */ /* 0x000fca00078e0032 */
[----:B------:R-:W-:-:S07]  /*2b420*/  PRMT R123, R10, 0x7610, R123 ;  /* 0x000076100a7b7816 */ /* 0x000fce000000007b */
[----:B0-----:R-:W-:Y:S05]  /*2b430*/  @!P0 BRA `(.L_x_1941) ;  /* 0x0000000000048947 */ /* 0x001fea0003800000 */
[----:B------:R-:W-:Y:S01]  /*2b440*/  BPT.TRAP 0x1 ;  /* 0x000000040000795c */ /* 0x000fe20000300000 */
.L_x_1941:
[----:B------:R-:W-:Y:S05]  /*2b450*/  BSYNC B2 ;  /* 0x0000000000027941 */ /* 0x000fea0003800000 */
.L_x_1940:
[----:B------:R-:W-:Y:S02]  /*2b460*/  R2UR UR4, R82 ;  /* 0x00000000520472ca */ /* 0x000fe400000e0000 */
[----:B------:R-:W-:-:S13]  /*2b470*/  R2UR UR5, R83 ;  /* 0x00000000530572ca */ /* 0x000fda00000e0000 */
[----:B------:R-:W2:Y:S01]  /*2b480*/  LD.E.64 R42, desc[UR4][R42.64+0x8] ;  /* 0x000008042a2a7980 */ /* 0x000ea2000c101b00 */
[----:B-----5:R-:W-:Y:S01]  /*2b490*/  SHF.L.U32 R9, R9, 0x1f, RZ ;  /* 0x0000001f09097819 */ /* 0x020fe200000006ff */
[----:B------:R-:W-:Y:S01]  /*2b4a0*/  BSSY B2, `(.L_x_1942) ;  /* 0x0000005000027945 */ /* 0x000fe20003800000 */
[----:B--2---:R-:W-:-:S05]  /*2b4b0*/  MOV R11, R42 ;  /* 0x0000002a000b7202 */ /* 0x004fca0000000f00 */
[----:B------:R-:W-:-:S04]  /*2b4c0*/  IMAD R8, R8, 0x8, R11 ;  /* 0x0000000808087824 */ /* 0x000fc800078e020b */
[----:B------:R-:W0:Y:S02]  /*2b4d0*/  SYNCS.PHASECHK.TRANS64.TRYWAIT P0, [R8+URZ], R9 ;  /* 0x00000009080075a7 */ /* 0x000e24000800017f */
[----:B0-----:R-:W-:Y:S05]  /*2b4e0*/  @!P0 BRA `(.L_x_1943) ;  /* 0x0000009400b08947 */ /* 0x001fea0003800000 */
.L_x_2046:
[----:B------:R-:W-:Y:S05]  /*2b4f0*/  BSYNC B2 ;  /* 0x0000000000027941 */ /* 0x000fea0003800000 */
.L_x_1942:
[----:B------:R-:W2:Y:S04]  /*2b500*/  LDL.64 R32, [R79+0x50] ;  /* 0x000050004f207983 */ /* 0x000ea80000100a00 */
[----:B------:R-:W3:Y:S01]  /*2b510*/  LDL.64 R34, [R79+0x58] ;  /* 0x000058004f227983 */ /* 0x000ee20000100a00 */
[C---:B------:R-:W-:Y:S02]  /*2b520*/  R2UR UR4, R82.reuse ;  /* 0x00000000520472ca */ /* 0x040fe400000e0000 */
[C---:B------:R-:W-:Y:S01]  /*2b530*/  R2UR UR5, R83.reuse ;  /* 0x00000000530572ca */ /* 0x040fe200000e0000 */
[----:B0-----:R-:W4:Y:S01]  /*2b540*/  LDL R8, [R80] ;  /* 0x0000000050087983 */ /* 0x001f220000100800 */
[----:B------:R-:W-:Y:S02]  /*2b550*/  R2UR UR6, R82 ;  /* 0x00000000520672ca */ /* 0x000fe400000e0000 */
[----:B------:R-:W-:Y:S01]  /*2b560*/  R2UR UR7, R83 ;  /* 0x00000000530772ca */ /* 0x000fe200000e0000 */
[----:B------:R0:W5:Y:S08]  /*2b570*/  LDL.64 R36, [R79+0x38] ;  /* 0x000038004f247983 */ /* 0x0001700000100a00 */
[----:B--2---:R-:W2:Y:S04]  /*2b580*/  LD.E R9, desc[UR4][R32.64+0x8] ;  /* 0x0000080420097980 */ /* 0x004ea8000c101900 */
[----:B------:R-:W2:Y:S04]  /*2b590*/  LD.E R43, desc[UR4][R32.64+0xc] ;  /* 0x00000c04202b7980 */ /* 0x000ea8000c101900 */
[----:B---3--:R-:W3:Y:S01]  /*2b5a0*/  LD.E.64 R34, desc[UR6][R34.64] ;  /* 0x0000000622227980 */ /* 0x008ee2000c101b00 */
[----:B----4-:R-:W-:-:S02]  /*2b5b0*/  IMAD R8, R8, 0x4800, RZ ;  /* 0x0000480008087824 */ /* 0x010fc400078e02ff */
[----:B------:R-:W-:Y:S01]  /*2b5c0*/  IMAD.MOV.U32 R101, RZ, RZ, 0x20 ;  /* 0x00000020ff657424 */ /* 0x000fe200078e00ff */
[----:B------:R-:W-:Y:S01]  /*2b5d0*/  BSSY B2, `(.L_x_1944) ;  /* 0x00001b3000027945 */ /* 0x000fe20003800000 */
[----:B--2---:R-:W-:-:S04]  /*2b5e0*/  SHF.R.S32.HI R10, RZ, 0x1f, R9 ;  /* 0x0000001fff0a7819 */ /* 0x004fc80000011409 */
[----:B------:R-:W-:-:S04]  /*2b5f0*/  LEA.HI R11, R10, R9, RZ, 0x2 ;  /* 0x000000090a0b7211 */ /* 0x000fc800078f10ff */
[--C-:B------:R-:W-:Y:S02]  /*2b600*/  SHF.R.S32.HI R111, RZ, 0x2, R11.reuse ;  /* 0x00000002ff6f7819 */ /* 0x100fe4000001140b */
[----:B------:R-:W-:-:S04]  /*2b610*/  SHF.R.S32.HI R42, RZ, 0x1f, R11 ;  /* 0x0000001fff2a7819 */ /* 0x000fc8000001140b */
[----:B------:R-:W-:-:S04]  /*2b620*/  LEA.HI R42, R42, R111, RZ, 0x3 ;  /* 0x0000006f2a2a7211 */ /* 0x000fc800078f18ff */
[----:B------:R-:W-:Y:S02]  /*2b630*/  LOP3.LUT R60, R42, 0xfffffff8, RZ, 0xc0, !PT ;  /* 0xfffffff82a3c7812 */ /* 0x000fe400078ec0ff */
[----:B------:R-:W-:-:S03]  /*2b640*/  LOP3.LUT R42, R11, 0x1ffffffc, RZ, 0xc0, !PT ;  /* 0x1ffffffc0b2a7812 */ /* 0x000fc600078ec0ff */
[----:B------:R-:W-:Y:S02]  /*2b650*/  IMAD.IADD R60, R111, 0x1, -R60 ;  /* 0x000000016f3c7824 */ /* 0x000fe400078e0a3c */
[----:B------:R-:W-:Y:S02]  /*2b660*/  IMAD.IADD R42, R9, 0x1, -R42 ;  /* 0x00000001092a7824 */ /* 0x000fe400078e0a2a */
[----:B------:R-:W-:Y:S02]  /*2b670*/  IMAD.SHL.U32 R11, R60, 0x40, RZ ;  /* 0x000000403c0b7824 */ /* 0x000fe400078e00ff */
[----:B------:R-:W-:-:S03]  /*2b680*/  IMAD.SHL.U32 R117, R42, 0x8, RZ ;  /* 0x000000082a757824 */ /* 0x000fc600078e00ff */
[----:B------:R-:W-:Y:S02]  /*2b690*/  LOP3.LUT R42, R11, 0x1c0, RZ, 0xc0, !PT ;  /* 0x000001c00b2a7812 */ /* 0x000fe400078ec0ff */
[----:B------:R-:W-:Y:S02]  /*2b6a0*/  LEA.HI R9, R10, R9, RZ, 0x5 ;  /* 0x000000090a097211 */ /* 0x000fe400078f28ff */
[----:B------:R-:W-:Y:S02]  /*2b6b0*/  LOP3.LUT R11, R42, 0x18, R117, 0xf8, !PT ;  /* 0x000000182a0b7812 */ /* 0x000fe400078ef875 */
[----:B------:R-:W-:Y:S01]  /*2b6c0*/  SHF.R.U32.HI R42, RZ, 0x3, R42 ;  /* 0x00000003ff2a7819 */ /* 0x000fe2000001162a */
[----:B------:R-:W-:-:S03]  /*2b6d0*/  IMAD.SHL.U32 R9, R9, 0x10, RZ ;  /* 0x0000001009097824 */ /* 0x000fc600078e00ff */
[----:B------:R-:W-:Y:S01]  /*2b6e0*/  LOP3.LUT R42, R11, R42, RZ, 0x3c, !PT ;  /* 0x0000002a0b2a7212 */ /* 0x000fe200078e3cff */
[----:B------:R-:W-:-:S03]  /*2b6f0*/  IMAD R43, R26, -0x60, R43 ;  /* 0xffffffa01a2b7824 */ /* 0x000fc600078e022b */
[----:B------:R-:W-:Y:S02]  /*2b700*/  LOP3.LUT R9, R42, 0xfffffe00, R9, 0xf8, !PT ;  /* 0xfffffe002a097812 */ /* 0x000fe400078ef809 */
[----:B------:R-:W-:Y:S02]  /*2b710*/  VIMNMX R10, R43, 0x60, PT ;  /* 0x000000602b0a7848 */ /* 0x000fe40003fe0100 */
[----:B------:R-:W-:-:S04]  /*2b720*/  IADD3 R95, P1, R8, R9, RZ ;  /* 0x00000009085f7210 */ /* 0x000fc80007f3e0ff */
[----:B------:R-:W-:Y:S02]  /*2b730*/  LEA.HI.X.SX32 R100, R8, RZ, 0x1, P1 ;  /* 0x000000ff08647211 */ /* 0x000fe400008f0eff */
[----:B------:R-:W-:Y:S02]  /*2b740*/  ISETP.GE.AND P1, PT, R111, R10, PT ;  /* 0x0000000a6f00720c */ /* 0x000fe40003f26270 */
[----:B------:R-:W-:Y:S02]  /*2b750*/  LOP3.LUT P0, RZ, R60, 0x4, RZ, 0xc0, !PT ;  /* 0x000000043cff7812 */ /* 0x000fe4000780c0ff */
[C---:B---3--:R-:W-:Y:S02]  /*2b760*/  LEA R42, P2, R95.reuse, R34, 0x1 ;  /* 0x000000225f2a7211 */ /* 0x048fe400078408ff */
[----:B------:R-:W-:Y:S02]  /*2b770*/  SHF.R.S32.HI R113, RZ, 0x1f, R117 ;  /* 0x0000001fff717819 */ /* 0x000fe40000011475 */
[----:B------:R-:W-:-:S02]  /*2b780*/  LEA.HI.X R43, R95, R35, R100, 0x1, P2 ;  /* 0x000000235f2b7211 */ /* 0x000fc400010f0c64 */
[----:B------:R-:W-:-:S03]  /*2b790*/  SEL R101, R101, 0xffffffe0, !P0 ;  /* 0xffffffe065657807 */ /* 0x000fc60004000000 */
[----:B0-----:R-:W-:Y:S05]  /*2b7a0*/  @P1 BRA `(.L_x_1945) ;  /* 0x0000001800541947 */ /* 0x001fea0003800000 */
[----:B------:R-:W-:Y:S02]  /*2b7b0*/  R2UR UR4, R82 ;  /* 0x00000000520472ca */ /* 0x000fe400000e0000 */
[----:B------:R-:W-:-:S13]  /*2b7c0*/  R2UR UR5, R83 ;  /* 0x00000000530572ca */ /* 0x000fda00000e0000 */
[----:B-----5:R-:W2:Y:S01]  /*2b7d0*/  LD.E.U8 R152, desc[UR4][R36.64] ;  /* 0x0000000424987980 */ /* 0x020ea2000c101100 */
[----:B------:R-:W-:Y:S01]  /*2b7e0*/  SHF.R.S32.HI R11, RZ, 0x1f, R111 ;  /* 0x0000001fff0b7819 */ /* 0x000fe2000001146f */
[----:B------:R-:W-:Y:S01]  /*2b7f0*/  IMAD R10, R87, R111, RZ ;  /* 0x0000006f570a7224 */ /* 0x000fe200078e02ff */
[----:B------:R-:W-:Y:S01]  /*2b800*/  IADD3 R8, P0, R117, R68, RZ ;  /* 0x0000004475087210 */ /* 0x000fe20007f1e0ff */
[----:B------:R-:W-:Y:S02]  /*2b810*/  BSSY B3, `(.L_x_1946) ;  /* 0x0000046000037945 */ /* 0x000fe40003800000 */
[C---:B------:R-:W-:Y:S02]  /*2b820*/  IMAD R11, R86.reuse, R11, R10 ;  /* 0x0000000b560b7224 */ /* 0x040fe400078e020a */
[----:B------:R-:W-:Y:S02]  /*2b830*/  IMAD.X R9, R113, 0x1, R71, P0 ;  /* 0x0000000171097824 */ /* 0x000fe400000e0647 */
[----:B------:R-:W-:-:S04]  /*2b840*/  IMAD.WIDE.U32 R8, R86, R111, R8 ;  /* 0x0000006f56087225 */ /* 0x000fc800078e0008 */
[----:B------:R-:W-:Y:S01]  /*2b850*/  IMAD.IADD R9, R9, 0x1, R11 ;  /* 0x0000000109097824 */ /* 0x000fe200078e020b */
[----:B------:R-:W-:-:S04]  /*2b860*/  LEA R60, P1, R8, R84, 0x1 ;  /* 0x00000054083c7211 */ /* 0x000fc800078208ff */
[----:B------:R-:W-:Y:S02]  /*2b870*/  LEA.HI.X R61, R8, R85, R9, 0x1, P1 ;  /* 0x00000055083d7211 */ /* 0x000fe400008f0c09 */
[----:B--2---:R-:W-:-:S04]  /*2b880*/  LOP3.LUT R10, R152, 0x1, RZ, 0xc0, !PT ;  /* 0x00000001980a7812 */ /* 0x004fc800078ec0ff */
[----:B------:R-:W-:-:S13]  /*2b890*/  ISETP.NE.U32.AND P0, PT, R10, 0x1, PT ;  /* 0x000000010a00780c */ /* 0x000fda0003f05070 */
[----:B------:R-:W-:Y:S05]  /*2b8a0*/  @P0 BRA `(.L_x_1947) ;  /* 0x0000000000f00947 */ /* 0x000fea0003800000 */
[----:B------:R-:W-:Y:S02]  /*2b8b0*/  R2UR UR4, R82 ;  /* 0x00000000520472ca */ /* 0x000fe400000e0000 */
[----:B------:R-:W-:-:S13]  /*2b8c0*/  R2UR UR5, R83 ;  /* 0x00000000530572ca */ /* 0x000fda00000e0000 */
[----:B------:R-:W2:Y:S01]  /*2b8d0*/  LD.E.U8 R8, desc[UR4][R32.64+0x18] ;  /* 0x0000180420087980 */ /* 0x000ea2000c101100 */
[----:B------:R-:W-:Y:S01]  /*2b8e0*/  BSSY B4, `(.L_x_1948) ;  /* 0x0000032000047945 */ /* 0x000fe20003800000 */
[----:B--2---:R-:W-:-:S04]  /*2b8f0*/  LOP3.LUT R8, R8, 0x1, RZ, 0xc0, !PT ;  /* 0x0000000108087812 */ /* 0x004fc800078ec0ff */
[----:B------:R-:W-:Y:S02]  /*2b900*/  ISETP.NE.U32.AND P0, PT, R8, 0x1, PT ;  /* 0x000000010800780c */ /* 0x000fe40003f05070 */
[----:B------:R0:W5:Y:S11]  /*2b910*/  LD.E.128 R8, desc[UR4][R42.64] ;  /* 0x000000042a087980 */ /* 0x000176000c101d00 */
[----:B0-----:R-:W-:Y:S05]  /*2b920*/  @P0 BRA `(.L_x_1949) ;  /* 0x0000000000b40947 */ /* 0x001fea0003800000 */
[--C-:B------:R-:W-:Y:S02]  /*2b930*/  SHF.R.U32.HI R152, RZ, 0x10, R97.reuse ;  /* 0x00000010ff987819 */ /* 0x100fe40000011661 */
[----:B------:R-:W-:Y:S01]  /*2b940*/  SHF.R.U64 R155, R96, 0x10, R97 ;  /* 0x00000010609b7819 */ /* 0x000fe20000001261 */
[----:B-----5:R-:W-:Y:S01]  /*2b950*/  IMAD.U32 R96, R10, 0x10000, RZ ;  /* 0x000100000a607824 */ /* 0x020fe200078e00ff */
        /* <DEDUP_REMOVED lines=8> */
[----:B------:R-:W-:Y:S01]  /*2b9e0*/  LOP3.LUT R99, R9, 0xffff0000, RZ, 0xc0, !PT ;  /* 0xffff000009637812 */ /* 0x000fe200078ec0ff */
[----:B------:R-:W-:Y:S01]  /*2b9f0*/  IMAD.U32 R9, R8, 0x10000, RZ ;  /* 0x0001000008097824 */ /* 0x000fe200078e00ff */
[C---:B------:R-:W-:Y:S01]  /*2ba00*/  LOP3.LUT R154, R152.reuse, 0xffff0000, RZ, 0xc0, !PT ;  /* 0xffff0000989a7812 */ /* 0x040fe200078ec0ff */
[----:B------:R-:W-:Y:S01]  /*2ba10*/  IMAD.U32 R157, R155, 0x10000, RZ ;  /* 0x000100009b9d7824 */ /* 0x000fe200078e00ff */
[----:B------:R-:W-:Y:S01]  /*2ba20*/  LOP3.LUT R150, R97, 0xffff0000, RZ, 0xc0, !PT ;  /* 0xffff000061967812 */ /* 0x000fe200078ec0ff */
[----:B------:R-:W-:Y:S01]  /*2ba30*/  IMAD.U32 R152, R152, 0x10000, RZ ;  /* 0x0001000098987824 */ /* 0x000fe200078e00ff */
[----:B------:R-:W-:Y:S01]  /*2ba40*/  LOP3.LUT R98, R10, 0xffff0000, RZ, 0xc0, !PT ;  /* 0xffff00000a627812 */ /* 0x000fe200078ec0ff */
[----:B------:R-:W-:Y:S01]  /*2ba50*/  FMUL.FTZ R156, R99, R154 ;  /* 0x0000009a639c7220 */ /* 0x000fe20000410000 */
[----:B------:R-:W-:Y:S01]  /*2ba60*/  LOP3.LUT R10, R11, 0xffff0000, RZ, 0xc0, !PT ;  /* 0xffff00000b0a7812 */ /* 0x000fe200078ec0ff */
[-C--:B------:R-:W-:Y:S01]  /*2ba70*/  FMUL.FTZ R159, R99, R150.reuse ;  /* 0x00000096639f7220 */ /* 0x080fe20000410000 */
[----:B------:R-:W-:Y:S01]  /*2ba80*/  LOP3.LUT R99, R8, 0xffff0000, RZ, 0xc0, !PT ;  /* 0xffff000008637812 */ /* 0x000fe200078ec0ff */
[----:B------:R-:W-:Y:S01]  /*2ba90*/  FFMA.FTZ R8, R149, R150, -R156 ;  /* 0x0000009695087223 */ /* 0x000fe2000001089c */
[----:B------:R-:W-:Y:S01]  /*2baa0*/  LOP3.LUT R155, R155, 0xffff0000, RZ, 0xc0, !PT ;  /* 0xffff00009b9b7812 */ /* 0x000fe200078ec0ff */
[----:B------:R-:W-:Y:S01]  /*2bab0*/  FFMA.FTZ R159, R149, R154, R159 ;  /* 0x0000009a959f7223 */ /* 0x000fe2000001009f */
[----:B------:R-:W-:Y:S01]  /*2bac0*/  LOP3.LUT R151, R151, 0xffff0000, RZ, 0xc0, !PT ;  /* 0xffff000097977812 */ /* 0x000fe200078ec0ff */
[C---:B------:R-:W-:Y:S01]  /*2bad0*/  FMUL.FTZ R161, R98.reuse, R157 ;  /* 0x0000009d62a17220 */ /* 0x040fe20000410000 */
[----:B------:R-:W-:Y:S01]  /*2bae0*/  FMUL.FTZ R149, R98, R153 ;  /* 0x0000009962957220 */ /* 0x000fe20000410000 */
[----:B------:R-:W-:-:S02]  /*2baf0*/  IMAD.U32 R98, R97, 0x10000, RZ ;  /* 0x0001000061627824 */ /* 0x000fc400078e00ff */
[C---:B------:R-:W-:Y:S01]  /*2bb00*/  FMUL.FTZ R150, R10.reuse, R155 ;  /* 0x0000009b0a967220 */ /* 0x040fe20000410000 */
[----:B------:R-:W-:Y:S01]  /*2bb10*/  FMUL.FTZ R154, R10, R151 ;  /* 0x000000970a9a7220 */ /* 0x000fe20000410000 */
[C---:B------:R-:W-:Y:S01]  /*2bb20*/  FFMA.FTZ R161, R96.reuse, R153, -R161 ;  /* 0x0000009960a17223 */ /* 0x040fe200000108a1 */
[----:B------:R-:W-:Y:S01]  /*2bb30*/  FMUL.FTZ R10, R99, R152 ;  /* 0x00000098630a7220 */ /* 0x000fe20000410000 */
[----:B------:R-:W-:Y:S02]  /*2bb40*/  IMAD.U32 R11, R11, 0x10000, RZ ;  /* 0x000100000b0b7824 */ /* 0x000fe400078e00ff */
[----:B------:R-:W-:Y:S01]  /*2bb50*/  FFMA.FTZ R96, R96, R157, R149 ;  /* 0x0000009d60607223 */ /* 0x000fe20000010095 */
[-C--:B------:R-:W-:Y:S01]  /*2bb60*/  FMUL.FTZ R99, R99, R98.reuse ;  /* 0x0000006263637220 */ /* 0x080fe20000410000 */
[----:B------:R-:W-:Y:S01]  /*2bb70*/  FFMA.FTZ R10, R9, R98, -R10 ;  /* 0x00000062090a7223 */ /* 0x000fe2000001080a */
[C---:B------:R-:W-:Y:S01]  /*2bb80*/  FFMA.FTZ R150, R11.reuse, R151, -R150 ;  /* 0x000000970b967223 */ /* 0x040fe20000010896 */
[----:B------:R-:W-:Y:S01]  /*2bb90*/  FFMA.FTZ R11, R11, R155, R154 ;  /* 0x0000009b0b0b7223 */ /* 0x000fe2000001009a */
[----:B------:R-:W-:Y:S01]  /*2bba0*/  FFMA.FTZ R99, R9, R152, R99 ;  /* 0x0000009809637223 */ /* 0x000fe20000010063 */
[----:B------:R-:W-:-:S02]  /*2bbb0*/  F2FP.BF16.F32.PACK_AB R96, R96, R161 ;  /* 0x000000a16060723e */ /* 0x000fc400000010ff */
[----:B------:R-:W-:Y:S02]  /*2bbc0*/  F2FP.BF16.F32.PACK_AB R9, R159, R8 ;  /* 0x000000089f09723e */ /* 0x000fe400000010ff */
[----:B------:R-:W-:Y:S01]  /*2bbd0*/  F2FP.BF16.F32.PACK_AB R8, R99, R10 ;  /* 0x0000000a6308723e */ /* 0x000fe200000010ff */
[----:B------:R-:W-:Y:S01]  /*2bbe0*/  IMAD.MOV.U32 R10, RZ, RZ, R96 ;  /* 0x000000ffff0a7224 */ /* 0x000fe200078e0060 */
[----:B------:R-:W-:-:S07]  /*2bbf0*/  F2FP.BF16.F32.PACK_AB R11, R11, R150 ;  /* 0x000000960b0b723e */ /* 0x000fce00000010ff */
.L_x_1949:
[----:B------:R-:W-:Y:S05]  /*2bc00*/  BSYNC B4 ;  /* 0x0000000000047941 */ /* 0x000fea0003800000 */
.L_x_1948:
[C---:B------:R-:W-:Y:S02]  /*2bc10*/  R2UR UR4, R82.reuse ;  /* 0x00000000520472ca */ /* 0x040fe400000e0000 */
[C---:B------:R-:W-:Y:S02]  /*2bc20*/  R2UR UR5, R83.reuse ;  /* 0x00000000530572ca */ /* 0x040fe400000e0000 */
[----:B------:R-:W-:Y:S02]  /*2bc30*/  R2UR UR6, R82 ;  /* 0x00000000520672ca */ /* 0x000fe400000e0000 */
[----:B------:R-:W-:-:S09]  /*2bc40*/  R2UR UR7, R83 ;  /* 0x00000000530772ca */ /* 0x000fd200000e0000 */
[----:B-----5:R0:W-:Y:S04]  /*2bc50*/  ST.E.128 desc[UR4][R60.64], R8 ;  /* 0x000000083c007985 */ /* 0x0201e8000c101d04 */
[----:B------:R0:W5:Y:S02]  /*2bc60*/  LD.E.U8 R152, desc[UR6][R36.64] ;  /* 0x0000000624987980 */ /* 0x000164000c101100 */
.L_x_1947:
[----:B------:R-:W-:Y:S05]  /*2bc70*/  BSYNC B3 ;  /* 0x0000000000037941 */ /* 0x000fea0003800000 */
.L_x_1946:
[----:B-----5:R-:W-:Y:S01]  /*2bc80*/  LOP3.LUT P0, RZ, R152, 0x2, RZ, 0xc0, !PT ;  /* 0x0000000298ff7812 */ /* 0x020fe2000780c0ff */
[----:B------:R-:W-:-:S12]  /*2bc90*/  BSSY B3, `(.L_x_1950) ;  /* 0x0000041000037945 */ /* 0x000fd80003800000 */
[----:B------:R-:W-:Y:S05]  /*2bca0*/  @!P0 BRA `(.L_x_1951) ;  /* 0x0000000000fc8947 */ /* 0x000fea0003800000 */
[----:B------:R-:W-:Y:S02]  /*2bcb0*/  R2UR UR4, R82 ;  /* 0x00000000520472ca */ /* 0x000fe400000e0000 */
[----:B------:R-:W-:-:S13]  /*2bcc0*/  R2UR UR5, R83 ;  /* 0x00000000530572ca */ /* 0x000fda00000e0000 */
[----:B0-----:R-:W2:Y:S01]  /*2bcd0*/  LD.E.U8 R11, desc[UR4][R32.64+0x18] ;  /* 0x00001804200b7980 */ /* 0x001ea2000c101100 */
[----:B------:R-:W-:-:S04]  /*2bce0*/  IADD3 R9, P0, R101, R95, RZ ;  /* 0x0000005f65097210 */ /* 0x000fc80007f1e0ff */
[----:B------:R-:W-:Y:S02]  /*2bcf0*/  LEA.HI.X.SX32 R10, R101, R100, 0x1, P0 ;  /* 0x00000064650a7211 */ /* 0x000fe400000f0eff */
[----:B------:R-:W-:-:S04]  /*2bd00*/  LEA R8, P1, R9, R34, 0x1 ;  /* 0x0000002209087211 */ /* 0x000fc800078208ff */
[----:B------:R-:W-:Y:S01]  /*2bd10*/  LEA.HI.X R9, R9, R35, R10, 0x1, P1 ;  /* 0x0000002309097211 */ /* 0x000fe200008f0c0a */
[----:B------:R-:W-:Y:S01]  /*2bd20*/  BSSY B4, `(.L_x_1952) ;  /* 0x0000031000047945 */ /* 0x000fe20003800000 */
[----:B--2---:R-:W-:-:S04]  /*2bd30*/  LOP3.LUT P0, RZ, R11, 0x2, RZ, 0xc0, !PT ;  /* 0x000000020bff7812 */ /* 0x004fc8000780c0ff */
[----:B------:R-:W5:Y:S09]  /*2bd40*/  LD.E.128 R8, desc[UR4][R8.64] ;  /* 0x0000000408087980 */ /* 0x000f72000c101d00 */
[----:B------:R-:W-:Y:S05]  /*2bd50*/  @!P0 BRA `(.L_x_1953) ;  /* 0x0000000000b48947 */ /* 0x000fea0003800000 */
[----:B------:R-:W-:Y:S01]  /*2bd60*/  SHF.R.U64 R96, R92, 0x10, R93 ;  /* 0x000000105c607819 */ /* 0x000fe2000000125d */
[----:B-----5:R-:W-:Y:S01]  /*2bd70*/  IMAD.U32 R92, R10, 0x10000, RZ ;  /* 0x000100000a5c7824 */ /* 0x020fe200078e00ff */
[--C-:B------:R-:W-:Y:S02]  /*2bd80*/  SHF.R.U64 R98, R90, 0x10, R91.reuse ;  /* 0x000000105a627819 */ /* 0x100fe4000000125b */
[----:B------:R-:W-:Y:S02]  /*2bd90*/  SHF.R.U32.HI R97, RZ, 0x10, R91 ;  /* 0x00000010ff617819 */ /* 0x000fe4000001165b */
[----:B------:R-:W-:Y:S02]  /*2bda0*/  SHF.R.U32.HI R91, RZ, 0x10, R93 ;  /* 0x00000010ff5b7819 */ /* 0x000fe4000001165d */
[----:B------:R-:W-:Y:S02]  /*2bdb0*/  PRMT R147, R147, 0x5410, R96 ;  /* 0x0000541093937816 */ /* 0x000fe40000000060 */
[----:B------:R-:W-:-:S02]  /*2bdc0*/  PRMT R145, R145, 0x5410, R98 ;  /* 0x0000541091917816 */ /* 0x000fc40000000062 */
[----:B------:R-:W-:Y:S02]  /*2bdd0*/  PRMT R148, R148, 0x5410, R91 ;  /* 0x0000541094947816 */ /* 0x000fe4000000005b */
[----:B------:R-:W-:Y:S02]  /*2bde0*/  LOP3.LUT R91, R9, 0xffff0000, RZ, 0xc0, !PT ;  /* 0xffff0000095b7812 */ /* 0x000fe400078ec0ff */
[----:B------:R-:W-:Y:S01]  /*2bdf0*/  LOP3.LUT R98, R147, 0xffff0000, RZ, 0xc0, !PT ;  /* 0xffff000093627812 */ /* 0x000fe200078ec0ff */
[----:B------:R-:W-:Y:S01]  /*2be00*/  IMAD.U32 R99, R148, 0x10000, RZ ;  /* 0x0001000094637824 */ /* 0x000fe200078e00ff */
[----:B------:R-:W-:Y:S01]  /*2be10*/  LOP3.LUT R96, R145, 0xffff0000, RZ, 0xc0, !PT ;  /* 0xffff000091607812 */ /* 0x000fe200078ec0ff */
[----:B------:R-:W-:Y:S01]  /*2be20*/  IMAD.U32 R147, R147, 0x10000, RZ ;  /* 0x0001000093937824 */ /* 0x000fe200078e00ff */
[----:B------:R-:W-:Y:S01]  /*2be30*/  PRMT R146, R146, 0x5410, R97 ;  /* 0x0000541092927816 */ /* 0x000fe20000000061 */
[----:B------:R-:W-:Y:S01]  /*2be40*/  FMUL.FTZ R150, R91, R98 ;  /* 0x000000625b967220 */ /* 0x000fe20000410000 */
[----:B------:R-:W-:Y:S01]  /*2be50*/  LOP3.LUT R93, R10, 0xffff0000, RZ, 0xc0, !PT ;  /* 0xffff00000a5d7812 */ /* 0x000fe200078ec0ff */
[C---:B------:R-:W-:Y:S01]  /*2be60*/  IMAD.U32 R10, R11.reuse, 0x10000, RZ ;  /* 0x000100000b0a7824 */ /* 0x040fe200078e00ff */
[----:B------:R-:W-:Y:S01]  /*2be70*/  LOP3.LUT R90, R11, 0xffff0000, RZ, 0xc0, !PT ;  /* 0xffff00000b5a7812 */ /* 0x000fe200078ec0ff */
[----:B------:R-:W-:-:S02]  /*2be80*/  IMAD.U32 R11, R9, 0x10000, RZ ;  /* 0x00010000090b7824 */ /* 0x000fc400078e00ff */
[-C--:B------:R-:W-:Y:S01]  /*2be90*/  FMUL.FTZ R91, R91, R96.reuse ;  /* 0x000000605b5b7220 */ /* 0x080fe20000410000 */
[----:B------:R-:W-:Y:S02]  /*2bea0*/  IMAD.U32 R97, R146, 0x10000, RZ ;  /* 0x0001000092617824 */ /* 0x000fe400078e00ff */
[----:B------:R-:W-:Y:S01]  /*2beb0*/  FMUL.FTZ R151, R93, R99 ;  /* 0x000000635d977220 */ /* 0x000fe20000410000 */
[C---:B------:R-:W-:Y:S01]  /*2bec0*/  FFMA.FTZ R150, R11.reuse, R96, -R150 ;  /* 0x000000600b967223 */ /* 0x040fe20000010896 */
[----:B------:R-:W-:Y:S01]  /*2bed0*/  FFMA.FTZ R149, R11, R98, R91 ;  /* 0x000000620b957223 */ /* 0x000fe2000001005b */
[----:B------:R-:W-:Y:S02]  /*2bee0*/  IMAD.U32 R9, R8, 0x10000, RZ ;  /* 0x0001000008097824 */ /* 0x000fe400078e00ff */
[-C--:B------:R-:W-:Y:S01]  /*2bef0*/  FMUL.FTZ R93, R93, R97.reuse ;  /* 0x000000615d5d7220 */ /* 0x080fe20000410000 */
[----:B------:R-:W-:Y:S01]  /*2bf00*/  LOP3.LUT R91, R148, 0xffff0000, RZ, 0xc0, !PT ;  /* 0xffff0000945b7812 */ /* 0x000fe200078ec0ff */
[----:B------:R-:W-:Y:S01]  /*2bf10*/  FFMA.FTZ R151, R92, R97, -R151 ;  /* 0x000000615c977223 */ /* 0x000fe20000010897 */
[----:B------:R-:W-:Y:S01]  /*2bf20*/  LOP3.LUT R11, R146, 0xffff0000, RZ, 0xc0, !PT ;  /* 0xffff0000920b7812 */ /* 0x000fe200078ec0ff */
[----:B------:R-:W-:Y:S01]  /*2bf30*/  IMAD.U32 R145, R145, 0x10000, RZ ;  /* 0x0001000091917824 */ /* 0x000fe200078e00ff */
[----:B------:R-:W-:Y:S01]  /*2bf40*/  LOP3.LUT R8, R8, 0xffff0000, RZ, 0xc0, !PT ;  /* 0xffff000008087812 */ /* 0x000fe200078ec0ff */
[----:B------:R-:W-:Y:S01]  /*2bf50*/  FFMA.FTZ R92, R92, R99, R93 ;  /* 0x000000635c5c7223 */ /* 0x000fe2000001005d */
[C---:B------:R-:W-:Y:S01]  /*2bf60*/  FMUL.FTZ R93, R90.reuse, R91 ;  /* 0x0000005b5a5d7220 */ /* 0x040fe20000410000 */
[----:B------:R-:W-:Y:S01]  /*2bf70*/  FMUL.FTZ R96, R90, R11 ;  /* 0x0000000b5a607220 */ /* 0x000fe20000410000 */
[----:B------:R-:W-:Y:S01]  /*2bf80*/  F2FP.BF16.F32.PACK_AB R149, R149, R150 ;  /* 0x000000969595723e */ /* 0x000fe200000010ff */
        /* <DEDUP_REMOVED lines=9> */
[----:B------:R-:W-:-:S07]  /*2c020*/  IMAD.MOV.U32 R9, RZ, RZ, R149 ;  /* 0x000000ffff097224 */ /* 0x000fce00078e0095 */
.L_x_1953:
[----:B------:R-:W-:Y:S05]  /*2c030*/  BSYNC B4 ;  /* 0x0000000000047941 */ /* 0x000fea0003800000 */
.L_x_1952:
[C---:B------:R-:W-:Y:S02]  /*2c040*/  R2UR UR4, R82.reuse ;  /* 0x00000000520472ca */ /* 0x040fe400000e0000 */
[C---:B------:R-:W-:Y:S02]  /*2c050*/  R2UR UR5, R83.reuse ;  /* 0x00000000530572ca */ /* 0x040fe400000e0000 */
[----:B------:R-:W-:Y:S02]  /*2c060*/  R2UR UR6, R82 ;  /* 0x00000000520672ca */ /* 0x000fe400000e0000 */
[----:B------:R-:W-:-:S09]  /*2c070*/  R2UR UR7, R83 ;  /* 0x00000000530772ca */ /* 0x000fd200000e0000 */
[----:B-----5:R1:W-:Y:S04]  /*2c080*/  ST.E.128 desc[UR4][R60.64+0x40], R8 ;  /* 0x000040083c007985 */ /* 0x0203e8000c101d04 */
[----:B------:R1:W5:Y:S02]  /*2c090*/  LD.E.U8 R152, desc[UR6][R36.64] ;  /* 0x0000000624987980 */ /* 0x000364000c101100 */
.L_x_1951:
[----:B------:R-:W-:Y:S05]  /*2c0a0*/  BSYNC B3 ;  /* 0x0000000000037941 */ /* 0x000fea0003800000 */
.L_x_1950:
[----:B-----5:R-:W-:Y:S01]  /*2c0b0*/  LOP3.LUT P0, RZ, R152, 0x4, RZ, 0xc0, !PT ;  /* 0x0000000498ff7812 */ /* 0x020fe2000780c0ff */
[----:B------:R-:W-:-:S12]  /*2c0c0*/  BSSY B3, `(.L_x_1954) ;  /* 0x000003e000037945 */ /* 0x000fd80003800000 */
[----:B------:R-:W-:Y:S05]  /*2c0d0*/  @!P0 BRA `(.L_x_1955) ;  /* 0x0000000000f08947 */ /* 0x000fea0003800000 */
[----:B------:R-:W-:Y:S02]  /*2c0e0*/  R2UR UR4, R82 ;  /* 0x00000000520472ca */ /* 0x000fe400000e0000 */
[----:B------:R-:W-:-:S13]  /*2c0f0*/  R2UR UR5, R83 ;  /* 0x00000000530572ca */ /* 0x000fda00000e0000 */
[----:B01----:R-:W2:Y:S01]  /*2c100*/  LD.E.U8 R8, desc[UR4][R32.64+0x18] ;  /* 0x0000180420087980 */ /* 0x003ea2000c101100 */
[----:B------:R-:W-:Y:S01]  /*2c110*/  BSSY B4, `(.L_x_1956) ;  /* 0x0000032000047945 */ /* 0x000fe20003800000 */
[----:B--2---:R-:W-:Y:S02]  /*2c120*/  LOP3.LUT P0, RZ, R8, 0x4, RZ, 0xc0, !PT ;  /* 0x0000000408ff7812 */ /* 0x004fe4000780c0ff */
[----:B------:R0:W5:Y:S11]  /*2c130*/  LD.E.128 R8, desc[UR4][R42.64+0x3000] ;  /* 0x003000042a087980 */ /* 0x000176000c101d00 */
[----:B0-----:R-:W-:Y:S05]  /*2c140*/  @!P0 BRA `(.L_x_1957) ;  /* 0x0000000000b88947 */ /* 0x001fea0003800000 */
[----:B------:R-:W-:Y:S01]  /*2c150*/  SHF.R.U64 R90, R88, 0x10, R89 ;  /* 0x00000010585a7819 */ /* 0x000fe20000001259 */
[----:B-----5:R-:W-:Y:S01]  /*2c160*/  IMAD.U32 R88, R11, 0x10000, RZ ;  /* 0x000100000b587824 */ /* 0x020fe200078e00ff */
        /* <DEDUP_REMOVED lines=19> */
[-C--:B------:R-:W-:Y:S01]  /*2c2a0*/  FMUL.FTZ R11, R11, R90.reuse ;  /* 0x0000005a0b0b7220 */ /* 0x080fe20000410000 */
[----:B------:R-:W-:Y:S01]  /*2c2b0*/  LOP3.LUT R8, R8, 0xffff0000, RZ, 0xc0, !PT ;  /* 0xffff000008087812 */ /* 0x000fe200078ec0ff */
[C---:B------:R-:W-:Y:S01]  /*2c2c0*/  FMUL.FTZ R99, R75.reuse, R93 ;  /* 0x0000005d4b637220 */ /* 0x040fe20000410000 */
[----:B------:R-:W-:Y:S01]  /*2c2d0*/  LOP3.LUT R144, R144, 0xffff0000, RZ, 0xc0, !PT ;  /* 0xffff000090907812 */ /* 0x000fe200078ec0ff */
[-C--:B------:R-:W-:Y:S01]  /*2c2e0*/  FMUL.FTZ R75, R75, R91.reuse ;  /* 0x0000005b4b4b7220 */ /* 0x080fe20000410000 */
        /* <DEDUP_REMOVED lines=20> */
.L_x_1957:
[----:B------:R-:W-:Y:S05]  /*2c430*/  BSYNC B4 ;  /* 0x0000000000047941 */ /* 0x000fea0003800000 */
.L_x_1956:
[C---:B------:R-:W-:Y:S02]  /*2c440*/  R2UR UR4, R82.reuse ;  /* 0x00000000520472ca */ /* 0x040fe400000e0000 */
[C---:B------:R-:W-:Y:S02]  /*2c450*/  R2UR UR5, R83.reuse ;  /* 0x00000000530572ca */ /* 0x040fe400000e0000 */
[----:B------:R-:W-:Y:S02]  /*2c460*/  R2UR UR6, R82 ;  /* 0x00000000520672ca */ /* 0x000fe400000e0000 */
[----:B------:R-:W-:-:S09]  /*2c470*/  R2UR UR7, R83 ;  /* 0x00000000530772ca */ /* 0x000fd200000e0000 */
[----:B-----5:R2:W-:Y:S04]  /*2c480*/  ST.E.128 desc[UR4][R60.64+0x80], R8 ;  /* 0x000080083c007985 */ /* 0x0205e8000c101d04 */
[----:B------:R2:W5:Y:S02]  /*2c490*/  LD.E.U8 R152, desc[UR6][R36.64] ;  /* 0x0000000624987980 */ /* 0x000564000c101100 */
.L_x_1955:
[----:B------:R-:W-:Y:S05]  /*2c4a0*/  BSYNC B3 ;  /* 0x0000000000037941 */ /* 0x000fea0003800000 */
.L_x_1954:
[----:B-----5:R-:W-:Y:S01]  /*2c4b0*/  LOP3.LUT P0, RZ, R152, 0x8, RZ, 0xc0, !PT ;  /* 0x0000000898ff7812 */ /* 0x020fe2000780c0ff */
[----:B------:R-:W-:-:S12]  /*2c4c0*/  BSSY B3, `(.L_x_1958) ;  /* 0x0000043000037945 */ /* 0x000fd80003800000 */
[----:B------:R-:W-:Y:S05]  /*2c4d0*/  @!P0 BRA `(.L_x_1959) ;  /* 0x0000000400048947 */ /* 0x000fea0003800000 */
[----:B------:R-:W-:Y:S02]  /*2c4e0*/  R2UR UR4, R82 ;  /* 0x00000000520472ca */ /* 0x000fe400000e0000 */
[----:B------:R-:W-:-:S13]  /*2c4f0*/  R2UR UR5, R83 ;  /* 0x00000000530572ca */ /* 0x000fda00000e0000 */
[----:B012---:R-:W2:Y:S01]  /*2c500*/  LD.E.U8 R11, desc[UR4][R32.64+0x18] ;  /* 0x00001804200b7980 */ /* 0x007ea2000c101100 */
[----:B------:R-:W-:-:S05]  /*2c510*/  VIADD R8, R101, 0x1800 ;  /* 0x0000180065087836 */ /* 0x000fca0000000000 */
        /* <DEDUP_REMOVED lines=54> */
.L_x_1961:
[----:B------:R-:W-:Y:S05]  /*2c880*/  BSYNC B4 ;  /* 0x0000000000047941 */ /* 0x000fea0003800000 */
.L_x_1960:
[C---:B------:R-:W-:Y:S02]  /*2c890*/  R2UR UR4, R82.reuse ;  /* 0x00000000520472ca */ /* 0x040fe400000e0000 */
[C---:B------:R-:W-:Y:S02]  /*2c8a0*/  R2UR UR5, R83.reuse ;  /* 0x00000000530572ca */ /* 0x040fe400000e0000 */
[----:B------:R-:W-:Y:S02]  /*2c8b0*/  R2UR UR6, R82 ;  /* 0x00000000520672ca */ /* 0x000fe400000e0000 */
[----:B------:R-:W-:-:S09]  /*2c8c0*/  R2UR UR7, R83 ;  /* 0x00000000530772ca */ /* 0x000fd200000e0000 */
[----:B-----5:R3:W-:Y:S04]  /*2c8d0*/  ST.E.128 desc[UR4][R60.64+0xc0], R8 ;  /* 0x0000c0083c007985 */ /* 0x0207e8000c101d04 */
[----:B------:R3:W5:Y:S02]  /*2c8e0*/  LD.E.U8 R152, desc[UR6][R36.64] ;  /* 0x0000000624987980 */ /* 0x000764000c101100 */
.L_x_1959:
[----:B------:R-:W-:Y:S05]  /*2c8f0*/  BSYNC B3 ;  /* 0x0000000000037941 */ /* 0x000fea0003800000 */
.L_x_1958:
[----:B-----5:R-:W-:Y:S01]  /*2c900*/  LOP3.LUT P0, RZ, R152, 0x10, RZ, 0xc0, !PT ;  /* 0x0000001098ff7812 */ /* 0x020fe2000780c0ff */
[----:B------:R-:W-:-:S12]  /*2c910*/  BSSY B3, `(.L_x_1962) ;  /* 0x000003e000037945 */ /* 0x000fd80003800000 */
[----:B------:R-:W-:Y:S05]  /*2c920*/  @!P0 BRA `(.L_x_1963) ;  /* 0x0000000000f08947 */ /* 0x000fea0003800000 */
[----:B------:R-:W-:Y:S02]  /*2c930*/  R2UR UR4, R82 ;  /* 0x00000000520472ca */ /* 0x000fe400000e0000 */
[----:B------:R-:W-:-:S13]  /*2c940*/  R2UR UR5, R83 ;  /* 0x00000000530572ca */ /* 0x000fda00000e0000 */
[----:B0123--:R-:W2:Y:S01]  /*2c950*/  LD.E.U8 R8, desc[UR4][R32.64+0x18] ;  /* 0x0000180420087980 */ /* 0x00fea2000c101100 */
        /* <DEDUP_REMOVED lines=50> */
.L_x_1965:
[----:B------:R-:W-:Y:S05]  /*2cc80*/  BSYNC B4 ;  /* 0x0000000000047941 */ /* 0x000fea0003800000 */
.L_x_1964:
[C---:B------:R-:W-:Y:S02]  /*2cc90*/  R2UR UR4, R82.reuse ;  /* 0x00000000520472ca */ /* 0x040fe400000e0000 */
[C---:B------:R-:W-:Y:S02]  /*2cca0*/  R2UR UR5, R83.reuse ;  /* 0x00000000530572ca */ /* 0x040fe400000e0000 */
[----:B------:R-:W-:Y:S02]  /*2ccb0*/  R2UR UR6, R82 ;  /* 0x00000000520672ca */ /* 0x000fe400000e0000 */
[----:B------:R-:W-:-:S09]  /*2ccc0*/  R2UR UR7, R83 ;  /* 0x00000000530772ca */ /* 0x000fd200000e0000 */
[----:B-----5:R4:W-:Y:S04]  /*2ccd0*/  ST.E.128 desc[UR4][R60.64+0x100], R8 ;  /* 0x000100083c007985 */ /* 0x0209e8000c101d04 */
[----:B------:R4:W5:Y:S02]  /*2cce0*/  LD.E.U8 R152, desc[UR6][R36.64] ;  /* 0x0000000624987980 */ /* 0x000964000c101100 */
.L_x_1963:
[----:B------:R-:W-:Y:S05]  /*2ccf0*/  BSYNC B3 ;  /* 0x0000000000037941 */ /* 0x000fea0003800000 */
.L_x_1962:
[----:B-----5:R-:W-:-:S13]  /*2cd00*/  LOP3.LUT P0, RZ, R152, 0x20, RZ, 0xc0, !PT ;  /* 0x0000002098ff7812 */ /* 0x020fda000780c0ff */
[----:B------:R-:W-:Y:S05]  /*2cd10*/  @!P0 BRA `(.L_x_1945) ;  /* 0x0000000000f88947 */ /* 0x000fea0003800000 */
[----:B------:R-:W-:Y:S02]  /*2cd20*/  R2UR UR4, R82 ;  /* 0x00000000520472ca */ /* 0x000fe400000e0000 */
[----:B------:R-:W-:-:S13]  /*2cd30*/  R2UR UR5, R83 ;  /* 0x00000000530572ca */ /* 0x000fda00000e0000 */
[----:B------:R-:W2:Y:S02]  /*2cd40*/  LD.E.U8 R62, desc[UR4][R32.64+0x18] ;  /* 0x00001804203e7980 */ /* 0x000ea4000c101100 */
[----:B01234-:R-:W-:-:S05]  /*2cd50*/  VIADD R8, R101, 0x3000 ;  /* 0x0000300065087836 */ /* 0x01ffca0000000000 */
[----:B------:R-:W-:-:S04]  /*2cd60*/  IADD3 R9, P0, R8, R95, RZ ;  /* 0x0000005f08097210 */ /* 0x000fc80007f1e0ff */
[----:B------:R-:W-:Y:S02]  /*2cd70*/  LEA.HI.X.SX32 R10, R8, R100, 0x1, P0 ;  /* 0x00000064080a7211 */ /* 0x000fe400000f0eff */
[----:B------:R-:W-:-:S04]  /*2cd80*/  LEA R8, P0, R9, R34, 0x1 ;  /* 0x0000002209087211 */ /* 0x000fc800078008ff */
[----:B------:R-:W-:Y:S01]  /*2cd90*/  LEA.HI.X R9, R9, R35, R10, 0x1, P0 ;  /* 0x0000002309097211 */ /* 0x000fe200000f0c0a */
[----:B------:R-:W-:Y:S05]  /*2cda0*/  BSSY B3, `(.L_x_1966) ;  /* 0x0000032000037945 */ /* 0x000fea0003800000 */
[----:B------:R-:W5:Y:S01]  /*2cdb0*/  LD.E.128 R8, desc[UR4][R8.64] ;  /* 0x0000000408087980 */ /* 0x000f62000c101d00 */
[----:B------:R-:W-:-:S13]  /*2cdc0*/  LOP3.LUT P0, RZ, R62, 0x20, RZ, 0xc0, !PT ;  /* 0x000000203eff7812 */ /* 0x000fda000780c0ff */
[----:B------:R-:W-:Y:S05]  /*2cdd0*/  @!P0 BRA `(.L_x_1967) ;  /* 0x0000000000b88947 */ /* 0x000fea0003800000 */
[----:B------:R-:W-:Y:S02]  /*2cde0*/  SHF.R.U32.HI R62, RZ, 0x10, R59 ;  /* 0x00000010ff3e7819 */ /* 0x000fe4000001163b */
[----:B------:R-:W-:Y:S02]  /*2cdf0*/  SHF.R.U32.HI R64, RZ, 0x10, R57 ;  /* 0x00000010ff407819 */ /* 0x000fe40000011639 */
[----:B------:R-:W-:Y:S01]  /*2ce00*/  SHF.R.U64 R63, R58, 0x10, R59 ;  /* 0x000000103a3f7819 */ /* 0x000fe2000000123b */
[----:B-----5:R-:W-:Y:S01]  /*2ce10*/  IMAD.U32 R58, R11, 0x10000, RZ ;  /* 0x000100000b3a7824 */ /* 0x020fe200078e00ff */
[----:B------:R-:W-:Y:S01]  /*2ce20*/  SHF.R.U64 R65, R56, 0x10, R57 ;  /* 0x0000001038417819 */ /* 0x000fe20000001239 */
[----:B------:R-:W-:Y:S01]  /*2ce30*/  IMAD.U32 R56, R10, 0x10000, RZ ;  /* 0x000100000a387824 */ /* 0x000fe200078e00ff */
[----:B------:R-:W-:Y:S02]  /*2ce40*/  PRMT R129, R129, 0x5410, R62 ;  /* 0x0000541081817816 */ /* 0x000fe4000000003e */
[----:B------:R-:W-:-:S02]  /*2ce50*/  PRMT R131, R131, 0x5410, R64 ;  /* 0x0000541083837816 */ /* 0x000fc40000000040 */
[----:B------:R-:W-:Y:S02]  /*2ce60*/  PRMT R130, R130, 0x5410, R63 ;  /* 0x0000541082827816 */ /* 0x000fe4000000003f */
[----:B------:R-:W-:Y:S01]  /*2ce70*/  LOP3.LUT R57, R10, 0xffff0000, RZ, 0xc0, !PT ;  /* 0xffff00000a397812 */ /* 0x000fe200078ec0ff */
[----:B------:R-:W-:Y:S01]  /*2ce80*/  IMAD.U32 R63, R131, 0x10000, RZ ;  /* 0x00010000833f7824 */ /* 0x000fe200078e00ff */
[----:B------:R-:W-:Y:S01]  /*2ce90*/  LOP3.LUT R59, R11, 0xffff0000, RZ, 0xc0, !PT ;  /* 0xffff00000b3b7812 */ /* 0x000fe200078ec0ff */
[----:B------:R-:W-:Y:S01]  /*2cea0*/  IMAD.U32 R10, R9, 0x10000, RZ ;  /* 0x00010000090a7824 */ /* 0x000fe200078e00ff */
[----:B------:R-:W-:Y:S01]  /*2ceb0*/  PRMT R132, R132, 0x5410, R65 ;  /* 0x0000541084847816 */ /* 0x000fe20000000041 */
[----:B------:R-:W-:Y:S01]  /*2cec0*/  IMAD.U32 R65, R129, 0x10000, RZ ;  /* 0x0001000081417824 */ /* 0x000fe200078e00ff */
[----:B------:R-:W-:Y:S01]  /*2ced0*/  LOP3.LUT R11, R9, 0xffff0000, RZ, 0xc0, !PT ;  /* 0xffff0000090b7812 */ /* 0x000fe200078ec0ff */
[----:B------:R-:W-:Y:S01]  /*2cee0*/  IMAD.U32 R9, R8, 0x10000, RZ ;  /* 0x0001000008097824 */ /* 0x000fe200078e00ff */
[----:B------:R-:W-:Y:S01]  /*2cef0*/  LOP3.LUT R64, R130, 0xffff0000, RZ, 0xc0, !PT ;  /* 0xffff000082407812 */ /* 0x000fe200078ec0ff */
[C---:B------:R-:W-:Y:S01]  /*2cf00*/  FMUL.FTZ R73, R57.reuse, R65 ;  /* 0x0000004139497220 */ /* 0x040fe20000410000 */
[----:B------:R-:W-:Y:S01]  /*2cf10*/  LOP3.LUT R62, R132, 0xffff0000, RZ, 0xc0, !PT ;  /* 0xffff0000843e7812 */ /* 0x000fe200078ec0ff */
[-C--:B------:R-:W-:Y:S01]  /*2cf20*/  FMUL.FTZ R57, R57, R63.reuse ;  /* 0x0000003f39397220 */ /* 0x080fe20000410000 */
[----:B------:R-:W-:Y:S01]  /*2cf30*/  LOP3.LUT R129, R129, 0xffff0000, RZ, 0xc0, !PT ;  /* 0xffff000081817812 */ /* 0x000fe200078ec0ff */
[----:B------:R-:W-:Y:S01]  /*2cf40*/  FMUL.FTZ R67, R11, R64 ;  /* 0x000000400b437220 */ /* 0x000fe20000410000 */
[----:B------:R-:W-:Y:S01]  /*2cf50*/  LOP3.LUT R131, R131, 0xffff0000, RZ, 0xc0, !PT ;  /* 0xffff000083837812 */ /* 0x000fe200078ec0ff */
[----:B------:R-:W-:Y:S01]  /*2cf60*/  FFMA.FTZ R73, R56, R63, -R73 ;  /* 0x0000003f38497223 */ /* 0x000fe20000010849 */
[-C--:B------:R-:W-:Y:S01]  /*2cf70*/  FMUL.FTZ R11, R11, R62.reuse ;  /* 0x0000003e0b0b7220 */ /* 0x080fe20000410000 */
[----:B------:R-:W-:Y:S01]  /*2cf80*/  LOP3.LUT R8, R8, 0xffff0000, RZ, 0xc0, !PT ;  /* 0xffff000008087812 */ /* 0x000fe200078ec0ff */
[----:B------:R-:W-:Y:S01]  /*2cf90*/  FFMA.FTZ R67, R10, R62, -R67 ;  /* 0x0000003e0a437223 */ /* 0x000fe20000010843 */
[----:B------:R-:W-:Y:S01]  /*2cfa0*/  FFMA.FTZ R56, R56, R65, R57 ;  /* 0x0000004138387223 */ /* 0x000fe20000010039 */
[----:B------:R-:W-:-:S02]  /*2cfb0*/  IMAD.U32 R130, R130, 0x10000, RZ ;  /* 0x0001000082827824 */ /* 0x000fc400078e00ff */
[C---:B------:R-:W-:Y:S01]  /*2cfc0*/  FMUL.FTZ R57, R59.reuse, R129 ;  /* 0x000000813b397220 */ /* 0x040fe20000410000 */
[----:B------:R-:W-:Y:S02]  /*2cfd0*/  IMAD.U32 R132, R132, 0x10000, RZ ;  /* 0x0001000084847824 */ /* 0x000fe400078e00ff */
[-C--:B------:R-:W-:Y:S01]  /*2cfe0*/  FMUL.FTZ R62, R59, R131.reuse ;  /* 0x000000833b3e7220 */ /* 0x080fe20000410000 */
        /* <DEDUP_REMOVED lines=13> */
.L_x_1967:
[----:B------:R-:W-:Y:S05]  /*2d0c0*/  BSYNC B3 ;  /* 0x0000000000037941 */ /* 0x000fea0003800000 */
.L_x_1966:
[----:B------:R-:W-:Y:S02]  /*2d0d0*/  R2UR UR4, R82 ;  /* 0x00000000520472ca */ /* 0x000fe400000e0000 */
[----:B------:R-:W-:-:S13]  /*2d0e0*/  R2UR UR5, R83 ;  /* 0x00000000530572ca */ /* 0x000fda00000e0000 */
[----:B-----5:R0:W-:Y:S02]  /*2d0f0*/  ST.E.128 desc[UR4][R60.64+0x140], R8 ;  /* 0x000140083c007985 */ /* 0x0201e4000c101d04 */
.L_x_1945:
[----:B------:R-:W-:Y:S05]  /*2d100*/  BSYNC B2 ;  /* 0x0000000000027941 */ /* 0x000fea0003800000 */
.L_x_1944:
[----:B------:R-:W-:Y:S02]  /*2d110*/  R2UR UR4, R82 ;  /* 0x00000000520472ca */ /* 0x000fe400000e0000 */
[----:B------:R-:W-:-:S13]  /*2d120*/  R2UR UR5, R83 ;  /* 0x00000000530572ca */ /* 0x000fda00000e0000 */
[----:B01234-:R-:W2:Y:S01]  /*2d130*/  LD.E R9, desc[UR4][R32.64+0xc] ;  /* 0x00000c0420097980 */ /* 0x01fea2000c101900 */
[----:B------:R-:W-:Y:S02]  /*2d140*/  VIADD R8, R111, 0x40 ;  /* 0x000000406f087836 */ /* 0x000fe40000000000 */
[----:B--2---:R-:W-:-:S05]  /*2d150*/  IMAD R9, R26, -0x60, R9 ;  /* 0xffffffa01a097824 */ /* 0x004fca00078e0209 */
[----:B------:R-:W-:-:S04]  /*2d160*/  VIMNMX R9, R9, 0x60, PT ;  /* 0x0000006009097848 */ /* 0x000fc80003fe0100 */
[----:B------:R-:W-:-:S13]  /*2d170*/  ISETP.GE.AND P0, PT, R8, R9, PT ;  /* 0x000000090800720c */ /* 0x000fda0003f06270 */
[----:B------:R-:W-:Y:S05]  /*2d180*/  @P0 BRA `(.L_x_1968) ;  /* 0x0000007800280947 */ /* 0x000fea0003800000 */
[----:B------:R-:W-:Y:S02]  /*2d190*/  R2UR UR4, R82 ;  /* 0x00000000520472ca */ /* 0x000fe400000e0000 */
[----:B------:R-:W-:-:S13]  /*2d1a0*/  R2UR UR5, R83 ;  /* 0x00000000530572ca */ /* 0x000fda00000e0000 */
[----:B-----5:R-:W2:Y:S01]  /*2d1b0*/  LD.E.U8 R58, desc[UR4][R36.64] ;  /* 0x00000004243a7980 */ /* 0x020ea2000c101100 */
[----:B------:R-:W-:Y:S01]  /*2d1c0*/  IADD3 R11, P0, R111, 0x40, RZ ;  /* 0x000000406f0b7810 */ /* 0x000fe20007f1e0ff */
[----:B------:R-:W-:Y:S01]  /*2d1d0*/  BSSY B2, `(.L_x_1969) ;  /* 0x000004a000027945 */ /* 0x000fe20003800000 */
[----:B------:R-:W-:Y:S02]  /*2d1e0*/  IADD3 R8, P1, R117, R68, RZ ;  /* 0x0000004475087210 */ /* 0x000fe40007f3e0ff */
[----:B------:R-:W-:-:S03]  /*2d1f0*/  LEA.HI.X.SX32 R111, R111, RZ, 0x1, P0 ;  /* 0x000000ff6f6f7211 */ /* 0x000fc600000f0eff */
[----:B------:R-:W-:Y:S02]  /*2d200*/  IMAD.X R9, R113, 0x1, R71, P1 ;  /* 0x0000000171097824 */ /* 0x000fe400008e0647 */
[----:B------:R-:W-:Y:S02]  /*2d210*/  IMAD R111, R111, R86, RZ ;  /* 0x000000566f6f7224 */ /* 0x000fe400078e02ff */
[----:B------:R-:W-:-:S04]  /*2d220*/  IMAD.WIDE.U32 R8, R86, R11, R8 ;  /* 0x0000000b56087225 */ /* 0x000fc800078e0008 */
[----:B------:R-:W-:Y:S01]  /*2d230*/  IMAD R111, R87, R11, R111 ;  /* 0x0000000b576f7224 */ /* 0x000fe200078e026f */
[----:B------:R-:W-:-:S03]  /*2d240*/  LEA R56, P1, R8, R84, 0x1 ;  /* 0x0000005408387211 */ /* 0x000fc600078208ff */
[----:B------:R-:W-:-:S05]  /*2d250*/  IMAD.IADD R9, R9, 0x1, R111 ;  /* 0x0000000109097824 */ /* 0x000fca00078e026f */
        /* <DEDUP_REMOVED lines=58> */
.L_x_1972:
[----:B------:R-:W-:Y:S05]  /*2d600*/  BSYNC B3 ;  /* 0x0000000000037941 */ /* 0x000fea0003800000 */
.L_x_1971:
[C---:B------:R-:W-:Y:S02]  /*2d610*/  R2UR UR4, R82.reuse ;  /* 0x00000000520472ca */ /* 0x040fe400000e0000 */
[C---:B------:R-:W-:Y:S02]  /*2d620*/  R2UR UR5, R83.reuse ;  /* 0x00000000530572ca */ /* 0x040fe400000e0000 */
[----:B------:R-:W-:Y:S02]  /*2d630*/  R2UR UR6, R82 ;  /* 0x00000000520672ca */ /* 0x000fe400000e0000 */
[----:B------:R-:W-:-:S09]  /*2d640*/  R2UR UR7, R83 ;  /* 0x00000000530772ca */ /* 0x000fd200000e0000 */
[----:B-----5:R0:W-:Y:S04]  /*2d650*/  ST.E.128 desc[UR4][R56.64], R8 ;  /* 0x0000000838007985 */ /* 0x0201e8000c101d04 */
[----:B------:R0:W5:Y:S02]  /*2d660*/  LD.E.U8 R58, desc[UR6][R36.64] ;  /* 0x00000006243a7980 */ /* 0x000164000c101100 */
.L_x_1970:
[----:B------:R-:W-:Y:S05]  /*2d670*/  BSYNC B2 ;  /* 0x0000000000027941 */ /* 0x000fea0003800000 */
.L_x_1969:
[----:B-----5:R-:W-:Y:S01]  /*2d680*/  LOP3.LUT P0, RZ, R58, 0x2, RZ, 0xc0, !PT ;  /* 0x000000023aff7812 */ /* 0x020fe2000780c0ff */
[----:B------:R-:W-:-:S12]  /*2d690*/  BSSY B2, `(.L_x_1973) ;  /* 0x0000043000027945 */ /* 0x000fd80003800000 */
[----:B------:R-:W-:Y:S05]  /*2d6a0*/  @!P0 BRA `(.L_x_1974) ;  /* 0x0000000400048947 */ /* 0x000fea0003800000 */
[----:B------:R-:W-:Y:S02]  /*2d6b0*/  R2UR UR4, R82 ;  /* 0x00000000520472ca */ /* 0x000fe400000e0000 */
[----:B------:R-:W-:-:S13]  /*2d6c0*/  R2UR UR5, R83 ;  /* 0x00000000530572ca */ /* 0x000fda00000e0000 */
[----:B0-----:R-:W2:Y:S01]  /*2d6d0*/  LD.E.U8 R11, desc[UR4][R32.64+0x18] ;  /* 0x00001804200b7980 */ /* 0x001ea2000c101100 */
        /* <DEDUP_REMOVED lines=55> */
.L_x_1976:
[----:B------:R-:W-:Y:S05]  /*2da50*/  BSYNC B3 ;  /* 0x0000000000037941 */ /* 0x000fea0003800000 */
.L_x_1975:
[C---:B------:R-:W-:Y:S02]  /*2da60*/  R2UR UR4, R82.reuse ;  /* 0x00000000520472ca */ /* 0x040fe400000e0000 */
[C---:B------:R-:W-:Y:S02]  /*2da70*/  R2UR UR5, R83.reuse ;  /* 0x00000000530572ca */ /* 0x040fe400000e0000 */
[----:B------:R-:W-:Y:S02]  /*2da80*/  R2UR UR6, R82 ;  /* 0x00000000520672ca */ /* 0x000fe400000e0000 */
[----:B------:R-:W-:-:S09]  /*2da90*/  R2UR UR7, R83 ;  /* 0x00000000530772ca */ /* 0x000fd200000e0000 */
[----:B-----5:R1:W-:Y:S04]  /*2daa0*/  ST.E.128 desc[UR4][R56.64+0x40], R8 ;  /* 0x0000400838007985 */ /* 0x0203e8000c101d04 */
[----:B------:R1:W5:Y:S02]  /*2dab0*/  LD.E.U8 R58, desc[UR6][R36.64] ;  /* 0x00000006243a7980 */ /* 0x000364000c101100 */
.L_x_1974:
[----:B------:R-:W-:Y:S05]  /*2dac0*/  BSYNC B2 ;  /* 0x0000000000027941 */ /* 0x000fea0003800000 */
.L_x_1973:
        /* <DEDUP_REMOVED lines=23> */
[C---:B------:R-:W-:Y:S01]  /*2dc40*/  LOP3.LUT R50, R119.reuse, 0xffff0000, RZ, 0xc0, !PT ;  /* 0xffff000077327812 */ /* 0x040fe200078ec0ff */
        /* <DEDUP_REMOVED lines=20> */
[----:B------:R-:W-:Y:S01]  /*2dd90*/  FMUL.FTZ R8, R8, R116 ;  /* 0x0000007408087220 */ /* 0x000fe20000410000 */
[----:B------:R-:W-:Y:S01]  /*2dda0*/  FMUL.FTZ R47, R47, R118 ;  /* 0x000000762f2f7220 */ /* 0x000fe20000410000 */
        /* <DEDUP_REMOVED lines=10> */
.L_x_1980:
[----:B------:R-:W-:Y:S05]  /*2de50*/  BSYNC B3 ;  /* 0x0000000000037941 */ /* 0x000fea0003800000 */
.L_x_1979:
[C---:B------:R-:W-:Y:S02]  /*2de60*/  R2UR UR4, R82.reuse ;  /* 0x00000000520472ca */ /* 0x040fe400000e0000 */
[C---:B------:R-:W-:Y:S02]  /*2de70*/  R2UR UR5, R83.reuse ;  /* 0x00000000530572ca */ /* 0x040fe400000e0000 */
[----:B------:R-:W-:Y:S02]  /*2de80*/  R2UR UR6, R82 ;  /* 0x00000000520672ca */ /* 0x000fe400000e0000 */
[----:B------:R-:W-:-:S09]  /*2de90*/  R2UR UR7, R83 ;  /* 0x00000000530772ca */ /* 0x000fd200000e0000 */
[----:B-----5:R2:W-:Y:S04]  /*2dea0*/  ST.E.128 desc[UR4][R56.64+0x80], R8 ;  /* 0x0000800838007985 */ /* 0x0205e8000c101d04 */
[----:B------:R2:W5:Y:S02]  /*2deb0*/  LD.E.U8 R58, desc[UR6][R36.64] ;  /* 0x00000006243a7980 */ /* 0x000564000c101100 */
.L_x_1978:
[----:B------:R-:W-:Y:S05]  /*2dec0*/  BSYNC B2 ;  /* 0x0000000000027941 */ /* 0x000fea0003800000 */
.L_x_1977:
        /* <DEDUP_REMOVED lines=15> */
[----:B------:R-:W-:Y:S02]  /*2dfc0*/  SHF.R.U32.HI R44, RZ, 0x10, R41 ;  /* 0x00000010ff2c7819 */ /* 0x000fe40000011629 */
[----:B------:R-:W-:Y:S02]  /*2dfd0*/  SHF.R.U32.HI R47, RZ, 0x10, R39 ;  /* 0x00000010ff2f7819 */ /* 0x000fe40000011627 */
[----:B------:R-:W-:Y:S01]  /*2dfe0*/  SHF.R.U64 R45, R40, 0x10, R41 ;  /* 0x00000010282d7819 */ /* 0x000fe20000001229 */
[----:B-----5:R-:W-:Y:S01]  /*2dff0*/  IMAD.U32 R40, R11, 0x10000, RZ ;  /* 0x000100000b287824 */ /* 0x020fe200078e00ff */
[----:B------:R-:W-:Y:S02]  /*2e000*/  PRMT R115, R115, 0x5410, R44 ;  /* 0x0000541073737816 */ /* 0x000fe4000000002c */
[----:B------:R-:W-:Y:S01]  /*2e010*/  SHF.R.U64 R49, R38, 0x10, R39 ;  /* 0x0000001026317819 */ /* 0x000fe20000001227 */
[----:B------:R-:W-:Y:S01]  /*2e020*/  IMAD.U32 R38, R10, 0x10000, RZ ;  /* 0x000100000a267824 */ /* 0x000fe200078e00ff */
[----:B------:R-:W-:Y:S01]  /*2e030*/  PRMT R112, R112, 0x5410, R47 ;  /* 0x0000541070707816 */ /* 0x000fe2000000002f */
[----:B------:R-:W-:Y:S01]  /*2e040*/  IMAD.U32 R47, R115, 0x10000, RZ ;  /* 0x00010000732f7824 */ /* 0x000fe200078e00ff */
[----:B------:R-:W-:-:S02]  /*2e050*/  PRMT R114, R114, 0x5410, R45 ;  /* 0x0000541072727816 */ /* 0x000fc4000000002d */
[----:B------:R-:W-:Y:S01]  /*2e060*/  LOP3.LUT R39, R10, 0xffff0000, RZ, 0xc0, !PT ;  /* 0xffff00000a277812 */ /* 0x000fe200078ec0ff */
[----:B------:R-:W-:Y:S01]  /*2e070*/  IMAD.U32 R45, R112, 0x10000, RZ ;  /* 0x00010000702d7824 */ /* 0x000fe200078e00ff */
[----:B------:R-:W-:Y:S01]  /*2e080*/  LOP3.LUT R41, R11, 0xffff0000, RZ, 0xc0, !PT ;  /* 0xffff00000b297812 */ /* 0x000fe200078ec0ff */
[----:B------:R-:W-:Y:S01]  /*2e090*/  IMAD.U32 R10, R9, 0x10000, RZ ;  /* 0x00010000090a7824 */ /* 0x000fe200078e00ff */
[----:B------:R-:W-:Y:S01]  /*2e0a0*/  PRMT R110, R110, 0x5410, R49 ;  /* 0x000054106e6e7816 */ /* 0x000fe20000000031 */
[----:B------:R-:W-:Y:S01]  /*2e0b0*/  FMUL.FTZ R51, R39, R47 ;  /* 0x0000002f27337220 */ /* 0x000fe20000410000 */
[----:B------:R-:W-:Y:S01]  /*2e0c0*/  LOP3.LUT R11, R9, 0xffff0000, RZ, 0xc0, !PT ;  /* 0xffff0000090b7812 */ /* 0x000fe200078ec0ff */
[-C--:B------:R-:W-:Y:S01]  /*2e0d0*/  FMUL.FTZ R39, R39, R45.reuse ;  /* 0x0000002d27277220 */ /* 0x080fe20000410000 */
[----:B------:R-:W-:Y:S01]  /*2e0e0*/  LOP3.LUT R46, R114, 0xffff0000, RZ, 0xc0, !PT ;  /* 0xffff0000722e7812 */ /* 0x000fe200078ec0ff */
[----:B------:R-:W-:Y:S01]  /*2e0f0*/  IMAD.U32 R9, R8, 0x10000, RZ ;  /* 0x0001000008097824 */ /* 0x000fe200078e00ff */
[----:B------:R-:W-:Y:S01]  /*2e100*/  LOP3.LUT R44, R110, 0xffff0000, RZ, 0xc0, !PT ;  /* 0xffff00006e2c7812 */ /* 0x000fe200078ec0ff */
[----:B------:R-:W-:Y:S01]  /*2e110*/  FFMA.FTZ R51, R38, R45, -R51 ;  /* 0x0000002d26337223 */ /* 0x000fe20000010833 */
[----:B------:R-:W-:Y:S01]  /*2e120*/  LOP3.LUT R115, R115, 0xffff0000, RZ, 0xc0, !PT ;  /* 0xffff000073737812 */ /* 0x000fe200078ec0ff */
[C---:B------:R-:W-:Y:S01]  /*2e130*/  FMUL.FTZ R49, R11.reuse, R46 ;  /* 0x0000002e0b317220 */ /* 0x040fe20000410000 */
[----:B------:R-:W-:Y:S01]  /*2e140*/  LOP3.LUT R112, R112, 0xffff0000, RZ, 0xc0, !PT ;  /* 0xffff000070707812 */ /* 0x000fe200078ec0ff */
[-C--:B------:R-:W-:Y:S01]  /*2e150*/  FMUL.FTZ R11, R11, R44.reuse ;  /* 0x0000002c0b0b7220 */ /* 0x080fe20000410000 */
[----:B------:R-:W-:Y:S01]  /*2e160*/  LOP3.LUT R8, R8, 0xffff0000, RZ, 0xc0, !PT ;  /* 0xffff000008087812 */ /* 0x000fe200078ec0ff */
[----:B------:R-:W-:Y:S01]  /*2e170*/  FFMA.FTZ R49, R10, R44, -R49 ;  /* 0x0000002c0a317223 */ /* 0x000fe20000010831 */
[----:B------:R-:W-:Y:S01]  /*2e180*/  FFMA.FTZ R38, R38, R47, R39 ;  /* 0x0000002f26267223 */ /* 0x000fe20000010027 */
[----:B------:R-:W-:-:S02]  /*2e190*/  IMAD.U32 R114, R114, 0x10000, RZ ;  /* 0x0001000072727824 */ /* 0x000fc400078e00ff */
[CC--:B------:R-:W-:Y:S01]  /*2e1a0*/  FMUL.FTZ R39, R41.reuse, R115.reuse ;  /* 0x0000007329277220 */ /* 0x0c0fe20000410000 */
[----:B------:R-:W-:Y:S02]  /*2e1b0*/  IMAD.U32 R110, R110, 0x10000, RZ ;  /* 0x000100006e6e7824 */ /* 0x000fe400078e00ff */
[----:B------:R-:W-:Y:S01]  /*2e1c0*/  FMUL.FTZ R44, R41, R112 ;  /* 0x00000070292c7220 */ /* 0x000fe20000410000 */
[----:B------:R-:W-:Y:S01]  /*2e1d0*/  FFMA.FTZ R46, R10, R46, R11 ;  /* 0x0000002e0a2e7223 */ /* 0x000fe2000001000b */
        /* <DEDUP_REMOVED lines=12> */
.L_x_1984:
[----:B------:R-:W-:Y:S05]  /*2e2a0*/  BSYNC B3 ;  /* 0x0000000000037941 */ /* 0x000fea0003800000 */
.L_x_1983:
[C---:B------:R-:W-:Y:S02]  /*2e2b0*/  R2UR UR4, R82.reuse ;  /* 0x00000000520472ca */ /* 0x040fe400000e0000 */
[C---:B------:R-:W-:Y:S02]  /*2e2c0*/  R2UR UR5, R83.reuse ;  /* 0x00000000530572ca */ /* 0x040fe400000e0000 */
[----:B------:R-:W-:Y:S02]  /*2e2d0*/  R2UR UR6, R82 ;  /* 0x00000000520672ca */ /* 0x000fe400000e0000 */
[----:B------:R-:W-:-:S09]  /*2e2e0*/  R2UR UR7, R83 ;  /* 0x00000000530772ca */ /* 0x000fd200000e0000 */
[----:B-----5:R3:W-:Y:S04]  /*2e2f0*/  ST.E.128 desc[UR4][R56.64+0xc0], R8 ;  /* 0x0000c00838007985 */ /* 0x0207e8000c101d04 */
[----:B------:R3:W5:Y:S02]  /*2e300*/  LD.E.U8 R58, desc[UR6][R36.64] ;  /* 0x00000006243a7980 */ /* 0x000764000c101100 */
.L_x_1982:
[----:B------:R-:W-:Y:S05]  /*2e310*/  BSYNC B2 ;  /* 0x0000000000027941 */ /* 0x000fea0003800000 */
.L_x_1981:
        /* <DEDUP_REMOVED lines=56> */
.L_x_1988:
[----:B------:R-:W-:Y:S05]  /*2e6a0*/  BSYNC B3 ;  /* 0x0000000000037941 */ /* 0x000fea0003800000 */
.L_x_1987:
[C---:B------:R-:W-:Y:S02]  /*2e6b0*/  R2UR UR4, R82.reuse ;  /* 0x00000000520472ca */ /* 0x040fe400000e0000 */
[C---:B------:R-:W-:Y:S02]  /*2e6c0*/  R2UR UR5, R83.reuse ;  /* 0x00000000530572ca */ /* 0x040fe400000e0000 */
[----:B------:R-:W-:Y:S02]  /*2e6d0*/  R2UR UR6, R82 ;  /* 0x00000000520672ca */ /* 0x000fe400000e0000 */
[----:B------:R-:W-:-:S09]  /*2e6e0*/  R2UR UR7, R83 ;  /* 0x00000000530772ca */ /* 0x000fd200000e0000 */
[----:B-----5:R4:W-:Y:S04]  /*2e6f0*/  ST.E.128 desc[UR4][R56.64+0x100], R8 ;  /* 0x0001000838007985 */ /* 0x0209e8000c101d04 */
[----:B------:R4:W5:Y:S02]  /*2e700*/  LD.E.U8 R58, desc[UR6][R36.64] ;  /* 0x00000006243a7980 */ /* 0x000964000c101100 */
.L_x_1986:
[----:B------:R-:W-:Y:S05]  /*2e710*/  BSYNC B2 ;  /* 0x0000000000027941 */ /* 0x000fea0003800000 */
.L_x_1985:
[----:B-----5:R-:W-:-:S13]  /*2e720*/  LOP3.LUT P0, RZ, R58, 0x20, RZ, 0xc0, !PT ;  /* 0x000000203aff7812 */ /* 0x020fda000780c0ff */
[----:B------:R-:W-:Y:S05]  /*2e730*/  @!P0 BRA `(.L_x_1968) ;  /* 0x0000006000bc8947 */ /* 0x000fea0003800000 */
[----:B------:R-:W-:Y:S02]  /*2e740*/  R2UR UR4, R82 ;  /* 0x00000000520472ca */ /* 0x000fe400000e0000 */
[----:B------:R-:W-:-:S13]  /*2e750*/  R2UR UR5, R83 ;  /* 0x00000000530572ca */ /* 0x000fda00000e0000 */
[----:B------:R-:W2:Y:S01]  /*2e760*/  LD.E.U8 R32, desc[UR4][R32.64+0x18] ;  /* 0x0000180420207980 */ /* 0x000ea2000c101100 */
[----:B------:R-:W-:-:S05]  /*2e770*/  VIADD R101, R101, 0x4000 ;  /* 0x0000400065657836 */ /* 0x000fca0000000000 */
[----:B------:R-:W-:-:S04]  /*2e780*/  IADD3 R95, P0, R101, R95, RZ ;  /* 0x0000005f655f7210 */ /* 0x000fc80007f1e0ff */
[----:B------:R-:W-:Y:S02]  /*2e790*/  LEA.HI.X.SX32 R100, R101, R100, 0x1, P0 ;  /* 0x0000006465647211 */ /* 0x000fe400000f0eff */
[----:B01234-:R-:W-:-:S04]  /*2e7a0*/  LEA R8, P0, R95, R34, 0x1 ;  /* 0x000000225f087211 */ /* 0x01ffc800078008ff */
        /* <DEDUP_REMOVED lines=51> */
.L_x_1990:
[----:B------:R-:W-:Y:S05]  /*2eae0*/  BSYNC B2 ;  /* 0x0000000000027941 */ /* 0x000fea0003800000 */
.L_x_1989:
[----:B------:R-:W-:Y:S02]  /*2eaf0*/  R2UR UR4, R82 ;  /* 0x00000000520472ca */ /* 0x000fe400000e0000 */
[----:B------:R-:W-:-:S13]  /*2eb00*/  R2UR UR5, R83 ;  /* 0x00000000530572ca */ /* 0x000fda00000e0000 */
[----:B-----5:R0:W-:Y:S01]  /*2eb10*/  ST.E.128 desc[UR4][R56.64+0x140], R8 ;  /* 0x0001400838007985 */ /* 0x0201e2000c101d04 */
[----:B------:R-:W-:Y:S05]  /*2eb20*/  BRA `(.L_x_1968) ;  /* 0x0000005c00c07947 */ /* 0x000fea0003800000 */
.L_x_1935:
[C---:B------:R-:W-:Y:S01]  /*2eb30*/  R2UR UR8, R82.reuse ;  /* 0x00000000520872ca */ /* 0x040fe200000e0000 */
[----:B------:R0:W5:Y:S01]  /*2eb40*/  LDL.64 R72, [R79+0x10] ;  /* 0x000010004f487983 */ /* 0x0001620000100a00 */
[C---:B------:R-:W-:Y:S02]  /*2eb50*/  R2UR UR9, R83.reuse ;  /* 0x00000000530972ca */ /* 0x040fe400000e0000 */
[C---:B------:R-:W-:Y:S02]  /*2eb60*/  R2UR UR10, R82.reuse ;  /* 0x00000000520a72ca */ /* 0x040fe400000e0000 */
[C---:B------:R-:W-:Y:S02]  /*2eb70*/  R2UR UR11, R83.reuse ;  /* 0x00000000530b72ca */ /* 0x040fe400000e0000 */
[----:B------:R-:W-:Y:S02]  /*2eb80*/  R2UR UR4, R82 ;  /* 0x00000000520472ca */ /* 0x000fe400000e0000 */
[----:B------:R-:W-:-:S02]  /*2eb90*/  R2UR UR5, R83 ;  /* 0x00000000530572ca */ /* 0x000fc400000e0000 */
[C---:B------:R-:W-:Y:S02]  /*2eba0*/  R2UR UR6, R82.reuse ;  /* 0x00000000520672ca */ /* 0x040fe400000e0000 */
[----:B------:R-:W-:Y:S01]  /*2ebb0*/  R2UR UR7, R83 ;  /* 0x00000000530772ca */ /* 0x000fe200000e0000 */
[----:B-----5:R-:W2:Y:S04]  /*2ebc0*/  LD.E R8, desc[UR8][R100.64+0x14] ;  /* 0x0000140864087980 */ /* 0x020ea8000c101900 */
[----:B------:R-:W3:Y:S04]  /*2ebd0*/  LD.E R11, desc[UR10][R100.64+0xc] ;  /* 0x00000c0a640b7980 */ /* 0x000ee8000c101900 */
[----:B------:R-:W4:Y:S04]  /*2ebe0*/  LD.E.64 R88, desc[UR4][R100.64+0xa0] ;  /* 0x0000a00464587980 */ /* 0x000f28000c101b00 */
[----:B------:R-:W4:Y:S01]  /*2ebf0*/  LD.E.64 R90, desc[UR6][R100.64+0xc0] ;  /* 0x0000c006645a7980 */ /* 0x000f22000c101b00 */
[----:B------:R-:W-:-:S02]  /*2ec00*/  R2UR UR12, R82 ;  /* 0x00000000520c72ca */ /* 0x000fc400000e0000 */
[----:B------:R-:W-:Y:S01]  /*2ec10*/  R2UR UR13, R83 ;  /* 0x00000000530d72ca */ /* 0x000fe200000e0000 */
[----:B------:R0:W5:Y:S01]  /*2ec20*/  LD.E.64 R74, desc[UR4][R100.64+0x98] ;  /* 0x00009804644a7980 */ /* 0x000162000c101b00 */
[----:B------:R-:W-:Y:S03]  /*2ec30*/  BSSY B2, `(.L_x_1991) ;  /* 0x0000053000027945 */ /* 0x000fe60003800000 */
[----:B------:R0:W5:Y:S04]  /*2ec40*/  LD.E.64 R92, desc[UR6][R100.64+0xa8] ;  /* 0x0000a806645c7980 */ /* 0x000168000c101b00 */
[----:B------:R0:W5:Y:S04]  /*2ec50*/  LD.E.64 R98, desc[UR8][R100.64+0xb8] ;  /* 0x0000b80864627980 */ /* 0x000168000c101b00 */
[----:B------:R0:W5:Y:S01]  /*2ec60*/  LD.E.U8 R106, desc[UR12][R100.64+0x19] ;  /* 0x0000190c646a7980 */ /* 0x000162000c101100 */
[----:B------:R-:W-:-:S02]  /*2ec70*/  CS2R R46, SRZ ;  /* 0x00000000002e7805 */ /* 0x000fc4000001ff00 */
[----:B------:R-:W-:Y:S02]  /*2ec80*/  CS2R R28, SRZ ;  /* 0x00000000001c7805 */ /* 0x000fe4000001ff00 */
[----:B------:R-:W-:Y:S02]  /*2ec90*/  CS2R R34, SRZ ;  /* 0x0000000000227805 */ /* 0x000fe4000001ff00 */
[----:B------:R-:W-:Y:S02]  /*2eca0*/  CS2R R32, SRZ ;  /* 0x0000000000207805 */ /* 0x000fe4000001ff00 */
[----:B------:R-:W-:Y:S02]  /*2ecb0*/  CS2R R38, SRZ ;  /* 0x0000000000267805 */ /* 0x000fe4000001ff00 */
[----:B------:R-:W-:Y:S02]  /*2ecc0*/  CS2R R36, SRZ ;  /* 0x0000000000247805 */ /* 0x000fe4000001ff00 */
[----:B------:R-:W-:Y:S01]  /*2ecd0*/  CS2R R42, SRZ ;  /* 0x00000000002a7805 */ /* 0x000fe2000001ff00 */
[----:B------:R-:W5:Y:S01]  /*2ece0*/  LD.E.64 R100, desc[UR10][R100.64+0xc8] ;  /* 0x0000c80a64647980 */ /* 0x000f62000c101b00 */
        /* <DEDUP_REMOVED lines=12> */
[----:B--2---:R-:W-:Y:S01]  /*2edb0*/  SHF.R.S32.HI R9, RZ, 0x1f, R8 ;  /* 0x0000001fff097819 */ /* 0x004fe20000011408 */
[----:B---3--:R-:W-:-:S03]  /*2edc0*/  IMAD R11, R26, -0x60, R11 ;  /* 0xffffffa01a0b7824 */ /* 0x008fc600078e020b */
[----:B------:R-:W-:-:S04]  /*2edd0*/  LEA.HI R9, R9, R8, RZ, 0x2 ;  /* 0x0000000809097211 */ /* 0x000fc800078f10ff */
[----:B------:R-:W-:Y:S02]  /*2ede0*/  SHF.R.S32.HI R9, RZ, 0x2, R9 ;  /* 0x00000002ff097819 */ /* 0x000fe40000011409 */
[----:B------:R-:W-:-:S04]  /*2edf0*/  VIMNMX R11, R11, 0x60, PT ;  /* 0x000000600b0b7848 */ /* 0x000fc80003fe0100 */
[----:B------:R-:W-:Y:S01]  /*2ee00*/  ISETP.GE.AND P1, PT, R9, R11, PT ;  /* 0x0000000b0900720c */ /* 0x000fe20003f26270 */
[-C--:B----4-:R-:W-:Y:S02]  /*2ee10*/  IMAD R13, R89, R26.reuse, RZ ;  /* 0x0000001a590d7224 */ /* 0x090fe400078e02ff */
[-C--:B------:R-:W-:Y:S02]  /*2ee20*/  IMAD R15, R91, R26.reuse, RZ ;  /* 0x0000001a5b0f7224 */ /* 0x080fe400078e02ff */
[----:B------:R-:W-:Y:S02]  /*2ee30*/  VIADD R8, R9, 0x40 ;  /* 0x0000004009087836 */ /* 0x000fe40000000000 */
[-C--:B------:R-:W-:Y:S02]  /*2ee40*/  IMAD R95, R88, R31.reuse, R13 ;  /* 0x0000001f585f7224 */ /* 0x080fe400078e020d */
[----:B------:R-:W-:Y:S02]  /*2ee50*/  IMAD R103, R90, R31, R15 ;  /* 0x0000001f5a677224 */ /* 0x000fe400078e020f */
[----:B------:R-:W-:Y:S01]  /*2ee60*/  IMAD.WIDE.U32 R88, R88, R26, RZ ;  /* 0x0000001a58587225 */ /* 0x000fe200078e00ff */
[----:B------:R-:W-:-:S03]  /*2ee70*/  ISETP.GE.AND P0, PT, R8, R11, PT ;  /* 0x0000000b0800720c */ /* 0x000fc60003f06270 */
[----:B------:R-:W-:Y:S01]  /*2ee80*/  IMAD.WIDE.U32 R90, R90, R26, RZ ;  /* 0x0000001a5a5a7225 */ /* 0x000fe200078e00ff */
[----:B------:R-:W-:Y:S02]  /*2ee90*/  CS2R R10, SRZ ;  /* 0x00000000000a7805 */ /* 0x000fe4000001ff00 */
[----:B------:R-:W-:Y:S02]  /*2eea0*/  CS2R R8, SRZ ;  /* 0x0000000000087805 */ /* 0x000fe4000001ff00 */
[----:B------:R-:W-:Y:S02]  /*2eeb0*/  CS2R R14, SRZ ;  /* 0x00000000000e7805 */ /* 0x000fe4000001ff00 */
[----:B------:R-:W-:Y:S02]  /*2eec0*/  CS2R R12, SRZ ;  /* 0x00000000000c7805 */ /* 0x000fe4000001ff00 */
[----:B------:R-:W-:Y:S01]  /*2eed0*/  CS2R R30, SRZ ;  /* 0x00000000001e7805 */ /* 0x000fe2000001ff00 */
[----:B------:R-:W-:-:S02]  /*2eee0*/  IMAD.IADD R95, R89, 0x1, R95 ;  /* 0x00000001595f7824 */ /* 0x000fc400078e025f */
[----:B------:R-:W-:Y:S01]  /*2eef0*/  IMAD.IADD R107, R91, 0x1, R103 ;  /* 0x000000015b6b7824 */ /* 0x000fe200078e0267 */
[----:B0-----:R-:W-:Y:S06]  /*2ef00*/  @P1 BRA `(.L_x_1992) ;  /* 0x0000000000941947 */ /* 0x001fec0003800000 */
[----:B-----5:R-:W-:Y:S02]  /*2ef10*/  LOP3.LUT R8, R106, 0x1, RZ, 0xc0, !PT ;  /* 0x000000016a087812 */ /* 0x020fe400078ec0ff */
[----:B------:R-:W-:Y:S02]  /*2ef20*/  CS2R R30, SRZ ;  /* 0x00000000001e7805 */ /* 0x000fe4000001ff00 */
[----:B------:R-:W-:Y:S02]  /*2ef30*/  CS2R R28, SRZ ;  /* 0x00000000001c7805 */ /* 0x000fe4000001ff00 */
[----:B------:R-:W-:Y:S02]  /*2ef40*/  CS2R R14, SRZ ;  /* 0x00000000000e7805 */ /* 0x000fe4000001ff00 */
[----:B------:R-:W-:Y:S02]  /*2ef50*/  ISETP.NE.U32.AND P3, PT, R8, 0x1, PT ;  /* 0x000000010800780c */ /* 0x000fe40003f65070 */
[----:B------:R-:W-:-:S02]  /*2ef60*/  CS2R R12, SRZ ;  /* 0x00000000000c7805 */ /* 0x000fc4000001ff00 */
[----:B------:R-:W-:Y:S02]  /*2ef70*/  CS2R R10, SRZ ;  /* 0x00000000000a7805 */ /* 0x000fe4000001ff00 */
[----:B------:R-:W-:Y:S02]  /*2ef80*/  CS2R R8, SRZ ;  /* 0x0000000000087805 */ /* 0x000fe4000001ff00 */
[----:B------:R-:W-:Y:S02]  /*2ef90*/  R2P PR, R106, 0x6 ;  /* 0x000000066a007804 */ /* 0x000fe40000000000 */
[----:B------:R-:W-:Y:S02]  /*2efa0*/  CS2R R42, SRZ ;  /* 0x00000000002a7805 */ /* 0x000fe4000001ff00 */
[----:B------:R-:W-:Y:S02]  /*2efb0*/  LEA R102, P4, R88, R92, 0x1 ;  /* 0x0000005c58667211 */ /* 0x000fe400078808ff */
[----:B------:R-:W-:-:S02]  /*2efc0*/  CS2R R40, SRZ ;  /* 0x0000000000287805 */ /* 0x000fc4000001ff00 */
[----:B------:R-:W-:Y:S02]  /*2efd0*/  LEA R104, P5, R90, R100, 0x1 ;  /* 0x000000645a687211 */ /* 0x000fe400078a08ff */
[----:B------:R-:W-:Y:S02]  /*2efe0*/  CS2R R38, SRZ ;  /* 0x0000000000267805 */ /* 0x000fe4000001ff00 */
[----:B------:R-:W-:Y:S02]  /*2eff0*/  CS2R R36, SRZ ;  /* 0x0000000000247805 */ /* 0x000fe4000001ff00 */
[----:B------:R-:W-:Y:S02]  /*2f000*/  CS2R R34, SRZ ;  /* 0x0000000000227805 */ /* 0x000fe4000001ff00 */
[----:B------:R-:W-:Y:S02]  /*2f010*/  CS2R R32, SRZ ;  /* 0x0000000000207805 */ /* 0x000fe4000001ff00 */
[----:B------:R-:W-:-:S02]  /*2f020*/  @!P3 R2UR UR4, R82 ;  /* 0x000000005204b2ca */ /* 0x000fc400000e0000 */
[C---:B------:R-:W-:Y:S02]  /*2f030*/  @!P3 R2UR UR5, R83.reuse ;  /* 0x000000005305b2ca */ /* 0x040fe400000e0000 */
[C---:B------:R-:W-:Y:S02]  /*2f040*/  @P1 R2UR UR8, R82.reuse ;  /* 0x00000000520812ca */ /* 0x040fe400000e0000 */
[C---:B------:R-:W-:Y:S02]  /*2f050*/  @P1 R2UR UR9, R83.reuse ;  /* 0x00000000530912ca */ /* 0x040fe400000e0000 */
[C---:B------:R-:W-:Y:S02]  /*2f060*/  @P2 R2UR UR12, R82.reuse ;  /* 0x00000000520c22ca */ /* 0x040fe400000e0000 */
[----:B------:R-:W-:Y:S02]  /*2f070*/  @P2 R2UR UR13, R83 ;  /* 0x00000000530d22ca */ /* 0x000fe400000e0000 */
[----:B------:R-:W-:-:S02]  /*2f080*/  @!P3 R2UR UR6, R82 ;  /* 0x000000005206b2ca */ /* 0x000fc400000e0000 */
[C---:B------:R-:W-:Y:S02]  /*2f090*/  @!P3 R2UR UR7, R83.reuse ;  /* 0x000000005307b2ca */ /* 0x040fe400000e0000 */
[C---:B------:R-:W-:Y:S02]  /*2f0a0*/  @P1 R2UR UR10, R82.reuse ;  /* 0x00000000520a12ca */ /* 0x040fe400000e0000 */
[C---:B------:R-:W-:Y:S02]  /*2f0b0*/  @P1 R2UR UR11, R83.reuse ;  /* 0x00000000530b12ca */ /* 0x040fe400000e0000 */
[----:B------:R-:W-:Y:S02]  /*2f0c0*/  @P2 R2UR UR14, R82 ;  /* 0x00000000520e22ca */ /* 0x000fe400000e0000 */
[----:B------:R-:W-:Y:S02]  /*2f0d0*/  @P2 R2UR UR15, R83 ;  /* 0x00000000530f22ca */ /* 0x000fe400000e0000 */
[----:B------:R-:W-:-:S02]  /*2f0e0*/  LEA.HI.X R103, R88, R93, R95, 0x1, P4 ;  /* 0x0000005d58677211 */ /* 0x000fc400020f0c5f */
[----:B------:R-:W-:-:S03]  /*2f0f0*/  LEA.HI.X R105, R90, R101, R107, 0x1, P5 ;  /* 0x000000655a697211 */ /* 0x000fc600028f0c6b */
[----:B------:R0:W5:Y:S04]  /*2f100*/  @!P3 LD.E.128 R28, desc[UR4][R102.64] ;  /* 0x00000004661cb980 */ /* 0x000168000c101d00 */
[----:B------:R0:W5:Y:S04]  /*2f110*/  @P1 LD.E.128 R12, desc[UR8][R102.64+0x40] ;  /* 0x00004008660c1980 */ /* 0x000168000c101d00 */
[----:B------:R0:W5:Y:S04]  /*2f120*/  @P2 LD.E.128 R8, desc[UR12][R102.64+0x80] ;  /* 0x0000800c66082980 */ /* 0x000168000c101d00 */
[----:B------:R0:W5:Y:S04]  /*2f130*/  @!P3 LD.E.128 R40, desc[UR6][R104.64] ;  /* 0x000000066828b980 */ /* 0x000168000c101d00 */
[----:B------:R0:W5:Y:S04]  /*2f140*/  @P1 LD.E.128 R36, desc[UR10][R104.64+0x40] ;  /* 0x0000400a68241980 */ /* 0x000168000c101d00 */
[----:B------:R0:W5:Y:S02]  /*2f150*/  @P2 LD.E.128 R32, desc[UR14][R104.64+0x80] ;  /* 0x0000800e68202980 */ /* 0x000164000c101d00 */
.L_x_1992:
[----:B------:R-:W-:Y:S05]  /*2f160*/  BSYNC B2 ;  /* 0x0000000000027941 */ /* 0x000fea0003800000 */
.L_x_1991:
[----:B------:R-:W-:Y:S04]  /*2f170*/  BSSY B2, `(.L_x_1993) ;  /* 0x000002b000027945 */ /* 0x000fe80003800000 */
[----:B------:R-:W-:Y:S05]  /*2f180*/  @P0 BRA `(.L_x_1994) ;  /* 0x0000000000a40947 */ /* 0x000fea0003800000 */
[----:B-----5:R-:W-:Y:S02]  /*2f190*/  IADD3 R89, P0, R74, R88, RZ ;  /* 0x000000584a597210 */ /* 0x020fe40007f1e0ff */
[----:B------:R-:W-:Y:S02]  /*2f1a0*/  CS2R R54, SRZ ;  /* 0x0000000000367805 */ /* 0x000fe4000001ff00 */
[----:B------:R-:W-:Y:S02]  /*2f1b0*/  IADD3 R91, P3, R98, R90, RZ ;  /* 0x0000005a625b7210 */ /* 0x000fe40007f7e0ff */
[----:B------:R-:W-:Y:S02]  /*2f1c0*/  CS2R R52, SRZ ;  /* 0x0000000000347805 */ /* 0x000fe4000001ff00 */
[C---:B------:R-:W-:Y:S01]  /*2f1d0*/  LOP3.LUT R44, R106.reuse, 0x1, RZ, 0xc0, !PT ;  /* 0x000000016a2c7812 */ /* 0x040fe200078ec0ff */
[----:B------:R-:W-:Y:S01]  /*2f1e0*/  IMAD.X R75, R75, 0x1, R95, P0 ;  /* 0x000000014b4b7824 */ /* 0x000fe200000e065f */
[----:B------:R-:W-:Y:S01]  /*2f1f0*/  R2P PR, R106, 0x6 ;  /* 0x000000066a007804 */ /* 0x000fe20000000000 */
[----:B------:R-:W-:Y:S01]  /*2f200*/  IMAD.X R98, R99, 0x1, R107, P3 ;  /* 0x0000000163627824 */ /* 0x000fe200018e066b */
[----:B------:R-:W-:-:S02]  /*2f210*/  ISETP.NE.U32.AND P4, PT, R44, 0x1, PT ;  /* 0x000000012c00780c */ /* 0x000fc40003f85070 */
[----:B------:R-:W-:Y:S02]  /*2f220*/  CS2R R50, SRZ ;  /* 0x0000000000327805 */ /* 0x000fe4000001ff00 */
[----:B------:R-:W-:Y:S02]  /*2f230*/  LEA R74, P0, R89, R92, 0x1 ;  /* 0x0000005c594a7211 */ /* 0x000fe400078008ff */
[----:B------:R-:W-:Y:S02]  /*2f240*/  CS2R R48, SRZ ;  /* 0x0000000000307805 */ /* 0x000fe4000001ff00 */
[----:B------:R-:W-:Y:S02]  /*2f250*/  LEA R88, P3, R91, R100, 0x1 ;  /* 0x000000645b587211 */ /* 0x000fe400078608ff */
[----:B------:R-:W-:Y:S02]  /*2f260*/  CS2R R46, SRZ ;  /* 0x00000000002e7805 */ /* 0x000fe4000001ff00 */
[----:B------:R-:W-:-:S02]  /*2f270*/  LEA.HI.X R75, R89, R93, R75, 0x1, P0 ;  /* 0x0000005d594b7211 */ /* 0x000fc400000f0c4b */
[----:B------:R-:W-:Y:S02]  /*2f280*/  CS2R R44, SRZ ;  /* 0x00000000002c7805 */ /* 0x000fe4000001ff00 */
[----:B------:R-:W-:Y:S02]  /*2f290*/  CS2R R66, SRZ ;  /* 0x0000000000427805 */ /* 0x000fe4000001ff00 */
[----:B------:R-:W-:Y:S02]  /*2f2a0*/  CS2R R64, SRZ ;  /* 0x0000000000407805 */ /* 0x000fe4000001ff00 */
[----:B------:R-:W-:Y:S02]  /*2f2b0*/  CS2R R62, SRZ ;  /* 0x00000000003e7805 */ /* 0x000fe4000001ff00 */
[----:B------:R-:W-:Y:S02]  /*2f2c0*/  @P1 R2UR UR8, R82 ;  /* 0x00000000520812ca */ /* 0x000fe400000e0000 */
[----:B------:R-:W-:-:S02]  /*2f2d0*/  CS2R R60, SRZ ;  /* 0x00000000003c7805 */ /* 0x000fc4000001ff00 */
[C---:B------:R-:W-:Y:S02]  /*2f2e0*/  @!P4 R2UR UR4, R82.reuse ;  /* 0x000000005204c2ca */ /* 0x040fe400000e0000 */
[----:B------:R-:W-:Y:S02]  /*2f2f0*/  CS2R R58, SRZ ;  /* 0x00000000003a7805 */ /* 0x000fe4000001ff00 */
[C---:B------:R-:W-:Y:S02]  /*2f300*/  @!P4 R2UR UR5, R83.reuse ;  /* 0x000000005305c2ca */ /* 0x040fe400000e0000 */
[----:B------:R-:W-:Y:S02]  /*2f310*/  CS2R R56, SRZ ;  /* 0x0000000000387805 */ /* 0x000fe4000001ff00 */
[----:B------:R-:W-:Y:S02]  /*2f320*/  @P1 R2UR UR9, R83 ;  /* 0x00000000530912ca */ /* 0x000fe400000e0000 */
[----:B------:R-:W-:-:S02]  /*2f330*/  @P2 R2UR UR12, R82 ;  /* 0x00000000520c22ca */ /* 0x000fc400000e0000 */
[C---:B------:R-:W-:Y:S02]  /*2f340*/  @P2 R2UR UR13, R83.reuse ;  /* 0x00000000530d22ca */ /* 0x040fe400000e0000 */
[C---:B------:R-:W-:Y:S02]  /*2f350*/  @!P4 R2UR UR6, R82.reuse ;  /* 0x000000005206c2ca */ /* 0x040fe400000e0000 */
[C---:B------:R-:W-:Y:S02]  /*2f360*/  @!P4 R2UR UR7, R83.reuse ;  /* 0x000000005307c2ca */ /* 0x040fe400000e0000 */
[C---:B------:R-:W-:Y:S01]  /*2f370*/  @P1 R2UR UR10, R82.reuse ;  /* 0x00000000520a12ca */ /* 0x040fe200000e0000 */
[----:B------:R1:W5:Y:S01]  /*2f380*/  @!P4 LD.E.128 R52, desc[UR4][R74.64] ;  /* 0x000000044a34c980 */ /* 0x000362000c101d00 */
[C---:B------:R-:W-:Y:S02]  /*2f390*/  @P1 R2UR UR11, R83.reuse ;  /* 0x00000000530b12ca */ /* 0x040fe400000e0000 */
[----:B------:R-:W-:Y:S01]  /*2f3a0*/  @P2 R2UR UR14, R82 ;  /* 0x00000000520e22ca */ /* 0x000fe200000e0000 */
[----:B------:R1:W5:Y:S01]  /*2f3b0*/  @P1 LD.E.128 R48, desc[UR8][R74.64+0x40] ;  /* 0x000040084a301980 */ /* 0x000362000c101d00 */
[----:B------:R-:W-:-:S02]  /*2f3c0*/  @P2 R2UR UR15, R83 ;  /* 0x00000000530f22ca */ /* 0x000fc400000e0000 */
[----:B------:R-:W-:Y:S01]  /*2f3d0*/  LEA.HI.X R89, R91, R101, R98, 0x1, P3 ;  /* 0x000000655b597211 */ /* 0x000fe200018f0c62 */
[----:B------:R1:W5:Y:S04]  /*2f3e0*/  @P2 LD.E.128 R44, desc[UR12][R74.64+0x80] ;  /* 0x0000800c4a2c2980 */ /* 0x000368000c101d00 */
[----:B------:R1:W5:Y:S04]  /*2f3f0*/  @!P4 LD.E.128 R64, desc[UR6][R88.64] ;  /* 0x000000065840c980 */ /* 0x000368000c101d00 */
[----:B------:R1:W5:Y:S04]  /*2f400*/  @P1 LD.E.128 R60, desc[UR10][R88.64+0x40] ;  /* 0x0000400a583c1980 */ /* 0x000368000c101d00 */
[----:B------:R1:W5:Y:S02]  /*2f410*/  @P2 LD.E.128 R56, desc[UR14][R88.64+0x80] ;  /* 0x0000800e58382980 */ /* 0x000364000c101d00 */
.L_x_1994:
[----:B------:R-:W-:Y:S05]  /*2f420*/  BSYNC B2 ;  /* 0x0000000000027941 */ /* 0x000fea0003800000 */
.L_x_1993:
[----:B------:R-:W-:Y:S01]  /*2f430*/  R2UR UR4, R82 ;  /* 0x00000000520472ca */ /* 0x000fe200000e0000 */
[----:B-1---5:R1:W5:Y:S01]  /*2f440*/  LDL R74, [R80] ;  /* 0x00000000504a7983 */ /* 0x0223620000100800 */
        /* <DEDUP_REMOVED lines=49> */
[----:B0-----:R-:W-:Y:S01]  /*2f760*/  PRMT R105, R105, 0x5410, R90 ;  /* 0x0000541069697816 */ /* 0x001fe2000000005a */
        /* <DEDUP_REMOVED lines=52> */
[----:B-1----:R-:W-:Y:S05]  /*2fab0*/  @!P0 BRA `(.L_x_1996) ;  /* 0x0000000000048947 */ /* 0x002fea0003800000 */
[----:B------:R-:W-:Y:S01]  /*2fac0*/  BPT.TRAP 0x1 ;  /* 0x000000040000795c */ /* 0x000fe20000300000 */
.L_x_1996:
[----:B------:R-:W-:Y:S05]  /*2fad0*/  BSYNC B2 ;  /* 0x0000000000027941 */ /* 0x000fea0003800000 */
.L_x_1995:
        /* <DEDUP_REMOVED lines=9> */
.L_x_2047:
[----:B------:R-:W-:Y:S05]  /*2fb70*/  BSYNC B2 ;  /* 0x0000000000027941 */ /* 0x000fea0003800000 */
.L_x_1997:
[----:B------:R-:W2:Y:S01]  /*2fb80*/  LDL.64 R88, [R79+0x50] ;  /* 0x000050004f587983 */ /* 0x000ea20000100a00 */
[C---:B------:R-:W-:Y:S02]  /*2fb90*/  R2UR UR4, R82.reuse ;  /* 0x00000000520472ca */ /* 0x040fe400000e0000 */
[C---:B------:R-:W-:Y:S01]  /*2fba0*/  R2UR UR5, R83.reuse ;  /* 0x00000000530572ca */ /* 0x040fe200000e0000 */
[----:B------:R-:W3:Y:S01]  /*2fbb0*/  LDL.64 R72, [R79+0x8] ;  /* 0x000008004f487983 */ /* 0x000ee20000100a00 */
[C---:B------:R-:W-:Y:S02]  /*2fbc0*/  R2UR UR6, R82.reuse ;  /* 0x00000000520672ca */ /* 0x040fe400000e0000 */
[----:B------:R-:W-:Y:S01]  /*2fbd0*/  R2UR UR7, R83 ;  /* 0x00000000530772ca */ /* 0x000fe200000e0000 */
[----:B------:R-:W4:Y:S04]  /*2fbe0*/  LDL R101, [R80] ;  /* 0x0000000050657983 */ /* 0x000f280000100800 */
[----:B------:R-:W3:Y:S04]  /*2fbf0*/  LDL.64 R92, [R79+0x58] ;  /* 0x000058004f5c7983 */ /* 0x000ee80000100a00 */
[----:B------:R-:W5:Y:S04]  /*2fc00*/  LDL.64 R90, [R79+0x38] ;  /* 0x000038004f5a7983 */ /* 0x000f680000100a00 */
[----:B--2---:R-:W2:Y:S04]  /*2fc10*/  LD.E R130, desc[UR4][R88.64+0x8] ;  /* 0x0000080458827980 */ /* 0x004ea8000c101900 */
[----:B------:R-:W2:Y:S01]  /*2fc20*/  LD.E R69, desc[UR6][R88.64+0xc] ;  /* 0x00000c0658457980 */ /* 0x000ea2000c101900 */
[----:B------:R-:W-:-:S02]  /*2fc30*/  R2UR UR8, R82 ;  /* 0x00000000520872ca */ /* 0x000fc400000e0000 */
[----:B------:R-:W-:Y:S01]  /*2fc40*/  R2UR UR9, R83 ;  /* 0x00000000530972ca */ /* 0x000fe200000e0000 */
[----:B----4-:R-:W-:Y:S01]  /*2fc50*/  IMAD R101, R101, 0x4800, RZ ;  /* 0x0000480065657824 */ /* 0x010fe200078e02ff */
[----:B------:R-:W5:Y:S01]  /*2fc60*/  LD.E R100, desc[UR6][R88.64+0x4] ;  /* 0x0000040658647980 */ /* 0x000f62000c101900 */
[----:B------:R-:W-:Y:S03]  /*2fc70*/  BSSY B2, `(.L_x_1999) ;  /* 0x0000209000027945 */ /* 0x000fe60003800000 */
[----:B---3--:R-:W5:Y:S07]  /*2fc80*/  LD.E.64 R92, desc[UR4][R92.64] ;  /* 0x000000045c5c7980 */ /* 0x008f6e000c101b00 */
[----:B------:R1:W5:Y:S01]  /*2fc90*/  LD.E R95, desc[UR8][R72.64+0x74] ;  /* 0x00007408485f7980 */ /* 0x000362000c101900 */
[----:B------:R-:W-:-:S02]  /*2fca0*/  SHF.R.S32.HI R102, RZ, 0x1f, R101 ;  /* 0x0000001fff667819 */ /* 0x000fc40000011465 */
[----:B--2---:R-:W-:Y:S01]  /*2fcb0*/  SHF.R.S32.HI R131, RZ, 0x1f, R130 ;  /* 0x0000001fff837819 */ /* 0x004fe20000011482 */
[----:B------:R-:W-:-:S03]  /*2fcc0*/  IMAD R70, R26, -0x60, R69 ;  /* 0xffffffa01a467824 */ /* 0x000fc600078e0245 */
[----:B------:R-:W-:Y:S02]  /*2fcd0*/  LEA.HI R69, R131, R130, RZ, 0x2 ;  /* 0x0000008283457211 */ /* 0x000fe400078f10ff */
[----:B------:R-:W-:Y:S02]  /*2fce0*/  VIMNMX R70, R70, 0x60, PT ;  /* 0x0000006046467848 */ /* 0x000fe40003fe0100 */
[----:B------:R-:W-:-:S04]  /*2fcf0*/  SHF.R.S32.HI R121, RZ, 0x2, R69 ;  /* 0x00000002ff797819 */ /* 0x000fc80000011445 */
[----:B------:R-:W-:Y:S02]  /*2fd00*/  ISETP.GE.AND P0, PT, R121, R70, PT ;  /* 0x000000467900720c */ /* 0x000fe40003f06270 */
[----:B------:R-:W-:Y:S01]  /*2fd10*/  LOP3.LUT R69, R69, 0x1ffffffc, RZ, 0xc0, !PT ;  /* 0x1ffffffc45457812 */ /* 0x000fe200078ec0ff */
[----:B------:R-:W-:Y:S01]  /*2fd20*/  IMAD R70, R87, R121, RZ ;  /* 0x0000007957467224 */ /* 0x000fe200078e02ff */
[----:B-1----:R-:W-:-:S03]  /*2fd30*/  SHF.R.S32.HI R73, RZ, 0x1f, R121 ;  /* 0x0000001fff497819 */ /* 0x002fc60000011479 */
[----:B------:R-:W-:Y:S02]  /*2fd40*/  IMAD.IADD R69, R130, 0x1, -R69 ;  /* 0x0000000182457824 */ /* 0x000fe400078e0a45 */
[----:B------:R-:W-:Y:S02]  /*2fd50*/  IMAD R73, R86, R73, R70 ;  /* 0x0000004956497224 */ /* 0x000fe400078e0246 */
[----:B------:R-:W-:Y:S02]  /*2fd60*/  IMAD.SHL.U32 R103, R69, 0x8, RZ ;  /* 0x0000000845677824 */ /* 0x000fe400078e00ff */
[----:B------:R-:W-:Y:S01]  /*2fd70*/  IMAD.MOV.U32 R70, RZ, RZ, R68 ;  /* 0x000000ffff467224 */ /* 0x000fe200078e0044 */
[----:B------:R-:W-:Y:S06]  /*2fd80*/  @P0 BRA `(.L_x_2000) ;  /* 0x0000001c00dc0947 */ /* 0x000fec0003800000 */
[----:B------:R-:W-:Y:S02]  /*2fd90*/  R2UR UR4, R82 ;  /* 0x00000000520472ca */ /* 0x000fe400000e0000 */
[----:B------:R-:W-:-:S13]  /*2fda0*/  R2UR UR5, R83 ;  /* 0x00000000530572ca */ /* 0x000fda00000e0000 */
[----:B-----5:R-:W2:Y:S01]  /*2fdb0*/  LD.E.U8 R68, desc[UR4][R90.64] ;  /* 0x000000045a447980 */ /* 0x020ea2000c101100 */
[----:B------:R-:W-:Y:S01]  /*2fdc0*/  IMAD.WIDE.U32 R98, R86, R121, R70 ;  /* 0x0000007956627225 */ /* 0x000fe200078e0046 */
[----:B------:R-:W-:Y:S03]  /*2fdd0*/  BSSY B3, `(.L_x_2001) ;  /* 0x00000a4000037945 */ /* 0x000fe60003800000 */
[----:B------:R-:W-:Y:S01]  /*2fde0*/  IMAD.IADD R129, R99, 0x1, R73 ;  /* 0x0000000163817824 */ /* 0x000fe200078e0249 */
[----:B--2---:R-:W-:-:S04]  /*2fdf0*/  LOP3.LUT R68, R68, 0x1, RZ, 0xc0, !PT ;  /* 0x0000000144447812 */ /* 0x004fc800078ec0ff */
[----:B------:R-:W-:-:S13]  /*2fe00*/  ISETP.NE.U32.AND P0, PT, R68, 0x1, PT ;  /* 0x000000014400780c */ /* 0x000fda0003f05070 */
[----:B------:R-:W-:Y:S05]  /*2fe10*/  @P0 BRA `(.L_x_2002) ;  /* 0x00000008007c0947 */ /* 0x000fea0003800000 */
[----:B------:R-:W-:Y:S01]  /*2fe20*/  LEA.HI R152, R100, R100, RZ, 0x1 ;  /* 0x0000006464987211 */ /* 0x000fe200078f08ff */
[----:B------:R-:W-:Y:S01]  /*2fe30*/  IMAD.IADD R69, R95, 0x1, -R100 ;  /* 0x000000015f457824 */ /* 0x000fe200078e0a64 */
[----:B------:R-:W-:Y:S02]  /*2fe40*/  LEA.HI R73, R131, R130, RZ, 0x5 ;  /* 0x0000008283497211 */ /* 0x000fe400078f28ff */
[----:B------:R-:W-:Y:S02]  /*2fe50*/  SHF.R.S32.HI R152, RZ, 0x1, R152 ;  /* 0x00000001ff987819 */ /* 0x000fe40000011498 */
[----:B------:R-:W-:Y:S01]  /*2fe60*/  R2UR UR4, R82 ;  /* 0x00000000520472ca */ /* 0x000fe200000e0000 */
[----:B------:R-:W-:Y:S01]  /*2fe70*/  IMAD.SHL.U32 R73, R73, 0x10, RZ ;  /* 0x0000001049497824 */ /* 0x000fe200078e00ff */
[----:B------:R-:W-:Y:S02]  /*2fe80*/  ISETP.GE.AND P0, PT, R103, R152, PT ;  /* 0x000000986700720c */ /* 0x000fe40003f06270 */
[----:B------:R-:W-:-:S02]  /*2fe90*/  R2UR UR5, R83 ;  /* 0x00000000530572ca */ /* 0x000fc400000e0000 */
[----:B------:R-:W-:Y:S02]  /*2fea0*/  SEL R68, R152, RZ, P0 ;  /* 0x000000ff98447207 */ /* 0x000fe40000000000 */
[----:B------:R-:W-:Y:S02]  /*2feb0*/  SEL R71, R100, R69, !P0 ;  /* 0x0000004564477207 */ /* 0x000fe40004000000 */
[----:B------:R-:W-:Y:S01]  /*2fec0*/  LOP3.LUT R73, R73, 0xfffffe00, RZ, 0xc0, !PT ;  /* 0xfffffe0049497812 */ /* 0x000fe200078ec0ff */
[----:B------:R-:W-:Y:S01]  /*2fed0*/  IMAD.IADD R68, R103, 0x1, R68 ;  /* 0x0000000167447824 */ /* 0x000fe200078e0244 */
[----:B------:R-:W-:Y:S02]  /*2fee0*/  SHF.R.S32.HI R72, RZ, 0x1f, R71 ;  /* 0x0000001fff487819 */ /* 0x000fe40000011447 */
[----:B------:R-:W-:Y:S02]  /*2fef0*/  R2UR UR6, R82 ;  /* 0x00000000520672ca */ /* 0x000fe400000e0000 */
[----:B------:R-:W-:-:S02]  /*2ff00*/  SHF.R.S32.HI R69, RZ, 0x1f, R68 ;  /* 0x0000001fff457819 */ /* 0x000fc40000011444 */
[----:B------:R-:W-:Y:S01]  /*2ff10*/  LEA.HI R72, R72, R71, RZ, 0x4 ;  /* 0x0000004748487211 */ /* 0x000fe200078f20ff */
[----:B------:R-:W-:Y:S01]  /*2ff20*/  IMAD.SHL.U32 R71, R121, 0x40, RZ ;  /* 0x0000004079477824 */ /* 0x000fe200078e00ff */
[CC--:B------:R-:W-:Y:S02]  /*2ff30*/  LEA.HI R70, R69.reuse, R68.reuse, RZ, 0x3 ;  /* 0x0000004445467211 */ /* 0x0c0fe400078f18ff */
[----:B------:R-:W-:Y:S02]  /*2ff40*/  LEA.HI R68, R69, R68, RZ, 0x6 ;  /* 0x0000004445447211 */ /* 0x000fe400078f30ff */
[----:B------:R-:W-:Y:S02]  /*2ff50*/  SHF.R.S32.HI R141, RZ, 0x3, R70 ;  /* 0x00000003ff8d7819 */ /* 0x000fe40000011446 */
[----:B------:R-:W-:Y:S02]  /*2ff60*/  LOP3.LUT R71, R71, 0x1c0, RZ, 0xc0, !PT ;  /* 0x000001c047477812 */ /* 0x000fe400078ec0ff */
[----:B------:R-:W-:-:S02]  /*2ff70*/  LEA.HI.SX32 R72, R72, R141, 0x1c ;  /* 0x0000008d48487211 */ /* 0x000fc400078fe2ff */
[----:B------:R-:W-:Y:S02]  /*2ff80*/  SHF.R.U32.HI R69, RZ, 0x3, R71 ;  /* 0x00000003ff457819 */ /* 0x000fe40000011647 */
[----:B0-----:R-:W-:Y:S01]  /*2ff90*/  SHF.R.S32.HI R75, RZ, 0x1f, R72 ;  /* 0x0000001fff4b7819 */ /* 0x001fe20000011448 */
[----:B------:R-:W-:Y:S01]  /*2ffa0*/  IMAD.SHL.U32 R140, R72, 0x8, RZ ;  /* 0x00000008488c7824 */ /* 0x000fe200078e00ff */
[----:B------:R-:W-:Y:S02]  /*2ffb0*/  SHF.R.S32.HI R68, RZ, 0x6, R68 ;  /* 0x00000006ff447819 */ /* 0x000fe40000011444 */
[----:B------:R-:W-:Y:S02]  /*2ffc0*/  LEA.HI R75, R75, R72, RZ, 0x3 ;  /* 0x000000484b4b7211 */ /* 0x000fe400078f18ff */
[----:B------:R-:W-:Y:S01]  /*2ffd0*/  LOP3.LUT R70, R71, 0x38, R70, 0xf8, !PT ;  /* 0x0000003847467812 */ /* 0x000fe200078ef846 */
[----:B------:R-:W-:Y:S01]  /*2ffe0*/  IMAD R68, R68, 0x1800, R73 ;  /* 0x0000180044447824 */ /* 0x000fe200078e0249 */
[----:B------:R-:W-:-:S02]  /*2fff0*/  SHF.R.S32.HI R74, RZ, 0x3, R75 ;  /* 0x00000003ff4a7819 */ /* 0x000fc4000001144b */
[----:B------:R-:W-:Y:S02]  /*30000*/  LOP3.LUT R72, R71, 0x38, R140, 0xf8, !PT ;  /* 0x0000003847487812 */ /* 0x000fe400078ef88c */
[-C--:B------:R-:W-:Y:S01]  /*30010*/  LOP3.LUT R71, R70, R69.reuse, RZ, 0x3c, !PT ;  /* 0x0000004546477212 */ /* 0x080fe200078e3cff */
[----:B------:R-:W-:Y:S01]  /*30020*/  IMAD R74, R74, 0x1800, R73 ;  /* 0x000018004a4a7824 */ /* 0x000fe200078e0249 */
[----:B------:R-:W-:Y:S02]  /*30030*/  LOP3.LUT R69, R72, R69, RZ, 0x3c, !PT ;  /* 0x0000004548457212 */ /* 0x000fe400078e3cff */
[----:B------:R-:W-:Y:S01]  /*30040*/  R2UR UR7, R83 ;  /* 0x00000000530772ca */ /* 0x000fe200000e0000 */
[----:B------:R-:W-:Y:S02]  /*30050*/  IMAD.IADD R68, R68, 0x1, R71 ;  /* 0x0000000144447824 */ /* 0x000fe400078e0247 */
[----:B------:R-:W-:-:S03]  /*30060*/  IMAD.IADD R74, R74, 0x1, R69 ;  /* 0x000000014a4a7824 */ /* 0x000fc600078e0245 */
[C---:B------:R-:W-:Y:S02]  /*30070*/  IADD3 R69, P0, R101.reuse, R68, RZ ;  /* 0x0000004465457210 */ /* 0x040fe40007f1e0ff */
[----:B------:R-:W-:-:S03]  /*30080*/  IADD3 R71, P1, R101, R74, RZ ;  /* 0x0000004a65477210 */ /* 0x000fc60007f3e0ff */
[--C-:B------:R-:W-:Y:S01]  /*30090*/  IMAD.X R73, RZ, RZ, R102.reuse, P0 ;  /* 0x000000ffff497224 */ /* 0x100fe200000e0666 */
[-C--:B------:R-:W-:Y:S01]  /*300a0*/  LEA R68, P0, R69, R92.reuse, 0x1 ;  /* 0x0000005c45447211 */ /* 0x080fe200078008ff */
[----:B------:R-:W-:Y:S01]  /*300b0*/  IMAD.X R70, RZ, RZ, R102, P1 ;  /* 0x000000ffff467224 */ /* 0x000fe200008e0666 */
[----:B------:R-:W-:Y:S02]  /*300c0*/  LEA R72, P1, R71, R92, 0x1 ;  /* 0x0000005c47487211 */ /* 0x000fe400078208ff */
[-C--:B------:R-:W-:Y:S02]  /*300d0*/  LEA.HI.X R69, R69, R93.reuse, R73, 0x1, P0 ;  /* 0x0000005d45457211 */ /* 0x080fe400000f0c49 */
[----:B------:R-:W-:Y:S02]  /*300e0*/  ISETP.GE.AND P0, PT, R103, R152, PT ;  /* 0x000000986700720c */ /* 0x000fe40003f06270 */
[----:B------:R-:W-:Y:S02]  /*300f0*/  LEA.HI.X R73, R71, R93, R70, 0x1, P1 ;  /* 0x0000005d47497211 */ /* 0x000fe400008f0c46 */
[----:B------:R-:W-:Y:S01]  /*30100*/  ISETP.GE.AND P1, PT, R140, R95, PT ;  /* 0x0000005f8c00720c */ /* 0x000fe20003f26270 */
[----:B------:R-:W-:Y:S01]  /*30110*/  IMAD.SHL.U32 R141, R141, 0x8, RZ ;  /* 0x000000088d8d7824 */ /* 0x000fe200078e00ff */
[----:B------:R-:W5:Y:S01]  /*30120*/  LD.E.128 R68, desc[UR4][R68.64] ;  /* 0x0000000444447980 */ /* 0x000f62000c101d00 */
[----:B------:R-:W-:Y:S03]  /*30130*/  BSSY B4, `(.L_x_2003) ;  /* 0x0000062000047945 */ /* 0x000fe60003800000 */
[C---:B------:R-:W-:Y:S01]  /*30140*/  IADD3 R145, P2, R141.reuse, R98, RZ ;  /* 0x000000628d917210 */ /* 0x040fe20007f5e0ff */
[----:B------:R-:W5:Y:S03]  /*30150*/  LD.E.128 R72, desc[UR6][R72.64] ;  /* 0x0000000648487980 */ /* 0x000f66000c101d00 */
[----:B------:R-:W-:-:S03]  /*30160*/  LEA.HI.X.SX32 R141, R141, R129, 0x1, P2 ;  /* 0x000000818d8d7211 */ /* 0x000fc600010f0eff */
[----:B------:R-:W-:Y:S01]  /*30170*/  @!P1 IADD3 R143, P3, R140, R98, RZ ;  /* 0x000000628c8f9210 */ /* 0x000fe20007f7e0ff */
[----:B------:R-:W-:-:S12]  /*30180*/  @P0 BRA `(.L_x_2004) ;  /* 0x0000000400700947 */ /* 0x000fd80003800000 */
[----:B------:R-:W-:Y:S01]  /*30190*/  SHF.R.U64 R28, R28, 0x10, R29 ;  /* 0x000000101c1c7819 */ /* 0x000fe2000000121d */
[----:B-----5:R-:W-:Y:S01]  /*301a0*/  IMAD.U32 R154, R73, 0x10000, RZ ;  /* 0x00010000499a7824 */ /* 0x020fe200078e00ff */
[----:B------:R-:W-:Y:S01]  /*301b0*/  SHF.R.U64 R40, R40, 0x10, R41 ;  /* 0x0000001028287819 */ /* 0x000fe20000001229 */
[----:B------:R-:W-:Y:S01]  /*301c0*/  IMAD.U32 R152, R69, 0x10000, RZ ;  /* 0x0001000045987824 */ /* 0x000fe200078e00ff */
[----:B------:R-:W-:Y:S01]  /*301d0*/  SHF.R.U32.HI R29, RZ, 0x10, R29 ;  /* 0x00000010ff1d7819 */ /* 0x000fe2000001161d */
[----:B------:R-:W-:Y:S01]  /*301e0*/  IMAD.U32 R160, R75, 0x10000, RZ ;  /* 0x000100004ba07824 */ /* 0x000fe200078e00ff */
[----:B------:R-:W-:Y:S01]  /*301f0*/  SHF.R.U32.HI R41, RZ, 0x10, R41 ;  /* 0x00000010ff297819 */ /* 0x000fe20000011629 */
[----:B------:R-:W-:Y:S01]  /*30200*/  IMAD.U32 R157, R71, 0x10000, RZ ;  /* 0x00010000479d7824 */ /* 0x000fe200078e00ff */
[----:B------:R-:W-:Y:S01]  /*30210*/  PRMT R163, R163, 0x5410, R29 ;  /* 0x00005410a3a37816 */ /* 0x000fe2000000001d */
[----:B------:R-:W-:Y:S01]  /*30220*/  IMAD.U32 R155, R72, 0x10000, RZ ;  /* 0x00010000489b7824 */ /* 0x000fe200078e00ff */
[----:B------:R-:W-:Y:S01]  /*30230*/  PRMT R162, R162, 0x5410, R41 ;  /* 0x00005410a2a27816 */ /* 0x000fe20000000029 */
[----:B------:R-:W-:Y:S01]  /*30240*/  IMAD.U32 R153, R68, 0x10000, RZ ;  /* 0x0001000044997824 */ /* 0x000fe200078e00ff */
[--C-:B------:R-:W-:Y:S01]  /*30250*/  SHF.R.U64 R30, R30, 0x10, R31.reuse ;  /* 0x000000101e1e7819 */ /* 0x100fe2000000121f */
[----:B------:R-:W-:Y:S01]  /*30260*/  IMAD.U32 R29, R163, 0x10000, RZ ;  /* 0x00010000a31d7824 */ /* 0x000fe200078e00ff */
[----:B------:R-:W-:Y:S01]  /*30270*/  SHF.R.U32.HI R31, RZ, 0x10, R31 ;  /* 0x00000010ff1f7819 */ /* 0x000fe2000001161f */
[----:B------:R-:W-:Y:S01]  /*30280*/  IMAD.U32 R41, R162, 0x10000, RZ ;  /* 0x00010000a2297824 */ /* 0x000fe200078e00ff */
[--C-:B------:R-:W-:Y:S01]  /*30290*/  SHF.R.U64 R42, R42, 0x10, R43.reuse ;  /* 0x000000102a2a7819 */ /* 0x100fe2000000122b */
[----:B------:R-:W-:Y:S01]  /*302a0*/  FMUL.FTZ R165, R154, R29 ;  /* 0x0000001d9aa57220 */ /* 0x000fe20000410000 */
[----:B------:R-:W-:Y:S01]  /*302b0*/  SHF.R.U32.HI R43, RZ, 0x10, R43 ;  /* 0x00000010ff2b7819 */ /* 0x000fe2000001162b */
[----:B------:R-:W-:Y:S01]  /*302c0*/  IMAD.U32 R156, R70, 0x10000, RZ ;  /* 0x00010000469c7824 */ /* 0x000fe200078e00ff */
[----:B------:R-:W-:-:S02]  /*302d0*/  LOP3.LUT R73, R73, 0xffff0000, RZ, 0xc0, !PT ;  /* 0xffff000049497812 */ /* 0x000fc400078ec0ff */
[----:B------:R-:W-:Y:S02]  /*302e0*/  LOP3.LUT R162, R162, 0xffff0000, RZ, 0xc0, !PT ;  /* 0xffff0000a2a27812 */ /* 0x000fe400078ec0ff */
[----:B------:R-:W-:Y:S01]  /*302f0*/  PRMT R161, R161, 0x5410, R31 ;  /* 0x00005410a1a17816 */ /* 0x000fe2000000001f */
[----:B------:R-:W-:Y:S01]  /*30300*/  FMUL.FTZ R31, R154, R41 ;  /* 0x000000299a1f7220 */ /* 0x000fe20000410000 */
[----:B------:R-:W-:Y:S01]  /*30310*/  PRMT R158, R158, 0x5410, R43 ;  /* 0x000054109e9e7816 */ /* 0x000fe2000000002b */
[----:B------:R-:W-:Y:S01]  /*30320*/  FMUL.FTZ R164, R73, R162 ;  /* 0x000000a249a47220 */ /* 0x000fe20000410000 */
[----:B------:R-:W-:Y:S01]  /*30330*/  LOP3.LUT R154, R163, 0xffff0000, RZ, 0xc0, !PT ;  /* 0xffff0000a39a7812 */ /* 0x000fe200078ec0ff */
[----:B------:R-:W-:Y:S01]  /*30340*/  FFMA.FTZ R29, R152, R29, -R31 ;  /* 0x0000001d981d7223 */ /* 0x000fe2000001081f */
[----:B------:R-:W-:Y:S01]  /*30350*/  LOP3.LUT R69, R69, 0xffff0000, RZ, 0xc0, !PT ;  /* 0xffff000045457812 */ /* 0x000fe200078ec0ff */
[----:B------:R-:W-:Y:S01]  /*30360*/  IMAD.U32 R43, R158, 0x10000, RZ ;  /* 0x000100009e2b7824 */ /* 0x000fe200078e00ff */
[----:B------:R-:W-:Y:S01]  /*30370*/  LOP3.LUT R75, R75, 0xffff0000, RZ, 0xc0, !PT ;  /* 0xffff00004b4b7812 */ /* 0x000fe200078ec0ff */
[----:B------:R-:W-:Y:S01]  /*30380*/  FMUL.FTZ R166, R73, R154 ;  /* 0x0000009a49a67220 */ /* 0x000fe20000410000 */
[----:B------:R-:W-:-:S02]  /*30390*/  IMAD.U32 R31, R161, 0x10000, RZ ;  /* 0x00010000a11f7824 */ /* 0x000fc400078e00ff */
[----:B------:R-:W-:Y:S01]  /*303a0*/  FFMA.FTZ R154, R69, R154, -R164 ;  /* 0x0000009a459a7223 */ /* 0x000fe200000108a4 */
[----:B------:R-:W-:Y:S01]  /*303b0*/  LOP3.LUT R164, R158, 0xffff0000, RZ, 0xc0, !PT ;  /* 0xffff00009ea47812 */ /* 0x000fe200078ec0ff */
[C---:B------:R-:W-:Y:S01]  /*303c0*/  FMUL.FTZ R168, R160.reuse, R43 ;  /* 0x0000002ba0a87220 */ /* 0x040fe20000410000 */
[----:B------:R-:W-:Y:S01]  /*303d0*/  LOP3.LUT R158, R161, 0xffff0000, RZ, 0xc0, !PT ;  /* 0xffff0000a19e7812 */ /* 0x000fe200078ec0ff */
[----:B------:R-:W-:Y:S01]  /*303e0*/  FMUL.FTZ R160, R160, R31 ;  /* 0x0000001fa0a07220 */ /* 0x000fe20000410000 */
[----:B------:R-:W-:Y:S01]  /*303f0*/  PRMT R40, R105, 0x5432, R40 ;  /* 0x0000543269287816 */ /* 0x000fe20000000028 */
[----:B------:R-:W-:Y:S01]  /*30400*/  FFMA.FTZ R152, R152, R41, R165 ;  /* 0x0000002998987223 */ /* 0x000fe200000100a5 */
[----:B------:R-:W-:Y:S01]  /*30410*/  PRMT R28, R107, 0x5432, R28 ;  /* 0x000054326b1c7816 */ /* 0x000fe2000000001c */
[----:B------:R-:W-:Y:S01]  /*30420*/  FFMA.FTZ R69, R69, R162, R166 ;  /* 0x000000a245457223 */ /* 0x000fe200000100a6 */
[----:B------:R-:W-:Y:S01]  /*30430*/  LOP3.LUT R71, R71, 0xffff0000, RZ, 0xc0, !PT ;  /* 0xffff000047477812 */ /* 0x000fe200078ec0ff */
[----:B------:R-:W-:Y:S01]  /*30440*/  FFMA.FTZ R31, R157, R31, -R168 ;  /* 0x0000001f9d1f7223 */ /* 0x000fe200000108a8 */
[----:B------:R-:W-:Y:S01]  /*30450*/  LOP3.LUT R72, R72, 0xffff0000, RZ, 0xc0, !PT ;  /* 0xffff000048487812 */ /* 0x000fe200078ec0ff */
[C---:B------:R-:W-:Y:S01]  /*30460*/  FMUL.FTZ R166, R75.reuse, R164 ;  /* 0x000000a44ba67220 */ /* 0x040fe20000410000 */
[-C--:B------:R-:W-:Y:S01]  /*30470*/  FMUL.FTZ R168, R75, R158.reuse ;  /* 0x0000009e4ba87220 */ /* 0x080fe20000410000 */
[----:B------:R-:W-:Y:S01]  /*30480*/  LOP3.LUT R41, R40, 0xffff0000, RZ, 0xc0, !PT ;  /* 0xffff000028297812 */ /* 0x000fe200078ec0ff */
[----:B------:R-:W-:Y:S01]  /*30490*/  FFMA.FTZ R157, R157, R43, R160 ;  /* 0x0000002b9d9d7223 */ /* 0x000fe200000100a0 */
[----:B------:R-:W-:Y:S01]  /*304a0*/  PRMT R42, R104, 0x5432, R42 ;  /* 0x00005432682a7816 */ /* 0x000fe2000000002a */
[C---:B------:R-:W-:Y:S01]  /*304b0*/  FFMA.FTZ R158, R71.reuse, R158, -R166 ;  /* 0x0000009e479e7223 */ /* 0x040fe200000108a6 */
[----:B------:R-:W-:Y:S01]  /*304c0*/  LOP3.LUT R43, R28, 0xffff0000, RZ, 0xc0, !PT ;  /* 0xffff00001c2b7812 */ /* 0x000fe200078ec0ff */
[----:B------:R-:W-:Y:S01]  /*304d0*/  FFMA.FTZ R164, R71, R164, R168 ;  /* 0x000000a447a47223 */ /* 0x000fe200000100a8 */
[----:B------:R-:W-:Y:S01]  /*304e0*/  LOP3.LUT R68, R68, 0xffff0000, RZ, 0xc0, !PT ;  /* 0xffff000044447812 */ /* 0x000fe200078ec0ff */
[----:B------:R-:W-:Y:S01]  /*304f0*/  FMUL.FTZ R71, R72, R41 ;  /* 0x0000002948477220 */ /* 0x000fe20000410000 */
[----:B------:R-:W-:Y:S01]  /*30500*/  LOP3.LUT R159, R70, 0xffff0000, RZ, 0xc0, !PT ;  /* 0xffff0000469f7812 */ /* 0x000fe200078ec0ff */
[----:B------:R-:W-:Y:S01]  /*30510*/  IMAD.U32 R70, R74, 0x10000, RZ ;  /* 0x000100004a467824 */ /* 0x000fe200078e00ff */
[----:B------:R-:W-:Y:S01]  /*30520*/  PRMT R30, R106, 0x5432, R30 ;  /* 0x000054326a1e7816 */ /* 0x000fe2000000001e */
[----:B------:R-:W-:Y:S01]  /*30530*/  IMAD.U32 R73, R42, 0x10000, RZ ;  /* 0x000100002a497824 */ /* 0x000fe200078e00ff */
[----:B------:R-:W-:Y:S01]  /*30540*/  LOP3.LUT R74, R74, 0xffff0000, RZ, 0xc0, !PT ;  /* 0xffff00004a4a7812 */ /* 0x000fe200078ec0ff */
[----:B------:R-:W-:Y:S01]  /*30550*/  FMUL.FTZ R75, R72, R43 ;  /* 0x0000002b484b7220 */ /* 0x000fe20000410000 */
[----:B------:R-:W-:Y:S01]  /*30560*/  LOP3.LUT R42, R42, 0xffff0000, RZ, 0xc0, !PT ;  /* 0xffff00002a2a7812 */ /* 0x000fe200078ec0ff */
[----:B------:R-:W-:-:S02]  /*30570*/  IMAD.U32 R162, R40, 0x10000, RZ ;  /* 0x0001000028a27824 */ /* 0x000fc400078e00ff */
[----:B------:R-:W-:Y:S01]  /*30580*/  FFMA.FTZ R43, R68, R43, -R71 ;  /* 0x0000002b442b7223 */ /* 0x000fe20000010847 */
[C---:B------:R-:W-:Y:S01]  /*30590*/  IMAD.U32 R71, R30.reuse, 0x10000, RZ ;  /* 0x000100001e477824 */ /* 0x040fe200078e00ff */
[----:B------:R-:W-:Y:S01]  /*305a0*/  LOP3.LUT R30, R30, 0xffff0000, RZ, 0xc0, !PT ;  /* 0xffff00001e1e7812 */ /* 0x000fe200078ec0ff */
[----:B------:R-:W-:Y:S02]  /*305b0*/  IMAD.U32 R160, R28, 0x10000, RZ ;  /* 0x000100001ca07824 */ /* 0x000fe400078e00ff */
[----:B------:R-:W-:Y:S01]  /*305c0*/  FFMA.FTZ R68, R68, R41, R75 ;  /* 0x0000002944447223 */ /* 0x000fe2000001004b */
[C---:B------:R-:W-:Y:S01]  /*305d0*/  FMUL.FTZ R28, R155.reuse, R162 ;  /* 0x000000a29b1c7220 */ /* 0x040fe20000410000 */
[----:B------:R-:W-:Y:S01]  /*305e0*/  FMUL.FTZ R41, R70, R73 ;  /* 0x0000004946297220 */ /* 0x000fe20000410000 */
[----:B------:R-:W-:Y:S01]  /*305f0*/  FMUL.FTZ R40, R74, R42 ;  /* 0x0000002a4a287220 */ /* 0x000fe20000410000 */
[-C--:B------:R-:W-:Y:S01]  /*30600*/  FMUL.FTZ R155, R155, R160.reuse ;  /* 0x000000a09b9b7220 */ /* 0x080fe20000410000 */
[----:B------:R-:W-:Y:S01]  /*30610*/  FFMA.FTZ R28, R153, R160, -R28 ;  /* 0x000000a0991c7223 */ /* 0x000fe2000001081c */
[-C--:B------:R-:W-:Y:S01]  /*30620*/  FMUL.FTZ R70, R70, R71.reuse ;  /* 0x0000004746467220 */ /* 0x080fe20000410000 */
[-C--:B------:R-:W-:Y:S01]  /*30630*/  FMUL.FTZ R75, R74, R30.reuse ;  /* 0x0000001e4a4b7220 */ /* 0x080fe20000410000 */
[C---:B------:R-:W-:Y:S01]  /*30640*/  FFMA.FTZ R41, R156.reuse, R71, -R41 ;  /* 0x000000479c297223 */ /* 0x040fe20000010829 */
        /* <DEDUP_REMOVED lines=16> */
.L_x_2004:
[----:B------:R-:W-:Y:S05]  /*30750*/  BSYNC B4 ;  /* 0x0000000000047941 */ /* 0x000fea0003800000 */
.L_x_2003:
[C---:B------:R-:W-:Y:S02]  /*30760*/  R2UR UR4, R82.reuse ;  /* 0x00000000520472ca */ /* 0x040fe400000e0000 */
[C---:B------:R-:W-:Y:S02]  /*30770*/  R2UR UR5, R83.reuse ;  /* 0x00000000530572ca */ /* 0x040fe400000e0000 */
[----:B------:R-:W-:Y:S02]  /*30780*/  @!P1 R2UR UR6, R82 ;  /* 0x00000000520692ca */ /* 0x000fe400000e0000 */
[----:B------:R-:W-:Y:S02]  /*30790*/  @!P1 R2UR UR7, R83 ;  /* 0x00000000530792ca */ /* 0x000fe400000e0000 */
[----:B------:R-:W-:Y:S02]  /*307a0*/  LEA R28, P0, R145, R84, 0x1 ;  /* 0x00000054911c7211 */ /* 0x000fe400078008ff */
[----:B------:R-:W-:-:S02]  /*307b0*/  @!P1 LEA.HI.X.SX32 R140, R140, R129, 0x1, P3 ;  /* 0x000000818c8c9211 */ /* 0x000fc400018f0eff */
[----:B------:R-:W-:Y:S02]  /*307c0*/  @!P1 LEA R30, P2, R143, R84, 0x1 ;  /* 0x000000548f1e9211 */ /* 0x000fe400078408ff */
[-C--:B------:R-:W-:Y:S02]  /*307d0*/  LEA.HI.X R29, R145, R85.reuse, R141, 0x1, P0 ;  /* 0x00000055911d7211 */ /* 0x080fe400000f0c8d */
[----:B------:R-:W-:-:S03]  /*307e0*/  @!P1 LEA.HI.X R31, R143, R85, R140, 0x1, P2 ;  /* 0x000000558f1f9211 */ /* 0x000fc600010f0c8c */
[----:B-----5:R1:W-:Y:S04]  /*307f0*/  ST.E.128 desc[UR4][R28.64], R68 ;  /* 0x000000441c007985 */ /* 0x0203e8000c101d04 */
[----:B------:R1:W-:Y:S02]  /*30800*/  @!P1 ST.E.128 desc[UR6][R30.64], R72 ;  /* 0x000000481e009985 */ /* 0x0003e4000c101d06 */
.L_x_2002:
[----:B------:R-:W-:Y:S05]  /*30810*/  BSYNC B3 ;  /* 0x0000000000037941 */ /* 0x000fea0003800000 */
.L_x_2001:
[----:B------:R-:W-:Y:S02]  /*30820*/  R2UR UR4, R82 ;  /* 0x00000000520472ca */ /* 0x000fe400000e0000 */
[----:B------:R-:W-:-:S13]  /*30830*/  R2UR UR5, R83 ;  /* 0x00000000530572ca */ /* 0x000fda00000e0000 */
[----:B-1----:R-:W2:Y:S01]  /*30840*/  LD.E.U8 R28, desc[UR4][R90.64] ;  /* 0x000000045a1c7980 */ /* 0x002ea2000c101100 */
[----:B------:R-:W-:Y:S01]  /*30850*/  BSSY B3, `(.L_x_2005) ;  /* 0x00000a4000037945 */ /* 0x000fe20003800000 */
[----:B--2---:R-:W-:-:S13]  /*30860*/  LOP3.LUT P0, RZ, R28, 0x2, RZ, 0xc0, !PT ;  /* 0x000000021cff7812 */ /* 0x004fda000780c0ff */
[----:B------:R-:W-:Y:S05]  /*30870*/  @!P0 BRA `(.L_x_2006) ;  /* 0x0000000800848947 */ /* 0x000fea0003800000 */
[----:B------:R-:W-:Y:S02]  /*30880*/  R2UR UR4, R82 ;  /* 0x00000000520472ca */ /* 0x000fe400000e0000 */
[----:B------:R-:W-:-:S13]  /*30890*/  R2UR UR5, R83 ;  /* 0x00000000530572ca */ /* 0x000fda00000e0000 */
[----:B------:R-:W2:Y:S01]  /*308a0*/  LD.E R28, desc[UR4][R88.64+0x4] ;  /* 0x00000404581c7980 */ /* 0x000ea2000c101900 */
[----:B------:R-:W-:Y:S01]  /*308b0*/  VIADD R69, R103, 0x20 ;  /* 0x0000002067457836 */ /* 0x000fe20000000000 */
[----:B------:R-:W-:Y:S01]  /*308c0*/  LEA.HI R41, R131, R130, RZ, 0x5 ;  /* 0x0000008283297211 */ /* 0x000fe200078f28ff */
[----:B------:R-:W-:Y:S01]  /*308d0*/  IMAD.IADD R31, R95, 0x1, -R100 ;  /* 0x000000015f1f7824 */ /* 0x000fe200078e0a64 */
[----:B------:R-:W-:Y:S02]  /*308e0*/  R2UR UR6, R82 ;  /* 0x00000000520672ca */ /* 0x000fe400000e0000 */
[----:B------:R-:W-:Y:S01]  /*308f0*/  R2UR UR7, R83 ;  /* 0x00000000530772ca */ /* 0x000fe200000e0000 */
[----:B------:R-:W-:-:S05]  /*30900*/  IMAD.SHL.U32 R42, R41, 0x10, RZ ;  /* 0x00000010292a7824 */ /* 0x000fca00078e00ff */
[----:B------:R-:W-:Y:S01]  /*30910*/  LOP3.LUT R43, R42, 0xfffffe00, RZ, 0xc0, !PT ;  /* 0xfffffe002a2b7812 */ /* 0x000fe200078ec0ff */
[----:B------:R-:W-:Y:S01]  /*30920*/  BSSY B4, `(.L_x_2007) ;  /* 0x000008b000047945 */ /* 0x000fe20003800000 */
[----:B--2---:R-:W-:-:S04]  /*30930*/  LEA.HI R70, R28, R28, RZ, 0x1 ;  /* 0x0000001c1c467211 */ /* 0x004fc800078f08ff */
[----:B------:R-:W-:-:S04]  /*30940*/  SHF.R.S32.HI R70, RZ, 0x1, R70 ;  /* 0x00000001ff467819 */ /* 0x000fc80000011446 */
[----:B------:R-:W-:-:S04]  /*30950*/  ISETP.GE.AND P0, PT, R69, R70, PT ;  /* 0x000000464500720c */ /* 0x000fc80003f06270 */
[----:B------:R-:W-:Y:S02]  /*30960*/  SEL R28, R70, RZ, P0 ;  /* 0x000000ff461c7207 */ /* 0x000fe40000000000 */
[----:B------:R-:W-:-:S03]  /*30970*/  SEL R31, R100, R31, !P0 ;  /* 0x0000001f641f7207 */ /* 0x000fc60004000000 */
[----:B------:R-:W-:Y:S01]  /*30980*/  IMAD.IADD R28, R69, 0x1, R28 ;  /* 0x00000001451c7824 */ /* 0x000fe200078e021c */
[----:B------:R-:W-:-:S04]  /*30990*/  SHF.R.S32.HI R40, RZ, 0x1f, R31 ;  /* 0x0000001fff287819 */ /* 0x000fc8000001141f */
[----:B------:R-:W-:Y:S02]  /*309a0*/  SHF.R.S32.HI R29, RZ, 0x1f, R28 ;  /* 0x0000001fff1d7819 */ /* 0x000fe4000001141c */
[----:B------:R-:W-:Y:S01]  /*309b0*/  LEA.HI R40, R40, R31, RZ, 0x4 ;  /* 0x0000001f28287211 */ /* 0x000fe200078f20ff */
[----:B------:R-:W-:Y:S01]  /*309c0*/  IMAD.SHL.U32 R31, R121, 0x40, RZ ;  /* 0x00000040791f7824 */ /* 0x000fe200078e00ff */
[CC--:B------:R-:W-:Y:S02]  /*309d0*/  LEA.HI R30, R29.reuse, R28.reuse, RZ, 0x3 ;  /* 0x0000001c1d1e7211 */ /* 0x0c0fe400078f18ff */
[----:B------:R-:W-:Y:S02]  /*309e0*/  LEA.HI R28, R29, R28, RZ, 0x6 ;  /* 0x0000001c1d1c7211 */ /* 0x000fe400078f30ff */
[----:B------:R-:W-:Y:S02]  /*309f0*/  SHF.R.S32.HI R71, RZ, 0x3, R30 ;  /* 0x00000003ff477819 */ /* 0x000fe4000001141e */
[----:B------:R-:W-:-:S02]  /*30a00*/  LOP3.LUT R41, R31, 0x1c0, RZ, 0xc0, !PT ;  /* 0x000001c01f297812 */ /* 0x000fc400078ec0ff */
[----:B------:R-:W-:Y:S02]  /*30a10*/  LEA.HI.SX32 R40, R40, R71, 0x1c ;  /* 0x0000004728287211 */ /* 0x000fe400078fe2ff */
[----:B------:R-:W-:Y:S02]  /*30a20*/  SHF.R.U32.HI R42, RZ, 0x3, R41 ;  /* 0x00000003ff2a7819 */ /* 0x000fe40000011629 */
[----:B------:R-:W-:Y:S01]  /*30a30*/  SHF.R.S32.HI R31, RZ, 0x1f, R40 ;  /* 0x0000001fff1f7819 */ /* 0x000fe20000011428 */
        /* <DEDUP_REMOVED lines=9> */
[----:B------:R-:W-:-:S03]  /*30ad0*/  LOP3.LUT R31, R31, R42, RZ, 0x3c, !PT ;  /* 0x0000002a1f1f7212 */ /* 0x000fc600078e3cff */
        /* <DEDUP_REMOVED lines=13> */
[----:B------:R-:W5:Y:S04]  /*30bb0*/  LD.E.128 R28, desc[UR4][R28.64] ;  /* 0x000000041c1c7980 */ /* 0x000f68000c101d00 */
[C---:B------:R-:W-:Y:S01]  /*30bc0*/  IADD3 R73, P2, R72.reuse, R98, RZ ;  /* 0x0000006248497210 */ /* 0x040fe20007f5e0ff */
[----:B------:R-:W5:Y:S03]  /*30bd0*/  LD.E.128 R40, desc[UR6][R40.64] ;  /* 0x0000000628287980 */ /* 0x000f66000c101d00 */
[----:B------:R-:W-:-:S03]  /*30be0*/  LEA.HI.X.SX32 R69, R72, R129, 0x1, P2 ;  /* 0x0000008148457211 */ /* 0x000fc600010f0eff */
[----:B------:R-:W-:Y:S01]  /*30bf0*/  @!P1 IADD3 R71, P3, R68, R98, RZ ;  /* 0x0000006244479210 */ /* 0x000fe20007f7e0ff */
[----:B------:R-:W-:-:S12]  /*30c00*/  @P0 BRA `(.L_x_2008) ;  /* 0x0000000400700947 */ /* 0x000fd80003800000 */
[----:B------:R-:W-:Y:S01]  /*30c10*/  SHF.R.U32.HI R72, RZ, 0x10, R37 ;  /* 0x00000010ff487819 */ /* 0x000fe20000011625 */
[----:B-----5:R-:W-:Y:S01]  /*30c20*/  IMAD.U32 R70, R43, 0x10000, RZ ;  /* 0x000100002b467824 */ /* 0x020fe200078e00ff */
[----:B0-----:R-:W-:Y:S02]  /*30c30*/  SHF.R.U32.HI R74, RZ, 0x10, R13 ;  /* 0x00000010ff4a7819 */ /* 0x001fe4000001160d */
[----:B------:R-:W-:Y:S02]  /*30c40*/  PRMT R151, R151, 0x5410, R72 ;  /* 0x0000541097977816 */ /* 0x000fe40000000048 */
[----:B------:R-:W-:Y:S02]  /*30c50*/  PRMT R147, R147, 0x5410, R74 ;  /* 0x0000541093937816 */ /* 0x000fe4000000004a */
[----:B------:R-:W-:Y:S01]  /*30c60*/  SHF.R.U64 R141, R36, 0x10, R37 ;  /* 0x00000010248d7819 */ /* 0x000fe20000001225 */
[----:B------:R-:W-:Y:S01]  /*30c70*/  IMAD.U32 R36, R41, 0x10000, RZ ;  /* 0x0001000029247824 */ /* 0x000fe200078e00ff */
[--C-:B------:R-:W-:Y:S01]  /*30c80*/  SHF.R.U64 R75, R38, 0x10, R39.reuse ;  /* 0x00000010264b7819 */ /* 0x100fe20000001227 */
[----:B------:R-:W-:Y:S01]  /*30c90*/  IMAD.U32 R74, R151, 0x10000, RZ ;  /* 0x00010000974a7824 */ /* 0x000fe200078e00ff */
[----:B------:R-:W-:Y:S01]  /*30ca0*/  SHF.R.U32.HI R140, RZ, 0x10, R39 ;  /* 0x00000010ff8c7819 */ /* 0x000fe20000011627 */
[C---:B------:R-:W-:Y:S01]  /*30cb0*/  IMAD.U32 R39, R29.reuse, 0x10000, RZ ;  /* 0x000100001d277824 */ /* 0x040fe200078e00ff */
[----:B------:R-:W-:Y:S01]  /*30cc0*/  LOP3.LUT R37, R29, 0xffff0000, RZ, 0xc0, !PT ;  /* 0xffff00001d257812 */ /* 0x000fe200078ec0ff */
[C---:B------:R-:W-:Y:S01]  /*30cd0*/  IMAD.U32 R38, R31.reuse, 0x10000, RZ ;  /* 0x000100001f267824 */ /* 0x040fe200078e00ff */
[----:B------:R-:W-:Y:S01]  /*30ce0*/  LOP3.LUT R29, R31, 0xffff0000, RZ, 0xc0, !PT ;  /* 0xffff00001f1d7812 */ /* 0x000fe200078ec0ff */
[----:B------:R-:W-:Y:S01]  /*30cf0*/  FMUL.FTZ R72, R36, R74 ;  /* 0x0000004a24487220 */ /* 0x000fe20000410000 */
[----:B------:R-:W-:Y:S01]  /*30d00*/  LOP3.LUT R31, R43, 0xffff0000, RZ, 0xc0, !PT ;  /* 0xffff00002b1f7812 */ /* 0x000fe200078ec0ff */
[----:B------:R-:W-:Y:S01]  /*30d10*/  IMAD.U32 R43, R147, 0x10000, RZ ;  /* 0x00010000932b7824 */ /* 0x000fe200078e00ff */
[----:B------:R-:W-:-:S02]  /*30d20*/  SHF.R.U32.HI R143, RZ, 0x10, R15 ;  /* 0x00000010ff8f7819 */ /* 0x000fc4000001160f */
[----:B------:R-:W-:Y:S01]  /*30d30*/  PRMT R149, R149, 0x5410, R140 ;  /* 0x0000541095957816 */ /* 0x000fe2000000008c */
[-C--:B------:R-:W-:Y:S01]  /*30d40*/  FMUL.FTZ R152, R36, R43.reuse ;  /* 0x0000002b24987220 */ /* 0x080fe20000410000 */
[----:B------:R-:W-:Y:S01]  /*30d50*/  LOP3.LUT R41, R41, 0xffff0000, RZ, 0xc0, !PT ;  /* 0xffff000029297812 */ /* 0x000fe200078ec0ff */
[----:B------:R-:W-:Y:S01]  /*30d60*/  FFMA.FTZ R36, R39, R43, -R72 ;  /* 0x0000002b27247223 */ /* 0x000fe20000010848 */
[----:B------:R-:W-:Y:S01]  /*30d70*/  LOP3.LUT R140, R151, 0xffff0000, RZ, 0xc0, !PT ;  /* 0xffff0000978c7812 */ /* 0x000fe200078ec0ff */
[----:B------:R-:W-:Y:S01]  /*30d80*/  FFMA.FTZ R39, R39, R74, R152 ;  /* 0x0000004a27277223 */ /* 0x000fe20000010098 */
[----:B------:R-:W-:Y:S02]  /*30d90*/  PRMT R144, R144, 0x5410, R143 ;  /* 0x0000541090907816 */ /* 0x000fe4000000008f */
[----:B------:R-:W-:Y:S01]  /*30da0*/  LOP3.LUT R72, R147, 0xffff0000, RZ, 0xc0, !PT ;  /* 0xffff000093487812 */ /* 0x000fe200078ec0ff */
[----:B------:R-:W-:Y:S01]  /*30db0*/  FMUL.FTZ R154, R41, R140 ;  /* 0x0000008c299a7220 */ /* 0x000fe20000410000 */
[----:B------:R-:W-:Y:S01]  /*30dc0*/  PRMT R148, R148, 0x5410, R75 ;  /* 0x0000541094947816 */ /* 0x000fe2000000004b */
[----:B------:R-:W-:Y:S01]  /*30dd0*/  IMAD.U32 R75, R149, 0x10000, RZ ;  /* 0x00010000954b7824 */ /* 0x000fe200078e00ff */
[----:B------:R-:W-:Y:S01]  /*30de0*/  SHF.R.U64 R153, R12, 0x10, R13 ;  /* 0x000000100c997819 */ /* 0x000fe2000000120d */
[----:B------:R-:W-:Y:S01]  /*30df0*/  IMAD.U32 R43, R144, 0x10000, RZ ;  /* 0x00010000902b7824 */ /* 0x000fe200078e00ff */
[----:B------:R-:W-:Y:S01]  /*30e00*/  PRMT R150, R150, 0x5410, R141 ;  /* 0x0000541096967816 */ /* 0x000fe2000000008d */
[-C--:B------:R-:W-:Y:S01]  /*30e10*/  FMUL.FTZ R152, R41, R72.reuse ;  /* 0x0000004829987220 */ /* 0x080fe20000410000 */
[----:B------:R-:W-:Y:S01]  /*30e20*/  FFMA.FTZ R41, R37, R72, -R154 ;  /* 0x0000004825297223 */ /* 0x000fe2000001089a */
[C---:B------:R-:W-:Y:S01]  /*30e30*/  FMUL.FTZ R141, R70.reuse, R75 ;  /* 0x0000004b468d7220 */ /* 0x040fe20000410000 */
[-C--:B------:R-:W-:Y:S01]  /*30e40*/  FMUL.FTZ R72, R70, R43.reuse ;  /* 0x0000002b46487220 */ /* 0x080fe20000410000 */
[----:B------:R-:W-:Y:S01]  /*30e50*/  LOP3.LUT R74, R149, 0xffff0000, RZ, 0xc0, !PT ;  /* 0xffff0000954a7812 */ /* 0x000fe200078ec0ff */
[----:B------:R-:W-:Y:S01]  /*30e60*/  FFMA.FTZ R70, R37, R140, R152 ;  /* 0x0000008c25467223 */ /* 0x000fe20000010098 */
[----:B------:R-:W-:Y:S01]  /*30e70*/  LOP3.LUT R144, R144, 0xffff0000, RZ, 0xc0, !PT ;  /* 0xffff000090907812 */ /* 0x000fe200078ec0ff */
[----:B------:R-:W-:Y:S01]  /*30e80*/  FFMA.FTZ R37, R38, R43, -R141 ;  /* 0x0000002b26257223 */ /* 0x000fe2000001088d */
[----:B------:R-:W-:Y:S01]  /*30e90*/  PRMT R146, R146, 0x5410, R153 ;  /* 0x0000541092927816 */ /* 0x000fe20000000099 */
[----:B------:R-:W-:Y:S01]  /*30ea0*/  FFMA.FTZ R38, R38, R75, R72 ;  /* 0x0000004b26267223 */ /* 0x000fe20000010048 */
[C---:B------:R-:W-:Y:S01]  /*30eb0*/  IMAD.U32 R13, R40.reuse, 0x10000, RZ ;  /* 0x00010000280d7824 */ /* 0x040fe200078e00ff */
[----:B------:R-:W-:Y:S01]  /*30ec0*/  LOP3.LUT R40, R40, 0xffff0000, RZ, 0xc0, !PT ;  /* 0xffff000028287812 */ /* 0x000fe200078ec0ff */
[----:B------:R-:W-:-:S02]  /*30ed0*/  IMAD.U32 R72, R150, 0x10000, RZ ;  /* 0x0001000096487824 */ /* 0x000fc400078e00ff */
[C---:B------:R-:W-:Y:S01]  /*30ee0*/  FMUL.FTZ R140, R31.reuse, R74 ;  /* 0x0000004a1f8c7220 */ /* 0x040fe20000410000 */
[----:B------:R-:W-:Y:S01]  /*30ef0*/  FMUL.FTZ R152, R31, R144 ;  /* 0x000000901f987220 */ /* 0x000fe20000410000 */
[----:B------:R-:W-:Y:S01]  /*30f00*/  LOP3.LUT R75, R150, 0xffff0000, RZ, 0xc0, !PT ;  /* 0xffff0000964b7812 */ /* 0x000fe200078ec0ff */
[----:B------:R-:W-:Y:S01]  /*30f10*/  IMAD.U32 R43, R146, 0x10000, RZ ;  /* 0x00010000922b7824 */ /* 0x000fe200078e00ff */
[----:B------:R-:W-:Y:S01]  /*30f20*/  SHF.R.U64 R145, R14, 0x10, R15 ;  /* 0x000000100e917819 */ /* 0x000fe2000000120f */
[----:B------:R-:W-:Y:S01]  /*30f30*/  IMAD.U32 R12, R28, 0x10000, RZ ;  /* 0x000100001c0c7824 */ /* 0x000fe200078e00ff */
[----:B------:R-:W-:Y:S01]  /*30f40*/  LOP3.LUT R31, R146, 0xffff0000, RZ, 0xc0, !PT ;  /* 0xffff0000921f7812 */ /* 0x000fe200078ec0ff */
[----:B------:R-:W-:Y:S01]  /*30f50*/  FMUL.FTZ R141, R13, R72 ;  /* 0x000000480d8d7220 */ /* 0x000fe20000410000 */
[----:B------:R-:W-:Y:S01]  /*30f60*/  LOP3.LUT R28, R28, 0xffff0000, RZ, 0xc0, !PT ;  /* 0xffff00001c1c7812 */ /* 0x000fe200078ec0ff */
[C---:B------:R-:W-:Y:S01]  /*30f70*/  FFMA.FTZ R140, R29.reuse, R144, -R140 ;  /* 0x000000901d8c7223 */ /* 0x040fe2000001088c */
[----:B------:R-:W-:Y:S01]  /*30f80*/  FFMA.FTZ R143, R29, R74, R152 ;  /* 0x0000004a1d8f7223 */ /* 0x000fe20000010098 */
[----:B------:R-:W-:Y:S01]  /*30f90*/  PRMT R142, R142, 0x5410, R145 ;  /* 0x000054108e8e7816 */ /* 0x000fe20000000091 */
[----:B------:R-:W-:Y:S01]  /*30fa0*/  FMUL.FTZ R13, R13, R43 ;  /* 0x0000002b0d0d7220 */ /* 0x000fe20000410000 */
[----:B------:R-:W-:Y:S01]  /*30fb0*/  FMUL.FTZ R29, R40, R75 ;  /* 0x0000004b281d7220 */ /* 0x000fe20000410000 */
[----:B------:R-:W-:Y:S01]  /*30fc0*/  FFMA.FTZ R141, R12, R43, -R141 ;  /* 0x0000002b0c8d7223 */ /* 0x000fe2000001088d */
[----:B------:R-:W-:Y:S01]  /*30fd0*/  FMUL.FTZ R43, R40, R31 ;  /* 0x0000001f282b7220 */ /* 0x000fe20000410000 */
[----:B------:R-:W-:-:S02]  /*30fe0*/  IMAD.U32 R15, R42, 0x10000, RZ ;  /* 0x000100002a0f7824 */ /* 0x000fc400078e00ff */
[----:B------:R-:W-:Y:S01]  /*30ff0*/  FFMA.FTZ R72, R12, R72, R13 ;  /* 0x000000480c487223 */ /* 0x000fe2000001000d */
[----:B------:R-:W-:Y:S01]  /*31000*/  FFMA.FTZ R40, R28, R31, -R29 ;  /* 0x0000001f1c287223 */ /* 0x000fe2000001081d */
[----:B------:R-:W-:Y:S01]  /*31010*/  LOP3.LUT R42, R42, 0xffff0000, RZ, 0xc0, !PT ;  /* 0xffff00002a2a7812 */ /* 0x000fe200078ec0ff */
[C---:B------:R-:W-:Y:S01]  /*31020*/  IMAD.U32 R29, R148.reuse, 0x10000, RZ ;  /* 0x00010000941d7824 */ /* 0x040fe200078e00ff */
[----:B------:R-:W-:Y:S01]  /*31030*/  LOP3.LUT R31, R148, 0xffff0000, RZ, 0xc0, !PT ;  /* 0xffff0000941f7812 */ /* 0x000fe200078ec0ff */
[C---:B------:R-:W-:Y:S01]  /*31040*/  IMAD.U32 R12, R142.reuse, 0x10000, RZ ;  /* 0x000100008e0c7824 */ /* 0x040fe200078e00ff */
[----:B------:R-:W-:Y:S01]  /*31050*/  LOP3.LUT R13, R142, 0xffff0000, RZ, 0xc0, !PT ;  /* 0xffff00008e0d7812 */ /* 0x000fe200078ec0ff */
[----:B------:R-:W-:Y:S01]  /*31060*/  FFMA.FTZ R43, R28, R75, R43 ;  /* 0x0000004b1c2b7223 */ /* 0x000fe2000001002b */
[C---:B------:R-:W-:Y:S02]  /*31070*/  IMAD.U32 R14, R30.reuse, 0x10000, RZ ;  /* 0x000100001e0e7824 */ /* 0x040fe400078e00ff */
[C---:B------:R-:W-:Y:S01]  /*31080*/  FMUL.FTZ R75, R15.reuse, R29 ;  /* 0x0000001d0f4b7220 */ /* 0x040fe20000410000 */
[-C--:B------:R-:W-:Y:S01]  /*31090*/  FMUL.FTZ R28, R15, R12.reuse ;  /* 0x0000000c0f1c7220 */ /* 0x080fe20000410000 */
[----:B------:R-:W-:Y:S01]  /*310a0*/  LOP3.LUT R30, R30, 0xffff0000, RZ, 0xc0, !PT ;  /* 0xffff00001e1e7812 */ /* 0x000fe200078ec0ff */
[C---:B------:R-:W-:Y:S01]  /*310b0*/  FMUL.FTZ R15, R42.reuse, R31 ;  /* 0x0000001f2a0f7220 */ /* 0x040fe20000410000 */
[----:B------:R-:W-:Y:S01]  /*310c0*/  FMUL.FTZ R42, R42, R13 ;  /* 0x0000000d2a2a7220 */ /* 0x000fe20000410000 */
[C---:B------:R-:W-:Y:S01]  /*310d0*/  FFMA.FTZ R28, R14.reuse, R29, R28 ;  /* 0x0000001d0e1c7223 */ /* 0x040fe2000001001c */
[----:B------:R-:W-:Y:S01]  /*310e0*/  FFMA.FTZ R75, R14, R12, -R75 ;  /* 0x0000000c0e4b7223 */ /* 0x000fe2000001084b */
[----:B------:R-:W-:Y:S01]  /*310f0*/  F2FP.BF16.F32.PACK_AB R40, R40, R141 ;  /* 0x0000008d2828723e */ /* 0x000fe200000010ff */
[C---:B------:R-:W-:Y:S01]  /*31100*/  FFMA.FTZ R31, R30.reuse, R31, R42 ;  /* 0x0000001f1e1f7223 */ /* 0x040fe2000001002a */
[----:B------:R-:W-:Y:S01]  /*31110*/  FFMA.FTZ R12, R30, R13, -R15 ;  /* 0x0000000d1e0c7223 */ /* 0x000fe2000001080f */
        /* <DEDUP_REMOVED lines=11> */
.L_x_2008:
[----:B------:R-:W-:Y:S05]  /*311d0*/  BSYNC B4 ;  /* 0x0000000000047941 */ /* 0x000fea0003800000 */
.L_x_2007:
        /* <DEDUP_REMOVED lines=11> */
.L_x_2006:
[----:B------:R-:W-:Y:S05]  /*31290*/  BSYNC B3 ;  /* 0x0000000000037941 */ /* 0x000fea0003800000 */
.L_x_2005:
[----:B------:R-:W-:Y:S02]  /*312a0*/  R2UR UR4, R82 ;  /* 0x00000000520472ca */ /* 0x000fe400000e0000 */
[----:B------:R-:W-:-:S13]  /*312b0*/  R2UR UR5, R83 ;  /* 0x00000000530572ca */ /* 0x000fda00000e0000 */
[----:B-1----:R-:W2:Y:S02]  /*312c0*/  LD.E.U8 R12, desc[UR4][R90.64] ;  /* 0x000000045a0c7980 */ /* 0x002ea4000c101100 */
        /* <DEDUP_REMOVED lines=49> */
[----:B------:R-:W-:Y:S02]  /*315e0*/  LEA.HI.X R29, R15, R93, R14, 0x1, P1 ;  /* 0x0000005d0f1d7211 */ /* 0x000fe400008f0c0e */
[----:B------:R-:W-:Y:S02]  /*315f0*/  ISETP.GE.AND P1, PT, R40, R95, PT ;  /* 0x0000005f2800720c */ /* 0x000fe40003f26270 */
[----:B------:R-:W-:Y:S01]  /*31600*/  ISETP.GE.AND P0, PT, R36, R37, PT ;  /* 0x000000252400720c */ /* 0x000fe20003f06270 */
[----:B------:R-:W-:Y:S01]  /*31610*/  IMAD.SHL.U32 R38, R38, 0x8, RZ ;  /* 0x0000000826267824 */ /* 0x000fe200078e00ff */
[----:B------:R-:W5:Y:S04]  /*31620*/  LD.E.128 R12, desc[UR4][R12.64] ;  /* 0x000000040c0c7980 */ /* 0x000f68000c101d00 */
[C---:B------:R-:W-:Y:S01]  /*31630*/  IADD3 R37, P2, R38.reuse, R98, RZ ;  /* 0x0000006226257210 */ /* 0x040fe20007f5e0ff */
[----:B------:R-:W5:Y:S03]  /*31640*/  LD.E.128 R28, desc[UR6][R28.64] ;  /* 0x000000061c1c7980 */ /* 0x000f66000c101d00 */
[----:B------:R-:W-:-:S02]  /*31650*/  LEA.HI.X.SX32 R36, R38, R129, 0x1, P2 ;  /* 0x0000008126247211 */ /* 0x000fc400010f0eff */
[----:B------:R-:W-:-:S04]  /*31660*/  @!P1 IADD3 R99, P3, R40, R98, RZ ;  /* 0x0000006228639210 */ /* 0x000fc80007f7e0ff */
[----:B------:R-:W-:Y:S01]  /*31670*/  @!P1 LEA.HI.X.SX32 R129, R40, R129, 0x1, P3 ;  /* 0x0000008128819211 */ /* 0x000fe200018f0eff */
[----:B------:R-:W-:Y:S08]  /*31680*/  @P0 BRA `(.L_x_2010) ;  /* 0x0000000400700947 */ /* 0x000ff00003800000 */
[----:B------:R-:W-:Y:S02]  /*31690*/  SHF.R.U32.HI R38, RZ, 0x10, R33 ;  /* 0x00000010ff267819 */ /* 0x000fe40000011621 */
[----:B------:R-:W-:Y:S02]  /*316a0*/  SHF.R.U32.HI R68, RZ, 0x10, R9 ;  /* 0x00000010ff447819 */ /* 0x000fe40000011609 */
[----:B------:R-:W-:Y:S01]  /*316b0*/  SHF.R.U64 R39, R10, 0x10, R11 ;  /* 0x000000100a277819 */ /* 0x000fe2000000120b */
[----:B-----5:R-:W-:Y:S01]  /*316c0*/  IMAD.U32 R10, R12, 0x10000, RZ ;  /* 0x000100000c0a7824 */ /* 0x020fe200078e00ff */
[----:B------:R-:W-:Y:S02]  /*316d0*/  PRMT R139, R139, 0x5410, R38 ;  /* 0x000054108b8b7816 */ /* 0x000fe40000000026 */
[----:B------:R-:W-:Y:S01]  /*316e0*/  SHF.R.U64 R43, R32, 0x10, R33 ;  /* 0x00000010202b7819 */ /* 0x000fe20000001221 */
[----:B------:R-:W-:Y:S01]  /*316f0*/  IMAD.U32 R33, R29, 0x10000, RZ ;  /* 0x000100001d217824 */ /* 0x000fe200078e00ff */
[----:B------:R-:W-:Y:S01]  /*31700*/  SHF.R.U64 R41, R34, 0x10, R35 ;  /* 0x0000001022297819 */ /* 0x000fe20000001223 */
[----:B------:R-:W-:Y:S01]  /*31710*/  IMAD.U32 R32, R13, 0x10000, RZ ;  /* 0x000100000d207824 */ /* 0x000fe200078e00ff */
[----:B------:R-:W-:-:S02]  /*31720*/  PRMT R135, R135, 0x5410, R68 ;  /* 0x0000541087877816 */ /* 0x000fc40000000044 */
[----:B------:R-:W-:Y:S01]  /*31730*/  PRMT R132, R132, 0x5410, R39 ;  /* 0x0000541084847816 */ /* 0x000fe20000000027 */
[----:B------:R-:W-:Y:S01]  /*31740*/  IMAD.U32 R39, R139, 0x10000, RZ ;  /* 0x000100008b277824 */ /* 0x000fe200078e00ff */
[----:B------:R-:W-:Y:S01]  /*31750*/  SHF.R.U32.HI R40, RZ, 0x10, R35 ;  /* 0x00000010ff287819 */ /* 0x000fe20000011623 */
[----:B------:R-:W-:Y:S01]  /*31760*/  IMAD.U32 R38, R135, 0x10000, RZ ;  /* 0x0001000087267824 */ /* 0x000fe200078e00ff */
[----:B------:R-:W-:Y:S01]  /*31770*/  PRMT R136, R136, 0x5410, R41 ;  /* 0x0000541088887816 */ /* 0x000fe20000000029 */
[CC--:B------:R-:W-:Y:S01]  /*31780*/  FMUL.FTZ R41, R33.reuse, R39.reuse ;  /* 0x0000002721297220 */ /* 0x0c0fe20000410000 */
[----:B------:R-:W-:Y:S01]  /*31790*/  SHF.R.U32.HI R42, RZ, 0x10, R11 ;  /* 0x00000010ff2a7819 */ /* 0x000fe2000001160b */
[-C--:B------:R-:W-:Y:S01]  /*317a0*/  FMUL.FTZ R33, R33, R38.reuse ;  /* 0x0000002621217220 */ /* 0x080fe20000410000 */
[----:B------:R-:W-:Y:S01]  /*317b0*/  PRMT R137, R137, 0x5410, R40 ;  /* 0x0000541089897816 */ /* 0x000fe20000000028 */
[C---:B------:R-:W-:Y:S01]  /*317c0*/  FFMA.FTZ R41, R32.reuse, R38, -R41 ;  /* 0x0000002620297223 */ /* 0x040fe20000010829 */
[----:B------:R-:W-:Y:S01]  /*317d0*/  PRMT R133, R133, 0x5410, R42 ;  /* 0x0000541085857816 */ /* 0x000fe2000000002a */
[----:B------:R-:W-:Y:S01]  /*317e0*/  IMAD.U32 R35, R31, 0x10000, RZ ;  /* 0x000100001f237824 */ /* 0x000fe200078e00ff */
[----:B------:R-:W-:Y:S01]  /*317f0*/  LOP3.LUT R34, R29, 0xffff0000, RZ, 0xc0, !PT ;  /* 0xffff00001d227812 */ /* 0x000fe200078ec0ff */
[----:B------:R-:W-:Y:S01]  /*31800*/  IMAD.U32 R38, R137, 0x10000, RZ ;  /* 0x0001000089267824 */ /* 0x000fe200078e00ff */
[----:B------:R-:W-:Y:S01]  /*31810*/  LOP3.LUT R139, R139, 0xffff0000, RZ, 0xc0, !PT ;  /* 0xffff00008b8b7812 */ /* 0x000fe200078ec0ff */
[----:B------:R-:W-:Y:S01]  /*31820*/  FFMA.FTZ R39, R32, R39, R33 ;  /* 0x0000002720277223 */ /* 0x000fe20000010021 */
[----:B------:R-:W-:Y:S01]  /*31830*/  LOP3.LUT R135, R135, 0xffff0000, RZ, 0xc0, !PT ;  /* 0xffff000087877812 */ /* 0x000fe200078ec0ff */
[----:B------:R-:W-:-:S02]  /*31840*/  IMAD.U32 R29, R15, 0x10000, RZ ;  /* 0x000100000f1d7824 */ /* 0x000fc400078e00ff */
[----:B------:R-:W-:Y:S01]  /*31850*/  FMUL.FTZ R68, R35, R38 ;  /* 0x0000002623447220 */ /* 0x000fe20000410000 */
[----:B------:R-:W-:Y:S01]  /*31860*/  IMAD.U32 R32, R133, 0x10000, RZ ;  /* 0x0001000085207824 */ /* 0x000fe200078e00ff */
[----:B------:R-:W-:Y:S01]  /*31870*/  SHF.R.U64 R69, R8, 0x10, R9 ;  /* 0x0000001008457819 */ /* 0x000fe20000001209 */
[C---:B------:R-:W-:Y:S01]  /*31880*/  FMUL.FTZ R40, R34.reuse, R139 ;  /* 0x0000008b22287220 */ /* 0x040fe20000410000 */
[-C--:B------:R-:W-:Y:S01]  /*31890*/  FMUL.FTZ R42, R34, R135.reuse ;  /* 0x00000087222a7220 */ /* 0x080fe20000410000 */
[----:B------:R-:W-:Y:S01]  /*318a0*/  LOP3.LUT R13, R13, 0xffff0000, RZ, 0xc0, !PT ;  /* 0xffff00000d0d7812 */ /* 0x000fe200078ec0ff */
[-C--:B------:R-:W-:Y:S01]  /*318b0*/  FMUL.FTZ R35, R35, R32.reuse ;  /* 0x0000002023237220 */ /* 0x080fe20000410000 */
[----:B------:R-:W-:Y:S01]  /*318c0*/  LOP3.LUT R31, R31, 0xffff0000, RZ, 0xc0, !PT ;  /* 0xffff00001f1f7812 */ /* 0x000fe200078ec0ff */
[----:B------:R-:W-:Y:S01]  /*318d0*/  FFMA.FTZ R68, R29, R32, -R68 ;  /* 0x000000201d447223 */ /* 0x000fe20000010844 */
[----:B------:R-:W-:Y:S01]  /*318e0*/  LOP3.LUT R34, R137, 0xffff0000, RZ, 0xc0, !PT ;  /* 0xffff000089227812 */ /* 0x000fe200078ec0ff */
[C---:B------:R-:W-:Y:S01]  /*318f0*/  FFMA.FTZ R40, R13.reuse, R135, -R40 ;  /* 0x000000870d287223 */ /* 0x040fe20000010828 */
[----:B------:R-:W-:Y:S01]  /*31900*/  PRMT R134, R134, 0x5410, R69 ;  /* 0x0000541086867816 */ /* 0x000fe20000000045 */
[----:B------:R-:W-:Y:S01]  /*31910*/  FFMA.FTZ R42, R13, R139, R42 ;  /* 0x0000008b0d2a7223 */ /* 0x000fe2000001002a */
[----:B------:R-:W-:Y:S01]  /*31920*/  LOP3.LUT R32, R133, 0xffff0000, RZ, 0xc0, !PT ;  /* 0xffff000085207812 */ /* 0x000fe200078ec0ff */
[----:B------:R-:W-:Y:S01]  /*31930*/  FMUL.FTZ R70, R31, R34 ;  /* 0x000000221f467220 */ /* 0x000fe20000410000 */
[----:B------:R-:W-:Y:S01]  /*31940*/  PRMT R138, R138, 0x5410, R43 ;  /* 0x000054108a8a7816 */ /* 0x000fe2000000002b */
[----:B------:R-:W-:Y:S01]  /*31950*/  IMAD.U32 R11, R28, 0x10000, RZ ;  /* 0x000100001c0b7824 */ /* 0x000fe200078e00ff */
[----:B------:R-:W-:Y:S01]  /*31960*/  LOP3.LUT R15, R15, 0xffff0000, RZ, 0xc0, !PT ;  /* 0xffff00000f0f7812 */ /* 0x000fe200078ec0ff */
[----:B------:R-:W-:-:S02]  /*31970*/  IMAD.U32 R13, R134, 0x10000, RZ ;  /* 0x00010000860d7824 */ /* 0x000fc400078e00ff */
[----:B------:R-:W-:Y:S01]  /*31980*/  FMUL.FTZ R72, R31, R32 ;  /* 0x000000201f487220 */ /* 0x000fe20000410000 */
[----:B------:R-:W-:Y:S01]  /*31990*/  LOP3.LUT R28, R28, 0xffff0000, RZ, 0xc0, !PT ;  /* 0xffff00001c1c7812 */ /* 0x000fe200078ec0ff */
[C---:B------:R-:W-:Y:S01]  /*319a0*/  IMAD.U32 R33, R138.reuse, 0x10000, RZ ;  /* 0x000100008a217824 */ /* 0x040fe200078e00ff */
[----:B------:R-:W-:Y:S01]  /*319b0*/  LOP3.LUT R31, R138, 0xffff0000, RZ, 0xc0, !PT ;  /* 0xffff00008a1f7812 */ /* 0x000fe200078ec0ff */
[----:B------:R-:W-:Y:S01]  /*319c0*/  FFMA.FTZ R38, R29, R38, R35 ;  /* 0x000000261d267223 */ /* 0x000fe20000010023 */
[----:B------:R-:W-:Y:S01]  /*319d0*/  FFMA.FTZ R43, R15, R32, -R70 ;  /* 0x000000200f2b7223 */ /* 0x000fe20000010846 */
[----:B------:R-:W-:Y:S01]  /*319e0*/  LOP3.LUT R29, R134, 0xffff0000, RZ, 0xc0, !PT ;  /* 0xffff0000861d7812 */ /* 0x000fe200078ec0ff */
[C---:B------:R-:W-:Y:S01]  /*319f0*/  FMUL.FTZ R32, R11.reuse, R13 ;  /* 0x0000000d0b207220 */ /* 0x040fe20000410000 */
[----:B------:R-:W-:Y:S01]  /*31a00*/  LOP3.LUT R12, R12, 0xffff0000, RZ, 0xc0, !PT ;  /* 0xffff00000c0c7812 */ /* 0x000fe200078ec0ff */
[----:B------:R-:W-:Y:S01]  /*31a10*/  FMUL.FTZ R35, R11, R33 ;  /* 0x000000210b237220 */ /* 0x000fe20000410000 */
[----:B------:R-:W-:Y:S01]  /*31a20*/  FMUL.FTZ R11, R28, R31 ;  /* 0x0000001f1c0b7220 */ /* 0x000fe20000410000 */
[----:B------:R-:W-:Y:S01]  /*31a30*/  FFMA.FTZ R32, R10, R33, R32 ;  /* 0x000000210a207223 */ /* 0x000fe20000010020 */
[----:B------:R-:W-:-:S02]  /*31a40*/  IMAD.U32 R9, R30, 0x10000, RZ ;  /* 0x000100001e097824 */ /* 0x000fc400078e00ff */
[----:B------:R-:W-:Y:S01]  /*31a50*/  FFMA.FTZ R69, R15, R34, R72 ;  /* 0x000000220f457223 */ /* 0x000fe20000010048 */
[----:B------:R-:W-:Y:S01]  /*31a60*/  FFMA.FTZ R35, R10, R13, -R35 ;  /* 0x0000000d0a237223 */ /* 0x000fe20000010823 */
[-C--:B------:R-:W-:Y:S01]  /*31a70*/  FMUL.FTZ R33, R28, R29.reuse ;  /* 0x0000001d1c217220 */ /* 0x080fe20000410000 */
[----:B------:R-:W-:Y:S01]  /*31a80*/  LOP3.LUT R30, R30, 0xffff0000, RZ, 0xc0, !PT ;  /* 0xffff00001e1e7812 */ /* 0x000fe200078ec0ff */
[----:B------:R-:W-:Y:S01]  /*31a90*/  FFMA.FTZ R28, R12, R29, -R11 ;  /* 0x0000001d0c1c7223 */ /* 0x000fe2000001080b */
[C---:B------:R-:W-:Y:S01]  /*31aa0*/  IMAD.U32 R13, R136.reuse, 0x10000, RZ ;  /* 0x00010000880d7824 */ /* 0x040fe200078e00ff */
[----:B------:R-:W-:Y:S01]  /*31ab0*/  LOP3.LUT R15, R136, 0xffff0000, RZ, 0xc0, !PT ;  /* 0xffff0000880f7812 */ /* 0x000fe200078ec0ff */
[C---:B------:R-:W-:Y:S01]  /*31ac0*/  IMAD.U32 R10, R132.reuse, 0x10000, RZ ;  /* 0x00010000840a7824 */ /* 0x040fe200078e00ff */
[----:B------:R-:W-:Y:S01]  /*31ad0*/  LOP3.LUT R11, R132, 0xffff0000, RZ, 0xc0, !PT ;  /* 0xffff0000840b7812 */ /* 0x000fe200078ec0ff */
[----:B------:R-:W-:Y:S01]  /*31ae0*/  FFMA.FTZ R33, R12, R31, R33 ;  /* 0x0000001f0c217223 */ /* 0x000fe20000010021 */
[----:B------:R-:W-:-:S02]  /*31af0*/  IMAD.U32 R8, R14, 0x10000, RZ ;  /* 0x000100000e087824 */ /* 0x000fc400078e00ff */
[C---:B------:R-:W-:Y:S01]  /*31b00*/  FMUL.FTZ R29, R9.reuse, R13 ;  /* 0x0000000d091d7220 */ /* 0x040fe20000410000 */
[-C--:B------:R-:W-:Y:S01]  /*31b10*/  FMUL.FTZ R12, R9, R10.reuse ;  /* 0x0000000a090c7220 */ /* 0x080fe20000410000 */
[----:B------:R-:W-:Y:S01]  /*31b20*/  LOP3.LUT R14, R14, 0xffff0000, RZ, 0xc0, !PT ;  /* 0xffff00000e0e7812 */ /* 0x000fe200078ec0ff */
[C---:B------:R-:W-:Y:S01]  /*31b30*/  FMUL.FTZ R9, R30.reuse, R15 ;  /* 0x0000000f1e097220 */ /* 0x040fe20000410000 */
[----:B------:R-:W-:Y:S01]  /*31b40*/  FMUL.FTZ R30, R30, R11 ;  /* 0x0000000b1e1e7220 */ /* 0x000fe20000410000 */
[C---:B------:R-:W-:Y:S01]  /*31b50*/  FFMA.FTZ R29, R8.reuse, R10, -R29 ;  /* 0x0000000a081d7223 */ /* 0x040fe2000001081d */
[----:B------:R-:W-:Y:S01]  /*31b60*/  FFMA.FTZ R12, R8, R13, R12 ;  /* 0x0000000d080c7223 */ /* 0x000fe2000001000c */
[C---:B------:R-:W-:Y:S01]  /*31b70*/  FFMA.FTZ R8, R14.reuse, R11, -R9 ;  /* 0x0000000b0e087223 */ /* 0x040fe20000010809 */
[----:B------:R-:W-:Y:S01]  /*31b80*/  FFMA.FTZ R15, R14, R15, R30 ;  /* 0x0000000f0e0f7223 */ /* 0x000fe2000001001e */
[----:B------:R-:W-:Y:S02]  /*31b90*/  F2FP.BF16.F32.PACK_AB R31, R69, R38 ;  /* 0x00000026451f723e */ /* 0x000fe400000010ff */
        /* <DEDUP_REMOVED lines=9> */
[----:B------:R-:W-:-:S02]  /*31c30*/  IMAD.MOV.U32 R29, RZ, RZ, R39 ;  /* 0x000000ffff1d7224 */ /* 0x000fc400078e0027 */
[----:B------:R-:W-:-:S07]  /*31c40*/  IMAD.MOV.U32 R15, RZ, RZ, R43 ;  /* 0x000000ffff0f7224 */ /* 0x000fce00078e002b */
.L_x_2010:
[----:B------:R-:W-:Y:S05]  /*31c50*/  BSYNC B3 ;  /* 0x0000000000037941 */ /* 0x000fea0003800000 */
.L_x_2009:
[C---:B------:R-:W-:Y:S02]  /*31c60*/  R2UR UR4, R82.reuse ;  /* 0x00000000520472ca */ /* 0x040fe400000e0000 */
[C---:B------:R-:W-:Y:S02]  /*31c70*/  R2UR UR5, R83.reuse ;  /* 0x00000000530572ca */ /* 0x040fe400000e0000 */
[----:B------:R-:W-:Y:S02]  /*31c80*/  @!P1 R2UR UR6, R82 ;  /* 0x00000000520692ca */ /* 0x000fe400000e0000 */
[----:B------:R-:W-:Y:S02]  /*31c90*/  @!P1 R2UR UR7, R83 ;  /* 0x00000000530792ca */ /* 0x000fe400000e0000 */
[-C--:B------:R-:W-:Y:S02]  /*31ca0*/  LEA R8, P0, R37, R84.reuse, 0x1 ;  /* 0x0000005425087211 */ /* 0x080fe400078008ff */
[----:B------:R-:W-:-:S02]  /*31cb0*/  @!P1 LEA R10, P2, R99, R84, 0x1 ;  /* 0x00000054630a9211 */ /* 0x000fc400078408ff */
[-C--:B------:R-:W-:Y:S02]  /*31cc0*/  LEA.HI.X R9, R37, R85.reuse, R36, 0x1, P0 ;  /* 0x0000005525097211 */ /* 0x080fe400000f0c24 */
[----:B------:R-:W-:-:S03]  /*31cd0*/  @!P1 LEA.HI.X R11, R99, R85, R129, 0x1, P2 ;  /* 0x00000055630b9211 */ /* 0x000fc600010f0c81 */
[----:B-----5:R1:W-:Y:S04]  /*31ce0*/  ST.E.128 desc[UR4][R8.64], R12 ;  /* 0x0000000c08007985 */ /* 0x0203e8000c101d04 */
[----:B------:R1:W-:Y:S02]  /*31cf0*/  @!P1 ST.E.128 desc[UR6][R10.64], R28 ;  /* 0x0000001c0a009985 */ /* 0x0003e4000c101d06 */
.L_x_2000:
[----:B------:R-:W-:Y:S05]  /*31d00*/  BSYNC B2 ;  /* 0x0000000000027941 */ /* 0x000fea0003800000 */
.L_x_1999:
[----:B------:R-:W-:Y:S02]  /*31d10*/  R2UR UR4, R82 ;  /* 0x00000000520472ca */ /* 0x000fe400000e0000 */
[----:B------:R-:W-:-:S13]  /*31d20*/  R2UR UR5, R83 ;  /* 0x00000000530572ca */ /* 0x000fda00000e0000 */
[----:B-1----:R-:W2:Y:S01]  /*31d30*/  LD.E R9, desc[UR4][R88.64+0xc] ;  /* 0x00000c0458097980 */ /* 0x002ea2000c101900 */
[----:B------:R-:W-:Y:S01]  /*31d40*/  VIADD R121, R121, 0x40 ;  /* 0x0000004079797836 */ /* 0x000fe20000000000 */
[----:B------:R-:W-:Y:S01]  /*31d50*/  SHF.R.S32.HI R11, RZ, 0x1f, R26 ;  /* 0x0000001fff0b7819 */ /* 0x000fe2000001141a */
[----:B------:R-:W-:-:S04]  /*31d60*/  IMAD R12, R97, R26, RZ ;  /* 0x0000001a610c7224 */ /* 0x000fc800078e02ff */
[----:B------:R-:W-:Y:S01]  /*31d70*/  IMAD R97, R96, R11, R12 ;  /* 0x0000000b60617224 */ /* 0x000fe200078e020c */
[----:B------:R-:W-:Y:S01]  /*31d80*/  SHF.R.S32.HI R11, RZ, 0x1f, R121 ;  /* 0x0000001fff0b7819 */ /* 0x000fe20000011479 */
[----:B--2---:R-:W-:-:S05]  /*31d90*/  IMAD R9, R26, -0x60, R9 ;  /* 0xffffffa01a097824 */ /* 0x004fca00078e0209 */
[----:B------:R-:W-:Y:S01]  /*31da0*/  VIMNMX R10, R9, 0x60, PT ;  /* 0x00000060090a7848 */ /* 0x000fe20003fe0100 */
[----:B------:R-:W-:-:S03]  /*31db0*/  IMAD.WIDE.U32 R8, R96, R26, RZ ;  /* 0x0000001a60087225 */ /* 0x000fc600078e00ff */
[----:B------:R-:W-:Y:S01]  /*31dc0*/  ISETP.GE.AND P0, PT, R121, R10, PT ;  /* 0x0000000a7900720c */ /* 0x000fe20003f06270 */
[----:B------:R-:W-:Y:S02]  /*31dd0*/  IMAD R10, R87, R121, RZ ;  /* 0x00000079570a7224 */ /* 0x000fe400078e02ff */
[----:B------:R-:W-:Y:S02]  /*31de0*/  IMAD.IADD R9, R9, 0x1, R97 ;  /* 0x0000000109097824 */ /* 0x000fe400078e0261 */
[C---:B------:R-:W-:Y:S02]  /*31df0*/  IMAD R11, R86.reuse, R11, R10 ;  /* 0x0000000b560b7224 */ /* 0x040fe400078e020a */
[----:B------:R-:W-:-:S06]  /*31e00*/  IMAD.WIDE.U32 R86, R86, R121, R8 ;  /* 0x0000007956567225 */ /* 0x000fcc00078e0008 */
[----:B------:R-:W-:Y:S05]  /*31e10*/  @P0 BRA `(.L_x_1968) ;  /* 0x0000002c00040947 */ /* 0x000fea0003800000 */
[----:B------:R-:W-:Y:S02]  /*31e20*/  R2UR UR4, R82 ;  /* 0x00000000520472ca */ /* 0x000fe400000e0000 */
[----:B------:R-:W-:-:S13]  /*31e30*/  R2UR UR5, R83 ;  /* 0x00000000530572ca */ /* 0x000fda00000e0000 */
[----:B-----5:R-:W2:Y:S01]  /*31e40*/  LD.E.U8 R8, desc[UR4][R90.64] ;  /* 0x000000045a087980 */ /* 0x020ea2000c101100 */
[----:B------:R-:W-:Y:S01]  /*31e50*/  BSSY B2, `(.L_x_2011) ;  /* 0x00000a5000027945 */ /* 0x000fe20003800000 */
[----:B------:R-:W-:Y:S01]  /*31e60*/  IMAD.IADD R32, R87, 0x1, R11 ;  /* 0x0000000157207824 */ /* 0x000fe200078e020b */
[----:B--2---:R-:W-:-:S04]  /*31e70*/  LOP3.LUT R8, R8, 0x1, RZ, 0xc0, !PT ;  /* 0x0000000108087812 */ /* 0x004fc800078ec0ff */
[----:B------:R-:W-:-:S13]  /*31e80*/  ISETP.NE.U32.AND P0, PT, R8, 0x1, PT ;  /* 0x000000010800780c */ /* 0x000fda0003f05070 */
[----:B------:R-:W-:Y:S05]  /*31e90*/  @P0 BRA `(.L_x_2012) ;  /* 0x0000000800800947 */ /* 0x000fea0003800000 */
[----:B------:R-:W-:Y:S02]  /*31ea0*/  R2UR UR4, R82 ;  /* 0x00000000520472ca */ /* 0x000fe400000e0000 */
[----:B------:R-:W-:-:S13]  /*31eb0*/  R2UR UR5, R83 ;  /* 0x00000000530572ca */ /* 0x000fda00000e0000 */
[----:B------:R-:W2:Y:S01]  /*31ec0*/  LD.E R8, desc[UR4][R88.64+0x4] ;  /* 0x0000040458087980 */ /* 0x000ea2000c101900 */
[----:B------:R-:W-:Y:S01]  /*31ed0*/  IMAD.IADD R11, R95, 0x1, -R100 ;  /* 0x000000015f0b7824 */ /* 0x000fe200078e0a64 */
[----:B------:R-:W-:Y:S02]  /*31ee0*/  SHF.R.S32.HI R14, RZ, 0x1f, R121 ;  /* 0x0000001fff0e7819 */ /* 0x000fe40000011479 */
[----:B------:R-:W-:Y:S02]  /*31ef0*/  R2UR UR6, R82 ;  /* 0x00000000520672ca */ /* 0x000fe400000e0000 */
[----:B------:R-:W-:Y:S02]  /*31f00*/  LEA.HI R14, R14, R121, RZ, 0x3 ;  /* 0x000000790e0e7211 */ /* 0x000fe400078f18ff */
[----:B------:R-:W-:-:S03]  /*31f10*/  R2UR UR7, R83 ;  /* 0x00000000530772ca */ /* 0x000fc600000e0000 */
        /* <DEDUP_REMOVED lines=53> */
[----:B------:R-:W-:Y:S01]  /*32270*/  SHF.R.U64 R54, R64, 0x10, R65 ;  /* 0x0000001040367819 */ /* 0x000fe20000001241 */
[----:B------:R-:W-:Y:S01]  /*32280*/  IMAD.U32 R39, R15, 0x10000, RZ ;  /* 0x000100000f277824 */ /* 0x000fe200078e00ff */
[----:B------:R-:W-:Y:S01]  /*32290*/  SHF.R.U32.HI R53, RZ, 0x10, R53 ;  /* 0x00000010ff357819 */ /* 0x000fe20000011635 */
[----:B------:R-:W-:Y:S01]  /*322a0*/  IMAD.U32 R34, R12, 0x10000, RZ ;  /* 0x000100000c227824 */ /* 0x000fe200078e00ff */
[----:B------:R-:W-:Y:S02]  /*322b0*/  SHF.R.U32.HI R65, RZ, 0x10, R65 ;  /* 0x00000010ff417819 */ /* 0x000fe40000011641 */
[----:B------:R-:W-:-:S02]  /*322c0*/  PRMT R124, R124, 0x5410, R53 ;  /* 0x000054107c7c7816 */ /* 0x000fc40000000035 */
[----:B------:R-:W-:Y:S02]  /*322d0*/  PRMT R128, R128, 0x5410, R65 ;  /* 0x0000541080807816 */ /* 0x000fe40000000041 */
[----:B------:R-:W-:Y:S02]  /*322e0*/  SHF.R.U32.HI R55, RZ, 0x10, R55 ;  /* 0x00000010ff377819 */ /* 0x000fe40000011637 */
[----:B------:R-:W-:Y:S02]  /*322f0*/  SHF.R.U64 R52, R66, 0x10, R67 ;  /* 0x0000001042347819 */ /* 0x000fe40000001243 */
[----:B------:R-:W-:Y:S01]  /*32300*/  PRMT R123, R123, 0x5410, R42 ;  /* 0x000054107b7b7816 */ /* 0x000fe2000000002a */
[----:B------:R-:W-:Y:S01]  /*32310*/  IMAD.U32 R42, R128, 0x10000, RZ ;  /* 0x00010000802a7824 */ /* 0x000fe200078e00ff */
[----:B------:R-:W-:Y:S01]  /*32320*/  PRMT R120, R120, 0x5410, R41 ;  /* 0x0000541078787816 */ /* 0x000fe20000000029 */
[----:B------:R-:W-:Y:S01]  /*32330*/  IMAD.U32 R41, R124, 0x10000, RZ ;  /* 0x000100007c297824 */ /* 0x000fe200078e00ff */
[----:B------:R-:W-:Y:S01]  /*32340*/  SHF.R.U32.HI R67, RZ, 0x10, R67 ;  /* 0x00000010ff437819 */ /* 0x000fe20000011643 */
[----:B------:R-:W-:Y:S01]  /*32350*/  FMUL.FTZ R53, R37, R42 ;  /* 0x0000002a25357220 */ /* 0x000fe20000410000 */
[----:B------:R-:W-:-:S02]  /*32360*/  LOP3.LUT R38, R13, 0xffff0000, RZ, 0xc0, !PT ;  /* 0xffff00000d267812 */ /* 0x000fc400078ec0ff */
[----:B------:R-:W-:Y:S01]  /*32370*/  PRMT R122, R122, 0x5410, R55 ;  /* 0x000054107a7a7816 */ /* 0x000fe20000000037 */
[-C--:B------:R-:W-:Y:S01]  /*32380*/  FMUL.FTZ R55, R37, R41.reuse ;  /* 0x0000002925377220 */ /* 0x080fe20000410000 */
[----:B------:R-:W-:Y:S01]  /*32390*/  LOP3.LUT R43, R128, 0xffff0000, RZ, 0xc0, !PT ;  /* 0xffff0000802b7812 */ /* 0x000fe200078ec0ff */
[----:B------:R-:W-:Y:S01]  /*323a0*/  FFMA.FTZ R53, R28, R41, -R53 ;  /* 0x000000291c357223 */ /* 0x000fe20000010835 */
[----:B------:R-:W-:Y:S01]  /*323b0*/  PRMT R126, R126, 0x5410, R67 ;  /* 0x000054107e7e7816 */ /* 0x000fe20000000043 */
[----:B------:R-:W-:Y:S01]  /*323c0*/  FFMA.FTZ R55, R28, R42, R55 ;  /* 0x0000002a1c377223 */ /* 0x000fe20000010037 */
[----:B------:R-:W-:Y:S01]  /*323d0*/  LOP3.LUT R37, R124, 0xffff0000, RZ, 0xc0, !PT ;  /* 0xffff00007c257812 */ /* 0x000fe200078ec0ff */
[----:B------:R-:W-:Y:S01]  /*323e0*/  FMUL.FTZ R65, R38, R43 ;  /* 0x0000002b26417220 */ /* 0x000fe20000410000 */
[----:B------:R-:W-:Y:S01]  /*323f0*/  LOP3.LUT R30, R9, 0xffff0000, RZ, 0xc0, !PT ;  /* 0xffff0000091e7812 */ /* 0x000fe200078ec0ff */
[----:B------:R-:W-:Y:S01]  /*32400*/  IMAD.U32 R41, R126, 0x10000, RZ ;  /* 0x000100007e297824 */ /* 0x000fe200078e00ff */
[----:B------:R-:W-:Y:S01]  /*32410*/  LOP3.LUT R36, R12, 0xffff0000, RZ, 0xc0, !PT ;  /* 0xffff00000c247812 */ /* 0x000fe200078ec0ff */
[----:B------:R-:W-:-:S02]  /*32420*/  IMAD.U32 R28, R122, 0x10000, RZ ;  /* 0x000100007a1c7824 */ /* 0x000fc400078e00ff */
[-C--:B------:R-:W-:Y:S01]  /*32430*/  FMUL.FTZ R67, R38, R37.reuse ;  /* 0x0000002526437220 */ /* 0x080fe20000410000 */
[----:B------:R-:W-:Y:S01]  /*32440*/  PRMT R125, R125, 0x5410, R52 ;  /* 0x000054107d7d7816 */ /* 0x000fe20000000034 */
[C---:B------:R-:W-:Y:S01]  /*32450*/  FFMA.FTZ R38, R30.reuse, R37, -R65 ;  /* 0x000000251e267223 */ /* 0x040fe20000010841 */
[----:B------:R-:W-:Y:S02]  /*32460*/  IMAD.U32 R12, R11, 0x10000, RZ ;  /* 0x000100000b0c7824 */ /* 0x000fe400078e00ff */
[C---:B------:R-:W-:Y:S01]  /*32470*/  FMUL.FTZ R37, R39.reuse, R41 ;  /* 0x0000002927257220 */ /* 0x040fe20000410000 */
[-C--:B------:R-:W-:Y:S01]  /*32480*/  FMUL.FTZ R52, R39, R28.reuse ;  /* 0x0000001c27347220 */ /* 0x080fe20000410000 */
[----:B------:R-:W-:Y:S01]  /*32490*/  LOP3.LUT R40, R15, 0xffff0000, RZ, 0xc0, !PT ;  /* 0xffff00000f287812 */ /* 0x000fe200078ec0ff */
[----:B------:R-:W-:Y:S01]  /*324a0*/  FFMA.FTZ R42, R30, R43, R67 ;  /* 0x0000002b1e2a7223 */ /* 0x000fe20000010043 */
[----:B------:R-:W-:Y:S01]  /*324b0*/  LOP3.LUT R126, R126, 0xffff0000, RZ, 0xc0, !PT ;  /* 0xffff00007e7e7812 */ /* 0x000fe200078ec0ff */
[C---:B------:R-:W-:Y:S01]  /*324c0*/  FFMA.FTZ R43, R12.reuse, R28, -R37 ;  /* 0x0000001c0c2b7223 */ /* 0x040fe20000010825 */
[----:B------:R-:W-:Y:S01]  /*324d0*/  PRMT R127, R127, 0x5410, R54 ;  /* 0x000054107f7f7816 */ /* 0x000fe20000000036 */
[----:B------:R-:W-:Y:S01]  /*324e0*/  FFMA.FTZ R52, R12, R41, R52 ;  /* 0x000000290c347223 */ /* 0x000fe20000010034 */
[----:B------:R-:W-:Y:S01]  /*324f0*/  LOP3.LUT R122, R122, 0xffff0000, RZ, 0xc0, !PT ;  /* 0xffff00007a7a7812 */ /* 0x000fe200078ec0ff */
[----:B------:R-:W-:Y:S01]  /*32500*/  IMAD.U32 R12, R123, 0x10000, RZ ;  /* 0x000100007b0c7824 */ /* 0x000fe200078e00ff */
[----:B------:R-:W-:Y:S01]  /*32510*/  LOP3.LUT R13, R11, 0xffff0000, RZ, 0xc0, !PT ;  /* 0xffff00000b0d7812 */ /* 0x000fe200078ec0ff */
[----:B------:R-:W-:Y:S01]  /*32520*/  FMUL.FTZ R30, R40, R126 ;  /* 0x0000007e281e7220 */ /* 0x000fe20000410000 */
[----:B------:R-:W-:-:S02]  /*32530*/  IMAD.U32 R28, R127, 0x10000, RZ ;  /* 0x000100007f1c7824 */ /* 0x000fc400078e00ff */
[----:B------:R-:W-:Y:S01]  /*32540*/  FMUL.FTZ R40, R40, R122 ;  /* 0x0000007a28287220 */ /* 0x000fe20000410000 */
[----:B------:R-:W-:Y:S01]  /*32550*/  IMAD.U32 R9, R8, 0x10000, RZ ;  /* 0x0001000008097824 */ /* 0x000fe200078e00ff */
[----:B------:R-:W-:Y:S01]  /*32560*/  LOP3.LUT R127, R127, 0xffff0000, RZ, 0xc0, !PT ;  /* 0xffff00007f7f7812 */ /* 0x000fe200078ec0ff */
[C---:B------:R-:W-:Y:S01]  /*32570*/  FMUL.FTZ R37, R34.reuse, R12 ;  /* 0x0000000c22257220 */ /* 0x040fe20000410000 */
[----:B------:R-:W-:Y:S01]  /*32580*/  FFMA.FTZ R122, R13, R122, -R30 ;  /* 0x0000007a0d7a7223 */ /* 0x000fe2000001081e */
[----:B------:R-:W-:Y:S01]  /*32590*/  LOP3.LUT R123, R123, 0xffff0000, RZ, 0xc0, !PT ;  /* 0xffff00007b7b7812 */ /* 0x000fe200078ec0ff */
[----:B------:R-:W-:Y:S01]  /*325a0*/  FMUL.FTZ R30, R34, R28 ;  /* 0x0000001c221e7220 */ /* 0x000fe20000410000 */
[----:B------:R-:W-:Y:S01]  /*325b0*/  LOP3.LUT R8, R8, 0xffff0000, RZ, 0xc0, !PT ;  /* 0xffff000008087812 */ /* 0x000fe200078ec0ff */
[----:B------:R-:W-:Y:S01]  /*325c0*/  FFMA.FTZ R41, R13, R126, R40 ;  /* 0x0000007e0d297223 */ /* 0x000fe20000010028 */
[----:B------:R-:W-:Y:S01]  /*325d0*/  FFMA.FTZ R37, R9, R28, R37 ;  /* 0x0000001c09257223 */ /* 0x000fe20000010025 */
[----:B------:R-:W-:-:S02]  /*325e0*/  IMAD.U32 R15, R14, 0x10000, RZ ;  /* 0x000100000e0f7824 */ /* 0x000fc400078e00ff */
[----:B------:R-:W-:Y:S01]  /*325f0*/  FMUL.FTZ R13, R36, R127 ;  /* 0x0000007f240d7220 */ /* 0x000fe20000410000 */
[----:B------:R-:W-:Y:S01]  /*32600*/  IMAD.U32 R28, R125, 0x10000, RZ ;  /* 0x000100007d1c7824 */ /* 0x000fe200078e00ff */
[----:B------:R-:W-:Y:S01]  /*32610*/  LOP3.LUT R14, R14, 0xffff0000, RZ, 0xc0, !PT ;  /* 0xffff00000e0e7812 */ /* 0x000fe200078ec0ff */
[----:B------:R-:W-:Y:S01]  /*32620*/  FFMA.FTZ R30, R9, R12, -R30 ;  /* 0x0000000c091e7223 */ /* 0x000fe2000001081e */
[-C--:B------:R-:W-:Y:S01]  /*32630*/  FMUL.FTZ R39, R36, R123.reuse ;  /* 0x0000007b24277220 */ /* 0x080fe20000410000 */
[----:B------:R-:W-:Y:S01]  /*32640*/  LOP3.LUT R125, R125, 0xffff0000, RZ, 0xc0, !PT ;  /* 0xffff00007d7d7812 */ /* 0x000fe200078ec0ff */
[C---:B------:R-:W-:Y:S01]  /*32650*/  IMAD.U32 R12, R120.reuse, 0x10000, RZ ;  /* 0x00010000780c7824 */ /* 0x040fe200078e00ff */
[----:B------:R-:W-:Y:S01]  /*32660*/  LOP3.LUT R9, R120, 0xffff0000, RZ, 0xc0, !PT ;  /* 0xffff000078097812 */ /* 0x000fe200078ec0ff */
[----:B------:R-:W-:Y:S01]  /*32670*/  FFMA.FTZ R13, R8, R123, -R13 ;  /* 0x0000007b080d7223 */ /* 0x000fe2000001080d */
[----:B------:R-:W-:Y:S02]  /*32680*/  IMAD.U32 R11, R10, 0x10000, RZ ;  /* 0x000100000a0b7824 */ /* 0x000fe400078e00ff */
        /* <DEDUP_REMOVED lines=14> */
[----:B------:R-:W-:Y:S02]  /*32770*/  F2FP.BF16.F32.PACK_AB R12, R8, R37 ;  /* 0x00000025080c723e */ /* 0x000fe400000010ff */
[----:B------:R-:W-:Y:S01]  /*32780*/  F2FP.BF16.F32.PACK_AB R14, R14, R15 ;  /* 0x0000000f0e0e723e */ /* 0x000fe200000010ff */
[----:B------:R-:W-:Y:S01]  /*32790*/  IMAD.MOV.U32 R8, RZ, RZ, R30 ;  /* 0x000000ffff087224 */ /* 0x000fe200078e001e */
[----:B------:R-:W-:Y:S01]  /*327a0*/  F2FP.BF16.F32.PACK_AB R9, R38, R53 ;  /* 0x000000352609723e */ /* 0x000fe200000010ff */
[----:B------:R-:W-:Y:S01]  /*327b0*/  IMAD.MOV.U32 R15, RZ, RZ, R41 ;  /* 0x000000ffff0f7224 */ /* 0x000fe200078e0029 */
[----:B------:R-:W-:-:S02]  /*327c0*/  F2FP.BF16.F32.PACK_AB R11, R122, R43 ;  /* 0x0000002b7a0b723e */ /* 0x000fc400000010ff */
[----:B------:R-:W-:-:S07]  /*327d0*/  F2FP.BF16.F32.PACK_AB R10, R39, R34 ;  /* 0x00000022270a723e */ /* 0x000fce00000010ff */
.L_x_2014:
[----:B------:R-:W-:Y:S05]  /*327e0*/  BSYNC B3 ;  /* 0x0000000000037941 */ /* 0x000fea0003800000 */
.L_x_2013:
        /* <DEDUP_REMOVED lines=11> */
.L_x_2012:
[----:B------:R-:W-:Y:S05]  /*328a0*/  BSYNC B2 ;  /* 0x0000000000027941 */ /* 0x000fea0003800000 */
.L_x_2011:
        /* <DEDUP_REMOVED lines=10> */
[----:B------:R-:W-:Y:S01]  /*32950*/  SHF.R.S32.HI R14, RZ, 0x1f, R121 ;  /* 0x0000001fff0e7819 */ /* 0x000fe20000011479 */
[----:B------:R-:W-:Y:S01]  /*32960*/  IMAD.IADD R11, R95, 0x1, -R100 ;  /* 0x000000015f0b7824 */ /* 0x000fe200078e0a64 */
        /* <DEDUP_REMOVED lines=60> */
[----:B------:R-:W-:Y:S02]  /*32d30*/  SHF.R.U64 R42, R50, 0x10, R51 ;  /* 0x00000010322a7819 */ /* 0x000fe40000001233 */
[----:B------:R-:W-:-:S02]  /*32d40*/  PRMT R112, R112, 0x5410, R49 ;  /* 0x0000541070707816 */ /* 0x000fc40000000031 */
[----:B------:R-:W-:Y:S02]  /*32d50*/  PRMT R119, R119, 0x5410, R60 ;  /* 0x0000541077777816 */ /* 0x000fe4000000003c */
[----:B------:R-:W-:Y:S02]  /*32d60*/  SHF.R.U64 R43, R62, 0x10, R63 ;  /* 0x000000103e2b7819 */ /* 0x000fe4000000123f */
[----:B------:R-:W-:Y:S01]  /*32d70*/  PRMT R115, R115, 0x5410, R42 ;  /* 0x0000541073737816 */ /* 0x000fe2000000002a */
[----:B------:R-:W-:Y:S01]  /*32d80*/  IMAD.U32 R42, R119, 0x10000, RZ ;  /* 0x00010000772a7824 */ /* 0x000fe200078e00ff */
[----:B------:R-:W-:Y:S01]  /*32d90*/  PRMT R118, R118, 0x5410, R41 ;  /* 0x0000541076767816 */ /* 0x000fe20000000029 */
[----:B------:R-:W-:Y:S01]  /*32da0*/  IMAD.U32 R41, R112, 0x10000, RZ ;  /* 0x0001000070297824 */ /* 0x000fe200078e00ff */
[----:B------:R-:W-:Y:S02]  /*32db0*/  SHF.R.U32.HI R51, RZ, 0x10, R51 ;  /* 0x00000010ff337819 */ /* 0x000fe40000011633 */
[----:B------:R-:W-:Y:S01]  /*32dc0*/  SHF.R.U32.HI R62, RZ, 0x10, R63 ;  /* 0x00000010ff3e7819 */ /* 0x000fe2000001163f */
[----:B------:R-:W-:Y:S01]  /*32dd0*/  FMUL.FTZ R49, R37, R41 ;  /* 0x0000002925317220 */ /* 0x000fe20000410000 */
[----:B------:R-:W-:-:S02]  /*32de0*/  LOP3.LUT R38, R13, 0xffff0000, RZ, 0xc0, !PT ;  /* 0xffff00000d267812 */ /* 0x000fc400078ec0ff */
[----:B------:R-:W-:Y:S01]  /*32df0*/  PRMT R116, R116, 0x5410, R43 ;  /* 0x0000541074747816 */ /* 0x000fe2000000002b */
[-C--:B------:R-:W-:Y:S01]  /*32e00*/  FMUL.FTZ R43, R37, R42.reuse ;  /* 0x0000002a252b7220 */ /* 0x080fe20000410000 */
[----:B------:R-:W-:Y:S01]  /*32e10*/  LOP3.LUT R119, R119, 0xffff0000, RZ, 0xc0, !PT ;  /* 0xffff000077777812 */ /* 0x000fe200078ec0ff */
[----:B------:R-:W-:Y:S01]  /*32e20*/  FFMA.FTZ R49, R28, R42, R49 ;  /* 0x0000002a1c317223 */ /* 0x000fe20000010031 */
[----:B------:R-:W-:Y:S01]  /*32e30*/  PRMT R114, R114, 0x5410, R51 ;  /* 0x0000541072727816 */ /* 0x000fe20000000033 */
[----:B------:R-:W-:Y:S01]  /*32e40*/  FFMA.FTZ R43, R28, R41, -R43 ;  /* 0x000000291c2b7223 */ /* 0x000fe2000001082b */
[----:B------:R-:W-:Y:S01]  /*32e50*/  PRMT R117, R117, 0x5410, R62 ;  /* 0x0000541075757816 */ /* 0x000fe2000000003e */
[----:B------:R-:W-:Y:S01]  /*32e60*/  FMUL.FTZ R51, R38, R119 ;  /* 0x0000007726337220 */ /* 0x000fe20000410000 */
[----:B------:R-:W-:Y:S01]  /*32e70*/  LOP3.LUT R37, R112, 0xffff0000, RZ, 0xc0, !PT ;  /* 0xffff000070257812 */ /* 0x000fe200078ec0ff */
[----:B------:R-:W-:Y:S01]  /*32e80*/  IMAD.U32 R28, R114, 0x10000, RZ ;  /* 0x00010000721c7824 */ /* 0x000fe200078e00ff */
[----:B------:R-:W-:Y:S01]  /*32e90*/  LOP3.LUT R30, R9, 0xffff0000, RZ, 0xc0, !PT ;  /* 0xffff0000091e7812 */ /* 0x000fe200078ec0ff */
[----:B------:R-:W-:Y:S01]  /*32ea0*/  IMAD.U32 R41, R117, 0x10000, RZ ;  /* 0x0001000075297824 */ /* 0x000fe200078e00ff */
[----:B------:R-:W-:Y:S01]  /*32eb0*/  LOP3.LUT R36, R12, 0xffff0000, RZ, 0xc0, !PT ;  /* 0xffff00000c247812 */ /* 0x000fe200078ec0ff */
[-C--:B------:R-:W-:Y:S01]  /*32ec0*/  FMUL.FTZ R53, R38, R37.reuse ;  /* 0x0000002526357220 */ /* 0x080fe20000410000 */
[----:B------:R-:W-:Y:S01]  /*32ed0*/  LOP3.LUT R40, R15, 0xffff0000, RZ, 0xc0, !PT ;  /* 0xffff00000f287812 */ /* 0x000fe200078ec0ff */
[C---:B------:R-:W-:Y:S01]  /*32ee0*/  FFMA.FTZ R38, R30.reuse, R37, -R51 ;  /* 0x000000251e267223 */ /* 0x040fe20000010833 */
[----:B------:R-:W-:Y:S01]  /*32ef0*/  LOP3.LUT R117, R117, 0xffff0000, RZ, 0xc0, !PT ;  /* 0xffff000075757812 */ /* 0x000fe200078ec0ff */
[----:B------:R-:W-:Y:S01]  /*32f00*/  IMAD.U32 R12, R11, 0x10000, RZ ;  /* 0x000100000b0c7824 */ /* 0x000fe200078e00ff */
[----:B------:R-:W-:Y:S01]  /*32f10*/  PRMT R113, R113, 0x5410, R48 ;  /* 0x0000541071717816 */ /* 0x000fe20000000030 */
[C---:B------:R-:W-:Y:S01]  /*32f20*/  FMUL.FTZ R37, R39.reuse, R41 ;  /* 0x0000002927257220 */ /* 0x040fe20000410000 */
[-C--:B------:R-:W-:Y:S01]  /*32f30*/  FMUL.FTZ R50, R39, R28.reuse ;  /* 0x0000001c27327220 */ /* 0x080fe20000410000 */
[----:B------:R-:W-:Y:S01]  /*32f40*/  LOP3.LUT R13, R11, 0xffff0000, RZ, 0xc0, !PT ;  /* 0xffff00000b0d7812 */ /* 0x000fe200078ec0ff */
[----:B------:R-:W-:Y:S01]  /*32f50*/  FFMA.FTZ R42, R30, R119, R53 ;  /* 0x000000771e2a7223 */ /* 0x000fe20000010035 */
[----:B------:R-:W-:Y:S01]  /*32f60*/  LOP3.LUT R114, R114, 0xffff0000, RZ, 0xc0, !PT ;  /* 0xffff000072727812 */ /* 0x000fe200078ec0ff */
[C---:B------:R-:W-:Y:S01]  /*32f70*/  FFMA.FTZ R48, R12.reuse, R28, -R37 ;  /* 0x0000001c0c307223 */ /* 0x040fe20000010825 */
[----:B------:R-:W-:Y:S01]  /*32f80*/  FFMA.FTZ R50, R12, R41, R50 ;  /* 0x000000290c327223 */ /* 0x000fe20000010032 */
[----:B------:R-:W-:Y:S01]  /*32f90*/  FMUL.FTZ R30, R40, R117 ;  /* 0x00000075281e7220 */ /* 0x000fe20000410000 */
[----:B------:R-:W-:-:S02]  /*32fa0*/  IMAD.U32 R12, R113, 0x10000, RZ ;  /* 0x00010000710c7824 */ /* 0x000fc400078e00ff */
[-C--:B------:R-:W-:Y:S01]  /*32fb0*/  FMUL.FTZ R40, R40, R114.reuse ;  /* 0x0000007228287220 */ /* 0x080fe20000410000 */
[C---:B------:R-:W-:Y:S02]  /*32fc0*/  IMAD.U32 R28, R118.reuse, 0x10000, RZ ;  /* 0x00010000761c7824 */ /* 0x040fe400078e00ff */
[----:B------:R-:W-:Y:S01]  /*32fd0*/  FFMA.FTZ R51, R13, R114, -R30 ;  /* 0x000000720d337223 */ /* 0x000fe2000001081e */
[----:B------:R-:W-:Y:S01]  /*32fe0*/  LOP3.LUT R37, R118, 0xffff0000, RZ, 0xc0, !PT ;  /* 0xffff000076257812 */ /* 0x000fe200078ec0ff */
[----:B------:R-:W-:Y:S01]  /*32ff0*/  IMAD.U32 R9, R8, 0x10000, RZ ;  /* 0x0001000008097824 */ /* 0x000fe200078e00ff */
[----:B------:R-:W-:Y:S01]  /*33000*/  LOP3.LUT R113, R113, 0xffff0000, RZ, 0xc0, !PT ;  /* 0xffff000071717812 */ /* 0x000fe200078ec0ff */
[C---:B------:R-:W-:Y:S01]  /*33010*/  FMUL.FTZ R30, R34.reuse, R28 ;  /* 0x0000001c221e7220 */ /* 0x040fe20000410000 */
[----:B------:R-:W-:Y:S01]  /*33020*/  FMUL.FTZ R39, R34, R12 ;  /* 0x0000000c22277220 */ /* 0x000fe20000410000 */
[----:B------:R-:W-:Y:S01]  /*33030*/  LOP3.LUT R8, R8, 0xffff0000, RZ, 0xc0, !PT ;  /* 0xffff000008087812 */ /* 0x000fe200078ec0ff */
[----:B------:R-:W-:Y:S01]  /*33040*/  FFMA.FTZ R117, R13, R117, R40 ;  /* 0x000000750d757223 */ /* 0x000fe20000010028 */
[----:B------:R-:W-:-:S02]  /*33050*/  IMAD.U32 R15, R14, 0x10000, RZ ;  /* 0x000100000e0f7824 */ /* 0x000fc400078e00ff */
[----:B------:R-:W-:Y:S01]  /*33060*/  FMUL.FTZ R13, R36, R37 ;  /* 0x00000025240d7220 */ /* 0x000fe20000410000 */
[C---:B------:R-:W-:Y:S01]  /*33070*/  FFMA.FTZ R30, R9.reuse, R12, -R30 ;  /* 0x0000000c091e7223 */ /* 0x040fe2000001081e */
[----:B------:R-:W-:Y:S01]  /*33080*/  FFMA.FTZ R39, R9, R28, R39 ;  /* 0x0000001c09277223 */ /* 0x000fe20000010027 */
[----:B------:R-:W-:Y:S01]  /*33090*/  LOP3.LUT R14, R14, 0xffff0000, RZ, 0xc0, !PT ;  /* 0xffff00000e0e7812 */ /* 0x000fe200078ec0ff */
[-C--:B------:R-:W-:Y:S01]  /*330a0*/  FMUL.FTZ R41, R36, R113.reuse ;  /* 0x0000007124297220 */ /* 0x080fe20000410000 */
[C---:B------:R-:W-:Y:S01]  /*330b0*/  IMAD.U32 R12, R115.reuse, 0x10000, RZ ;  /* 0x00010000730c7824 */ /* 0x040fe200078e00ff */
[C---:B------:R-:W-:Y:S01]  /*330c0*/  LOP3.LUT R9, R116.reuse, 0xffff0000, RZ, 0xc0, !PT ;  /* 0xffff000074097812 */ /* 0x040fe200078ec0ff */
[----:B------:R-:W-:Y:S01]  /*330d0*/  IMAD.U32 R28, R116, 0x10000, RZ ;  /* 0x00010000741c7824 */ /* 0x000fe200078e00ff */
[----:B------:R-:W-:Y:S01]  /*330e0*/  LOP3.LUT R115, R115, 0xffff0000, RZ, 0xc0, !PT ;  /* 0xffff000073737812 */ /* 0x000fe200078ec0ff */
[----:B------:R-:W-:Y:S01]  /*330f0*/  FFMA.FTZ R13, R8, R113, -R13 ;  /* 0x00000071080d7223 */ /* 0x000fe2000001080d */
[----:B------:R-:W-:-:S02]  /*33100*/  IMAD.U32 R11, R10, 0x10000, RZ ;  /* 0x000100000a0b7824 */ /* 0x000fc400078e00ff */
        /* <DEDUP_REMOVED lines=21> */
.L_x_2018:
[----:B------:R-:W-:Y:S05]  /*33260*/  BSYNC B3 ;  /* 0x0000000000037941 */ /* 0x000fea0003800000 */
.L_x_2017:
        /* <DEDUP_REMOVED lines=11> */
.L_x_2016:
[----:B------:R-:W-:Y:S05]  /*33320*/  BSYNC B2 ;  /* 0x0000000000027941 */ /* 0x000fea0003800000 */
.L_x_2015:
[----:B------:R-:W-:Y:S02]  /*33330*/  R2UR UR4, R82 ;  /* 0x00000000520472ca */ /* 0x000fe400000e0000 */
[----:B------:R-:W-:-:S13]  /*33340*/  R2UR UR5, R83 ;  /* 0x00000000530572ca */ /* 0x000fda00000e0000 */
[----:B------:R-:W2:Y:S02]  /*33350*/  LD.E.U8 R90, desc[UR4][R90.64] ;  /* 0x000000045a5a7980 */ /* 0x000ea4000c101100 */
[----:B--2---:R-:W-:-:S13]  /*33360*/  LOP3.LUT P0, RZ, R90, 0x4, RZ, 0xc0, !PT ;  /* 0x000000045aff7812 */ /* 0x004fda000780c0ff */
[----:B------:R-:W-:Y:S05]  /*33370*/  @!P0 BRA `(.L_x_1968) ;  /* 0x0000001400ac8947 */ /* 0x000fea0003800000 */
[----:B------:R-:W-:Y:S02]  /*33380*/  R2UR UR4, R82 ;  /* 0x00000000520472ca */ /* 0x000fe400000e0000 */
[----:B------:R-:W-:-:S13]  /*33390*/  R2UR UR5, R83 ;  /* 0x00000000530572ca */ /* 0x000fda00000e0000 */
[----:B------:R-:W2:Y:S01]  /*333a0*/  LD.E R88, desc[UR4][R88.64+0x4] ;  /* 0x0000040458587980 */ /* 0x000ea2000c101900 */
[----:B------:R-:W-:Y:S01]  /*333b0*/  VIADD R103, R103, 0x40 ;  /* 0x0000004067677836 */ /* 0x000fe20000000000 */
[----:B-1----:R-:W-:Y:S01]  /*333c0*/  SHF.R.S32.HI R14, RZ, 0x1f, R121 ;  /* 0x0000001fff0e7819 */ /* 0x002fe20000011479 */
[----:B------:R-:W-:Y:S01]  /*333d0*/  IMAD.SHL.U32 R12, R121, 0x40, RZ ;  /* 0x00000040790c7824 */ /* 0x000fe200078e00ff */
[----:B------:R-:W-:Y:S02]  /*333e0*/  R2UR UR6, R82 ;  /* 0x00000000520672ca */ /* 0x000fe400000e0000 */
[----:B------:R-:W-:Y:S02]  /*333f0*/  LEA.HI R14, R14, R121, RZ, 0x3 ;  /* 0x000000790e0e7211 */ /* 0x000fe400078f18ff */
[----:B------:R-:W-:Y:S02]  /*33400*/  LOP3.LUT R13, R12, 0x1c0, RZ, 0xc0, !PT ;  /* 0x000001c00c0d7812 */ /* 0x000fe400078ec0ff */
[----:B------:R-:W-:Y:S01]  /*33410*/  R2UR UR7, R83 ;  /* 0x00000000530772ca */ /* 0x000fe200000e0000 */
[----:B------:R-:W-:Y:S01]  /*33420*/  IMAD.SHL.U32 R14, R14, 0x40, RZ ;  /* 0x000000400e0e7824 */ /* 0x000fe200078e00ff */
[----:B------:R-:W-:-:S04]  /*33430*/  SHF.R.U32.HI R31, RZ, 0x3, R13 ;  /* 0x00000003ff1f7819 */ /* 0x000fc8000001160d */
[----:B------:R-:W-:Y:S01]  /*33440*/  LOP3.LUT R15, R14, 0xfffffe00, RZ, 0xc0, !PT ;  /* 0xfffffe000e0f7812 */ /* 0x000fe200078ec0ff */
[----:B------:R-:W-:Y:S01]  /*33450*/  BSSY B2, `(.L_x_2019) ;  /* 0x0000083000027945 */ /* 0x000fe20003800000 */
[----:B--2---:R-:W-:-:S04]  /*33460*/  LEA.HI R8, R88, R88, RZ, 0x1 ;  /* 0x0000005858087211 */ /* 0x004fc800078f08ff */
[----:B------:R-:W-:-:S04]  /*33470*/  SHF.R.S32.HI R28, RZ, 0x1, R8 ;  /* 0x00000001ff1c7819 */ /* 0x000fc80000011408 */
[----:B------:R-:W-:-:S04]  /*33480*/  ISETP.GE.AND P0, PT, R103, R28, PT ;  /* 0x0000001c6700720c */ /* 0x000fc80003f06270 */
[----:B------:R-:W-:-:S05]  /*33490*/  SEL R8, R28, RZ, P0 ;  /* 0x000000ff1c087207 */ /* 0x000fca0000000000 */
[----:B------:R-:W-:-:S04]  /*334a0*/  IMAD.IADD R8, R103, 0x1, R8 ;  /* 0x0000000167087824 */ /* 0x000fc800078e0208 */
[----:B------:R-:W-:Y:S01]  /*334b0*/  @P0 IMAD.IADD R100, R95, 0x1, -R100 ;  /* 0x000000015f640824 */ /* 0x000fe200078e0a64 */
[----:B------:R-:W-:-:S04]  /*334c0*/  SHF.R.S32.HI R9, RZ, 0x1f, R8 ;  /* 0x0000001fff097819 */ /* 0x000fc80000011408 */
[----:B------:R-:W-:Y:S02]  /*334d0*/  SHF.R.S32.HI R11, RZ, 0x1f, R100 ;  /* 0x0000001fff0b7819 */ /* 0x000fe40000011464 */
[----:B------:R-:W-:Y:S02]  /*334e0*/  LEA.HI R10, R9, R8, RZ, 0x3 ;  /* 0x00000008090a7211 */ /* 0x000fe400078f18ff */
[----:B------:R-:W-:Y:S02]  /*334f0*/  LEA.HI R11, R11, R100, RZ, 0x4 ;  /* 0x000000640b0b7211 */ /* 0x000fe400078f20ff */
[----:B------:R-:W-:Y:S02]  /*33500*/  SHF.R.S32.HI R30, RZ, 0x3, R10 ;  /* 0x00000003ff1e7819 */ /* 0x000fe4000001140a */
[----:B------:R-:W-:Y:S02]  /*33510*/  LEA.HI R8, R9, R8, RZ, 0x6 ;  /* 0x0000000809087211 */ /* 0x000fe400078f30ff */
[----:B------:R-:W-:-:S02]  /*33520*/  LEA.HI.SX32 R11, R11, R30, 0x1c ;  /* 0x0000001e0b0b7211 */ /* 0x000fc400078fe2ff */
[----:B------:R-:W-:Y:S02]  /*33530*/  SHF.R.S32.HI R8, RZ, 0x6, R8 ;  /* 0x00000006ff087819 */ /* 0x000fe40000011408 */
[----:B------:R-:W-:Y:S01]  /*33540*/  SHF.R.S32.HI R12, RZ, 0x1f, R11 ;  /* 0x0000001fff0c7819 */ /* 0x000fe2000001140b */
[----:B------:R-:W-:Y:S01]  /*33550*/  IMAD.SHL.U32 R29, R11, 0x8, RZ ;  /* 0x000000080b1d7824 */ /* 0x000fe200078e00ff */
[----:B------:R-:W-:Y:S01]  /*33560*/  LOP3.LUT R10, R13, 0x38, R10, 0xf8, !PT ;  /* 0x000000380d0a7812 */ /* 0x000fe200078ef80a */
[----:B------:R-:W-:Y:S01]  /*33570*/  IMAD R8, R8, 0x1800, R15 ;  /* 0x0000180008087824 */ /* 0x000fe200078e020f */
[----:B------:R-:W-:Y:S02]  /*33580*/  LEA.HI R12, R12, R11, RZ, 0x3 ;  /* 0x0000000b0c0c7211 */ /* 0x000fe400078f18ff */
[----:B------:R-:W-:Y:S02]  /*33590*/  LOP3.LUT R9, R10, R31, RZ, 0x3c, !PT ;  /* 0x0000001f0a097212 */ /* 0x000fe400078e3cff */
[----:B------:R-:W-:-:S02]  /*335a0*/  SHF.R.S32.HI R12, RZ, 0x3, R12 ;  /* 0x00000003ff0c7819 */ /* 0x000fc4000001140c */
[----:B------:R-:W-:Y:S01]  /*335b0*/  LOP3.LUT R11, R13, 0x38, R29, 0xf8, !PT ;  /* 0x000000380d0b7812 */ /* 0x000fe200078ef81d */
[----:B------:R-:W-:Y:S02]  /*335c0*/  IMAD.IADD R8, R8, 0x1, R9 ;  /* 0x0000000108087824 */ /* 0x000fe400078e0209 */
[----:B------:R-:W-:Y:S01]  /*335d0*/  IMAD R12, R12, 0x1800, R15 ;  /* 0x000018000c0c7824 */ /* 0x000fe200078e020f */
[----:B------:R-:W-:Y:S02]  /*335e0*/  LOP3.LUT R11, R11, R31, RZ, 0x3c, !PT ;  /* 0x0000001f0b0b7212 */ /* 0x000fe400078e3cff */
[----:B------:R-:W-:-:S03]  /*335f0*/  IADD3 R9, P0, R101, R8, RZ ;  /* 0x0000000865097210 */ /* 0x000fc60007f1e0ff */
[----:B------:R-:W-:Y:S02]  /*33600*/  IMAD.IADD R12, R12, 0x1, R11 ;  /* 0x000000010c0c7824 */ /* 0x000fe400078e020b */
[----:B------:R-:W-:Y:S01]  /*33610*/  IMAD.X R10, RZ, RZ, R102, P0 ;  /* 0x000000ffff0a7224 */ /* 0x000fe200000e0666 */
[----:B------:R-:W-:Y:S02]  /*33620*/  LEA R8, P0, R9, R92, 0x1 ;  /* 0x0000005c09087211 */ /* 0x000fe400078008ff */
[----:B------:R-:W-:Y:S02]  /*33630*/  IADD3 R101, P1, R101, R12, RZ ;  /* 0x0000000c65657210 */ /* 0x000fe40007f3e0ff */
[-C--:B------:R-:W-:Y:S02]  /*33640*/  LEA.HI.X R9, R9, R93.reuse, R10, 0x1, P0 ;  /* 0x0000005d09097211 */ /* 0x080fe400000f0c0a */
[----:B------:R-:W-:Y:S01]  /*33650*/  ISETP.GE.AND P0, PT, R103, R28, PT ;  /* 0x0000001c6700720c */ /* 0x000fe20003f06270 */
[----:B------:R-:W-:Y:S01]  /*33660*/  IMAD.X R102, RZ, RZ, R102, P1 ;  /* 0x000000ffff667224 */ /* 0x000fe200008e0666 */
[C---:B------:R-:W-:Y:S01]  /*33670*/  LEA R12, P1, R101.reuse, R92, 0x1 ;  /* 0x0000005c650c7211 */ /* 0x040fe200078208ff */
[----:B------:R-:W-:Y:S01]  /*33680*/  IMAD.SHL.U32 R49, R30, 0x8, RZ ;  /* 0x000000081e317824 */ /* 0x000fe200078e00ff */
[----:B------:R-:W5:Y:S02]  /*33690*/  LD.E.128 R8, desc[UR4][R8.64] ;  /* 0x0000000408087980 */ /* 0x000f64000c101d00 */
[----:B------:R-:W-:-:S02]  /*336a0*/  LEA.HI.X R13, R101, R93, R102, 0x1, P1 ;  /* 0x0000005d650d7211 */ /* 0x000fc400008f0c66 */
[----:B------:R-:W-:-:S04]  /*336b0*/  IADD3 R51, P1, R49, R86, RZ ;  /* 0x0000005631337210 */ /* 0x000fc80007f3e0ff */
[----:B------:R-:W5:Y:S01]  /*336c0*/  LD.E.128 R12, desc[UR6][R12.64] ;  /* 0x000000060c0c7980 */ /* 0x000f62000c101d00 */
[----:B------:R-:W-:Y:S08]  /*336d0*/  @P0 BRA `(.L_x_2020) ;  /* 0x0000000400680947 */ /* 0x000ff00003800000 */
[--C-:B------:R-:W-:Y:S01]  /*336e0*/  SHF.R.U64 R39, R56, 0x10, R57.reuse ;  /* 0x0000001038277819 */ /* 0x100fe20000001239 */
[----:B-----5:R-:W-:Y:S01]  /*336f0*/  IMAD.U32 R34, R13, 0x10000, RZ ;  /* 0x000100000d227824 */ /* 0x020fe200078e00ff */
[----:B------:R-:W-:Y:S01]  /*33700*/  SHF.R.U32.HI R56, RZ, 0x10, R57 ;  /* 0x00000010ff387819 */ /* 0x000fe20000011639 */
[----:B------:R-:W-:Y:S01]  /*33710*/  IMAD.U32 R28, R9, 0x10000, RZ ;  /* 0x00010000091c7824 */ /* 0x000fe200078e00ff */
[--C-:B------:R-:W-:Y:S01]  /*33720*/  SHF.R.U64 R53, R44, 0x10, R45.reuse ;  /* 0x000000102c357819 */ /* 0x100fe2000000122d */
        /* <DEDUP_REMOVED lines=9> */
[----:B------:R-:W-:Y:S02]  /*337c0*/  SHF.R.U32.HI R46, RZ, 0x10, R47 ;  /* 0x00000010ff2e7819 */ /* 0x000fe4000001162f */
[----:B------:R-:W-:Y:S02]  /*337d0*/  SHF.R.U32.HI R58, RZ, 0x10, R59 ;  /* 0x00000010ff3a7819 */ /* 0x000fe4000001163b */
[----:B------:R-:W-:Y:S01]  /*337e0*/  PRMT R110, R110, 0x5410, R39 ;  /* 0x000054106e6e7816 */ /* 0x000fe20000000027 */
[----:B------:R-:W-:Y:S01]  /*337f0*/  IMAD.U32 R39, R107, 0x10000, RZ ;  /* 0x000100006b277824 */ /* 0x000fe200078e00ff */
[----:B------:R-:W-:Y:S01]  /*33800*/  PRMT R108, R108, 0x5410, R43 ;  /* 0x000054106c6c7816 */ /* 0x000fe2000000002b */
[C---:B------:R-:W-:Y:S01]  /*33810*/  FMUL.FTZ R43, R34.reuse, R41 ;  /* 0x00000029222b7220 */ /* 0x040fe20000410000 */
[----:B------:R-:W-:Y:S01]  /*33820*/  LOP3.LUT R35, R13, 0xffff0000, RZ, 0xc0, !PT ;  /* 0xffff00000d237812 */ /* 0x000fe200078ec0ff */
[-C--:B------:R-:W-:Y:S01]  /*33830*/  FMUL.FTZ R45, R34, R39.reuse ;  /* 0x00000027222d7220 */ /* 0x080fe20000410000 */
[----:B------:R-:W-:Y:S01]  /*33840*/  PRMT R105, R105, 0x5410, R46 ;  /* 0x0000541069697816 */ /* 0x000fe2000000002e */
[C---:B------:R-:W-:Y:S01]  /*33850*/  FFMA.FTZ R38, R28.reuse, R39, -R43 ;  /* 0x000000271c267223 */ /* 0x040fe2000001082b */
[----:B------:R-:W-:Y:S01]  /*33860*/  PRMT R109, R109, 0x5410, R58 ;  /* 0x000054106d6d7816 */ /* 0x000fe2000000003a */
[----:B------:R-:W-:Y:S01]  /*33870*/  FFMA.FTZ R45, R28, R41, R45 ;  /* 0x000000291c2d7223 */ /* 0x000fe2000001002d */
        /* <DEDUP_REMOVED lines=8> */
[----:B------:R-:W-:Y:S01]  /*33900*/  LOP3.LUT R34, R109, 0xffff0000, RZ, 0xc0, !PT ;  /* 0xffff00006d227812 */ /* 0x000fe200078ec0ff */
[C---:B------:R-:W-:Y:S01]  /*33910*/  FMUL.FTZ R41, R36.reuse, R43 ;  /* 0x0000002b24297220 */ /* 0x040fe20000410000 */
[----:B------:R-:W-:Y:S01]  /*33920*/  LOP3.LUT R28, R105, 0xffff0000, RZ, 0xc0, !PT ;  /* 0xffff0000691c7812 */ /* 0x000fe200078ec0ff */
[----:B------:R-:W-:Y:S01]  /*33930*/  FMUL.FTZ R40, R36, R39 ;  /* 0x0000002724287220 */ /* 0x000fe20000410000 */
[----:B------:R-:W-:Y:S01]  /*33940*/  LOP3.LUT R33, R12, 0xffff0000, RZ, 0xc0, !PT ;  /* 0xffff00000c217812 */ /* 0x000fe200078ec0ff */
[C---:B------:R-:W-:Y:S01]  /*33950*/  IMAD.U32 R12, R11.reuse, 0x10000, RZ ;  /* 0x000100000b0c7824 */ /* 0x040fe200078e00ff */
[----:B------:R-:W-:Y:S01]  /*33960*/  PRMT R106, R106, 0x5410, R53 ;  /* 0x000054106a6a7816 */ /* 0x000fe20000000035 */
[C---:B------:R-:W-:Y:S01]  /*33970*/  FFMA.FTZ R47, R30.reuse, R107, -R47 ;  /* 0x0000006b1e2f7223 */ /* 0x040fe2000001082f */
[----:B------:R-:W-:Y:S01]  /*33980*/  FFMA.FTZ R36, R30, R111, R35 ;  /* 0x0000006f1e247223 */ /* 0x000fe20000010023 */
[----:B------:R-:W-:Y:S01]  /*33990*/  LOP3.LUT R13, R11, 0xffff0000, RZ, 0xc0, !PT ;  /* 0xffff00000b0d7812 */ /* 0x000fe200078ec0ff */
[----:B------:R-:W-:-:S02]  /*339a0*/  IMAD.U32 R30, R110, 0x10000, RZ ;  /* 0x000100006e1e7824 */ /* 0x000fc400078e00ff */
[C---:B------:R-:W-:Y:S01]  /*339b0*/  FMUL.FTZ R42, R37.reuse, R34 ;  /* 0x00000022252a7220 */ /* 0x040fe20000410000 */
[-C--:B------:R-:W-:Y:S01]  /*339c0*/  FMUL.FTZ R44, R37, R28.reuse ;  /* 0x0000001c252c7220 */ /* 0x080fe20000410000 */
[----:B------:R-:W-:Y:S01]  /*339d0*/  LOP3.LUT R110, R110, 0xffff0000, RZ, 0xc0, !PT ;  /* 0xffff00006e6e7812 */ /* 0x000fe200078ec0ff */
[C---:B------:R-:W-:Y:S01]  /*339e0*/  FFMA.FTZ R41, R12.reuse, R39, -R41 ;  /* 0x000000270c297223 */ /* 0x040fe20000010829 */
[----:B------:R-:W-:Y:S01]  /*339f0*/  FFMA.FTZ R40, R12, R43, R40 ;  /* 0x0000002b0c287223 */ /* 0x000fe20000010028 */
[C---:B------:R-:W-:Y:S01]  /*33a00*/  IMAD.U32 R12, R106.reuse, 0x10000, RZ ;  /* 0x000100006a0c7824 */ /* 0x040fe200078e00ff */
[----:B------:R-:W-:Y:S01]  /*33a10*/  LOP3.LUT R106, R106, 0xffff0000, RZ, 0xc0, !PT ;  /* 0xffff00006a6a7812 */ /* 0x000fe200078ec0ff */
[C---:B------:R-:W-:Y:S01]  /*33a20*/  IMAD.U32 R9, R8.reuse, 0x10000, RZ ;  /* 0x0001000008097824 */ /* 0x040fe200078e00ff */
[----:B------:R-:W-:Y:S01]  /*33a30*/  LOP3.LUT R8, R8, 0xffff0000, RZ, 0xc0, !PT ;  /* 0xffff000008087812 */ /* 0x000fe200078ec0ff */
[C---:B------:R-:W-:Y:S01]  /*33a40*/  FFMA.FTZ R42, R13.reuse, R28, -R42 ;  /* 0x0000001c0d2a7223 */ /* 0x040fe2000001082a */
[----:B------:R-:W-:Y:S01]  /*33a50*/  FFMA.FTZ R37, R13, R34, R44 ;  /* 0x000000220d257223 */ /* 0x000fe2000001002c */
[----:B------:R-:W-:Y:S01]  /*33a60*/  FMUL.FTZ R13, R33, R110 ;  /* 0x0000006e210d7220 */ /* 0x000fe20000410000 */
[C---:B------:R-:W-:Y:S01]  /*33a70*/  FMUL.FTZ R28, R31.reuse, R30 ;  /* 0x0000001e1f1c7220 */ /* 0x040fe20000410000 */
[----:B------:R-:W-:Y:S01]  /*33a80*/  FMUL.FTZ R35, R31, R12 ;  /* 0x0000000c1f237220 */ /* 0x000fe20000410000 */
[----:B------:R-:W-:Y:S01]  /*33a90*/  FMUL.FTZ R33, R33, R106 ;  /* 0x0000006a21217220 */ /* 0x000fe20000410000 */
[----:B------:R-:W-:-:S02]  /*33aa0*/  IMAD.U32 R15, R14, 0x10000, RZ ;  /* 0x000100000e0f7824 */ /* 0x000fc400078e00ff */
[----:B------:R-:W-:Y:S01]  /*33ab0*/  FFMA.FTZ R106, R8, R106, -R13 ;  /* 0x0000006a086a7223 */ /* 0x000fe2000001080d */
[----:B------:R-:W-:Y:S01]  /*33ac0*/  LOP3.LUT R14, R14, 0xffff0000, RZ, 0xc0, !PT ;  /* 0xffff00000e0e7812 */ /* 0x000fe200078ec0ff */
[C---:B------:R-:W-:Y:S01]  /*33ad0*/  FFMA.FTZ R31, R9.reuse, R12, -R28 ;  /* 0x0000000c091f7223 */ /* 0x040fe2000001081c */
[----:B------:R-:W-:Y:S01]  /*33ae0*/  FFMA.FTZ R35, R9, R30, R35 ;  /* 0x0000001e09237223 */ /* 0x000fe20000010023 */
[C---:B------:R-:W-:Y:S01]  /*33af0*/  LOP3.LUT R13, R108.reuse, 0xffff0000, RZ, 0xc0, !PT ;  /* 0xffff00006c0d7812 */ /* 0x040fe200078ec0ff */
[----:B------:R-:W-:Y:S01]  /*33b00*/  IMAD.U32 R28, R108, 0x10000, RZ ;  /* 0x000100006c1c7824 */ /* 0x000fe200078e00ff */
[C---:B------:R-:W-:Y:S01]  /*33b10*/  LOP3.LUT R9, R104.reuse, 0xffff0000, RZ, 0xc0, !PT ;  /* 0xffff000068097812 */ /* 0x040fe200078ec0ff */
[----:B------:R-:W-:Y:S02]  /*33b20*/  IMAD.U32 R12, R104, 0x10000, RZ ;  /* 0x00010000680c7824 */ /* 0x000fe400078e00ff */
[----:B------:R-:W-:Y:S01]  /*33b30*/  FFMA.FTZ R8, R8, R110, R33 ;  /* 0x0000006e08087223 */ /* 0x000fe20000010021 */
[C---:B------:R-:W-:Y:S01]  /*33b40*/  IMAD.U32 R11, R10.reuse, 0x10000, RZ ;  /* 0x000100000a0b7824 */ /* 0x040fe200078e00ff */
        /* <DEDUP_REMOVED lines=16> */
[----:B------:R-:W-:Y:S02]  /*33c50*/  F2FP.BF16.F32.PACK_AB R11, R42, R41 ;  /* 0x000000292a0b723e */ /* 0x000fe400000010ff */
[----:B------:R-:W-:-:S02]  /*33c60*/  F2FP.BF16.F32.PACK_AB R13, R36, R45 ;  /* 0x0000002d240d723e */ /* 0x000fc400000010ff */
[----:B------:R-:W-:-:S07]  /*33c70*/  F2FP.BF16.F32.PACK_AB R10, R33, R30 ;  /* 0x0000001e210a723e */ /* 0x000fce00000010ff */
.L_x_2020:
[----:B------:R-:W-:Y:S05]  /*33c80*/  BSYNC B2 ;  /* 0x0000000000027941 */ /* 0x000fea0003800000 */
.L_x_2019:
[----:B------:R-:W-:Y:S02]  /*33c90*/  LEA.HI.X.SX32 R49, R49, R32, 0x1, P1 ;  /* 0x0000002031317211 */ /* 0x000fe400008f0eff */
[----:B------:R-:W-:Y:S02]  /*33ca0*/  LEA R30, P0, R51, R84, 0x1 ;  /* 0x00000054331e7211 */ /* 0x000fe400078008ff */
[----:B------:R-:W-:Y:S02]  /*33cb0*/  R2UR UR4, R82 ;  /* 0x00000000520472ca */ /* 0x000fe400000e0000 */
[----:B------:R-:W-:Y:S02]  /*33cc0*/  R2UR UR5, R83 ;  /* 0x00000000530572ca */ /* 0x000fe400000e0000 */
[----:B------:R-:W-:Y:S02]  /*33cd0*/  LEA.HI.X R31, R51, R85, R49, 0x1, P0 ;  /* 0x00000055331f7211 */ /* 0x000fe400000f0c31 */
[----:B------:R-:W-:-:S09]  /*33ce0*/  ISETP.GE.AND P0, PT, R29, R95, PT ;  /* 0x0000005f1d00720c */ /* 0x000fd20003f06270 */
[----:B-----5:R1:W-:Y:S04]  /*33cf0*/  ST.E.128 desc[UR4][R30.64], R8 ;  /* 0x000000081e007985 */ /* 0x0203e8000c101d04 */
[----:B------:R-:W-:Y:S05]  /*33d00*/  @P0 BRA `(.L_x_1968) ;  /* 0x0000000c00480947 */ /* 0x000fea0003800000 */
[----:B------:R-:W-:Y:S02]  /*33d10*/  IADD3 R87, P0, R29, R86, RZ ;  /* 0x000000561d577210 */ /* 0x000fe40007f1e0ff */
[----:B------:R-:W-:Y:S02]  /*33d20*/  R2UR UR4, R82 ;  /* 0x00000000520472ca */ /* 0x000fe400000e0000 */
[----:B------:R-:W-:Y:S02]  /*33d30*/  R2UR UR5, R83 ;  /* 0x00000000530572ca */ /* 0x000fe400000e0000 */
[----:B------:R-:W-:Y:S02]  /*33d40*/  LEA.HI.X.SX32 R29, R29, R32, 0x1, P0 ;  /* 0x000000201d1d7211 */ /* 0x000fe400000f0eff */
[----:B-1----:R-:W-:-:S04]  /*33d50*/  LEA R8, P0, R87, R84, 0x1 ;  /* 0x0000005457087211 */ /* 0x002fc800078008ff */
[----:B------:R-:W-:-:S05]  /*33d60*/  LEA.HI.X R9, R87, R85, R29, 0x1, P0 ;  /* 0x0000005557097211 */ /* 0x000fca00000f0c1d */
[----:B------:R1:W-:Y:S01]  /*33d70*/  ST.E.128 desc[UR4][R8.64], R12 ;  /* 0x0000000c08007985 */ /* 0x0003e2000c101d04 */
[----:B------:R-:W-:Y:S05]  /*33d80*/  BRA `(.L_x_1968) ;  /* 0x0000000c00287947 */ /* 0x000fea0003800000 */
.L_x_1934:
[----:B------:R-:W2:Y:S01]  /*33d90*/  LDL.64 R8, [R79+0x10] ;  /* 0x000010004f087983 */ /* 0x000ea20000100a00 */
[----:B------:R-:W-:Y:S02]  /*33da0*/  R2UR UR4, R82 ;  /* 0x00000000520472ca */ /* 0x000fe400000e0000 */
[----:B------:R-:W-:Y:S01]  /*33db0*/  R2UR UR5, R83 ;  /* 0x00000000530572ca */ /* 0x000fe200000e0000 */
[----:B------:R0:W5:Y:S04]  /*33dc0*/  LDL R10, [R80] ;  /* 0x00000000500a7983 */ /* 0x0001680000100800 */
[----:B------:R0:W5:Y:S08]  /*33dd0*/  LDL R11, [R80+0x4] ;  /* 0x00000400500b7983 */ /* 0x0001700000100800 */
[----:B--2---:R-:W2:Y:S01]  /*33de0*/  LD.E R12, desc[UR4][R8.64+0x1c] ;  /* 0x00001c04080c7980 */ /* 0x004ea2000c101900 */
[----:B------:R-:W-:Y:S01]  /*33df0*/  BSSY B2, `(.L_x_2021) ;  /* 0x0000005000027945 */ /* 0x000fe20003800000 */
[----:B--2---:R-:W-:-:S04]  /*33e00*/  LOP3.LUT R12, R12, 0x1, RZ, 0xfc, !PT ;  /* 0x000000010c0c7812 */ /* 0x004fc800078efcff */
[----:B------:R-:W-:-:S13]  /*33e10*/  ISETP.NE.AND P0, PT, R12, 0x3, PT ;  /* 0x000000030c00780c */ /* 0x000fda0003f05270 */
[----:B0-----:R-:W-:Y:S05]  /*33e20*/  @!P0 BRA `(.L_x_2022) ;  /* 0x0000000000048947 */ /* 0x001fea0003800000 */
[----:B------:R-:W-:Y:S01]  /*33e30*/  BPT.TRAP 0x1 ;  /* 0x000000040000795c */ /* 0x000fe20000300000 */
.L_x_2022:
[----:B------:R-:W-:Y:S05]  /*33e40*/  BSYNC B2 ;  /* 0x0000000000027941 */ /* 0x000fea0003800000 */
.L_x_2021:
        /* <DEDUP_REMOVED lines=9> */
.L_x_2048:
[----:B------:R-:W-:Y:S05]  /*33ee0*/  BSYNC B2 ;  /* 0x0000000000027941 */ /* 0x000fea0003800000 */
.L_x_2023:
[----:B------:R-:W2:Y:S04]  /*33ef0*/  LDL.64 R12, [R79] ;  /* 0x000000004f0c7983 */ /* 0x000ea80000100a00 */
[----:B------:R-:W3:Y:S04]  /*33f00*/  LDL.64 R8, [R79+0x18] ;  /* 0x000018004f087983 */ /* 0x000ee80000100a00 */
[----:B------:R-:W4:Y:S04]  /*33f10*/  LDL.64 R30, [R79+0x30] ;  /* 0x000030004f1e7983 */ /* 0x000f280000100a00 */
[----:B0-----:R-:W4:Y:S01]  /*33f20*/  LDL.64 R10, [R79+0x20] ;  /* 0x000020004f0a7983 */ /* 0x001f220000100a00 */
[----:B------:R-:W-:-:S02]  /*33f30*/  R2UR UR8, R82 ;  /* 0x00000000520872ca */ /* 0x000fc400000e0000 */
[C---:B------:R-:W-:Y:S01]  /*33f40*/  R2UR UR9, R83.reuse ;  /* 0x00000000530972ca */ /* 0x040fe200000e0000 */
[----:B------:R-:W4:Y:S01]  /*33f50*/  LDL R37, [R80] ;  /* 0x0000000050257983 */ /* 0x000f220000100800 */
[C---:B------:R-:W-:Y:S02]  /*33f60*/  R2UR UR4, R82.reuse ;  /* 0x00000000520472ca */ /* 0x040fe400000e0000 */
[C---:B------:R-:W-:Y:S01]  /*33f70*/  R2UR UR5, R83.reuse ;  /* 0x00000000530572ca */ /* 0x040fe200000e0000 */
[----:B------:R-:W5:Y:S01]  /*33f80*/  LDL.64 R14, [R79+0x38] ;  /* 0x000038004f0e7983 */ /* 0x000f620000100a00 */
[C---:B------:R-:W-:Y:S02]  /*33f90*/  R2UR UR10, R82.reuse ;  /* 0x00000000520a72ca */ /* 0x040fe400000e0000 */
[----:B------:R-:W-:Y:S02]  /*33fa0*/  R2UR UR11, R83 ;  /* 0x00000000530b72ca */ /* 0x000fe400000e0000 */
[----:B------:R-:W-:-:S02]  /*33fb0*/  R2UR UR6, R82 ;  /* 0x00000000520672ca */ /* 0x000fc400000e0000 */
[C---:B------:R-:W-:Y:S02]  /*33fc0*/  R2UR UR7, R83.reuse ;  /* 0x00000000530772ca */ /* 0x040fe400000e0000 */
[----:B------:R-:W-:Y:S02]  /*33fd0*/  R2UR UR12, R82 ;  /* 0x00000000520c72ca */ /* 0x000fe400000e0000 */
[----:B------:R-:W-:Y:S01]  /*33fe0*/  R2UR UR13, R83 ;  /* 0x00000000530d72ca */ /* 0x000fe200000e0000 */
[----:B--2---:R-:W2:Y:S04]  /*33ff0*/  LD.E R13, desc[UR8][R12.64] ;  /* 0x000000080c0d7980 */ /* 0x004ea8000c101900 */
[----:B---3--:R-:W3:Y:S04]  /*34000*/  LD.E R36, desc[UR4][R8.64] ;  /* 0x0000000408247980 */ /* 0x008ee8000c101900 */
[----:B----4-:R-:W4:Y:S04]  /*34010*/  LD.E R40, desc[UR10][R30.64] ;  /* 0x0000000a1e287980 */ /* 0x010f28000c101900 */
[----:B------:R-:W4:Y:S04]  /*34020*/  LD.E.64 R34, desc[UR6][R10.64+0x10] ;  /* 0x000010060a227980 */ /* 0x000f28000c101b00 */
[----:B------:R0:W4:Y:S01]  /*34030*/  LD.E.64 R38, desc[UR12][R8.64+0x8] ;  /* 0x0000080c08267980 */ /* 0x000122000c101b00 */
[----:B------:R-:W-:Y:S01]  /*34040*/  IMAD R41, R37, 0x4800, RZ ;  /* 0x0000480025297824 */ /* 0x000fe200078e02ff */
[----:B------:R-:W-:Y:S02]  /*34050*/  BSSY B2, `(.L_x_2025) ;  /* 0x0000055000027945 */ /* 0x000fe40003800000 */
[----:B------:R1:W5:Y:S02]  /*34060*/  LD.E.64 R28, desc[UR4][R10.64+0x8] ;  /* 0x000008040a1c7980 */ /* 0x000364000c101b00 */
[----:B------:R-:W-:-:S02]  /*34070*/  SHF.R.S32.HI R37, RZ, 0x1f, R41 ;  /* 0x0000001fff257819 */ /* 0x000fc40000011429 */
[----:B------:R1:W5:Y:S01]  /*34080*/  LD.E.64 R32, desc[UR6][R10.64+0x18] ;  /* 0x000018060a207980 */ /* 0x000362000c101b00 */
[----:B0-----:R-:W-:Y:S01]  /*34090*/  SHF.R.S32.HI R8, RZ, 0x1f, R26 ;  /* 0x0000001fff087819 */ /* 0x001fe2000001141a */
[----:B--2---:R-:W-:Y:S01]  /*340a0*/  IMAD R13, R26, -0x60, R13 ;  /* 0xffffffa01a0d7824 */ /* 0x004fe200078e020d */
[----:B---3--:R-:W-:-:S04]  /*340b0*/  IADD3 R43, P0, R36, R41, RZ ;  /* 0x00000029242b7210 */ /* 0x008fc80007f1e0ff */
[----:B------:R-:W-:Y:S02]  /*340c0*/  VIMNMX R45, R13, 0x60, PT ;  /* 0x000000600d2d7848 */ /* 0x000fe40003fe0100 */
[----:B------:R-:W-:Y:S02]  /*340d0*/  LEA.HI.X.SX32 R13, R36, R37, 0x1, P0 ;  /* 0x00000025240d7211 */ /* 0x000fe400000f0eff */
[----:B----4-:R-:W-:Y:S01]  /*340e0*/  ISETP.GE.AND P0, PT, R40, R45, PT ;  /* 0x0000002d2800720c */ /* 0x010fe20003f06270 */
[-C--:B------:R-:W-:Y:S02]  /*340f0*/  IMAD R9, R35, R26.reuse, RZ ;  /* 0x0000001a23097224 */ /* 0x080fe400078e02ff */
[----:B------:R-:W-:Y:S01]  /*34100*/  IMAD.WIDE.U32 R36, R34, R26, RZ ;  /* 0x0000001a22247225 */ /* 0x000fe200078e00ff */
[----:B------:R-:W-:-:S03]  /*34110*/  LEA R12, P1, R43, R38, 0x1 ;  /* 0x000000262b0c7211 */ /* 0x000fc600078208ff */
[----:B------:R-:W-:Y:S02]  /*34120*/  IMAD R9, R34, R8, R9 ;  /* 0x0000000822097224 */ /* 0x000fe400078e0209 */
[----:B------:R-:W-:Y:S01]  /*34130*/  IMAD.WIDE R34, R41, 0x2, R38 ;  /* 0x0000000229227825 */ /* 0x000fe200078e0226 */
[----:B------:R-:W-:-:S03]  /*34140*/  LEA.HI.X R13, R43, R39, R13, 0x1, P1 ;  /* 0x000000272b0d7211 */ /* 0x000fc600008f0c0d */
[----:B------:R-:W-:Y:S01]  /*34150*/  IMAD.IADD R41, R37, 0x1, R9 ;  /* 0x0000000125297824 */ /* 0x000fe200078e0209 */
[----:B-1----:R-:W-:Y:S06]  /*34160*/  @P0 BRA `(.L_x_2026) ;  /* 0x00000004000c0947 */ /* 0x002fec0003800000 */
[----:B------:R-:W-:Y:S02]  /*34170*/  R2UR UR4, R82 ;  /* 0x00000000520472ca */ /* 0x000fe400000e0000 */
[----:B------:R-:W-:-:S13]  /*34180*/  R2UR UR5, R83 ;  /* 0x00000000530572ca */ /* 0x000fda00000e0000 */
[----:B-----5:R-:W2:Y:S01]  /*34190*/  LD.E.U8 R40, desc[UR4][R14.64] ;  /* 0x000000040e287980 */ /* 0x020ea2000c101100 */
[C---:B------:R-:W-:Y:S01]  /*341a0*/  LEA R38, P1, R36.reuse, R32, 0x1 ;  /* 0x0000002024267211 */ /* 0x040fe200078208ff */
[----:B------:R-:W-:Y:S03]  /*341b0*/  BSSY B3, `(.L_x_2027) ;  /* 0x000000c000037945 */ /* 0x000fe60003800000 */
[----:B------:R-:W-:Y:S02]  /*341c0*/  LEA.HI.X R39, R36, R33, R41, 0x1, P1 ;  /* 0x0000002124277211 */ /* 0x000fe400008f0c29 */
[----:B--2---:R-:W-:-:S04]  /*341d0*/  LOP3.LUT R8, R40, 0x1, RZ, 0xc0, !PT ;  /* 0x0000000128087812 */ /* 0x004fc800078ec0ff */
[----:B------:R-:W-:-:S13]  /*341e0*/  ISETP.NE.U32.AND P0, PT, R8, 0x1, PT ;  /* 0x000000010800780c */ /* 0x000fda0003f05070 */
[----:B------:R-:W-:Y:S05]  /*341f0*/  @P0 BRA `(.L_x_2028) ;  /* 0x00000000001c0947 */ /* 0x000fea0003800000 */
[----:B------:R-:W-:Y:S02]  /*34200*/  R2UR UR4, R82 ;  /* 0x00000000520472ca */ /* 0x000fe400000e0000 */
[----:B------:R-:W-:-:S13]  /*34210*/  R2UR UR5, R83 ;  /* 0x00000000530572ca */ /* 0x000fda00000e0000 */
[----:B------:R-:W2:Y:S01]  /*34220*/  LD.E.128 R8, desc[UR4][R34.64] ;  /* 0x0000000422087980 */ /* 0x000ea2000c101d00 */
[----:B------:R-:W-:Y:S02]  /*34230*/  R2UR UR6, R82 ;  /* 0x00000000520672ca */ /* 0x000fe400000e0000 */
[----:B------:R-:W-:Y:S01]  /*34240*/  R2UR UR7, R83 ;  /* 0x00000000530772ca */ /* 0x000fe200000e0000 */
[----:B--2---:R0:W-:-:S12]  /*34250*/  ST.E.128 desc[UR4][R38.64], R8 ;  /* 0x0000000826007985 */ /* 0x0041d8000c101d04 */
[----:B------:R0:W5:Y:S02]  /*34260*/  LD.E.U8 R40, desc[UR6][R14.64] ;  /* 0x000000060e287980 */ /* 0x000164000c101100 */
.L_x_2028:
[----:B------:R-:W-:Y:S05]  /*34270*/  BSYNC B3 ;  /* 0x0000000000037941 */ /* 0x000fea0003800000 */
.L_x_2027:
[----:B-----5:R-:W-:Y:S01]  /*34280*/  LOP3.LUT P0, RZ, R40, 0x2, RZ, 0xc0, !PT ;  /* 0x0000000228ff7812 */ /* 0x020fe2000780c0ff */
[----:B------:R-:W-:-:S12]  /*34290*/  BSSY B3, `(.L_x_2029) ;  /* 0x0000009000037945 */ /* 0x000fd80003800000 */
[----:B------:R-:W-:Y:S05]  /*342a0*/  @!P0 BRA `(.L_x_2030) ;  /* 0x00000000001c8947 */ /* 0x000fea0003800000 */
[----:B------:R-:W-:Y:S02]  /*342b0*/  R2UR UR4, R82 ;  /* 0x00000000520472ca */ /* 0x000fe400000e0000 */
[----:B------:R-:W-:-:S13]  /*342c0*/  R2UR UR5, R83 ;  /* 0x00000000530572ca */ /* 0x000fda00000e0000 */
[----:B0-----:R-:W2:Y:S01]  /*342d0*/  LD.E.128 R8, desc[UR4][R12.64] ;  /* 0x000000040c087980 */ /* 0x001ea2000c101d00 */
[----:B------:R-:W-:Y:S02]  /*342e0*/  R2UR UR6, R82 ;  /* 0x00000000520672ca */ /* 0x000fe400000e0000 */
[----:B------:R-:W-:Y:S01]  /*342f0*/  R2UR UR7, R83 ;  /* 0x00000000530772ca */ /* 0x000fe200000e0000 */
[----:B--2---:R1:W-:-:S12]  /*34300*/  ST.E.128 desc[UR4][R38.64+0x40], R8 ;  /* 0x0000400826007985 */ /* 0x0043d8000c101d04 */
[----:B------:R1:W5:Y:S02]  /*34310*/  LD.E.U8 R40, desc[UR6][R14.64] ;  /* 0x000000060e287980 */ /* 0x000364000c101100 */
.L_x_2030:
[----:B------:R-:W-:Y:S05]  /*34320*/  BSYNC B3 ;  /* 0x0000000000037941 */ /* 0x000fea0003800000 */
.L_x_2029:
[----:B-----5:R-:W-:Y:S01]  /*34330*/  LOP3.LUT P0, RZ, R40, 0x4, RZ, 0xc0, !PT ;  /* 0x0000000428ff7812 */ /* 0x020fe2000780c0ff */
[----:B------:R-:W-:-:S12]  /*34340*/  BSSY B3, `(.L_x_2031) ;  /* 0x0000009000037945 */ /* 0x000fd80003800000 */
[----:B------:R-:W-:Y:S05]  /*34350*/  @!P0 BRA `(.L_x_2032) ;  /* 0x00000000001c8947 */ /* 0x000fea0003800000 */
[----:B------:R-:W-:Y:S02]  /*34360*/  R2UR UR4, R82 ;  /* 0x00000000520472ca */ /* 0x000fe400000e0000 */
[----:B------:R-:W-:-:S13]  /*34370*/  R2UR UR5, R83 ;  /* 0x00000000530572ca */ /* 0x000fda00000e0000 */
[----:B01----:R-:W2:Y:S01]  /*34380*/  LD.E.128 R8, desc[UR4][R34.64+0x3000] ;  /* 0x0030000422087980 */ /* 0x003ea2000c101d00 */
[----:B------:R-:W-:Y:S02]  /*34390*/  R2UR UR6, R82 ;  /* 0x00000000520672ca */ /* 0x000fe400000e0000 */
[----:B------:R-:W-:Y:S01]  /*343a0*/  R2UR UR7, R83 ;  /* 0x00000000530772ca */ /* 0x000fe200000e0000 */
[----:B--2---:R2:W-:-:S12]  /*343b0*/  ST.E.128 desc[UR4][R38.64+0x80], R8 ;  /* 0x0000800826007985 */ /* 0x0045d8000c101d04 */
[----:B------:R2:W5:Y:S02]  /*343c0*/  LD.E.U8 R40, desc[UR6][R14.64] ;  /* 0x000000060e287980 */ /* 0x000564000c101100 */
.L_x_2032:
[----:B------:R-:W-:Y:S05]  /*343d0*/  BSYNC B3 ;  /* 0x0000000000037941 */ /* 0x000fea0003800000 */
.L_x_2031:
[----:B-----5:R-:W-:Y:S01]  /*343e0*/  LOP3.LUT P0, RZ, R40, 0x8, RZ, 0xc0, !PT ;  /* 0x0000000828ff7812 */ /* 0x020fe2000780c0ff */
[----:B------:R-:W-:-:S12]  /*343f0*/  BSSY B3, `(.L_x_2033) ;  /* 0x0000009000037945 */ /* 0x000fd80003800000 */
[----:B------:R-:W-:Y:S05]  /*34400*/  @!P0 BRA `(.L_x_2034) ;  /* 0x00000000001c8947 */ /* 0x000fea0003800000 */
[----:B------:R-:W-:Y:S02]  /*34410*/  R2UR UR4, R82 ;  /* 0x00000000520472ca */ /* 0x000fe400000e0000 */
[----:B------:R-:W-:-:S13]  /*34420*/  R2UR UR5, R83 ;  /* 0x00000000530572ca */ /* 0x000fda00000e0000 */
[----:B012---:R-:W2:Y:S01]  /*34430*/  LD.E.128 R8, desc[UR4][R12.64+0x3000] ;  /* 0x003000040c087980 */ /* 0x007ea2000c101d00 */
[----:B------:R-:W-:Y:S02]  /*34440*/  R2UR UR6, R82 ;  /* 0x00000000520672ca */ /* 0x000fe400000e0000 */
[----:B------:R-:W-:Y:S01]  /*34450*/  R2UR UR7, R83 ;  /* 0x00000000530772ca */ /* 0x000fe200000e0000 */
[----:B--2---:R3:W-:-:S12]  /*34460*/  ST.E.128 desc[UR4][R38.64+0xc0], R8 ;  /* 0x0000c00826007985 */ /* 0x0047d8000c101d04 */
[----:B------:R3:W5:Y:S02]  /*34470*/  LD.E.U8 R40, desc[UR6][R14.64] ;  /* 0x000000060e287980 */ /* 0x000764000c101100 */
.L_x_2034:
[----:B------:R-:W-:Y:S05]  /*34480*/  BSYNC B3 ;  /* 0x0000000000037941 */ /* 0x000fea0003800000 */
.L_x_2033:
[----:B-----5:R-:W-:Y:S01]  /*34490*/  LOP3.LUT P0, RZ, R40, 0x10, RZ, 0xc0, !PT ;  /* 0x0000001028ff7812 */ /* 0x020fe2000780c0ff */
[----:B------:R-:W-:-:S12]  /*344a0*/  BSSY B3, `(.L_x_2035) ;  /* 0x0000009000037945 */ /* 0x000fd80003800000 */
[----:B------:R-:W-:Y:S05]  /*344b0*/  @!P0 BRA `(.L_x_2036) ;  /* 0x00000000001c8947 */ /* 0x000fea0003800000 */
[----:B------:R-:W-:Y:S02]  /*344c0*/  R2UR UR4, R82 ;  /* 0x00000000520472ca */ /* 0x000fe400000e0000 */
[----:B------:R-:W-:-:S13]  /*344d0*/  R2UR UR5, R83 ;  /* 0x00000000530572ca */ /* 0x000fda00000e0000 */
[----:B0123--:R-:W2:Y:S01]  /*344e0*/  LD.E.128 R8, desc[UR4][R34.64+0x6000] ;  /* 0x0060000422087980 */ /* 0x00fea2000c101d00 */
[----:B------:R-:W-:Y:S02]  /*344f0*/  R2UR UR6, R82 ;  /* 0x00000000520672ca */ /* 0x000fe400000e0000 */
[----:B------:R-:W-:Y:S01]  /*34500*/  R2UR UR7, R83 ;  /* 0x00000000530772ca */ /* 0x000fe200000e0000 */
[----:B--2---:R4:W-:-:S12]  /*34510*/  ST.E.128 desc[UR4][R38.64+0x100], R8 ;  /* 0x0001000826007985 */ /* 0x0049d8000c101d04 */
[----:B------:R4:W5:Y:S02]  /*34520*/  LD.E.U8 R40, desc[UR6][R14.64] ;  /* 0x000000060e287980 */ /* 0x000964000c101100 */
.L_x_2036:
[----:B------:R-:W-:Y:S05]  /*34530*/  BSYNC B3 ;  /* 0x0000000000037941 */ /* 0x000fea0003800000 */
.L_x_2035:
[----:B-----5:R-:W-:-:S13]  /*34540*/  LOP3.LUT P0, RZ, R40, 0x20, RZ, 0xc0, !PT ;  /* 0x0000002028ff7812 */ /* 0x020fda000780c0ff */
[----:B------:R-:W-:Y:S05]  /*34550*/  @!P0 BRA `(.L_x_2026) ;  /* 0x0000000000108947 */ /* 0x000fea0003800000 */
[----:B------:R-:W-:Y:S02]  /*34560*/  R2UR UR4, R82 ;  /* 0x00000000520472ca */ /* 0x000fe400000e0000 */
[----:B------:R-:W-:-:S13]  /*34570*/  R2UR UR5, R83 ;  /* 0x00000000530572ca */ /* 0x000fda00000e0000 */
[----:B01234-:R-:W2:Y:S04]  /*34580*/  LD.E.128 R8, desc[UR4][R12.64+0x6000] ;  /* 0x006000040c087980 */ /* 0x01fea8000c101d00 */
[----:B--2---:R0:W-:Y:S02]  /*34590*/  ST.E.128 desc[UR4][R38.64+0x140], R8 ;  /* 0x0001400826007985 */ /* 0x0041e4000c101d04 */
.L_x_2026:
[----:B------:R-:W-:Y:S05]  /*345a0*/  BSYNC B2 ;  /* 0x0000000000027941 */ /* 0x000fea0003800000 */
.L_x_2025:
[----:B------:R-:W-:Y:S02]  /*345b0*/  R2UR UR4, R82 ;  /* 0x00000000520472ca */ /* 0x000fe400000e0000 */
[----:B------:R-:W-:-:S13]  /*345c0*/  R2UR UR5, R83 ;  /* 0x00000000530572ca */ /* 0x000fda00000e0000 */
[----:B------:R-:W0:Y:S02]  /*345d0*/  LD.E R30, desc[UR4][R30.64] ;  /* 0x000000041e1e7980 */ /* 0x000e24000c101900 */
[----:B01234-:R-:W-:-:S05]  /*345e0*/  VIADD R8, R30, 0x40 ;  /* 0x000000401e087836 */ /* 0x01ffca0000000000 */
[----:B------:R-:W-:-:S13]  /*345f0*/  ISETP.GE.AND P0, PT, R8, R45, PT ;  /* 0x0000002d0800720c */ /* 0x000fda0003f06270 */
[----:B------:R-:W-:Y:S05]  /*34600*/  @P0 BRA `(.L_x_1968) ;  /* 0x0000000400080947 */ /* 0x000fea0003800000 */
[----:B------:R-:W-:Y:S02]  /*34610*/  R2UR UR4, R82 ;  /* 0x00000000520472ca */ /* 0x000fe400000e0000 */
[----:B------:R-:W-:-:S13]  /*34620*/  R2UR UR5, R83 ;  /* 0x00000000530572ca */ /* 0x000fda00000e0000 */
[----:B-----5:R-:W2:Y:S02]  /*34630*/  LD.E.U8 R30, desc[UR4][R14.64] ;  /* 0x000000040e1e7980 */ /* 0x020ea4000c101100 */
[----:B--2---:R-:W-:-:S04]  /*34640*/  LOP3.LUT R8, R30, 0x1, RZ, 0xc0, !PT ;  /* 0x000000011e087812 */ /* 0x004fc800078ec0ff */
[----:B------:R-:W-:-:S13]  /*34650*/  ISETP.NE.U32.AND P0, PT, R8, 0x1, PT ;  /* 0x000000010800780c */ /* 0x000fda0003f05070 */
[----:B------:R-:W-:Y:S02]  /*34660*/  @!P0 R2UR UR4, R82 ;  /* 0x00000000520482ca */ /* 0x000fe400000e0000 */
[----:B------:R-:W-:-:S13]  /*34670*/  @!P0 R2UR UR5, R83 ;  /* 0x00000000530582ca */ /* 0x000fda00000e0000 */
[----:B------:R-:W2:Y:S01]  /*34680*/  @!P0 LD.E.128 R8, desc[UR4][R34.64+0x2000] ;  /* 0x0020000422088980 */ /* 0x000ea2000c101d00 */
[----:B------:R-:W-:Y:S02]  /*34690*/  IADD3 R37, P1, R28, R36, RZ ;  /* 0x000000241c257210 */ /* 0x000fe40007f3e0ff */
[----:B------:R-:W-:Y:S02]  /*346a0*/  @!P0 R2UR UR6, R82 ;  /* 0x00000000520682ca */ /* 0x000fe400000e0000 */
[----:B------:R-:W-:Y:S01]  /*346b0*/  @!P0 R2UR UR7, R83 ;  /* 0x00000000530782ca */ /* 0x000fe200000e0000 */
[----:B------:R-:W-:Y:S01]  /*346c0*/  IMAD.X R29, R29, 0x1, R41, P1 ;  /* 0x000000011d1d7824 */ /* 0x000fe200008e0629 */
[----:B------:R-:W-:-:S04]  /*346d0*/  LEA R28, P1, R37, R32, 0x1 ;  /* 0x00000020251c7211 */ /* 0x000fc800078208ff */
[----:B------:R-:W-:-:S05]  /*346e0*/  LEA.HI.X R29, R37, R33, R29, 0x1, P1 ;  /* 0x00000021251d7211 */ /* 0x000fca00008f0c1d */
[----:B--2---:R0:W-:Y:S04]  /*346f0*/  @!P0 ST.E.128 desc[UR4][R28.64], R8 ;  /* 0x000000081c008985 */ /* 0x0041e8000c101d04 */
[----:B------:R-:W2:Y:S01]  /*34700*/  @!P0 LD.E.U8 R30, desc[UR6][R14.64] ;  /* 0x000000060e1e8980 */ /* 0x000ea2000c101100 */
[----:B------:R-:W-:Y:S01]  /*34710*/  BSSY B2, `(.L_x_2037) ;  /* 0x000000a000027945 */ /* 0x000fe20003800000 */
[----:B--2---:R-:W-:-:S13]  /*34720*/  LOP3.LUT P0, RZ, R30, 0x2, RZ, 0xc0, !PT ;  /* 0x000000021eff7812 */ /* 0x004fda000780c0ff */
[----:B0-----:R-:W-:Y:S05]  /*34730*/  @!P0 BRA `(.L_x_2038) ;  /* 0x00000000001c8947 */ /* 0x001fea0003800000 */
[----:B------:R-:W-:Y:S02]  /*34740*/  R2UR UR4, R82 ;  /* 0x00000000520472ca */ /* 0x000fe400000e0000 */
[----:B------:R-:W-:-:S13]  /*34750*/  R2UR UR5, R83 ;  /* 0x00000000530572ca */ /* 0x000fda00000e0000 */
[----:B------:R-:W2:Y:S01]  /*34760*/  LD.E.128 R8, desc[UR4][R12.64+0x2000] ;  /* 0x002000040c087980 */ /* 0x000ea2000c101d00 */
[----:B------:R-:W-:Y:S02]  /*34770*/  R2UR UR6, R82 ;  /* 0x00000000520672ca */ /* 0x000fe400000e0000 */
[----:B------:R-:W-:Y:S01]  /*34780*/  R2UR UR7, R83 ;  /* 0x00000000530772ca */ /* 0x000fe200000e0000 */
[----:B--2---:R0:W-:-:S12]  /*34790*/  ST.E.128 desc[UR4][R28.64+0x40], R8 ;  /* 0x000040081c007985 */ /* 0x0041d8000c101d04 */
[----:B------:R0:W5:Y:S02]  /*347a0*/  LD.E.U8 R30, desc[UR6][R14.64] ;  /* 0x000000060e1e7980 */ /* 0x000164000c101100 */
.L_x_2038:
[----:B------:R-:W-:Y:S05]  /*347b0*/  BSYNC B2 ;  /* 0x0000000000027941 */ /* 0x000fea0003800000 */
.L_x_2037:
        /* <DEDUP_REMOVED lines=10> */
.L_x_2040:
[----:B------:R-:W-:Y:S05]  /*34860*/  BSYNC B2 ;  /* 0x0000000000027941 */ /* 0x000fea0003800000 */
.L_x_2039:
        /* <DEDUP_REMOVED lines=10> */
.L_x_2042:
[----:B------:R-:W-:Y:S05]  /*34910*/  BSYNC B2 ;  /* 0x0000000000027941 */ /* 0x000fea0003800000 */
.L_x_2041:
        /* <DEDUP_REMOVED lines=10> */
.L_x_2044:
[----:B------:R-:W-:Y:S05]  /*349c0*/  BSYNC B2 ;  /* 0x0000000000027941 */ /* 0x000fea0003800000 */
.L_x_2043:
[----:B-----5:R-:W-:-:S13]  /*349d0*/  LOP3.LUT P0, RZ, R30, 0x20, RZ, 0xc0, !PT ;  /* 0x000000201eff7812 */ /* 0x020fda000780c0ff */
[----:B------:R-:W-:Y:S05]  /*349e0*/  @!P0 BRA `(.L_x_1968) ;  /* 0x0000000000108947 */ /* 0x000fea0003800000 */
[----:B------:R-:W-:Y:S02]  /*349f0*/  R2UR UR4, R82 ;  /* 0x00000000520472ca */ /* 0x000fe400000e0000 */
[----:B------:R-:W-:-:S13]  /*34a00*/  R2UR UR5, R83 ;  /* 0x00000000530572ca */ /* 0x000fda00000e0000 */
[----:B0123--:R-:W2:Y:S04]  /*34a10*/  LD.E.128 R8, desc[UR4][R12.64+0x8000] ;  /* 0x008000040c087980 */ /* 0x00fea8000c101d00 */
[----:B--2---:R4:W-:Y:S02]  /*34a20*/  ST.E.128 desc[UR4][R28.64+0x140], R8 ;  /* 0x000140081c007985 */ /* 0x0049e4000c101d04 */
.L_x_1968:
[----:B------:R-:W-:Y:S05]  /*34a30*/  BSYNC B0 ;  /* 0x0000000000007941 */ /* 0x000fea0003800000 */
.L_x_1933:
        /* <DEDUP_REMOVED lines=8> */
[----:B0-----:R-:W-:-:S02]  /*34ac0*/  LOP3.LUT P0, RZ, R9, 0x7f, RZ, 0xc0, !PT ;  /* 0x0000007f09ff7812 */ /* 0x001fc4000780c0ff */
[----:B------:R-:W-:-:S05]  /*34ad0*/  LEA.HI R8, R9, 0x8, RZ, 0x19 ;  /* 0x0000000809087811 */ /* 0x000fca00078fc8ff */
[----:B-1----:R0:W-:Y:S06]  /*34ae0*/  BAR.SYNC.DEFER_BLOCKING R8, 0x80 ;  /* 0x000200080000751d */ /* 0x0021ec0000010000 */
[----:B------:R-:W-:Y:S05]  /*34af0*/  @P0 BRA `(.L_x_2045) ;  /* 0x0000000000240947 */ /* 0x000fea0003800000 */
[----:B0-----:R-:W2:Y:S01]  /*34b00*/  LDL.64 R8, [R79+0x10] ;  /* 0x000010004f087983 */ /* 0x001ea20000100a00 */
[----:B------:R-:W-:Y:S02]  /*34b10*/  R2UR UR4, R82 ;  /* 0x00000000520472ca */ /* 0x000fe400000e0000 */
[----:B------:R-:W-:Y:S01]  /*34b20*/  R2UR UR5, R83 ;  /* 0x00000000530572ca */ /* 0x000fe200000e0000 */
[----:B------:R-:W3:-:S12]  /*34b30*/  LDL R80, [R80] ;  /* 0x0000000050507983 */ /* 0x000ed80000100800 */
[----:B--2---:R-:W2:Y:S02]  /*34b40*/  LD.E.64 R8, desc[UR4][R8.64+0x30] ;  /* 0x0000300408087980 */ /* 0x004ea4000c101b00 */
[----:B--2---:R-:W-:-:S05]  /*34b50*/  MOV R11, R8 ;  /* 0x00000008000b7202 */ /* 0x004fca0000000f00 */
[----:B---3--:R-:W-:-:S05]  /*34b60*/  IMAD R10, R80, 0x8, R11 ;  /* 0x00000008500a7824 */ /* 0x008fca00078e020b */
[----:B------:R-:W-:-:S04]  /*34b70*/  PRMT R10, RZ, 0x654, R10 ;  /* 0x00000654ff0a7816 */ /* 0x000fc8000000000a */
[----:B------:R1:W-:Y:S03]  /*34b80*/  SYNCS.ARRIVE.TRANS64.RED.A1T0 RZ, [R10+URZ], RZ ;  /* 0x000000ff0aff79a7 */ /* 0x0003e6000810043f */
.L_x_2045:
[----:B-----5:R-:W-:-:S04]  /*34b90*/  IMAD.MOV.U32 R95, RZ, RZ, 0x0 ;  /* 0x00000000ff5f7424 */ /* 0x020fc800078e00ff */
[----:B01----:R-:W-:Y:S05]  /*34ba0*/  RET.REL.NODEC R94 `(_ZN7cutlass13device_kernelIN5flash11enable_sm90INS1_16FlashAttnFwdSm90INS1_25CollectiveMainloopFwdSm90ILi2EN4cute5tupleIJNS5_1CILi1EEES8_S8_EEENS6_IJNS7_ILi128EEENS7_ILi96EEENS7_ILi192EEEEEELi192ENS_10bfloat16_tEfNS_4arch4Sm90ELb0ELb1ELb1ELb1ELb0ELb1ELb0ELb1ELb1ELb1ELb1ELb0EEENS1_21CollectiveEpilogueFwdINS6_IJSA_SC_SB_EEES9_SE_SG_Li256ELb1ELb1ELb1ELb0EEENS1_36VarlenDynamicPersistentTileSchedulerILi128ELi96ELi256ELi128ELb1ELb1ELb1ELb1ELb0ELb1EEEEEEEEEvNT_6ParamsE) ;  /* 0xfffffcb45e147950 */ /* 0x003fea0003c3ffff */
.L_x_1943:
[----:B0-----:R0:W1:Y:S02]  /*34bb0*/  SYNCS.PHASECHK.TRANS64.TRYWAIT P0, [R8+URZ], R9 ;  /* 0x00000009080075a7 */ /* 0x001064000800017f */
[----:B-1----:R-:W-:Y:S05]  /*34bc0*/  @!P0 NANOSLEEP.SYNCS 0x989680 ;  /* 0x009896800000895d */ /* 0x002fea0003900000 */
[----:B------:R-:W1:Y:S02]  /*34bd0*/  @!P0 SYNCS.PHASECHK.TRANS64 P0, [R8+URZ], R9 ;  /* 0x00000009080085a7 */ /* 0x000e64000800007f */
[----:B-1----:R-:W-:Y:S05]  /*34be0*/  @!P0 BRA `(.L_x_1943) ;  /* 0xfffffffc00f08947 */ /* 0x002fea000383ffff */
[----:B------:R-:W-:Y:S05]  /*34bf0*/  BRA `(.L_x_2046) ;  /* 0xffffff68003c7947 */ /* 0x000fea000383ffff */
.L_x_1998:
[----:B0-----:R0:W1:Y:S02]  /*34c00*/  SYNCS.PHASECHK.TRANS64.TRYWAIT P0, [R74+URZ], R75 ;  /* 0x0000004b4a0075a7 */ /* 0x001064000800017f */
[----:B-1----:R-:W-:Y:S05]  /*34c10*/  @!P0 NANOSLEEP.SYNCS 0x989680 ;  /* 0x009896800000895d */ /* 0x002fea0003900000 */
[----:B------:R-:W1:Y:S02]  /*34c20*/  @!P0 SYNCS.PHASECHK.TRANS64 P0, [R74+URZ], R75 ;  /* 0x0000004b4a0085a7 */ /* 0x000e64000800007f */
[----:B-1----:R-:W-:Y:S05]  /*34c30*/  @!P0 BRA `(.L_x_1998) ;  /* 0xfffffffc00f08947 */ /* 0x002fea000383ffff */
[----:B------:R-:W-:Y:S05]  /*34c40*/  BRA `(.L_x_2047) ;  /* 0xffffffac00c87947 */ /* 0x000fea000383ffff */
.L_x_2024:
[----:B0-----:R0:W1:Y:S02]  /*34c50*/  SYNCS.PHASECHK.TRANS64.TRYWAIT P0, [R10+URZ], R11 ;  /* 0x0000000b0a0075a7 */ /* 0x001064000800017f */
[----:B-1----:R-:W-:Y:S05]  /*34c60*/  @!P0 NANOSLEEP.SYNCS 0x989680 ;  /* 0x009896800000895d */ /* 0x002fea0003900000 */
[----:B------:R-:W1:Y:S02]  /*34c70*/  @!P0 SYNCS.PHASECHK.TRANS64 P0, [R10+URZ], R11 ;  /* 0x0000000b0a0085a7 */ /* 0x000e64000800007f */
[----:B-1----:R-:W-:Y:S05]  /*34c80*/  @!P0 BRA `(.L_x_2024) ;  /* 0xfffffffc00f08947 */ /* 0x002fea000383ffff */
[----:B------:R-:W-:Y:S05]  /*34c90*/  BRA `(.L_x_2048) ;  /* 0xfffffff000907947 */ /* 0x000fea000383ffff */
.L_x_2049:
        /* <DEDUP_REMOVED lines=14> */
.L_x_3021:


//--------------------- .text._ZN7cutlass13device_kernelIN5flash11enable_sm90INS1_16FlashAttnFwdSm90INS1_25CollectiveMainloopFwdSm90ILi2EN4cute5tupleIJNS5_1CILi1EEES8_S8_EEENS6_IJNS7_ILi128EEENS7_ILi112EEENS7_ILi192EEEEEELi192ENS_10bfloat16_tEfNS_4arch4Sm90ELb1ELb0ELb1ELb0ELb0ELb0ELb0ELb1ELb1ELb1ELb1ELb0EEENS1_21CollectiveEpilogueFwdINS6_IJSA_SC_SB_EEES9_SE_SG_Li256ELb0ELb1ELb1ELb0EEENS1_19SingleTileSchedulerILb0ELb1ELb1ELi128EEEEEEEEEvNT_6ParamsE --------------------------
	.section	.text._ZN7cutlass13device_kernelIN5flash11enable_sm90INS1_16FlashAttnFwdSm90INS1_25CollectiveMainloopFwdSm90ILi2EN4cute5tupleIJNS5_1CILi1EEES8_S8_EEENS6_IJNS7_ILi128EEENS7_ILi112EEENS7_ILi192EEEEEELi192ENS_10bfloat16_tEfNS_4arch4Sm90ELb1ELb0ELb1ELb0ELb0ELb0ELb0ELb1ELb1ELb1ELb1ELb0EEENS1_21CollectiveEpilogueFwdINS6_IJSA_SC_SB_EEES9_SE_SG_Li256ELb0ELb1ELb1ELb0EEENS1_19SingleTileSchedulerILb0ELb1ELb1ELi128EEEEEEEEEvNT_6ParamsE,"ax",@progbits
	.align	128
.text._ZN7cutlass13device_kernelIN5flash11enable_sm90INS1_16FlashAttnFwdSm90INS1_25CollectiveMainloopFwdSm90ILi2EN4cute5tupleIJNS5_1CILi1EEES8_S8_EEENS6_IJNS7_ILi128EEENS7_ILi112EEENS7_ILi192EEEEEELi192ENS_10bfloat16_tEfNS_4arch4Sm90ELb1ELb0ELb1ELb0ELb0ELb0ELb0ELb1ELb1ELb1ELb1ELb0EEENS1_21CollectiveEpilogueFwdINS6_IJSA_SC_SB_EEES9_SE_SG_Li256ELb0ELb1ELb1ELb0EEENS1_19SingleTileSchedulerILb0ELb1ELb1ELi128EEEEEEEEEvNT_6ParamsE:
        .type           _ZN7cutlass13device_kernelIN5flash11enable_sm90INS1_16FlashAttnFwdSm90INS1_25CollectiveMainloopFwdSm90ILi2EN4cute5tupleIJNS5_1CILi1EEES8_S8_EEENS6_IJNS7_ILi128EEENS7_ILi112EEENS7_ILi192EEEEEELi192ENS_10bfloat16_tEfNS_4arch4Sm90ELb1ELb0ELb1ELb0ELb0ELb0ELb0ELb1ELb1ELb1ELb1ELb0EEENS1_21CollectiveEpilogueFwdINS6_IJSA_SC_SB_EEES9_SE_SG_Li256ELb0ELb1ELb1ELb0EEENS1_19SingleTileSchedulerILb0ELb1ELb1ELi128EEEEEEEEEvNT_6ParamsE,@function
        .size           _ZN7cutlass13device_kernelIN5flash11enable_sm90INS1_16FlashAttnFwdSm90INS1_25CollectiveMainloopFwdSm90ILi2EN4cute5tupleIJNS5_1CILi1EEES8_S8_EEENS6_IJNS7_ILi128EEENS7_ILi112EEENS7_ILi192EEEEEELi192ENS_10bfloat16_tEfNS_4arch4Sm90ELb1ELb0ELb1ELb0ELb0ELb0ELb0ELb1ELb1ELb1ELb1ELb0EEENS1_21CollectiveEpilogueFwdINS6_IJSA_SC_SB_EEES9_SE_SG_Li256ELb0ELb1ELb1ELb0EEENS1_19SingleTileSchedulerILb0ELb1ELb1ELi128EEEEEEEEEvNT_6ParamsE,(.L_x_3023 - _ZN7cutlass13device_kernelIN5flash11enable_sm90INS1_16FlashAttnFwdSm90INS1_25CollectiveMainloopFwdSm90ILi2EN4cute5tupleIJNS5_1CILi1EEES8_S8_EEENS6_IJNS7_ILi128EEENS7_ILi112EEENS7_ILi192EEEEEELi192ENS_10bfloat16_tEfNS_4arch4Sm90ELb1ELb0ELb1ELb0ELb0ELb0ELb0ELb1ELb1ELb1ELb1ELb0EEENS1_21CollectiveEpilogueFwdINS6_IJSA_SC_SB_EEES9_SE_SG_Li256ELb0ELb1ELb1ELb0EEENS1_19SingleTileSchedulerILb0ELb1ELb1ELi128EEEEEEEEEvNT_6ParamsE)
        .other          _ZN7cutlass13device_kernelIN5flash11enable_sm90INS1_16FlashAttnFwdSm90INS1_25CollectiveMainloopFwdSm90ILi2EN4cute5tupleIJNS5_1CILi1EEES8_S8_EEENS6_IJNS7_ILi128EEENS7_ILi112EEENS7_ILi192EEEEEELi192ENS_10bfloat16_tEfNS_4arch4Sm90ELb1ELb0ELb1ELb0ELb0ELb0ELb0ELb1ELb1ELb1ELb1ELb0EEENS1_21CollectiveEpilogueFwdINS6_IJSA_SC_SB_EEES9_SE_SG_Li256ELb0ELb1ELb1ELb0EEENS1_19SingleTileSchedulerILb0ELb1ELb1ELi128EEEEEEEEEvNT_6ParamsE,@"STO_CUDA_ENTRY STV_DEFAULT"
_ZN7cutlass13device_kernelIN5flash11enable_sm90INS1_16FlashAttnFwdSm90INS1_25CollectiveMainloopFwdSm90ILi2EN4cute5tupleIJNS5_1CILi1EEES8_S8_EEENS6_IJNS7_ILi128EEENS7_ILi112EEENS7_ILi192EEEEEELi192ENS_10bfloat16_tEfNS_4arch4Sm90ELb1ELb0ELb1ELb0ELb0ELb0ELb0ELb1ELb1ELb1ELb1ELb0EEENS1_21CollectiveEpilogueFwdINS6_IJSA_SC_SB_EEES9_SE_SG_Li256ELb0ELb1ELb1ELb0EEENS1_19SingleTileSchedulerILb0ELb1ELb1ELi128EEEEEEEEEvNT_6ParamsE:
        /* <DEDUP_REMOVED lines=18> */
.L_x_2051:
[----:B------:R-:W-:Y:S05]  /*0120*/  BSYNC B0 ;  /* 0x0000000000007941 */ /* 0x000fea0003800000 */
.L_x_2050:
        /* <DEDUP_REMOVED lines=41> */
.L_x_2052:
        /* <DEDUP_REMOVED lines=22> */
.L_x_2053:
        /* <DEDUP_REMOVED lines=18> */
.L_x_2054:
        /* <DEDUP_REMOVED lines=22> */
.L_x_2055:
        /* <DEDUP_REMOVED lines=22> */
.L_x_2056:
        /* <DEDUP_REMOVED lines=9> */
.L_x_2059:
        /* <DEDUP_REMOVED lines=19> */
[----:B------:R-:W1:Y:S01]  /*0ac0*/  S2UR UR38, SR_CTAID.X ;  /* 0x00000000002679c3 */ /* 0x000e620000002500 */
[----:B------:R-:W-:Y:S01]  /*0ad0*/  ULDC UR4, c[0x0][0x448] ;  /* 0x0001120000047ab9 */ /* 0x000fe20000000800 */
[----:B------:R-:W-:Y:S01]  /*0ae0*/  ULDC UR6, c[0x0][0x424] ;  /* 0x0001090000067ab9 */ /* 0x000fe20000000800 */
[----:B------:R-:W-:Y:S01]  /*0af0*/  UISETP.NE.AND UP1, UPT, UR4, 0x1, UPT ;  /* 0x000000010400788c */ /* 0x000fe2000bf25270 */
[----:B------:R-:W-:Y:S02]  /*0b00*/  ULDC UR7, c[0x0][0x288] ;  /* 0x0000a20000077ab9 */ /* 0x000fe40000000800 */
[----:B------:R-:W-:Y:S01]  /*0b10*/  ULDC.64 UR4, c[0x0][0x418] ;  /* 0x0001060000047ab9 */ /* 0x000fe20000000a00 */
[----:B------:R-:W-:Y:S02]  /*0b20*/  UIADD3 UR7, -UR7, 0x70, URZ ;  /* 0x0000007007077890 */ /* 0x000fe4000fffe13f */
[----:B------:R-:W-:Y:S01]  /*0b30*/  UISETP.NE.U32.AND UP0, UPT, UR4, URZ, UPT ;  /* 0x0000003f0400728c */ /* 0x000fe2000bf05070 */
[----:B------:R-:W-:Y:S01]  /*0b40*/  ULDC UR48, c[0x0][0x2f0] ;  /* 0x0000bc0000307ab9 */ /* 0x000fe20000000800 */
[----:B------:R-:W-:-:S02]  /*0b50*/  USHF.R.U32.HI UR11, URZ, 0x10, UR8 ;  /* 0x000000103f0b7899 */ /* 0x000fc40008011608 */
[----:B------:R-:W-:Y:S01]  /*0b60*/  UISETP.NE.AND.EX UP0, UPT, UR5, URZ, UPT, UP0 ;  /* 0x0000003f0500728c */ /* 0x000fe2000bf05300 */
[----:B------:R-:W-:Y:S02]  /*0b70*/  @UP1 ULDC UR9, c[0x0][0x450] ;  /* 0x0001140000091ab9 */ /* 0x000fe40000000800 */
[----:B------:R-:W-:Y:S01]  /*0b80*/  @UP1 ULDC UR5, c[0x0][0x44c] ;  /* 0x0001130000051ab9 */ /* 0x000fe20000000800 */
[----:B------:R-:W-:-:S04]  /*0b90*/  USEL UR10, UR6, 0x1, UP0 ;  /* 0x00000001060a7887 */ /* 0x000fc80008000000 */
[----:B------:R-:W-:Y:S02]  /*0ba0*/  UIMAD UR7, UR10, UR48, UR7 ;  /* 0x000000300a0772a4 */ /* 0x000fe4000f8e0207 */
[----:B-1----:R-:W-:Y:S01]  /*0bb0*/  USHF.L.U32 UR38, UR38, 0x7, URZ ;  /* 0x0000000726267899 */ /* 0x002fe2000800063f */
[----:B------:R-:W-:-:S03]  /*0bc0*/  IMAD.U32 R17, RZ, RZ, UR10 ;  /* 0x0000000aff117e24 */ /* 0x000fc6000f8e00ff */
[----:B------:R-:W-:Y:S02]  /*0bd0*/  @UP1 UIADD3 UR4, UR38, 0x7f, URZ ;  /* 0x0000007f26041890 */ /* 0x000fe4000fffe03f */
[----:B------:R-:W-:Y:S02]  /*0be0*/  UIADD3 UR6, UR38, 0x7f, URZ ;  /* 0x0000007f26067890 */ /* 0x000fe4000fffe03f */
[----:B------:R-:W-:-:S04]  /*0bf0*/  UIMAD.WIDE.U32 UR4, UR4, UR5, URZ ;  /* 0x00000005040472a5 */ /* 0x000fc8000f8e003f */
[----:B------:R-:W-:Y:S02]  /*0c00*/  @UP1 USHF.R.U32.HI UR6, URZ, UR9, UR5 ;  /* 0x000000093f061299 */ /* 0x000fe40008011605 */
[----:B------:R-:W-:Y:S02]  /*0c10*/  UIMAD UR5, UR10, UR48, 0x6f ;  /* 0x0000006f0a0574a4 */ /* 0x000fe4000f8e0230 */
[----:B------:R-:W-:Y:S01]  /*0c20*/  UIADD3 UR7, UR7, UR6, URZ ;  /* 0x0000000607077290 */ /* 0x000fe2000fffe03f */
[----:B------:R-:W-:Y:S02]  /*0c30*/  UMOV UR4, URZ ;  /* 0x0000003f00047c82 */ /* 0x000fe40008000000 */
[----:B------:R-:W-:Y:S01]  /*0c40*/  UMOV UR6, URZ ;  /* 0x0000003f00067c82 */ /* 0x000fe20008000000 */
[----:B------:R-:W-:Y:S02]  /*0c50*/  UIMAD.WIDE UR4, UR5, -0x6db6db6d, UR4 ;  /* 0x92492493050478a5 */ /* 0x000fe4000f8e0204 */
[----:B------:R-:W-:-:S02]  /*0c60*/  UIMAD.WIDE UR6, UR7, -0x6db6db6d, UR6 ;  /* 0x92492493070678a5 */ /* 0x000fc4000f8e0206 */
[----:B------:R-:W-:Y:S02]  /*0c70*/  USHF.R.U32.HI UR4, URZ, 0x1f, UR5 ;  /* 0x0000001f3f047899 */ /* 0x000fe40008011605 */
[----:B------:R-:W-:Y:S02]  /*0c80*/  USHF.R.U32.HI UR6, URZ, 0x1f, UR7 ;  /* 0x0000001f3f067899 */ /* 0x000fe40008011607 */
[----:B------:R-:W-:Y:S02]  /*0c90*/  ULEA.HI.SX32 UR4, UR5, UR4, 0x1a ;  /* 0x0000000405047291 */ /* 0x000fe4000f8fd23f */
[----:B------:R-:W-:Y:S02]  /*0ca0*/  ULEA.HI.SX32 UR6, UR7, UR6, 0x1a ;  /* 0x0000000607067291 */ /* 0x000fe4000f8fd23f */
[----:B------:R-:W-:Y:S02]  /*0cb0*/  ULOP3.LUT UR7, UR8, 0xffff, URZ, 0xc0, !UPT ;  /* 0x0000ffff08077892 */ /* 0x000fe4000f8ec03f */
[----:B------:R-:W-:-:S04]  /*0cc0*/  UISETP.LT.AND UP0, UPT, UR4, UR6, UPT ;  /* 0x000000060400728c */ /* 0x000fc8000bf01270 */
[----:B------:R-:W-:Y:S02]  /*0cd0*/  USEL UR10, UR4, UR6, UP0 ;  /* 0x00000006040a7287 */ /* 0x000fe40008000000 */
[----:B------:R-:W-:Y:S02]  /*0ce0*/  UISETP.NE.AND UP0, UPT, UR11, URZ, UPT ;  /* 0x0000003f0b00728c */ /* 0x000fe4000bf05270 */
[----:B------:R-:W-:Y:S01]  /*0cf0*/  UISETP.GE.AND UP1, UPT, UR10, 0x1, UPT ;  /* 0x000000010a00788c */ /* 0x000fe2000bf26270 */
[----:B------:R-:W-:-:S05]  /*0d00*/  UMOV UR4, URZ ;  /* 0x0000003f00047c82 */ /* 0x000fca0008000000 */
[----:B------:R-:W-:-:S03]  /*0d10*/  PLOP3.LUT P0, PT, PT, PT, UP1, 0x80, 0x0 ;  /* 0x000000000000781c */ /* 0x000fc60003f0f018 */
[----:B------:R-:W-:-:S10]  /*0d20*/  @!UP0 ULDC UR11, c[0x0][0x9f0] ;  /* 0x00027c00000b8ab9 */ /* 0x000fd40000000800 */
[----:B------:R-:W-:Y:S05]  /*0d30*/  @!P0 BRA `(.L_x_2061) ;  /* 0x0000000000848947 */ /* 0x000fea0003800000 */
[----:B------:R-:W-:Y:S01]  /*0d40*/  MOV R3, UR11 ;  /* 0x0000000b00037c02 */ /* 0x000fe20008000f00 */
[----:B------:R-:W-:Y:S01]  /*0d50*/  UIADD3 UR6, UR11, -0x1, UR10 ;  /* 0xffffffff0b067890 */ /* 0x000fe2000fffe00a */
[----:B------:R-:W-:Y:S02]  /*0d60*/  UMOV UR4, URZ ;  /* 0x0000003f00047c82 */ /* 0x000fe40008000000 */
        /* <DEDUP_REMOVED lines=10> */
[----:B0-----:R-:W-:Y:S02]  /*0e10*/  VIADD R2, R0, 0xffffffe ;  /* 0x0ffffffe00027836 */ /* 0x001fe40000000000 */
        /* <DEDUP_REMOVED lines=19> */
.L_x_2061:
[----:B------:R-:W-:Y:S02]  /*0f50*/  UIMAD UR6, UR7, UR4, URZ ;  /* 0x00000004070672a4 */ /* 0x000fe4000f8e023f */
[----:B------:R-:W-:Y:S01]  /*0f60*/  IMAD.U32 R3, RZ, RZ, UR4 ;  /* 0x00000004ff037e24 */ /* 0x000fe2000f8e00ff */
[----:B------:R-:W-:Y:S01]  /*0f70*/  MOV R0, UR10 ;  /* 0x0000000a00007c02 */ /* 0x000fe20008000f00 */
[----:B0-----:R-:W0:Y:S01]  /*0f80*/  S2R R2, SR_TID.X ;  /* 0x0000000000027919 */ /* 0x001e220000002100 */
[----:B------:R-:W-:Y:S02]  /*0f90*/  R2UR UR5, R17 ;  /* 0x00000000110572ca */ /* 0x000fe400000e0000 */
[----:B------:R-:W-:Y:S02]  /*0fa0*/  CS2R R118, SRZ ;  /* 0x0000000000767805 */ /* 0x000fe4000001ff00 */
[----:B------:R-:W-:Y:S01]  /*0fb0*/  VIADDMNMX R0, R3, UR6, R0, PT ;  /* 0x0000000603007c46 */ /* 0x000fe2000b800100 */
[----:B------:R-:W-:Y:S01]  /*0fc0*/  IMAD.U32 R18, RZ, RZ, UR6 ;  /* 0x00000006ff127e24 */ /* 0x000fe2000f8e00ff */
[----:B------:R-:W-:-:S02]  /*0fd0*/  PLOP3.LUT P0, PT, PT, PT, PT, 0x80, 0x0 ;  /* 0x000000000000781c */ /* 0x000fc40003f0f070 */
[----:B------:R-:W-:Y:S02]  /*0fe0*/  CS2R R116, SRZ ;  /* 0x0000000000747805 */ /* 0x000fe4000001ff00 */
[----:B------:R-:W-:Y:S01]  /*0ff0*/  R2UR UR39, R0 ;  /* 0x00000000002772ca */ /* 0x000fe200000e0000 */
[----:B------:R-:W-:Y:S01]  /*1000*/  IMAD.MOV.U32 R0, RZ, RZ, RZ ;  /* 0x000000ffff007224 */ /* 0x000fe200078e00ff */
[----:B------:R-:W-:Y:S02]  /*1010*/  CS2R R114, SRZ ;  /* 0x0000000000727805 */ /* 0x000fe4000001ff00 */
[----:B------:R-:W-:Y:S02]  /*1020*/  CS2R R112, SRZ ;  /* 0x0000000000707805 */ /* 0x000fe4000001ff00 */
[----:B------:R-:W-:Y:S02]  /*1030*/  CS2R R110, SRZ ;  /* 0x00000000006e7805 */ /* 0x000fe4000001ff00 */
[----:B------:R-:W-:-:S02]  /*1040*/  CS2R R108, SRZ ;  /* 0x00000000006c7805 */ /* 0x000fc4000001ff00 */
[----:B------:R-:W-:Y:S01]  /*1050*/  CS2R R106, SRZ ;  /* 0x00000000006a7805 */ /* 0x000fe2000001ff00 */
[----:B------:R-:W-:Y:S01]  /*1060*/  UIMAD UR48, UR5, UR48, URZ ;  /* 0x00000030053072a4 */ /* 0x000fe2000f8e023f */
        /* <DEDUP_REMOVED lines=16> */
[----:B------:R-:W-:Y:S01]  /*1170*/  CS2R R76, SRZ ;  /* 0x00000000004c7805 */ /* 0x000fe2000001ff00 */
[----:B0-----:R-:W-:Y:S01]  /*1180*/  VIADD R22, R2, 0xffffff80 ;  /* 0xffffff8002167836 */ /* 0x001fe20000000000 */
[----:B------:R-:W-:Y:S02]  /*1190*/  MOV R2, RZ ;  /* 0x000000ff00027202 */ /* 0x000fe40000000f00 */
        /* <DEDUP_REMOVED lines=53> */
[----:B------:R-:W-:Y:S01]  /*14f0*/  IMAD.U32 R10, RZ, RZ, UR6 ;  /* 0x00000006ff0a7e24 */ /* 0x000fe2000f8e00ff */
[----:B------:R-:W-:Y:S01]  /*1500*/  MOV R7, UR5 ;  /* 0x0000000500077c02 */ /* 0x000fe20008000f00 */
[----:B------:R-:W-:Y:S01]  /*1510*/  IMAD.U32 R6, RZ, RZ, UR4 ;  /* 0x00000004ff067e24 */ /* 0x000fe2000f8e00ff */
[----:B------:R-:W-:Y:S01]  /*1520*/  MOV R13, RZ ;  /* 0x000000ff000d7202 */ /* 0x000fe20000000f00 */
[----:B------:R-:W-:-:S02]  /*1530*/  IMAD.U32 R11, RZ, RZ, UR7 ;  /* 0x00000007ff0b7e24 */ /* 0x000fc4000f8e00ff */
[----:B------:R-:W-:Y:S02]  /*1540*/  IMAD.MOV.U32 R8, RZ, RZ, 0x70 ;  /* 0x00000070ff087424 */ /* 0x000fe400078e00ff */
[----:B0-----:R-:W-:-:S07]  /*1550*/  IMAD.MOV.U32 R12, RZ, RZ, 0x1 ;  /* 0x00000001ff0c7424 */ /* 0x001fce00078e00ff */
[----:B------:R-:W-:-:S07]  /*1560*/  LEPC R20, `(.L_x_2063) ;  /* 0x000000001014794e */ /* 0x000fce0000000000 */
[----:B-1----:R-:W-:Y:S05]  /*1570*/  CALL.ABS.NOINC R2 ;  /* 0x0000000002007343 */ /* 0x002fea0003c00000 */
.L_x_2063:
[----:B------:R-:W-:Y:S02]  /*1580*/  R2UR UR4, R16 ;  /* 0x00000000100472ca */ /* 0x000fe400000e0000 */
[----:B------:R-:W-:-:S11]  /*1590*/  SHF.L.U32 R0, RZ, 0x1f, RZ ;  /* 0x0000001fff007819 */ /* 0x000fd600000006ff */
[----:B------:R-:W0:Y:S02]  /*15a0*/  SYNCS.PHASECHK.TRANS64.TRYWAIT P0, [UR4+0x36800], R0 ;  /* 0x03680000ff0075a7 */ /* 0x000e240008000144 */
[----:B0-----:R-:W-:Y:S05]  /*15b0*/  @!P0 BRA `(.L_x_2064) ;  /* 0x0000015000108947 */ /* 0x001fea0003800000 */
.L_x_2185:
[----:B------:R-:W2:Y:S02]  /*15c0*/  LDL R2, [R1+0xc] ;  /* 0x00000c0001027983 */ /* 0x000ea40000100800 */
[----:B--2---:R-:W-:-:S13]  /*15d0*/  R2UR UR4, R2 ;  /* 0x00000000020472ca */ /* 0x004fda00000e0000 */
[----:B------:R-:W-:-:S06]  /*15e0*/  ULOP3.LUT UR4, UR4, 0x1, URZ, 0xfc, !UPT ;  /* 0x0000000104047892 */ /* 0x000fcc000f8efc3f */
[----:B------:R-:W-:-:S05]  /*15f0*/  IMAD.U32 R2, RZ, RZ, UR4 ;  /* 0x00000004ff027e24 */ /* 0x000fca000f8e00ff */
[----:B------:R-:W-:-:S13]  /*1600*/  ISETP.NE.AND P0, PT, R2, 0x3, PT ;  /* 0x000000030200780c */ /* 0x000fda0003f05270 */
[----:B------:R-:W-:Y:S05]  /*1610*/  @!P0 BRA `(.L_x_2065) ;  /* 0x0000000000048947 */ /* 0x000fea0003800000 */
[----:B------:R-:W-:Y:S01]  /*1620*/  BPT.TRAP 0x1 ;  /* 0x000000040000795c */ /* 0x000fe20000300000 */
.L_x_2065:
[----:B------:R-:W-:-:S13]  /*1630*/  R2UR UR4, R16 ;  /* 0x00000000100472ca */ /* 0x000fda00000e0000 */
[----:B------:R1:W2:Y:S01]  /*1640*/  SYNCS.PHASECHK.TRANS64.TRYWAIT P2, [UR4+0x36830], R0 ;  /* 0x03683000ff0075a7 */ /* 0x0002a20008040144 */
[----:B------:R-:W-:Y:S05]  /*1650*/  @!P0 BRA `(.L_x_2066) ;  /* 0x0000000000048947 */ /* 0x000fea0003800000 */
[----:B------:R-:W-:Y:S01]  /*1660*/  BPT.TRAP 0x1 ;  /* 0x000000040000795c */ /* 0x000fe20000300000 */
.L_x_2066:
[----:B------:R-:W3:Y:S01]  /*1670*/  S2R R2, SR_TID.X ;  /* 0x0000000000027919 */ /* 0x000ee20000002100 */
[----:B------:R-:W-:-:S05]  /*1680*/  IMAD.U32 R4, RZ, RZ, UR36 ;  /* 0x00000024ff047e24 */ /* 0x000fca000f8e00ff */
[----:B------:R-:W-:Y:S02]  /*1690*/  LOP3.LUT R4, R4, 0x10000, RZ, 0xfc, !PT ;  /* 0x0001000004047812 */ /* 0x000fe400078efcff */
[----:B---3--:R-:W-:-:S04]  /*16a0*/  LOP3.LUT R2, R2, 0x7f, RZ, 0xc0, !PT ;  /* 0x0000007f02027812 */ /* 0x008fc800078ec0ff */
[----:B------:R-:W-:Y:S01]  /*16b0*/  ISETP.NE.AND P1, PT, R2, RZ, PT ;  /* 0x000000ff0200720c */ /* 0x000fe20003f25270 */
[----:B--2---:R-:W-:-:S12]  /*16c0*/  @P2 BRA `(.L_x_2067) ;  /* 0x00000000000c2947 */ /* 0x004fd80003800000 */
[----:B------:R-:W-:-:S13]  /*16d0*/  R2UR UR4, R16 ;  /* 0x00000000100472ca */ /* 0x000fda00000e0000 */
[----:B------:R-:W2:Y:S02]  /*16e0*/  SYNCS.PHASECHK.TRANS64.TRYWAIT P2, [UR4+0x36830], R0 ;  /* 0x03683000ff0075a7 */ /* 0x000ea40008040144 */
[----:B--2---:R-:W-:Y:S05]  /*16f0*/  @!P2 BRA `(.L_x_2068) ;  /* 0x0000014c00dca947 */ /* 0x004fea0003800000 */
.L_x_2067:
[----:B------:R-:W-:Y:S05]  /*1700*/  WARPSYNC.ALL ;  /* 0x0000000000007948 */ /* 0x000fea0003800000 */
[----:B------:R-:W-:Y:S01]  /*1710*/  IMAD.MOV.U32 R5, RZ, RZ, 0x40000040 ;  /* 0x40000040ff057424 */ /* 0x000fe200078e00ff */
        /* <DEDUP_REMOVED lines=16> */
[----:B------:R-:W-:Y:S01]  /*1820*/  R2UR UR17, R5 ;  /* 0x00000000051172ca */ /* 0x000fe200000e0000 */
[----:B------:R-:W-:Y:S01]  /*1830*/  USHF.R.U32.HI UR4, URZ, 0x4, UR4 ;  /* 0x000000043f047899 */ /* 0x000fe20008011604 */
[----:B------:R-:W-:Y:S01]  /*1840*/  R2UR UR6, R4 ;  /* 0x00000000040672ca */ /* 0x000fe200000e0000 */
[----:B------:R-:W-:Y:S01]  /*1850*/  UMOV UR27, 0x40000040 ;  /* 0x40000040001b7882 */ /* 0x000fe20000000000 */
[----:B------:R-:W-:Y:S01]  /*1860*/  UMOV UR29, 0x40000040 ;  /* 0x40000040001d7882 */ /* 0x000fe20000000000 */
[----:B------:R-:W-:Y:S01]  /*1870*/  ULOP3.LUT UR4, UR4, 0x3fff, URZ, 0xc0, !UPT ;  /* 0x00003fff04047892 */ /* 0x000fe2000f8ec03f */
[----:B------:R-:W-:Y:S01]  /*1880*/  LOP3.LUT R13, R80, 0xffffff80, RZ, 0xc0, !PT ;  /* 0xffffff80500d7812 */ /* 0x000fe200078ec0ff */
[----:B------:R-:W-:Y:S01]  /*1890*/  UMOV UR31, 0x40000040 ;  /* 0x40000040001f7882 */ /* 0x000fe20000000000 */
[----:B------:R-:W-:Y:S01]  /*18a0*/  UMOV UR33, 0x40000040 ;  /* 0x4000004000217882 */ /* 0x000fe20000000000 */
[----:B------:R-:W-:Y:S01]  /*18b0*/  ULOP3.LUT UR50, UR4, 0x10000, URZ, 0xfc, !UPT ;  /* 0x0001000004327892 */ /* 0x000fe2000f8efc3f */
[----:B------:R-:W-:Y:S01]  /*18c0*/  IADD3 R13, R22, -R13, RZ ;  /* 0x8000000d160d7210 */ /* 0x000fe20007ffe0ff */
[----:B------:R-:W-:Y:S01]  /*18d0*/  UMOV UR35, 0x40000040 ;  /* 0x4000004000237882 */ /* 0x000fe20000000000 */
[----:B------:R-:W-:Y:S01]  /*18e0*/  UMOV UR37, 0x40000040 ;  /* 0x4000004000257882 */ /* 0x000fe20000000000 */
[----:B------:R-:W-:Y:S01]  /*18f0*/  UIADD3 UR22, UR50, 0x80, URZ ;  /* 0x0000008032167890 */ /* 0x000fe2000fffe03f */
[----:B------:R-:W-:Y:S01]  /*1900*/  SHF.R.S32.HI R6, RZ, 0x1f, R13 ;  /* 0x0000001fff067819 */ /* 0x000fe2000001140d */
[----:B------:R-:W-:Y:S01]  /*1910*/  UIADD3 UR14, UR50, 0x180, URZ ;  /* 0x00000180320e7890 */ /* 0x000fe2000fffe03f */
[----:B------:R-:W-:Y:S01]  /*1920*/  LEA.HI R23, R23, R22, RZ, 0x2 ;  /* 0x0000001617177211 */ /* 0x000fe200078f10ff */
[----:B------:R-:W-:Y:S01]  /*1930*/  UMOV UR10, UR50 ;  /* 0x00000032000a7c82 */ /* 0x000fe20008000000 */
[----:B------:R-:W-:Y:S01]  /*1940*/  UIADD3 UR18, UR50, 0x200, URZ ;  /* 0x0000020032127890 */ /* 0x000fe2000fffe03f */
[----:B------:R-:W-:Y:S01]  /*1950*/  HGMMA.64x16x16.F32.BF16 R72, gdesc[UR8], RZ, !UPT, gsb0 ;  /* 0x00200000084879f0 */ /* 0x000fe2000c0018ff */
[----:B------:R-:W-:Y:S01]  /*1960*/  R2UR UR8, R4 ;  /* 0x00000000040872ca */ /* 0x000fe200000e0000 */
[----:B------:R-:W-:Y:S01]  /*1970*/  UIADD3 UR10, UR50, 0x100, URZ ;  /* 0x00000100320a7890 */ /* 0x000fe2000fffe03f */
[----:B------:R-:W-:Y:S01]  /*1980*/  R2UR UR9, R5 ;  /* 0x00000000050972ca */ /* 0x000fe200000e0000 */
[----:B------:R-:W-:Y:S01]  /*1990*/  UMOV UR11, 0x40000040 ;  /* 0x40000040000b7882 */ /* 0x000fe20000000000 */
[----:B------:R-:W-:Y:S01]  /*19a0*/  UIADD3 UR4, UR6, 0x2, URZ ;  /* 0x0000000206047890 */ /* 0x000fe2000fffe03f */
[CC--:B------:R-:W-:Y:S01]  /*19b0*/  LEA.HI R10, R6.reuse, R13.reuse, RZ, 0x2 ;  /* 0x0000000d060a7211 */ /* 0x0c0fe200078f10ff */
[----:B------:R-:W-:Y:S01]  /*19c0*/  UIADD3 UR7, UR50, 0x2, URZ ;  /* 0x0000000232077890 */ /* 0x000fe2000fffe03f */
[----:B------:R-:W-:Y:S01]  /*19d0*/  LEA.HI R12, R6, R13, RZ, 0x5 ;  /* 0x0000000d060c7211 */ /* 0x000fe200078f28ff */
[----:B------:R-:W-:Y:S01]  /*19e0*/  UIADD3 UR24, UR6, 0x404, URZ ;  /* 0x0000040406187890 */ /* 0x000fe2000fffe03f */
[----:B------:R-:W-:Y:S01]  /*19f0*/  SHF.R.S32.HI R6, RZ, 0x2, R10 ;  /* 0x00000002ff067819 */ /* 0x000fe2000001140a */
[----:B------:R-:W-:Y:S01]  /*1a00*/  UIADD3 UR26, UR50, 0x384, URZ ;  /* 0x00000384321a7890 */ /* 0x000fe2000fffe03f */
[----:B------:R-:W-:Y:S01]  /*1a10*/  LOP3.LUT R23, R23, 0xfffffffc, RZ, 0xc0, !PT ;  /* 0xfffffffc17177812 */ /* 0x000fe200078ec0ff */
[----:B------:R-:W-:Y:S01]  /*1a20*/  UIADD3 UR28, UR6, 0x406, URZ ;  /* 0x00000406061c7890 */ /* 0x000fe2000fffe03f */
[----:B------:R-:W-:Y:S01]  /*1a30*/  SHF.R.S32.HI R12, RZ, 0x5, R12 ;  /* 0x00000005ff0c7819 */ /* 0x000fe2000001140c */
[----:B------:R-:W-:-:S02]  /*1a40*/  UIADD3 UR30, UR50, 0x386, URZ ;  /* 0x00000386321e7890 */ /* 0x000fc4000fffe03f */
[----:B------:R-:W-:Y:S01]  /*1a50*/  IMAD.U32 R9, RZ, RZ, UR50 ;  /* 0x00000032ff097e24 */ /* 0x000fe2000f8e00ff */
[----:B------:R-:W-:Y:S01]  /*1a60*/  UIADD3 UR32, UR6, 0x800, URZ ;  /* 0x0000080006207890 */ /* 0x000fe2000fffe03f */
[----:B------:R-:W-:Y:S01]  /*1a70*/  LEA R12, R12, UR38, 0x4 ;  /* 0x000000260c0c7c11 */ /* 0x000fe2000f8e20ff */
[----:B------:R-:W-:Y:S01]  /*1a80*/  UIADD3 UR34, UR50, 0x700, URZ ;  /* 0x0000070032227890 */ /* 0x000fe2000fffe03f */
[----:B------:R-:W-:Y:S01]  /*1a90*/  CS2R R118, SRZ ;  /* 0x0000000000767805 */ /* 0x000fe2000001ff00 */
[----:B------:R-:W-:Y:S01]  /*1aa0*/  UIADD3 UR36, UR6, 0x802, URZ ;  /* 0x0000080206247890 */ /* 0x000fe2000fffe03f */
[----:B------:R-:W-:Y:S01]  /*1ab0*/  CS2R R116, SRZ ;  /* 0x0000000000747805 */ /* 0x000fe2000001ff00 */
[----:B------:R-:W-:Y:S01]  /*1ac0*/  UIADD3 UR42, UR50, 0x702, URZ ;  /* 0x00000702322a7890 */ /* 0x000fe2000fffe03f */
[----:B------:R-:W-:Y:S01]  /*1ad0*/  CS2R R114, SRZ ;  /* 0x0000000000727805 */ /* 0x000fe2000001ff00 */
[----:B------:R-:W-:Y:S01]  /*1ae0*/  UMOV UR41, UR37 ;  /* 0x0000002500297c82 */ /* 0x000fe20008000000 */
[----:B------:R-:W-:Y:S01]  /*1af0*/  UMOV UR43, 0x40000040 ;  /* 0x40000040002b7882 */ /* 0x000fe20000000000 */
[----:B------:R-:W-:Y:S01]  /*1b00*/  UIADD3 UR44, UR6, 0x806, URZ ;  /* 0x00000806062c7890 */ /* 0x000fe2000fffe03f */
[----:B------:R-:W-:Y:S01]  /*1b10*/  CS2R R112, SRZ ;  /* 0x0000000000707805 */ /* 0x000fe2000001ff00 */
[----:B------:R-:W-:Y:S01]  /*1b20*/  UMOV UR40, UR36 ;  /* 0x0000002400287c82 */ /* 0x000fe20008000000 */
[----:B------:R-:W-:Y:S01]  /*1b30*/  UIADD3 UR46, UR50, 0x706, URZ ;  /* 0x00000706322e7890 */ /* 0x000fe2000fffe03f */
[----:B------:R-:W-:Y:S01]  /*1b40*/  CS2R R110, SRZ ;  /* 0x00000000006e7805 */ /* 0x000fe2000001ff00 */
[----:B------:R-:W-:Y:S01]  /*1b50*/  UMOV UR45, 0x40000040 ;  /* 0x40000040002d7882 */ /* 0x000fe20000000000 */
[----:B------:R-:W-:Y:S01]  /*1b60*/  UMOV UR47, 0x40000040 ;  /* 0x40000040002f7882 */ /* 0x000fe20000000000 */
[----:B------:R-:W-:Y:S01]  /*1b70*/  UMOV UR60, URZ ;  /* 0x0000003f003c7c82 */ /* 0x000fe20008000000 */
[----:B------:R-:W-:-:S02]  /*1b80*/  CS2R R108, SRZ ;  /* 0x00000000006c7805 */ /* 0x000fc4000001ff00 */
[----:B------:R-:W-:Y:S01]  /*1b90*/  CS2R R106, SRZ ;  /* 0x00000000006a7805 */ /* 0x000fe2000001ff00 */
        /* <DEDUP_REMOVED lines=24> */
[----:B------:R-:W-:Y:S02]  /*1d20*/  UIADD3 UR16, UR50, 0x6, URZ ;  /* 0x0000000632107890 */ /* 0x000fe4000fffe03f */
[----:B------:R-:W-:Y:S01]  /*1d30*/  UIADD3 UR18, UR50, 0x380, URZ ;  /* 0x0000038032127890 */ /* 0x000fe2000fffe03f */
[----:B------:R-:W-:Y:S01]  /*1d40*/  UMOV UR17, 0x40000040 ;  /* 0x4000004000117882 */ /* 0x000fe20000000000 */
        /* <DEDUP_REMOVED lines=69> */
[----:B------:R-:W-:Y:S01]  /*21a0*/  UMOV UR11, 0x40000040 ;  /* 0x40000040000b7882 */ /* 0x000fe20000000000 */
        /* <DEDUP_REMOVED lines=31> */
[----:B------:R-:W-:Y:S01]  /*23a0*/  UMOV UR14, UR16 ;  /* 0x00000010000e7c82 */ /* 0x000fe20008000000 */
        /* <DEDUP_REMOVED lines=50> */
[----:B------:R-:W-:Y:S01]  /*26d0*/  UIADD3 UR14, UR39, -0x2, URZ ;  /* 0xfffffffe270e7890 */ /* 0x000fe2000fffe03f */
        /* <DEDUP_REMOVED lines=238> */
[----:B------:R-:W-:Y:S02]  /*35c0*/  UMOV UR10, 0xffffff90 ;  /* 0xffffff90000a7882 */ /* 0x000fe40000000000 */
[----:B------:R-:W-:Y:S01]  /*35d0*/  UIMAD UR10, UR39, UR10, 0x71 ;  /* 0x00000071270a74a4 */ /* 0x000fe2000f8e020a */
        /* <DEDUP_REMOVED lines=36> */
[----:B------:R-:W-:Y:S02]  /*3820*/  ULDC UR7, c[0x0][0x448] ;  /* 0x0001120000077ab9 */ /* 0x000fe40000000800 */
[----:B------:R-:W-:-:S06]  /*3830*/  UISETP.NE.AND UP0, UPT, UR7, 0x1, UPT ;  /* 0x000000010700788c */ /* 0x000fcc000bf05270 */
[----:B------:R-:W-:-:S05]  /*3840*/  PLOP3.LUT P2, PT, PT, PT, UP0, 0x80, 0x0 ;  /* 0x000000000000781c */ /* 0x000fca0003f4f008 */
[----:B------:R-:W-:Y:S01]  /*3850*/  @UP0 ULDC UR7, c[0x0][0x44c] ;  /* 0x0001130000070ab9 */ /* 0x000fe20000000800 */
[----:B------:R-:W-:Y:S01]  /*3860*/  @UP0 ULDC UR11, c[0x0][0x450] ;  /* 0x00011400000b0ab9 */ /* 0x000fe20000000800 */
[----:B------:R-:W-:Y:S02]  /*3870*/  WARPGROUP.DEPBAR.LE gsb0, 0x0 ;  /* 0x00008000000079c5 */ /* 0x000fe40000010000 */
[----:B------:R-:W-:-:S06]  /*3880*/  WARPGROUP.ARRIVE ;  /* 0x00000000000079c5 */ /* 0x000fcc0000000000 */
[----:B------:R-:W-:Y:S01]  /*3890*/  HGMMA.64x16x16.F32.BF16 R32, gdesc[UR40], R32, gsb0 ;  /* 0x00200000282079f0 */ /* 0x000fe20008001820 */
[----:B------:R-:W-:Y:S01]  /*38a0*/  UMOV UR42, UR6 ;  /* 0x00000006002a7c82 */ /* 0x000fe20008000000 */
[----:B------:R-:W-:Y:S01]  /*38b0*/  UMOV UR43, 0x40000040 ;  /* 0x40000040002b7882 */ /* 0x000fe20000000000 */
[----:B------:R-:W-:Y:S01]  /*38c0*/  ULDC UR6, c[0x0][0x9d8] ;  /* 0x0002760000067ab9 */ /* 0x000fe20000000800 */
        /* <DEDUP_REMOVED lines=14> */
[----:B0-----:R-:W-:Y:S01]  /*39b0*/  FMUL.FTZ R3, R77, UR6 ;  /* 0x000000064d037c20 */ /* 0x001fe20008410000 */
[----:B------:R-:W-:Y:S01]  /*39c0*/  HGMMA.64x16x16.F32.BF16 R64, gdesc[UR44], R64, gsb0 ;  /* 0x002000002c4079f0 */ /* 0x000fe20008001840 */
[----:B------:R-:W-:Y:S01]  /*39d0*/  UIADD3 UR46, UR50, 0x806, URZ ;  /* 0x00000806322e7890 */ /* 0x000fe2000fffe03f */
[----:B------:R-:W0:Y:S01]  /*39e0*/  MUFU.TANH R74, R74 ;  /* 0x0000004a004a7308 */ /* 0x000e220000002400 */
[----:B------:R-:W-:Y:S01]  /*39f0*/  UMOV UR47, 0x40000040 ;  /* 0x40000040002f7882 */ /* 0x000fe20000000000 */
[----:B------:R-:W-:Y:S01]  /*3a00*/  FMUL.FTZ R2, R73, UR6 ;  /* 0x0000000649027c20 */ /* 0x000fe20008410000 */
[----:B-1----:R-:W-:Y:S01]  /*3a10*/  FMUL.FTZ R0, R72, UR6 ;  /* 0x0000000648007c20 */ /* 0x002fe20008410000 */
[----:B------:R-:W-:-:S04]  /*3a20*/  FMUL.FTZ R7, R76, UR6 ;  /* 0x000000064c077c20 */ /* 0x000fc80008410000 */
[----:B------:R-:W1:Y:S08]  /*3a30*/  MUFU.TANH R75, R75 ;  /* 0x0000004b004b7308 */ /* 0x000e700000002400 */
[----:B------:R-:W2:Y:S08]  /*3a40*/  MUFU.TANH R78, R78 ;  /* 0x0000004e004e7308 */ /* 0x000eb00000002400 */
[----:B------:R-:W3:Y:S08]  /*3a50*/  MUFU.TANH R79, R79 ;  /* 0x0000004f004f7308 */ /* 0x000ef00000002400 */
[----:B------:R-:W-:Y:S08]  /*3a60*/  MUFU.TANH R0, R0 ;  /* 0x0000000000007308 */ /* 0x000ff00000002400 */
[----:B------:R-:W-:Y:S08]  /*3a70*/  MUFU.TANH R2, R2 ;  /* 0x0000000200027308 */ /* 0x000ff00000002400 */
[----:B------:R-:W-:Y:S01]  /*3a80*/  MUFU.TANH R7, R7 ;  /* 0x0000000700077308 */ /* 0x000fe20000002400 */
[----:B------:R-:W-:-:S02]  /*3a90*/  WARPGROUP.DEPBAR.LE gsb0, 0x0 ;  /* 0x00008000000079c5 */ /* 0x000fc40000010000 */
[----:B------:R-:W-:Y:S01]  /*3aa0*/  WARPGROUP.ARRIVE ;  /* 0x00000000000079c5 */ /* 0x000fe20000000000 */
[----:B------:R-:W-:Y:S01]  /*3ab0*/  FMUL.FTZ R11, R64, UR6 ;  /* 0x00000006400b7c20 */ /* 0x000fe20008410000 */
[----:B------:R-:W-:Y:S01]  /*3ac0*/  IMAD.IADD R64, R22, 0x1, -R23 ;  /* 0x0000000116407824 */ /* 0x000fe200078e0a17 */
[----:B------:R-:W-:Y:S01]  /*3ad0*/  LEA.HI R23, R81, R81, RZ, 0x1 ;  /* 0x0000005151177211 */ /* 0x000fe200078f08ff */
[----:B------:R-:W-:Y:S01]  /*3ae0*/  FMUL.FTZ R14, R69, UR6 ;  /* 0x00000006450e7c20 */ /* 0x000fe20008410000 */
[----:B------:R-:W-:Y:S01]  /*3af0*/  FMUL.FTZ R15, R68, UR6 ;  /* 0x00000006440f7c20 */ /* 0x000fe20008410000 */
[----:B------:R-:W-:Y:S01]  /*3b00*/  HGMMA.64x16x16.F32.BF16 R56, gdesc[UR44], R56, gsb0 ;  /* 0x002000002c3879f0 */ /* 0x000fe20008001838 */
[----:B------:R-:W-:Y:S01]  /*3b10*/  UIADD3 UR46, UR50, 0x886, URZ ;  /* 0x00000886322e7890 */ /* 0x000fe2000fffe03f */
[----:B------:R-:W-:Y:S01]  /*3b20*/  FMUL.FTZ R66, R66, UR6 ;  /* 0x0000000642427c20 */ /* 0x000fe20008410000 */
[----:B------:R-:W-:Y:S01]  /*3b30*/  UMOV UR47, 0x40000040 ;  /* 0x40000040002f7882 */ /* 0x000fe20000000000 */
[----:B------:R-:W-:Y:S01]  /*3b40*/  FMUL.FTZ R67, R67, UR6 ;  /* 0x0000000643437c20 */ /* 0x000fe20008410000 */
[----:B------:R-:W-:Y:S01]  /*3b50*/  FMUL.FTZ R70, R70, UR6 ;  /* 0x0000000646467c20 */ /* 0x000fe20008410000 */
[----:B------:R-:W-:Y:S01]  /*3b60*/  FMUL.FTZ R71, R71, UR6 ;  /* 0x0000000647477c20 */ /* 0x000fe20008410000 */
[----:B------:R-:W-:Y:S01]  /*3b70*/  FMUL.FTZ R8, R65, UR6 ;  /* 0x0000000641087c20 */ /* 0x000fe20008410000 */
[----:B------:R-:W4:Y:S08]  /*3b80*/  MUFU.TANH R66, R66 ;  /* 0x0000004200427308 */ /* 0x000f300000002400 */
[----:B------:R-:W5:Y:S08]  /*3b90*/  MUFU.TANH R67, R67 ;  /* 0x0000004300437308 */ /* 0x000f700000002400 */
[----:B------:R-:W5:Y:S08]  /*3ba0*/  MUFU.TANH R70, R70 ;  /* 0x0000004600467308 */ /* 0x000f700000002400 */
[----:B------:R-:W5:Y:S08]  /*3bb0*/  MUFU.TANH R65, R71 ;  /* 0x0000004700417308 */ /* 0x000f700000002400 */
[----:B------:R-:W-:Y:S08]  /*3bc0*/  MUFU.TANH R3, R3 ;  /* 0x0000000300037308 */ /* 0x000ff00000002400 */
[----:B------:R-:W-:Y:S01]  /*3bd0*/  MUFU.TANH R11, R11 ;  /* 0x0000000b000b7308 */ /* 0x000fe20000002400 */
[----:B------:R-:W-:-:S02]  /*3be0*/  WARPGROUP.DEPBAR.LE gsb0, 0x0 ;  /* 0x00008000000079c5 */ /* 0x000fc40000010000 */
[----:B------:R-:W-:Y:S01]  /*3bf0*/  WARPGROUP.ARRIVE ;  /* 0x00000000000079c5 */ /* 0x000fe20000000000 */
[----:B------:R-:W-:Y:S01]  /*3c00*/  FMUL.FTZ R20, R57, UR6 ;  /* 0x0000000639147c20 */ /* 0x000fe20008410000 */
[----:B------:R-:W-:Y:S01]  /*3c10*/  SHF.R.S32.HI R57, RZ, 0x1f, R10 ;  /* 0x0000001fff397819 */ /* 0x000fe2000001140a */
[----:B------:R-:W-:Y:S01]  /*3c20*/  FMUL.FTZ R59, R59, UR6 ;  /* 0x000000063b3b7c20 */ /* 0x000fe20008410000 */
[----:B------:R-:W-:Y:S01]  /*3c30*/  FMUL.FTZ R21, R56, UR6 ;  /* 0x0000000638157c20 */ /* 0x000fe20008410000 */
[----:B------:R-:W-:Y:S01]  /*3c40*/  LOP3.LUT R56, R23, 0x3fffffe, RZ, 0xc0, !PT ;  /* 0x03fffffe17387812 */ /* 0x000fe200078ec0ff */
[----:B------:R-:W-:Y:S01]  /*3c50*/  HGMMA.64x16x16.F32.BF16 R48, gdesc[UR44], R48, gsb0 ;  /* 0x002000002c3079f0 */ /* 0x000fe20008001830 */
[----:B------:R-:W-:Y:S01]  /*3c60*/  UIADD3 UR46, UR50, 0x906, URZ ;  /* 0x00000906322e7890 */ /* 0x000fe2000fffe03f */
[-C--:B------:R-:W-:Y:S01]  /*3c70*/  LEA.HI R57, R57, R6.reuse, RZ, 0x3 ;  /* 0x0000000639397211 */ /* 0x080fe200078f18ff */
[----:B------:R-:W-:Y:S01]  /*3c80*/  UMOV UR47, 0x40000040 ;  /* 0x40000040002f7882 */ /* 0x000fe20000000000 */
[----:B------:R0:W-:Y:S01]  /*3c90*/  MUFU.TANH R69, R59 ;  /* 0x0000003b00457308 */ /* 0x0001e20000002400 */
[----:B------:R-:W-:Y:S01]  /*3ca0*/  IMAD.IADD R56, R81, 0x1, -R56 ;  /* 0x0000000151387824 */ /* 0x000fe200078e0a38 */
[----:B------:R-:W-:Y:S01]  /*3cb0*/  LOP3.LUT R57, R57, 0xfffffff8, RZ, 0xc0, !PT ;  /* 0xfffffff839397812 */ /* 0x000fe200078ec0ff */
[----:B------:R-:W-:Y:S01]  /*3cc0*/  FMUL.FTZ R58, R58, UR6 ;  /* 0x000000063a3a7c20 */ /* 0x000fe20008410000 */
[----:B------:R-:W-:Y:S01]  /*3cd0*/  LOP3.LUT R10, R10, 0x7ffffffc, RZ, 0xc0, !PT ;  /* 0x7ffffffc0a0a7812 */ /* 0x000fe200078ec0ff */
[----:B------:R-:W-:Y:S01]  /*3ce0*/  FMUL.FTZ R22, R60, UR6 ;  /* 0x000000063c167c20 */ /* 0x000fe20008410000 */
[----:B------:R-:W-:Y:S01]  /*3cf0*/  FMUL.FTZ R23, R61, UR6 ;  /* 0x000000063d177c20 */ /* 0x000fe20008410000 */
[----:B------:R-:W-:Y:S01]  /*3d00*/  FMUL.FTZ R63, R63, UR6 ;  /* 0x000000063f3f7c20 */ /* 0x000fe20008410000 */
[----:B------:R1:W5:Y:S01]  /*3d10*/  MUFU.TANH R68, R58 ;  /* 0x0000003a00447308 */ /* 0x0003620000002400 */
[----:B0-----:R-:W-:Y:S01]  /*3d20*/  IADD3 R59, R12, R6, -R57 ;  /* 0x000000060c3b7210 */ /* 0x001fe20007ffe839 */
[----:B------:R-:W-:Y:S01]  /*3d30*/  IMAD.IADD R13, R13, 0x1, -R10 ;  /* 0x000000010d0d7824 */ /* 0x000fe200078e0a0a */
[----:B------:R-:W-:Y:S01]  /*3d40*/  LEA.HI R6, R64, R64, RZ, 0x1 ;  /* 0x0000004040067211 */ /* 0x000fe200078f08ff */
[----:B------:R-:W-:-:S02]  /*3d50*/  FMUL.FTZ R62, R62, UR6 ;  /* 0x000000063e3e7c20 */ /* 0x000fc40008410000 */
[----:B------:R-:W-:Y:S01]  /*3d60*/  IMAD R59, R56, 0x40, R59 ;  /* 0x00000040383b7824 */ /* 0x000fe200078e023b */
[----:B------:R-:W-:Y:S01]  /*3d70*/  LOP3.LUT R57, R6, 0x1ffffffe, RZ, 0xc0, !PT ;  /* 0x1ffffffe06397812 */ /* 0x000fe200078ec0ff */
[----:B------:R-:W-:Y:S04]  /*3d80*/  MUFU.TANH R73, R63 ;  /* 0x0000003f00497308 */ /* 0x000fe80000002400 */
[----:B------:R-:W-:Y:S02]  /*3d90*/  IMAD.IADD R12, R64, 0x1, -R57 ;  /* 0x00000001400c7824 */ /* 0x000fe400078e0a39 */
[----:B------:R-:W-:Y:S02]  /*3da0*/  IMAD.U32 R57, RZ, RZ, UR48 ;  /* 0x00000030ff397e24 */ /* 0x000fe4000f8e00ff */
[----:B------:R-:W0:Y:S01]  /*3db0*/  MUFU.TANH R62, R62 ;  /* 0x0000003e003e7308 */ /* 0x000e220000002400 */
[----:B------:R-:W-:-:S05]  /*3dc0*/  LEA R12, R12, R59, 0x3 ;  /* 0x0000003b0c0c7211 */ /* 0x000fca00078e18ff */
[----:B------:R-:W-:Y:S01]  /*3dd0*/  @P2 IMAD.HI.U32 R6, R12, UR7, RZ ;  /* 0x000000070c062c27 */ /* 0x000fe2000f8e00ff */
[----:B------:R-:W-:Y:S01]  /*3de0*/  @UP0 ULDC UR7, c[0x0][0x450] ;  /* 0x0001140000070ab9 */ /* 0x000fe20000000800 */
[----:B------:R-:W-:Y:S08]  /*3df0*/  MUFU.TANH R8, R8 ;  /* 0x0000000800087308 */ /* 0x000ff00000002400 */
[----:B------:R-:W-:Y:S01]  /*3e00*/  MUFU.TANH R15, R15 ;  /* 0x0000000f000f7308 */ /* 0x000fe20000002400 */
[----:B------:R-:W-:-:S02]  /*3e10*/  WARPGROUP.DEPBAR.LE gsb0, 0x0 ;  /* 0x00008000000079c5 */ /* 0x000fc40000010000 */
[----:B------:R-:W-:Y:S01]  /*3e20*/  WARPGROUP.ARRIVE ;  /* 0x00000000000079c5 */ /* 0x000fe20000000000 */
[----:B------:R-:W-:Y:S01]  /*3e30*/  FMUL.FTZ R56, R48, UR6 ;  /* 0x0000000630387c20 */ /* 0x000fe20008410000 */
[----:B------:R-:W-:Y:S01]  /*3e40*/  FMUL.FTZ R48, R49, UR6 ;  /* 0x0000000631307c20 */ /* 0x000fe20008410000 */
[----:B------:R-:W-:Y:S01]  /*3e50*/  IMAD.MOV.U32 R49, RZ, RZ, R12 ;  /* 0x000000ffff317224 */ /* 0x000fe200078e000c */
[----:B------:R-:W-:Y:S01]  /*3e60*/  @P2 SHF.R.U32.HI R49, RZ, UR7, R6 ;  /* 0x00000007ff312c19 */ /* 0x000fe20008011606 */
[----:B------:R-:W-:Y:S01]  /*3e70*/  UIMAD UR7, UR39, -0x70, UR48 ;  /* 0xffffff90270778a4 */ /* 0x000fe2000f8e0230 */
[----:B------:R-:W-:Y:S01]  /*3e80*/  HGMMA.64x16x16.F32.BF16 R40, gdesc[UR44], R40, gsb0 ;  /* 0x002000002c2879f0 */ /* 0x000fe20008001828 */
[----:B------:R-:W-:Y:S01]  /*3e90*/  UIADD3 UR46, UR50, 0x986, URZ ;  /* 0x00000986322e7890 */ /* 0x000fe2000fffe03f */
[----:B------:R-:W-:Y:S01]  /*3ea0*/  FMUL.FTZ R50, R50, UR6 ;  /* 0x0000000632327c20 */ /* 0x000fe20008410000 */
[----:B------:R-:W-:Y:S01]  /*3eb0*/  UMOV UR47, 0x40000040 ;  /* 0x40000040002f7882 */ /* 0x000fe20000000000 */
[----:B-1----:R-:W1:Y:S01]  /*3ec0*/  SHFL.IDX PT, R58, R49, 0x1, 0x1c1f ;  /* 0x003c1f00313a7f89 */ /* 0x002e6200000e0000 */
[----:B------:R-:W-:Y:S01]  /*3ed0*/  UIADD3 UR7, UR7, 0x70, URZ ;  /* 0x0000007007077890 */ /* 0x000fe2000fffe03f */
[----:B------:R-:W-:Y:S01]  /*3ee0*/  IMAD.U32 R6, RZ, RZ, UR10 ;  /* 0x0000000aff067e24 */ /* 0x000fe2000f8e00ff */
[----:B------:R2:W0:Y:S01]  /*3ef0*/  MUFU.TANH R60, R50 ;  /* 0x00000032003c7308 */ /* 0x0004220000002400 */
[----:B------:R-:W-:Y:S01]  /*3f00*/  ULDC UR10, c[0x0][0x288] ;  /* 0x0000a200000a7ab9 */ /* 0x000fe20000000800 */
[----:B------:R-:W-:Y:S01]  /*3f10*/  FMUL.FTZ R51, R51, UR6 ;  /* 0x0000000633337c20 */ /* 0x000fe20008410000 */
[----:B------:R-:W-:-:S02]  /*3f20*/  IMAD R6, R13, -0x2, R6 ;  /* 0xfffffffe0d067824 */ /* 0x000fc400078e0206 */
[----:B------:R-:W-:Y:S01]  /*3f30*/  FMUL.FTZ R54, R54, UR6 ;  /* 0x0000000636367c20 */ /* 0x000fe20008410000 */
[----:B------:R-:W-:Y:S01]  /*3f40*/  FMUL.FTZ R55, R55, UR6 ;  /* 0x0000000637377c20 */ /* 0x000fe20008410000 */
[----:B------:R-:W-:Y:S01]  /*3f50*/  FMUL.FTZ R52, R52, UR6 ;  /* 0x0000000634347c20 */ /* 0x000fe20008410000 */
[----:B------:R-:W-:Y:S01]  /*3f60*/  FMUL.FTZ R53, R53, UR6 ;  /* 0x0000000635357c20 */ /* 0x000fe20008410000 */
[----:B------:R-:W-:Y:S01]  /*3f70*/  IADD3 R57, R6, -UR10, R57 ;  /* 0x8000000a06397c10 */ /* 0x000fe2000fffe039 */
[----:B------:R3:W0:Y:S01]  /*3f80*/  MUFU.TANH R77, R51 ;  /* 0x00000033004d7308 */ /* 0x0006220000002400 */
[----:B--2---:R-:W-:Y:S01]  /*3f90*/  MOV R50, UR7 ;  /* 0x0000000700327c02 */ /* 0x004fe20008000f00 */
[----:B------:R-:W-:-:S04]  /*3fa0*/  ULDC UR7, c[0x0][0x988] ;  /* 0x0002620000077ab9 */ /* 0x000fc80000000800 */
[----:B------:R-:W-:Y:S02]  /*3fb0*/  IMAD R50, R13, -0x2, R50 ;  /* 0xfffffffe0d327824 */ /* 0x000fe400078e0232 */
[----:B------:R2:W0:Y:S03]  /*3fc0*/  MUFU.TANH R10, R54 ;  /* 0x00000036000a7308 */ /* 0x0004260000002400 */
[----:B-1----:R-:W-:-:S04]  /*3fd0*/  VIADDMNMX R58, R58, R57, R50, PT ;  /* 0x000000393a3a7246 */ /* 0x002fc80003800132 */
[C---:B------:R-:W-:Y:S01]  /*3fe0*/  ISETP.GT.AND P5, PT, R58.reuse, RZ, PT ;  /* 0x000000ff3a00720c */ /* 0x040fe20003fa4270 */
[----:B------:R1:W0:Y:S01]  /*3ff0*/  MUFU.TANH R81, R55 ;  /* 0x0000003700517308 */ /* 0x0002220000002400 */
[C---:B------:R-:W-:Y:S02]  /*4000*/  ISETP.GT.AND P6, PT, R58.reuse, 0x1, PT ;  /* 0x000000013a00780c */ /* 0x040fe40003fc4270 */
[----:B------:R-:W-:Y:S02]  /*4010*/  ISETP.GT.AND P4, PT, R58, 0x8, PT ;  /* 0x000000083a00780c */ /* 0x000fe40003f84270 */
[----:B---3--:R-:W-:Y:S02]  /*4020*/  FSEL R51, R74, -INF , P5 ;  /* 0xff8000004a337808 */ /* 0x008fe40002800000 */
[----:B--2---:R-:W-:Y:S01]  /*4030*/  FSEL R54, R75, -INF , P6 ;  /* 0xff8000004b367808 */ /* 0x004fe20003000000 */
[----:B------:R-:W-:Y:S01]  /*4040*/  MUFU.TANH R14, R14 ;  /* 0x0000000e000e7308 */ /* 0x000fe20000002400 */
[----:B------:R-:W-:-:S02]  /*4050*/  ISETP.GT.AND P3, PT, R58, 0x9, PT ;  /* 0x000000093a00780c */ /* 0x000fc40003f64270 */
[----:B-1----:R-:W-:Y:S02]  /*4060*/  FSEL R55, R78, -INF , P4 ;  /* 0xff8000004e377808 */ /* 0x002fe40002000000 */
[----:B------:R-:W-:Y:S02]  /*4070*/  FMNMX.FTZ R6, R51, R54, !PT ;  /* 0x0000003633067209 */ /* 0x000fe40007810000 */
[C---:B------:R-:W-:Y:S01]  /*4080*/  ISETP.GT.AND P5, PT, R58.reuse, 0x10, PT ;  /* 0x000000103a00780c */ /* 0x040fe20003fa4270 */
[----:B------:R-:W-:Y:S01]  /*4090*/  MUFU.TANH R21, R21 ;  /* 0x0000001500157308 */ /* 0x000fe20000002400 */
[----:B------:R-:W-:Y:S01]  /*40a0*/  FSEL R59, R79, -INF , P3 ;  /* 0xff8000004f3b7808 */ /* 0x000fe20001800000 */
[----:B------:R-:W-:Y:S02]  /*40b0*/  WARPGROUP.DEPBAR.LE gsb0, 0x0 ;  /* 0x00008000000079c5 */ /* 0x000fe40000010000 */
[----:B------:R-:W-:Y:S01]  /*40c0*/  WARPGROUP.ARRIVE ;  /* 0x00000000000079c5 */ /* 0x000fe20000000000 */
[----:B------:R-:W-:Y:S01]  /*40d0*/  FMNMX.FTZ R6, R55, R6, !PT ;  /* 0x0000000637067209 */ /* 0x000fe20007810000 */
[----:B------:R-:W-:Y:S01]  /*40e0*/  FMUL.FTZ R43, R43, UR6 ;  /* 0x000000062b2b7c20 */ /* 0x000fe20008410000 */
[----:B------:R-:W-:Y:S01]  /*40f0*/  ISETP.GT.AND P3, PT, R58, 0x11, PT ;  /* 0x000000113a00780c */ /* 0x000fe20003f64270 */
[----:B------:R-:W-:Y:S01]  /*4100*/  FMUL.FTZ R42, R42, UR6 ;  /* 0x000000062a2a7c20 */ /* 0x000fe20008410000 */
[----:B----4-:R-:W-:Y:S01]  /*4110*/  FSEL R61, R66, -INF , P5 ;  /* 0xff800000423d7808 */ /* 0x010fe20002800000 */
[----:B------:R-:W-:Y:S01]  /*4120*/  HGMMA.64x16x16.F32.BF16 R32, gdesc[UR44], R32, gsb0 ;  /* 0x002000002c2079f0 */ /* 0x000fe20008001820 */
[----:B------:R-:W-:Y:S01]  /*4130*/  UIADD3 UR46, UR50, 0xa06, URZ ;  /* 0x00000a06322e7890 */ /* 0x000fe2000fffe03f */
[----:B------:R-:W-:Y:S01]  /*4140*/  FMNMX.FTZ R6, R59, R6, !PT ;  /* 0x000000063b067209 */ /* 0x000fe20007810000 */
[----:B------:R-:W-:Y:S01]  /*4150*/  UMOV UR47, 0x40000040 ;  /* 0x40000040002f7882 */ /* 0x000fe20000000000 */
[----:B------:R-:W-:Y:S01]  /*4160*/  ISETP.GT.AND P4, PT, R58, 0x18, PT ;  /* 0x000000183a00780c */ /* 0x000fe20003f84270 */
[----:B------:R1:W-:Y:S01]  /*4170*/  MUFU.TANH R85, R43 ;  /* 0x0000002b00557308 */ /* 0x0003e20000002400 */
[----:B-----5:R-:W-:Y:S01]  /*4180*/  FSEL R63, R67, -INF , P3 ;  /* 0xff800000433f7808 */ /* 0x020fe20001800000 */
[----:B------:R-:W-:Y:S01]  /*4190*/  FMUL.FTZ R46, R46, UR6 ;  /* 0x000000062e2e7c20 */ /* 0x000fe20008410000 */
[----:B------:R-:W-:Y:S01]  /*41a0*/  FMNMX.FTZ R6, R61, R6, !PT ;  /* 0x000000063d067209 */ /* 0x000fe20007810000 */
[----:B------:R-:W-:Y:S01]  /*41b0*/  FMUL.FTZ R47, R47, UR6 ;  /* 0x000000062f2f7c20 */ /* 0x000fe20008410000 */
[----:B------:R-:W-:Y:S01]  /*41c0*/  ISETP.GT.AND P3, PT, R58, 0x19, PT ;  /* 0x000000193a00780c */ /* 0x000fe20003f64270 */
[----:B------:R-:W-:Y:S01]  /*41d0*/  FMUL.FTZ R40, R40, UR6 ;  /* 0x0000000628287c20 */ /* 0x000fe20008410000 */
[----:B------:R-:W-:Y:S01]  /*41e0*/  FMNMX.FTZ R6, R63, R6, !PT ;  /* 0x000000063f067209 */ /* 0x000fe20007810000 */
[----:B------:R-:W2:Y:S01]  /*41f0*/  MUFU.TANH R42, R42 ;  /* 0x0000002a002a7308 */ /* 0x000ea20000002400 */
[----:B-1----:R-:W-:Y:S01]  /*4200*/  FSEL R43, R70, -INF , P4 ;  /* 0xff800000462b7808 */ /* 0x002fe20002000000 */
[----:B------:R-:W-:Y:S01]  /*4210*/  FMUL.FTZ R41, R41, UR6 ;  /* 0x0000000629297c20 */ /* 0x000fe20008410000 */
[----:B------:R-:W-:Y:S01]  /*4220*/  ISETP.GT.AND P4, PT, R58, 0x20, PT ;  /* 0x000000203a00780c */ /* 0x000fe20003f84270 */
[----:B------:R-:W-:Y:S01]  /*4230*/  FMUL.FTZ R44, R44, UR6 ;  /* 0x000000062c2c7c20 */ /* 0x000fe20008410000 */
[----:B------:R-:W-:Y:S01]  /*4240*/  FSEL R65, R65, -INF , P3 ;  /* 0xff80000041417808 */ /* 0x000fe20001800000 */
[----:B------:R-:W-:Y:S01]  /*4250*/  FMUL.FTZ R45, R45, UR6 ;  /* 0x000000062d2d7c20 */ /* 0x000fe20008410000 */
[----:B------:R-:W-:Y:S01]  /*4260*/  FMNMX.FTZ R6, R43, R6, !PT ;  /* 0x000000062b067209 */ /* 0x000fe20007810000 */
[----:B------:R-:W1:Y:S01]  /*4270*/  MUFU.TANH R46, R46 ;  /* 0x0000002e002e7308 */ /* 0x000e620000002400 */
[----:B------:R-:W-:-:S02]  /*4280*/  ISETP.GT.AND P3, PT, R58, 0x21, PT ;  /* 0x000000213a00780c */ /* 0x000fc40003f64270 */
[----:B------:R-:W-:Y:S02]  /*4290*/  FSEL R67, R68, -INF , P4 ;  /* 0xff80000044437808 */ /* 0x000fe40002000000 */
[----:B------:R-:W-:Y:S02]  /*42a0*/  FMNMX.FTZ R6, R65, R6, !PT ;  /* 0x0000000641067209 */ /* 0x000fe40007810000 */
[C---:B------:R-:W-:Y:S01]  /*42b0*/  ISETP.GT.AND P4, PT, R58.reuse, 0x28, PT ;  /* 0x000000283a00780c */ /* 0x040fe20003f84270 */
[----:B------:R-:W3:Y:S01]  /*42c0*/  MUFU.TANH R47, R47 ;  /* 0x0000002f002f7308 */ /* 0x000ee20000002400 */
[----:B------:R-:W-:Y:S02]  /*42d0*/  FSEL R69, R69, -INF , P3 ;  /* 0xff80000045457808 */ /* 0x000fe40001800000 */
[----:B------:R-:W-:Y:S02]  /*42e0*/  FMNMX.FTZ R6, R67, R6, !PT ;  /* 0x0000000643067209 */ /* 0x000fe40007810000 */
[----:B------:R-:W-:-:S02]  /*42f0*/  ISETP.GT.AND P3, PT, R58, 0x29, PT ;  /* 0x000000293a00780c */ /* 0x000fc40003f64270 */
[----:B0-----:R-:W-:Y:S01]  /*4300*/  FSEL R71, R62, -INF , P4 ;  /* 0xff8000003e477808 */ /* 0x001fe20002000000 */
[----:B------:R-:W-:Y:S01]  /*4310*/  MUFU.TANH R20, R20 ;  /* 0x0000001400147308 */ /* 0x000fe20000002400 */
[----:B------:R-:W-:Y:S02]  /*4320*/  FMNMX.FTZ R6, R69, R6, !PT ;  /* 0x0000000645067209 */ /* 0x000fe40007810000 */
[C---:B------:R-:W-:Y:S02]  /*4330*/  ISETP.GT.AND P4, PT, R58.reuse, 0x30, PT ;  /* 0x000000303a00780c */ /* 0x040fe40003f84270 */
[----:B------:R-:W-:Y:S02]  /*4340*/  FSEL R73, R73, -INF , P3 ;  /* 0xff80000049497808 */ /* 0x000fe40001800000 */
[----:B------:R-:W-:Y:S01]  /*4350*/  FMNMX.FTZ R6, R71, R6, !PT ;  /* 0x0000000647067209 */ /* 0x000fe20007810000 */
[----:B------:R-:W-:Y:S01]  /*4360*/  MUFU.TANH R22, R22 ;  /* 0x0000001600167308 */ /* 0x000fe20000002400 */
[----:B------:R-:W-:-:S02]  /*4370*/  ISETP.GT.AND P3, PT, R58, 0x31, PT ;  /* 0x000000313a00780c */ /* 0x000fc40003f64270 */
[----:B------:R-:W-:Y:S02]  /*4380*/  FSEL R75, R60, -INF , P4 ;  /* 0xff8000003c4b7808 */ /* 0x000fe40002000000 */
[----:B------:R-:W-:Y:S01]  /*4390*/  FMNMX.FTZ R6, R73, R6, !PT ;  /* 0x0000000649067209 */ /* 0x000fe20007810000 */
[----:B------:R-:W-:Y:S02]  /*43a0*/  WARPGROUP.DEPBAR.LE gsb0, 0x0 ;  /* 0x00008000000079c5 */ /* 0x000fe40000010000 */
[----:B------:R-:W-:Y:S01]  /*43b0*/  WARPGROUP.ARRIVE ;  /* 0x00000000000079c5 */ /* 0x000fe20000000000 */
[----:B------:R-:W-:Y:S01]  /*43c0*/  ISETP.GT.AND P4, PT, R58, 0x38, PT ;  /* 0x000000383a00780c */ /* 0x000fe20003f84270 */
[----:B------:R-:W-:Y:S01]  /*43d0*/  FMUL.FTZ R34, R34, UR6 ;  /* 0x0000000622227c20 */ /* 0x000fe20008410000 */
[----:B------:R-:W-:Y:S01]  /*43e0*/  FSEL R77, R77, -INF , P3 ;  /* 0xff8000004d4d7808 */ /* 0x000fe20001800000 */
[----:B------:R-:W-:Y:S01]  /*43f0*/  FMUL.FTZ R35, R35, UR6 ;  /* 0x0000000623237c20 */ /* 0x000fe20008410000 */
[----:B------:R-:W-:Y:S01]  /*4400*/  FMNMX.FTZ R6, R75, R6, !PT ;  /* 0x000000064b067209 */ /* 0x000fe20007810000 */
[----:B------:R-:W-:Y:S01]  /*4410*/  HGMMA.64x16x16.F32.BF16 R24, gdesc[UR44], R24, gsb0 ;  /* 0x002000002c1879f0 */ /* 0x000fe20008001818 */
[----:B------:R-:W-:Y:S01]  /*4420*/  ISETP.GT.AND P3, PT, R58, 0x39, PT ;  /* 0x000000393a00780c */ /* 0x000fe20003f64270 */
[----:B------:R-:W0:Y:S01]  /*4430*/  MUFU.TANH R34, R34 ;  /* 0x0000002200227308 */ /* 0x000e220000002400 */
[----:B------:R-:W-:Y:S01]  /*4440*/  FSEL R79, R10, -INF , P4 ;  /* 0xff8000000a4f7808 */ /* 0x000fe20002000000 */
[----:B------:R-:W-:Y:S01]  /*4450*/  FMUL.FTZ R38, R38, UR6 ;  /* 0x0000000626267c20 */ /* 0x000fe20008410000 */
[----:B------:R-:W-:Y:S01]  /*4460*/  FMNMX.FTZ R6, R77, R6, !PT ;  /* 0x000000064d067209 */ /* 0x000fe20007810000 */
[----:B------:R-:W-:Y:S01]  /*4470*/  FMUL.FTZ R39, R39, UR6 ;  /* 0x0000000627277c20 */ /* 0x000fe20008410000 */
[C---:B------:R-:W-:Y:S01]  /*4480*/  ISETP.GT.AND P4, PT, R58.reuse, 0x40, PT ;  /* 0x000000403a00780c */ /* 0x040fe20003f84270 */
[----:B------:R-:W-:Y:S01]  /*4490*/  FMUL.FTZ R33, R33, UR6 ;  /* 0x0000000621217c20 */ /* 0x000fe20008410000 */
[----:B------:R-:W-:Y:S01]  /*44a0*/  FSEL R81, R81, -INF , P3 ;  /* 0xff80000051517808 */ /* 0x000fe20001800000 */
[----:B------:R-:W4:Y:S01]  /*44b0*/  MUFU.TANH R35, R35 ;  /* 0x0000002300237308 */ /* 0x000f220000002400 */
[----:B------:R-:W-:Y:S01]  /*44c0*/  FMNMX.FTZ R6, R79, R6, !PT ;  /* 0x000000064f067209 */ /* 0x000fe20007810000 */
[----:B------:R-:W-:Y:S01]  /*44d0*/  FMUL.FTZ R37, R37, UR6 ;  /* 0x0000000625257c20 */ /* 0x000fe20008410000 */
[----:B------:R-:W-:Y:S01]  /*44e0*/  ISETP.GT.AND P3, PT, R58, 0x41, PT ;  /* 0x000000413a00780c */ /* 0x000fe20003f64270 */
[----:B------:R-:W-:Y:S01]  /*44f0*/  FMUL.FTZ R32, R32, UR6 ;  /* 0x0000000620207c20 */ /* 0x000fe20008410000 */
[----:B--2---:R-:W-:Y:S01]  /*4500*/  FSEL R83, R42, -INF , P4 ;  /* 0xff8000002a537808 */ /* 0x004fe20002000000 */
[----:B------:R-:W-:Y:S01]  /*4510*/  FMUL.FTZ R36, R36, UR6 ;  /* 0x0000000624247c20 */ /* 0x000fe20008410000 */
[----:B------:R-:W-:Y:S01]  /*4520*/  FMNMX.FTZ R6, R81, R6, !PT ;  /* 0x0000000651067209 */ /* 0x000fe20007810000 */
[----:B------:R-:W2:Y:S01]  /*4530*/  MUFU.TANH R38, R38 ;  /* 0x0000002600267308 */ /* 0x000ea20000002400 */
[----:B------:R-:W-:-:S02]  /*4540*/  ISETP.GT.AND P4, PT, R58, 0x48, PT ;  /* 0x000000483a00780c */ /* 0x000fc40003f84270 */
[----:B------:R-:W-:Y:S02]  /*4550*/  FSEL R85, R85, -INF , P3 ;  /* 0xff80000055557808 */ /* 0x000fe40001800000 */
[----:B------:R-:W-:Y:S02]  /*4560*/  FMNMX.FTZ R6, R83, R6, !PT ;  /* 0x0000000653067209 */ /* 0x000fe40007810000 */
[----:B------:R-:W-:Y:S01]  /*4570*/  ISETP.GT.AND P3, PT, R58, 0x49, PT ;  /* 0x000000493a00780c */ /* 0x000fe20003f64270 */
[----:B------:R-:W5:Y:S01]  /*4580*/  MUFU.TANH R39, R39 ;  /* 0x0000002700277308 */ /* 0x000f620000002400 */
[----:B-1----:R-:W-:Y:S02]  /*4590*/  FSEL R87, R46, -INF , P4 ;  /* 0xff8000002e577808 */ /* 0x002fe40002000000 */
[----:B------:R-:W-:Y:S02]  /*45a0*/  FMNMX.FTZ R6, R85, R6, !PT ;  /* 0x0000000655067209 */ /* 0x000fe40007810000 */
[----:B------:R-:W-:-:S02]  /*45b0*/  ISETP.GT.AND P4, PT, R58, 0x50, PT ;  /* 0x000000503a00780c */ /* 0x000fc40003f84270 */
[----:B---3--:R-:W-:Y:S01]  /*45c0*/  FSEL R89, R47, -INF , P3 ;  /* 0xff8000002f597808 */ /* 0x008fe20001800000 */
[----:B------:R-:W-:Y:S01]  /*45d0*/  MUFU.TANH R23, R23 ;  /* 0x0000001700177308 */ /* 0x000fe20000002400 */
[----:B------:R-:W-:Y:S02]  /*45e0*/  FMNMX.FTZ R6, R87, R6, !PT ;  /* 0x0000000657067209 */ /* 0x000fe40007810000 */
[----:B------:R-:W-:Y:S02]  /*45f0*/  ISETP.GT.AND P3, PT, R58, 0x51, PT ;  /* 0x000000513a00780c */ /* 0x000fe40003f64270 */
[----:B0-----:R-:W-:Y:S02]  /*4600*/  FSEL R91, R34, -INF , P4 ;  /* 0xff800000225b7808 */ /* 0x001fe40002000000 */
[----:B------:R-:W-:Y:S01]  /*4610*/  FMNMX.FTZ R6, R89, R6, !PT ;  /* 0x0000000659067209 */ /* 0x000fe20007810000 */
[----:B------:R-:W-:Y:S01]  /*4620*/  MUFU.TANH R56, R56 ;  /* 0x0000003800387308 */ /* 0x000fe20000002400 */
[----:B------:R-:W-:-:S02]  /*4630*/  ISETP.GT.AND P4, PT, R58, 0x58, PT ;  /* 0x000000583a00780c */ /* 0x000fc40003f84270 */
[----:B----4-:R-:W-:Y:S02]  /*4640*/  FSEL R93, R35, -INF , P3 ;  /* 0xff800000235d7808 */ /* 0x010fe40001800000 */
[----:B------:R-:W-:Y:S02]  /*4650*/  FMNMX.FTZ R6, R91, R6, !PT ;  /* 0x000000065b067209 */ /* 0x000fe40007810000 */
[----:B------:R-:W-:Y:S01]  /*4660*/  ISETP.GT.AND P3, PT, R58, 0x59, PT ;  /* 0x000000593a00780c */ /* 0x000fe20003f64270 */
[----:B------:R-:W-:Y:S01]  /*4670*/  MUFU.TANH R48, R48 ;  /* 0x0000003000307308 */ /* 0x000fe20000002400 */
[----:B--2---:R-:W-:Y:S01]  /*4680*/  FSEL R95, R38, -INF , P4 ;  /* 0xff800000265f7808 */ /* 0x004fe20002000000 */
[----:B------:R-:W-:Y:S02]  /*4690*/  WARPGROUP.DEPBAR.LE gsb0, 0x0 ;  /* 0x00008000000079c5 */ /* 0x000fe40000010000 */
[----:B------:R-:W-:Y:S01]  /*46a0*/  FMUL.FTZ R26, R26, UR6 ;  /* 0x000000061a1a7c20 */ /* 0x000fe20008410000 */
[----:B------:R-:W-:Y:S01]  /*46b0*/  FMUL.FTZ R27, R27, UR6 ;  /* 0x000000061b1b7c20 */ /* 0x000fe20008410000 */
[----:B------:R-:W-:Y:S01]  /*46c0*/  FMUL.FTZ R30, R30, UR6 ;  /* 0x000000061e1e7c20 */ /* 0x000fe20008410000 */
[----:B------:R-:W-:Y:S01]  /*46d0*/  FMUL.FTZ R31, R31, UR6 ;  /* 0x000000061f1f7c20 */ /* 0x000fe20008410000 */
[----:B------:R-:W-:Y:S01]  /*46e0*/  FMNMX.FTZ R6, R93, R6, !PT ;  /* 0x000000065d067209 */ /* 0x000fe20007810000 */
[----:B------:R-:W-:Y:S01]  /*46f0*/  FMUL.FTZ R24, R24, UR6 ;  /* 0x0000000618187c20 */ /* 0x000fe20008410000 */
[----:B------:R-:W0:Y:S01]  /*4700*/  MUFU.TANH R26, R26 ;  /* 0x0000001a001a7308 */ /* 0x000e220000002400 */
[----:B------:R-:W-:Y:S01]  /*4710*/  ISETP.GT.AND P4, PT, R58, 0x60, PT ;  /* 0x000000603a00780c */ /* 0x000fe20003f84270 */
[----:B------:R-:W-:Y:S01]  /*4720*/  FMUL.FTZ R25, R25, UR6 ;  /* 0x0000000619197c20 */ /* 0x000fe20008410000 */
[----:B-----5:R-:W-:Y:S01]  /*4730*/  FSEL R97, R39, -INF , P3 ;  /* 0xff80000027617808 */ /* 0x020fe20001800000 */
[----:B------:R-:W-:Y:S01]  /*4740*/  FMUL.FTZ R29, R29, UR6 ;  /* 0x000000061d1d7c20 */ /* 0x000fe20008410000 */
[----:B------:R-:W-:Y:S01]  /*4750*/  FMNMX.FTZ R6, R95, R6, !PT ;  /* 0x000000065f067209 */ /* 0x000fe20007810000 */
[----:B------:R-:W-:Y:S01]  /*4760*/  FMUL.FTZ R28, R28, UR6 ;  /* 0x000000061c1c7c20 */ /* 0x000fe20008410000 */
[----:B------:R-:W-:Y:S01]  /*4770*/  ISETP.GT.AND P3, PT, R58, 0x61, PT ;  /* 0x000000613a00780c */ /* 0x000fe20003f64270 */
[----:B------:R-:W1:Y:S01]  /*4780*/  MUFU.TANH R27, R27 ;  /* 0x0000001b001b7308 */ /* 0x000e620000002400 */
[----:B------:R-:W-:Y:S01]  /*4790*/  FMNMX.FTZ R6, R97, R6, !PT ;  /* 0x0000000661067209 */ /* 0x000fe20007810000 */
[----:B------:R-:W-:-:S06]  /*47a0*/  @UP0 ULDC UR6, c[0x0][0x44c] ;  /* 0x0001130000060ab9 */ /* 0x000fcc0000000800 */
[----:B------:R-:W2:Y:S01]  /*47b0*/  MUFU.TANH R30, R30 ;  /* 0x0000001e001e7308 */ /* 0x000ea20000002400 */
[----:B0-----:R-:W-:Y:S02]  /*47c0*/  FSEL R99, R26, -INF , P4 ;  /* 0xff8000001a637808 */ /* 0x001fe40002000000 */
[----:B------:R-:W-:Y:S01]  /*47d0*/  ISETP.GT.AND P4, PT, R58, 0x68, PT ;  /* 0x000000683a00780c */ /* 0x000fe20003f84270 */
[----:B------:R-:W0:Y:S01]  /*47e0*/  SHFL.IDX PT, R26, R49, RZ, 0x1c1f ;  /* 0x001c1fff311a7589 */ /* 0x000e2200000e0000 */
[----:B------:R-:W-:-:S03]  /*47f0*/  FMNMX.FTZ R6, R99, R6, !PT ;  /* 0x0000000663067209 */ /* 0x000fc60007810000 */
[----:B------:R-:W3:Y:S01]  /*4800*/  MUFU.TANH R31, R31 ;  /* 0x0000001f001f7308 */ /* 0x000ee20000002400 */
[----:B-1----:R-:W-:Y:S02]  /*4810*/  FSEL R101, R27, -INF , P3 ;  /* 0xff8000001b657808 */ /* 0x002fe40001800000 */
[----:B------:R-:W-:Y:S02]  /*4820*/  ISETP.GT.AND P3, PT, R58, 0x69, PT ;  /* 0x000000693a00780c */ /* 0x000fe40003f64270 */
[----:B------:R-:W-:-:S03]  /*4830*/  FMNMX.FTZ R6, R101, R6, !PT ;  /* 0x0000000665067209 */ /* 0x000fc60007810000 */
[----:B------:R1:W-:Y:S01]  /*4840*/  MUFU.TANH R46, R24 ;  /* 0x00000018002e7308 */ /* 0x0003e20000002400 */
[----:B--2---:R-:W-:-:S04]  /*4850*/  FSEL R103, R30, -INF , P4 ;  /* 0xff8000001e677808 */ /* 0x004fc80002000000 */
[----:B------:R-:W-:-:S03]  /*4860*/  FMNMX.FTZ R6, R103, R6, !PT ;  /* 0x0000000667067209 */ /* 0x000fc60007810000 */
[----:B------:R2:W-:Y:S01]  /*4870*/  MUFU.TANH R58, R25 ;  /* 0x00000019003a7308 */ /* 0x0005e20000002400 */
[----:B---3--:R-:W-:Y:S02]  /*4880*/  FSEL R105, R31, -INF , P3 ;  /* 0xff8000001f697808 */ /* 0x008fe40001800000 */
[----:B0-----:R-:W-:Y:S02]  /*4890*/  VIADDMNMX R26, R26, R57, R50, PT ;  /* 0x000000391a1a7246 */ /* 0x001fe40003800132 */
[----:B------:R-:W-:Y:S02]  /*48a0*/  FMNMX.FTZ R6, R105, R6, !PT ;  /* 0x0000000669067209 */ /* 0x000fe40007810000 */
[C---:B------:R-:W-:Y:S01]  /*48b0*/  ISETP.GT.AND P4, PT, R26.reuse, 0x1, PT ;  /* 0x000000011a00780c */ /* 0x040fe20003f84270 */
[----:B------:R0:W-:Y:S01]  /*48c0*/  MUFU.TANH R50, R29 ;  /* 0x0000001d00327308 */ /* 0x0001e20000002400 */
[----:B------:R-:W-:Y:S01]  /*48d0*/  ISETP.GT.AND P5, PT, R26, 0x8, PT ;  /* 0x000000081a00780c */ /* 0x000fe20003fa4270 */
[----:B------:R-:W3:Y:S01]  /*48e0*/  SHFL.BFLY PT, R27, R6, 0x2, 0x1f ;  /* 0x0c401f00061b7f89 */ /* 0x000ee200000e0000 */
[----:B-1----:R-:W-:-:S02]  /*48f0*/  FSEL R24, R2, -INF , P4 ;  /* 0xff80000002187808 */ /* 0x002fc40002000000 */
[----:B------:R-:W-:Y:S02]  /*4900*/  FSEL R7, R7, -INF , P5 ;  /* 0xff80000007077808 */ /* 0x000fe40002800000 */
[----:B------:R-:W-:Y:S01]  /*4910*/  ISETP.GT.AND P4, PT, R26, 0x10, PT ;  /* 0x000000101a00780c */ /* 0x000fe20003f84270 */
[----:B------:R1:W-:Y:S08]  /*4920*/  MUFU.TANH R38, R33 ;  /* 0x0000002100267308 */ /* 0x0003f00000002400 */
[----:B------:R-:W4:Y:S08]  /*4930*/  MUFU.TANH R52, R52 ;  /* 0x0000003400347308 */ /* 0x000f300000002400 */
[----:B------:R-:W5:Y:S01]  /*4940*/  MUFU.TANH R53, R53 ;  /* 0x0000003500357308 */ /* 0x000f620000002400 */
[----:B---3--:R-:W-:Y:S01]  /*4950*/  FMNMX.FTZ R27, R6, R27, !PT ;  /* 0x0000001b061b7209 */ /* 0x008fe20007810000 */
[----:B------:R-:W-:Y:S01]  /*4960*/  IMAD.U32 R6, RZ, RZ, UR7 ;  /* 0x00000007ff067e24 */ /* 0x000fe2000f8e00ff */
[----:B------:R-:W-:-:S03]  /*4970*/  UIMAD.WIDE.U32 UR6, UR38, UR6, URZ ;  /* 0x00000006260672a5 */ /* 0x000fc6000f8e003f */
[----:B------:R-:W3:Y:S02]  /*4980*/  SHFL.BFLY PT, R10, R27, 0x1, 0x1f ;  /* 0x0c201f001b0a7f89 */ /* 0x000ee400000e0000 */
[----:B------:R-:W5:Y:S01]  /*4990*/  MUFU.TANH R40, R40 ;  /* 0x0000002800287308 */ /* 0x000f620000002400 */
[----:B------:R-:W-:-:S04]  /*49a0*/  @UP0 USHF.R.U32.HI UR38, URZ, UR11, UR7 ;  /* 0x0000000b3f260299 */ /* 0x000fc80008011607 */
[----:B------:R-:W-:-:S03]  /*49b0*/  UIADD3 UR39, UR38, -UR10, UR48 ;  /* 0x8000000a26277290 */ /* 0x000fc6000fffe030 */
[----:B------:R4:W-:Y:S01]  /*49c0*/  MUFU.TANH R42, R37 ;  /* 0x00000025002a7308 */ /* 0x0009e20000002400 */
[----:B------:R-:W-:Y:S02]  /*49d0*/  UMOV UR38, URZ ;  /* 0x0000003f00267c82 */ /* 0x000fe40008000000 */
[----:B------:R-:W-:-:S04]  /*49e0*/  UIMAD.WIDE UR38, UR39, -0x6db6db6d, UR38 ;  /* 0x92492493272678a5 */ /* 0x000fc8000f8e0226 */
[----:B------:R-:W-:Y:S01]  /*49f0*/  USHF.R.U32.HI UR6, URZ, 0x1f, UR39 ;  /* 0x0000001f3f067899 */ /* 0x000fe20008011627 */
[----:B------:R5:W5:Y:S03]  /*4a00*/  MUFU.TANH R47, R41 ;  /* 0x00000029002f7308 */ /* 0x000b660000002400 */
[----:B------:R-:W-:Y:S01]  /*4a10*/  ULEA.HI.SX32 UR6, UR39, UR6, 0x1a ;  /* 0x0000000627067291 */ /* 0x000fe2000f8fd23f */
[----:B---3--:R-:W-:-:S04]  /*4a20*/  FMNMX.FTZ R10, R27, R10, !PT ;  /* 0x0000000a1b0a7209 */ /* 0x008fc80007810000 */
[----:B------:R-:W3:Y:S01]  /*4a30*/  MUFU.TANH R44, R44 ;  /* 0x0000002c002c7308 */ /* 0x000ee20000002400 */
[----:B------:R-:W-:Y:S01]  /*4a40*/  UISETP.LT.AND UP1, UPT, UR15, UR6, UPT ;  /* 0x000000060f00728c */ /* 0x000fe2000bf21270 */
[C---:B------:R-:W-:Y:S01]  /*4a50*/  FSETP.NEU.FTZ.AND P3, PT, R10.reuse, -INF , PT ;  /* 0xff8000000a00780b */ /* 0x040fe20003f7d000 */
[----:B------:R-:W-:Y:S02]  /*4a60*/  FMUL.FTZ R27, R10, R6 ;  /* 0x000000060a1b7220 */ /* 0x000fe40000410000 */
[----:B------:R-:W-:-:S03]  /*4a70*/  USEL UR7, UR15, UR6, !UP1 ;  /* 0x000000060f077287 */ /* 0x000fc6000c800000 */
[----:B------:R3:W-:Y:S01]  /*4a80*/  MUFU.TANH R34, R45 ;  /* 0x0000002d00227308 */ /* 0x0007e20000002400 */
[----:B------:R-:W-:Y:S01]  /*4a90*/  FSEL R30, R27, RZ, P3 ;  /* 0x000000ff1b1e7208 */ /* 0x000fe20001800000 */
[----:B------:R-:W-:Y:S01]  /*4aa0*/  UISETP.GE.AND UP1, UPT, UR14, UR7, UPT ;  /* 0x000000070e00728c */ /* 0x000fe2000bf26270 */
[----:B------:R-:W-:Y:S01]  /*4ab0*/  ISETP.GT.AND P3, PT, R26, RZ, PT ;  /* 0x000000ff1a00720c */ /* 0x000fe20003f64270 */
[----:B------:R-:W-:Y:S01]  /*4ac0*/  UMOV UR6, URZ ;  /* 0x0000003f00067c82 */ /* 0x000fe20008000000 */
[----:B------:R-:W-:Y:S01]  /*4ad0*/  FSEL R27, R11, -INF , P4 ;  /* 0xff8000000b1b7808 */ /* 0x000fe20002000000 */
[-CC-:B------:R-:W-:Y:S01]  /*4ae0*/  FFMA.FTZ R199, R43, R6.reuse, -R30.reuse ;  /* 0x000000062bc77223 */ /* 0x180fe2000001081e */
[----:B--2---:R-:W-:Y:S01]  /*4af0*/  FSEL R25, R0, -INF , P3 ;  /* 0xff80000000197808 */ /* 0x004fe20001800000 */
[----:B------:R-:W-:Y:S01]  /*4b00*/  MUFU.TANH R32, R32 ;  /* 0x0000002000207308 */ /* 0x000fe20000002400 */
[C---:B------:R-:W-:Y:S01]  /*4b10*/  ISETP.GT.AND P3, PT, R26.reuse, 0x9, PT ;  /* 0x000000091a00780c */ /* 0x040fe20003f64270 */
[--C-:B------:R-:W-:Y:S01]  /*4b20*/  FFMA.FTZ R201, R51, R6, -R30.reuse ;  /* 0x0000000633c97223 */ /* 0x100fe2000001081e */
[----:B------:R-:W-:Y:S01]  /*4b30*/  FMNMX.FTZ R2, R25, R24, !PT ;  /* 0x0000001819027209 */ /* 0x000fe20007810000 */
[-CC-:B------:R-:W-:Y:S01]  /*4b40*/  FFMA.FTZ R203, R55, R6.reuse, -R30.reuse ;  /* 0x0000000637cb7223 */ /* 0x180fe2000001081e */
[----:B------:R-:W-:Y:S01]  /*4b50*/  FSEL R3, R3, -INF , P3 ;  /* 0xff80000003037808 */ /* 0x000fe20001800000 */
[--C-:B------:R-:W-:Y:S01]  /*4b60*/  FFMA.FTZ R59, R59, R6, -R30.reuse ;  /* 0x000000063b3b7223 */ /* 0x100fe2000001081e */
[----:B------:R-:W-:Y:S01]  /*4b70*/  FMNMX.FTZ R2, R7, R2, !PT ;  /* 0x0000000207027209 */ /* 0x000fe20007810000 */
[----:B------:R-:W-:Y:S01]  /*4b80*/  MUFU.TANH R36, R36 ;  /* 0x0000002400247308 */ /* 0x000fe20000002400 */
[C---:B------:R-:W-:Y:S01]  /*4b90*/  ISETP.GT.AND P3, PT, R26.reuse, 0x11, PT ;  /* 0x000000111a00780c */ /* 0x040fe20003f64270 */
[--C-:B------:R-:W-:Y:S01]  /*4ba0*/  FFMA.FTZ R197, R61, R6, -R30.reuse ;  /* 0x000000063dc57223 */ /* 0x100fe2000001081e */
[----:B------:R-:W-:Y:S01]  /*4bb0*/  FMNMX.FTZ R2, R3, R2, !PT ;  /* 0x0000000203027209 */ /* 0x000fe20007810000 */
[-CC-:B------:R-:W-:Y:S01]  /*4bc0*/  FFMA.FTZ R63, R63, R6.reuse, -R30.reuse ;  /* 0x000000063f3f7223 */ /* 0x180fe2000001081e */
[----:B------:R-:W-:Y:S01]  /*4bd0*/  ISETP.GT.AND P4, PT, R26, 0x18, PT ;  /* 0x000000181a00780c */ /* 0x000fe20003f84270 */
[--C-:B------:R-:W-:Y:S01]  /*4be0*/  FFMA.FTZ R65, R65, R6, -R30.reuse ;  /* 0x0000000641417223 */ /* 0x100fe2000001081e */
[----:B0-----:R-:W-:Y:S01]  /*4bf0*/  FSEL R29, R8, -INF , P3 ;  /* 0xff800000081d7808 */ /* 0x001fe20001800000 */
[----:B------:R-:W-:Y:S01]  /*4c00*/  MUFU.TANH R60, R28 ;  /* 0x0000001c003c7308 */ /* 0x000fe20000002400 */
[----:B------:R-:W-:Y:S01]  /*4c10*/  FMNMX.FTZ R2, R27, R2, !PT ;  /* 0x000000021b027209 */ /* 0x000fe20007810000 */
[-CC-:B------:R-:W-:Y:S01]  /*4c20*/  FFMA.FTZ R67, R67, R6.reuse, -R30.reuse ;  /* 0x0000000643437223 */ /* 0x180fe2000001081e */
[----:B------:R-:W-:Y:S01]  /*4c30*/  ISETP.GT.AND P3, PT, R26, 0x19, PT ;  /* 0x000000191a00780c */ /* 0x000fe20003f64270 */
[-CC-:B------:R-:W-:Y:S01]  /*4c40*/  FFMA.FTZ R0, R54, R6.reuse, -R30.reuse ;  /* 0x0000000636007223 */ /* 0x180fe2000001081e */
[----:B------:R-:W-:Y:S01]  /*4c50*/  FSEL R15, R15, -INF , P4 ;  /* 0xff8000000f0f7808 */ /* 0x000fe20002000000 */
[--C-:B------:R-:W-:Y:S01]  /*4c60*/  FFMA.FTZ R69, R69, R6, -R30.reuse ;  /* 0x0000000645457223 */ /* 0x100fe2000001081e */
[----:B------:R-:W-:Y:S01]  /*4c70*/  FMNMX.FTZ R8, R29, R2, !PT ;  /* 0x000000021d087209 */ /* 0x000fe20007810000 */
[----:B------:R-:W-:Y:S01]  /*4c80*/  MUFU.EX2 R193, R67 ;  /* 0x0000004300c17308 */ /* 0x000fe20000000800 */
[----:B------:R-:W-:Y:S01]  /*4c90*/  ISETP.GT.AND P4, PT, R26, 0x20, PT ;  /* 0x000000201a00780c */ /* 0x000fe20003f84270 */
[-CC-:B------:R-:W-:Y:S01]  /*4ca0*/  FFMA.FTZ R71, R71, R6.reuse, -R30.reuse ;  /* 0x0000000647477223 */ /* 0x180fe2000001081e */
[----:B------:R-:W-:Y:S01]  /*4cb0*/  FSEL R31, R14, -INF , P3 ;  /* 0xff8000000e1f7808 */ /* 0x000fe20001800000 */
[--C-:B------:R-:W-:Y:S01]  /*4cc0*/  FFMA.FTZ R73, R73, R6, -R30.reuse ;  /* 0x0000000649497223 */ /* 0x100fe2000001081e */
[----:B------:R-:W-:Y:S01]  /*4cd0*/  FMNMX.FTZ R8, R15, R8, !PT ;  /* 0x000000080f087209 */ /* 0x000fe20007810000 */
[-CC-:B------:R-:W-:Y:S01]  /*4ce0*/  FFMA.FTZ R75, R75, R6.reuse, -R30.reuse ;  /* 0x000000064b4b7223 */ /* 0x180fe2000001081e */
[C---:B------:R-:W-:Y:S01]  /*4cf0*/  ISETP.GT.AND P3, PT, R26.reuse, 0x21, PT ;  /* 0x000000211a00780c */ /* 0x040fe20003f64270 */
[----:B------:R-:W-:Y:S01]  /*4d00*/  MUFU.EX2 R2, R59 ;  /* 0x0000003b00027308 */ /* 0x000fe20000000800 */
[----:B------:R-:W-:Y:S01]  /*4d10*/  FSEL R21, R21, -INF , P4 ;  /* 0xff80000015157808 */ /* 0x000fe20002000000 */
[--C-:B------:R-:W-:Y:S01]  /*4d20*/  FFMA.FTZ R77, R77, R6, -R30.reuse ;  /* 0x000000064d4d7223 */ /* 0x100fe2000001081e */
[----:B------:R-:W-:Y:S01]  /*4d30*/  FMNMX.FTZ R8, R31, R8, !PT ;  /* 0x000000081f087209 */ /* 0x000fe20007810000 */
[-CC-:B------:R-:W-:Y:S01]  /*4d40*/  FFMA.FTZ R79, R79, R6.reuse, -R30.reuse ;  /* 0x000000064f4f7223 */ /* 0x180fe2000001081e */
[----:B------:R-:W-:Y:S01]  /*4d50*/  ISETP.GT.AND P4, PT, R26, 0x28, PT ;  /* 0x000000281a00780c */ /* 0x000fe20003f84270 */
[--C-:B------:R-:W-:Y:S01]  /*4d60*/  FFMA.FTZ R81, R81, R6, -R30.reuse ;  /* 0x0000000651517223 */ /* 0x100fe2000001081e */
[----:B-1----:R-:W-:Y:S01]  /*4d70*/  FSEL R33, R20, -INF , P3 ;  /* 0xff80000014217808 */ /* 0x002fe20001800000 */
[----:B------:R-:W-:Y:S01]  /*4d80*/  MUFU.EX2 R201, R201 ;  /* 0x000000c900c97308 */ /* 0x000fe20000000800 */
        /* <DEDUP_REMOVED lines=8> */
[C---:B------:R-:W-:Y:S01]  /*4e10*/  ISETP.GT.AND P4, PT, R26.reuse, 0x30, PT ;  /* 0x000000301a00780c */ /* 0x040fe20003f84270 */
[-CC-:B------:R-:W-:Y:S01]  /*4e20*/  FFMA.FTZ R89, R89, R6.reuse, -R30.reuse ;  /* 0x0000000659597223 */ /* 0x180fe2000001081e */
[----:B------:R-:W-:Y:S01]  /*4e30*/  FSEL R23, R23, -INF , P3 ;  /* 0xff80000017177808 */ /* 0x000fe20001800000 */
[--C-:B------:R-:W-:Y:S01]  /*4e40*/  FFMA.FTZ R91, R91, R6, -R30.reuse ;  /* 0x000000065b5b7223 */ /* 0x100fe2000001081e */
[----:B------:R-:W-:Y:S01]  /*4e50*/  FMNMX.FTZ R14, R35, R14, !PT ;  /* 0x0000000e230e7209 */ /* 0x000fe20007810000 */
[-CC-:B------:R-:W-:Y:S01]  /*4e60*/  FFMA.FTZ R93, R93, R6.reuse, -R30.reuse ;  /* 0x000000065d5d7223 */ /* 0x180fe2000001081e */
[----:B------:R-:W-:Y:S01]  /*4e70*/  ISETP.GT.AND P3, PT, R26, 0x31, PT ;  /* 0x000000311a00780c */ /* 0x000fe20003f64270 */
[----:B------:R-:W-:Y:S01]  /*4e80*/  MUFU.EX2 R8, R63 ;  /* 0x0000003f00087308 */ /* 0x000fe20000000800 */
[----:B----4-:R-:W-:Y:S01]  /*4e90*/  FSEL R37, R56, -INF , P4 ;  /* 0xff80000038257808 */ /* 0x010fe20002000000 */
[--C-:B------:R-:W-:Y:S01]  /*4ea0*/  FFMA.FTZ R95, R95, R6, -R30.reuse ;  /* 0x000000065f5f7223 */ /* 0x100fe2000001081e */
[----:B------:R-:W-:Y:S01]  /*4eb0*/  FMNMX.FTZ R14, R23, R14, !PT ;  /* 0x0000000e170e7209 */ /* 0x000fe20007810000 */
[-CC-:B------:R-:W-:Y:S01]  /*4ec0*/  FFMA.FTZ R97, R97, R6.reuse, -R30.reuse ;  /* 0x0000000661617223 */ /* 0x180fe2000001081e */
[----:B------:R-:W-:Y:S01]  /*4ed0*/  ISETP.GT.AND P4, PT, R26, 0x38, PT ;  /* 0x000000381a00780c */ /* 0x000fe20003f84270 */
[--C-:B------:R-:W-:Y:S01]  /*4ee0*/  FFMA.FTZ R99, R99, R6, -R30.reuse ;  /* 0x0000000663637223 */ /* 0x100fe2000001081e */
[----:B------:R-:W-:Y:S01]  /*4ef0*/  FSEL R39, R48, -INF , P3 ;  /* 0xff80000030277808 */ /* 0x000fe20001800000 */
[----:B------:R-:W0:Y:S01]  /*4f00*/  MUFU.EX2 R0, R0 ;  /* 0x0000000000007308 */ /* 0x000e220000000800 */
[----:B------:R-:W-:Y:S01]  /*4f10*/  FMNMX.FTZ R14, R37, R14, !PT ;  /* 0x0000000e250e7209 */ /* 0x000fe20007810000 */
[-CC-:B------:R-:W-:Y:S01]  /*4f20*/  FFMA.FTZ R101, R101, R6.reuse, -R30.reuse ;  /* 0x0000000665657223 */ /* 0x180fe2000001081e */
[----:B------:R-:W-:Y:S01]  /*4f30*/  ISETP.GT.AND P3, PT, R26, 0x39, PT ;  /* 0x000000391a00780c */ /* 0x000fe20003f64270 */
[-CC-:B------:R-:W-:Y:S01]  /*4f40*/  FFMA.FTZ R103, R103, R6.reuse, -R30.reuse ;  /* 0x0000000667677223 */ /* 0x180fe2000001081e */
[----:B-----5:R-:W-:Y:S01]  /*4f50*/  FSEL R41, R52, -INF , P4 ;  /* 0xff80000034297808 */ /* 0x020fe20002000000 */
[----:B------:R-:W-:Y:S01]  /*4f60*/  FFMA.FTZ R30, R105, R6, -R30 ;  /* 0x00000006691e7223 */ /* 0x000fe2000001081e */
[----:B------:R-:W-:Y:S01]  /*4f70*/  FMNMX.FTZ R14, R39, R14, !PT ;  /* 0x0000000e270e7209 */ /* 0x000fe20007810000 */
[----:B------:R-:W-:Y:S01]  /*4f80*/  MUFU.EX2 R203, R203 ;  /* 0x000000cb00cb7308 */ /* 0x000fe20000000800 */
[----:B------:R-:W-:Y:S01]  /*4f90*/  ISETP.GT.AND P4, PT, R26, 0x40, PT ;  /* 0x000000401a00780c */ /* 0x000fe20003f84270 */
[----:B------:R-:W-:Y:S01]  /*4fa0*/  IMAD.U32 R204, RZ, RZ, UR7 ;  /* 0x00000007ffcc7e24 */ /* 0x000fe2000f8e00ff */
[----:B------:R-:W-:-:S02]  /*4fb0*/  FSEL R43, R53, -INF , P3 ;  /* 0xff800000352b7808 */ /* 0x000fc40001800000 */
[----:B------:R-:W-:Y:S02]  /*4fc0*/  CS2R R104, SRZ ;  /* 0x0000000000687805 */ /* 0x000fe4000001ff00 */
[----:B------:R-:W-:Y:S02]  /*4fd0*/  FMNMX.FTZ R14, R41, R14, !PT ;  /* 0x0000000e290e7209 */ /* 0x000fe40007810000 */
[----:B------:R-:W-:Y:S01]  /*4fe0*/  ISETP.GT.AND P3, PT, R26, 0x41, PT ;  /* 0x000000411a00780c */ /* 0x000fe20003f64270 */
[----:B------:R-:W-:Y:S01]  /*4ff0*/  MUFU.EX2 R197, R197 ;  /* 0x000000c500c57308 */ /* 0x000fe20000000800 */
[----:B---3--:R-:W-:Y:S02]  /*5000*/  FSEL R45, R40, -INF , P4 ;  /* 0xff800000282d7808 */ /* 0x008fe40002000000 */
[----:B------:R-:W-:Y:S02]  /*5010*/  FMNMX.FTZ R14, R43, R14, !PT ;  /* 0x0000000e2b0e7209 */ /* 0x000fe40007810000 */
[----:B------:R-:W-:-:S02]  /*5020*/  ISETP.GT.AND P4, PT, R26, 0x48, PT ;  /* 0x000000481a00780c */ /* 0x000fc40003f84270 */
[----:B------:R-:W-:Y:S01]  /*5030*/  FSEL R47, R47, -INF , P3 ;  /* 0xff8000002f2f7808 */ /* 0x000fe20001800000 */
[----:B------:R-:W-:Y:S01]  /*5040*/  MUFU.EX2 R28, R69 ;  /* 0x00000045001c7308 */ /* 0x000fe20000000800 */
[----:B------:R-:W-:Y:S02]  /*5050*/  FMNMX.FTZ R14, R45, R14, !PT ;  /* 0x0000000e2d0e7209 */ /* 0x000fe40007810000 */
[----:B------:R-:W-:Y:S02]  /*5060*/  ISETP.GT.AND P3, PT, R26, 0x49, PT ;  /* 0x000000491a00780c */ /* 0x000fe40003f64270 */
[----:B------:R-:W-:Y:S01]  /*5070*/  FSEL R49, R44, -INF , P4 ;  /* 0xff8000002c317808 */ /* 0x000fe20002000000 */
[----:B0-----:R-:W-:Y:S01]  /*5080*/  FADD.FTZ R44, R201, R0 ;  /* 0x00000000c92c7221 */ /* 0x001fe20000010000 */
[----:B------:R-:W-:Y:S01]  /*5090*/  FMNMX.FTZ R14, R47, R14, !PT ;  /* 0x0000000e2f0e7209 */ /* 0x000fe20007810000 */
[----:B------:R-:W-:Y:S01]  /*50a0*/  MUFU.EX2 R199, R199 ;  /* 0x000000c700c77308 */ /* 0x000fe20000000800 */
[----:B------:R-:W-:-:S02]  /*50b0*/  ISETP.GT.AND P4, PT, R26, 0x50, PT ;  /* 0x000000501a00780c */ /* 0x000fc40003f84270 */
[----:B------:R-:W-:Y:S02]  /*50c0*/  FSEL R51, R34, -INF , P3 ;  /* 0xff80000022337808 */ /* 0x000fe40001800000 */
[----:B------:R-:W-:Y:S02]  /*50d0*/  FMNMX.FTZ R14, R49, R14, !PT ;  /* 0x0000000e310e7209 */ /* 0x000fe40007810000 */
[----:B------:R-:W-:Y:S01]  /*50e0*/  ISETP.GT.AND P3, PT, R26, 0x51, PT ;  /* 0x000000511a00780c */ /* 0x000fe20003f64270 */
[----:B------:R-:W-:Y:S01]  /*50f0*/  MUFU.EX2 R71, R71 ;  /* 0x0000004700477308 */ /* 0x000fe20000000800 */
[----:B------:R-:W-:Y:S02]  /*5100*/  FSEL R53, R32, -INF , P4 ;  /* 0xff80000020357808 */ /* 0x000fe40002000000 */
[----:B------:R-:W-:Y:S02]  /*5110*/  FMNMX.FTZ R14, R51, R14, !PT ;  /* 0x0000000e330e7209 */ /* 0x000fe40007810000 */
[----:B------:R-:W-:-:S02]  /*5120*/  ISETP.GT.AND P4, PT, R26, 0x58, PT ;  /* 0x000000581a00780c */ /* 0x000fc40003f84270 */
[----:B------:R-:W-:Y:S01]  /*5130*/  FSEL R55, R38, -INF , P3 ;  /* 0xff80000026377808 */ /* 0x000fe20001800000 */
[----:B------:R0:W1:Y:S01]  /*5140*/  MUFU.EX2 R32, R73 ;  /* 0x0000004900207308 */ /* 0x0000620000000800 */
[----:B------:R-:W-:Y:S02]  /*5150*/  FMNMX.FTZ R14, R53, R14, !PT ;  /* 0x0000000e350e7209 */ /* 0x000fe40007810000 */
[----:B------:R-:W-:Y:S02]  /*5160*/  ISETP.GT.AND P3, PT, R26, 0x59, PT ;  /* 0x000000591a00780c */ /* 0x000fe40003f64270 */
[----:B------:R-:W-:Y:S02]  /*5170*/  FSEL R57, R36, -INF , P4 ;  /* 0xff80000024397808 */ /* 0x000fe40002000000 */
[----:B------:R-:W-:Y:S01]  /*5180*/  FMNMX.FTZ R14, R55, R14, !PT ;  /* 0x0000000e370e7209 */ /* 0x000fe20007810000 */
[----:B------:R-:W-:Y:S01]  /*5190*/  MUFU.EX2 R75, R75 ;  /* 0x0000004b004b7308 */ /* 0x000fe20000000800 */
[----:B------:R-:W-:-:S02]  /*51a0*/  ISETP.GT.AND P4, PT, R26, 0x60, PT ;  /* 0x000000601a00780c */ /* 0x000fc40003f84270 */
[----:B0-----:R-:W-:Y:S02]  /*51b0*/  CS2R R72, SRZ ;  /* 0x0000000000487805 */ /* 0x001fe4000001ff00 */
[----:B------:R-:W-:Y:S02]  /*51c0*/  FSEL R59, R42, -INF , P3 ;  /* 0xff8000002a3b7808 */ /* 0x000fe40001800000 */
[----:B------:R-:W-:Y:S02]  /*51d0*/  FMNMX.FTZ R14, R57, R14, !PT ;  /* 0x0000000e390e7209 */ /* 0x000fe40007810000 */
[----:B------:R-:W-:Y:S01]  /*51e0*/  ISETP.GT.AND P3, PT, R26, 0x61, PT ;  /* 0x000000611a00780c */ /* 0x000fe20003f64270 */
[----:B------:R-:W-:Y:S01]  /*51f0*/  MUFU.EX2 R79, R79 ;  /* 0x0000004f004f7308 */ /* 0x000fe20000000800 */
[----:B------:R-:W-:Y:S02]  /*5200*/  FSEL R61, R46, -INF , P4 ;  /* 0xff8000002e3d7808 */ /* 0x000fe40002000000 */
[----:B------:R-:W-:-:S02]  /*5210*/  FMNMX.FTZ R14, R59, R14, !PT ;  /* 0x0000000e3b0e7209 */ /* 0x000fc40007810000 */
[----:B------:R-:W-:Y:S02]  /*5220*/  ISETP.GT.AND P4, PT, R26, 0x68, PT ;  /* 0x000000681a00780c */ /* 0x000fe40003f84270 */
[----:B------:R-:W-:Y:S01]  /*5230*/  FSEL R63, R58, -INF , P3 ;  /* 0xff8000003a3f7808 */ /* 0x000fe20001800000 */
[----:B------:R0:W2:Y:S01]  /*5240*/  MUFU.EX2 R34, R81 ;  /* 0x0000005100227308 */ /* 0x0000a20000000800 */
[----:B------:R-:W-:Y:S02]  /*5250*/  FMNMX.FTZ R14, R61, R14, !PT ;  /* 0x0000000e3d0e7209 */ /* 0x000fe40007810000 */
[----:B------:R-:W-:Y:S02]  /*5260*/  ISETP.GT.AND P3, PT, R26, 0x69, PT ;  /* 0x000000691a00780c */ /* 0x000fe40003f64270 */
[----:B------:R-:W-:Y:S02]  /*5270*/  FSEL R65, R60, -INF , P4 ;  /* 0xff8000003c417808 */ /* 0x000fe40002000000 */
[----:B------:R-:W-:Y:S01]  /*5280*/  FMNMX.FTZ R14, R63, R14, !PT ;  /* 0x0000000e3f0e7209 */ /* 0x000fe20007810000 */
[----:B------:R3:W4:Y:S01]  /*5290*/  MUFU.EX2 R26, R77 ;  /* 0x0000004d001a7308 */ /* 0x0007220000000800 */
[----:B------:R-:W-:-:S02]  /*52a0*/  FSEL R67, R50, -INF , P3 ;  /* 0xff80000032437808 */ /* 0x000fc40001800000 */
[----:B0-----:R-:W-:Y:S02]  /*52b0*/  CS2R R80, SRZ ;  /* 0x0000000000507805 */ /* 0x001fe4000001ff00 */
[----:B------:R-:W-:Y:S02]  /*52c0*/  FMNMX.FTZ R14, R65, R14, !PT ;  /* 0x0000000e410e7209 */ /* 0x000fe40007810000 */
[----:B------:R-:W-:Y:S02]  /*52d0*/  F2FP.BF16.F32.PACK_AB R201, R0, R201 ;  /* 0x000000c900c9723e */ /* 0x000fe400000010ff */
[----:B------:R-:W-:Y:S01]  /*52e0*/  FMNMX.FTZ R14, R67, R14, !PT ;  /* 0x0000000e430e7209 */ /* 0x000fe20007810000 */
[----:B------:R-:W-:Y:S01]  /*52f0*/  MUFU.EX2 R83, R83 ;  /* 0x0000005300537308 */ /* 0x000fe20000000800 */
[----:B-1----:R-:W-:Y:S02]  /*5300*/  F2FP.BF16.F32.PACK_AB R195, R32, R71 ;  /* 0x0000004720c3723e */ /* 0x002fe400000010ff */
[----:B---3--:R-:W-:-:S02]  /*5310*/  CS2R R76, SRZ ;  /* 0x00000000004c7805 */ /* 0x008fc4000001ff00 */
[----:B--2---:R-:W-:Y:S01]  /*5320*/  F2FP.BF16.F32.PACK_AB R191, R34, R79 ;  /* 0x0000004f22bf723e */ /* 0x004fe200000010ff */
[----:B------:R-:W0:Y:S02]  /*5330*/  SHFL.BFLY PT, R11, R14, 0x2, 0x1f ;  /* 0x0c401f000e0b7f89 */ /* 0x000e2400000e0000 */
[----:B------:R1:W2:Y:S01]  /*5340*/  MUFU.EX2 R36, R85 ;  /* 0x0000005500247308 */ /* 0x0002a20000000800 */
[----:B----4-:R-:W-:-:S07]  /*5350*/  F2FP.BF16.F32.PACK_AB R189, R26, R75 ;  /* 0x0000004b1abd723e */ /* 0x010fce00000010ff */
[----:B------:R-:W-:Y:S01]  /*5360*/  MUFU.EX2 R87, R87 ;  /* 0x0000005700577308 */ /* 0x000fe20000000800 */
[----:B-1----:R-:W-:-:S07]  /*5370*/  CS2R R84, SRZ ;  /* 0x0000000000547805 */ /* 0x002fce000001ff00 */
[----:B------:R1:W3:Y:S01]  /*5380*/  MUFU.EX2 R38, R89 ;  /* 0x0000005900267308 */ /* 0x0002e20000000800 */
[----:B--2---:R-:W-:Y:S02]  /*5390*/  F2FP.BF16.F32.PACK_AB R185, R36, R83 ;  /* 0x0000005324b9723e */ /* 0x004fe400000010ff */
[----:B0-----:R-:W-:-:S05]  /*53a0*/  FMNMX.FTZ R20, R14, R11, !PT ;  /* 0x0000000b0e147209 */ /* 0x001fca0007810000 */
[----:B------:R-:W-:Y:S01]  /*53b0*/  MUFU.EX2 R91, R91 ;  /* 0x0000005b005b7308 */ /* 0x000fe20000000800 */
[----:B------:R-:W0:Y:S01]  /*53c0*/  SHFL.BFLY PT, R11, R20, 0x1, 0x1f ;  /* 0x0c201f00140b7f89 */ /* 0x000e2200000e0000 */
[----:B-1----:R-:W-:-:S06]  /*53d0*/  CS2R R88, SRZ ;  /* 0x0000000000587805 */ /* 0x002fcc000001ff00 */
[----:B------:R1:W2:Y:S01]  /*53e0*/  MUFU.EX2 R40, R93 ;  /* 0x0000005d00287308 */ /* 0x0002a20000000800 */
[----:B---3--:R-:W-:-:S07]  /*53f0*/  F2FP.BF16.F32.PACK_AB R187, R38, R87 ;  /* 0x0000005726bb723e */ /* 0x008fce00000010ff */
[----:B------:R-:W-:Y:S01]  /*5400*/  MUFU.EX2 R95, R95 ;  /* 0x0000005f005f7308 */ /* 0x000fe20000000800 */
[----:B-1----:R-:W-:-:S07]  /*5410*/  CS2R R92, SRZ ;  /* 0x00000000005c7805 */ /* 0x002fce000001ff00 */
[----:B------:R1:W3:Y:S01]  /*5420*/  MUFU.EX2 R42, R97 ;  /* 0x00000061002a7308 */ /* 0x0002e20000000800 */
[----:B0-----:R-:W-:Y:S02]  /*5430*/  FMNMX.FTZ R11, R20, R11, !PT ;  /* 0x0000000b140b7209 */ /* 0x001fe40007810000 */
[----:B--2---:R-:W-:Y:S02]  /*5440*/  F2FP.BF16.F32.PACK_AB R181, R40, R91 ;  /* 0x0000005b28b5723e */ /* 0x004fe400000010ff */
[C---:B------:R-:W-:Y:S01]  /*5450*/  FSETP.NEU.FTZ.AND P3, PT, R11.reuse, -INF , PT ;  /* 0xff8000000b00780b */ /* 0x040fe20003f7d000 */
[----:B------:R-:W-:Y:S02]  /*5460*/  FMUL.FTZ R14, R11, R6 ;  /* 0x000000060b0e7220 */ /* 0x000fe40000410000 */
[----:B------:R-:W-:Y:S01]  /*5470*/  MUFU.EX2 R99, R99 ;  /* 0x0000006300637308 */ /* 0x000fe20000000800 */
[----:B-1----:R-:W-:Y:S02]  /*5480*/  CS2R R96, SRZ ;  /* 0x0000000000607805 */ /* 0x002fe4000001ff00 */
[----:B------:R-:W-:-:S02]  /*5490*/  FSEL R14, R14, RZ, P3 ;  /* 0x000000ff0e0e7208 */ /* 0x000fc40001800000 */
[----:B------:R-:W-:-:S03]  /*54a0*/  PLOP3.LUT P3, PT, PT, PT, UP1, 0x80, 0x0 ;  /* 0x000000000000781c */ /* 0x000fc60003f6f018 */
        /* <DEDUP_REMOVED lines=23> */
[-CC-:B------:R-:W-:Y:S01]  /*5620*/  FFMA.FTZ R53, R53, R6.reuse, -R14.reuse ;  /* 0x0000000635357223 */ /* 0x180fe2000001080e */
[-CC-:B------:R-:W-:Y:S01]  /*5630*/  FFMA.FTZ R55, R55, R6.reuse, -R14.reuse ;  /* 0x0000000637377223 */ /* 0x180fe2000001080e */
[-CC-:B------:R-:W-:Y:S01]  /*5640*/  FFMA.FTZ R57, R57, R6.reuse, -R14.reuse ;  /* 0x0000000639397223 */ /* 0x180fe2000001080e */
[-CC-:B------:R-:W-:Y:S01]  /*5650*/  FFMA.FTZ R59, R59, R6.reuse, -R14.reuse ;  /* 0x000000063b3b7223 */ /* 0x180fe2000001080e */
[-CC-:B------:R-:W-:Y:S01]  /*5660*/  FFMA.FTZ R61, R61, R6.reuse, -R14.reuse ;  /* 0x000000063d3d7223 */ /* 0x180fe2000001080e */
[-CC-:B------:R-:W-:Y:S01]  /*5670*/  FFMA.FTZ R63, R63, R6.reuse, -R14.reuse ;  /* 0x000000063f3f7223 */ /* 0x180fe2000001080e */
[-C--:B------:R-:W-:Y:S01]  /*5680*/  FFMA.FTZ R65, R65, R6.reuse, -R14 ;  /* 0x0000000641417223 */ /* 0x080fe2000001080e */
[----:B------:R2:W4:Y:S01]  /*5690*/  MUFU.EX2 R202, R7 ;  /* 0x0000000700ca7308 */ /* 0x0005220000000800 */
[----:B-1----:R-:W-:Y:S01]  /*56a0*/  FADD.FTZ R3, R203, R44 ;  /* 0x0000002ccb037221 */ /* 0x002fe20000010000 */
[----:B------:R-:W-:Y:S01]  /*56b0*/  FFMA.FTZ R14, R67, R6, -R14 ;  /* 0x00000006430e7223 */ /* 0x000fe2000001080e */
[----:B------:R-:W-:-:S02]  /*56c0*/  F2FP.BF16.F32.PACK_AB R203, R2, R203 ;  /* 0x000000cb02cb723e */ /* 0x000fc400000010ff */
[----:B------:R-:W-:Y:S01]  /*56d0*/  CS2R R66, SRZ ;  /* 0x0000000000427805 */ /* 0x000fe2000001ff00 */
[----:B------:R-:W-:Y:S01]  /*56e0*/  FADD.FTZ R44, R2, R3 ;  /* 0x00000003022c7221 */ /* 0x000fe20000010000 */
[----:B---3--:R-:W-:Y:S01]  /*56f0*/  F2FP.BF16.F32.PACK_AB R183, R42, R95 ;  /* 0x0000005f2ab7723e */ /* 0x008fe200000010ff */
[----:B------:R-:W1:Y:S02]  /*5700*/  MUFU.EX2 R27, R27 ;  /* 0x0000001b001b7308 */ /* 0x000e640000000800 */
[----:B------:R-:W-:Y:S01]  /*5710*/  FADD.FTZ R3, R197, R44 ;  /* 0x0000002cc5037221 */ /* 0x000fe20000010000 */
[----:B------:R-:W-:Y:S02]  /*5720*/  F2FP.BF16.F32.PACK_AB R197, R8, R197 ;  /* 0x000000c508c5723e */ /* 0x000fe400000010ff */
[----:B0-----:R-:W-:Y:S01]  /*5730*/  F2FP.BF16.F32.PACK_AB R200, R24, R25 ;  /* 0x0000001918c8723e */ /* 0x001fe200000010ff */
[----:B------:R-:W-:Y:S01]  /*5740*/  FADD.FTZ R44, R8, R3 ;  /* 0x00000003082c7221 */ /* 0x000fe20000010000 */
[----:B------:R-:W-:Y:S01]  /*5750*/  FADD.FTZ R3, R25, R24 ;  /* 0x0000001819037221 */ /* 0x000fe20000010000 */
[----:B------:R-:W-:Y:S01]  /*5760*/  CS2R R24, SRZ ;  /* 0x0000000000187805 */ /* 0x000fe2000001ff00 */
[----:B------:R0:W3:Y:S01]  /*5770*/  MUFU.EX2 R196, R29 ;  /* 0x0000001d00c47308 */ /* 0x0000e20000000800 */
[----:B--2---:R-:W-:Y:S01]  /*5780*/  FADD.FTZ R7, R199, R44 ;  /* 0x0000002cc7077221 */ /* 0x004fe20000010000 */
[----:B----4-:R-:W-:Y:S01]  /*5790*/  FADD.FTZ R44, R202, R3 ;  /* 0x00000003ca2c7221 */ /* 0x010fe20000010000 */
[----:B------:R-:W-:-:S02]  /*57a0*/  F2FP.BF16.F32.PACK_AB R202, R69, R202 ;  /* 0x000000ca45ca723e */ /* 0x000fc400000010ff */
[C---:B------:R-:W-:Y:S01]  /*57b0*/  FADD.FTZ R46, R22.reuse, R7 ;  /* 0x00000007162e7221 */ /* 0x040fe20000010000 */
[----:B------:R-:W-:Y:S01]  /*57c0*/  FADD.FTZ R44, R69, R44 ;  /* 0x0000002c452c7221 */ /* 0x000fe20000010000 */
[----:B------:R-:W-:Y:S01]  /*57d0*/  F2FP.BF16.F32.PACK_AB R199, R22, R199 ;  /* 0x000000c716c7723e */ /* 0x000fe200000010ff */
[----:B------:R-:W2:Y:S01]  /*57e0*/  MUFU.EX2 R15, R15 ;  /* 0x0000000f000f7308 */ /* 0x000ea20000000800 */
[----:B------:R-:W-:Y:S01]  /*57f0*/  FADD.FTZ R7, R193, R46 ;  /* 0x0000002ec1077221 */ /* 0x000fe20000010000 */
[----:B-1----:R-:W-:Y:S01]  /*5800*/  FADD.FTZ R3, R27, R44 ;  /* 0x0000002c1b037221 */ /* 0x002fe20000010000 */
[C---:B------:R-:W-:Y:S02]  /*5810*/  F2FP.BF16.F32.PACK_AB R193, R28.reuse, R193 ;  /* 0x000000c11cc1723e */ /* 0x040fe400000010ff */
[----:B------:R-:W-:Y:S01]  /*5820*/  CS2R R68, SRZ ;  /* 0x0000000000447805 */ /* 0x000fe2000001ff00 */
[----:B------:R-:W-:Y:S01]  /*5830*/  FADD.FTZ R46, R28, R7 ;  /* 0x000000071c2e7221 */ /* 0x000fe20000010000 */
[----:B0-----:R-:W-:Y:S01]  /*5840*/  CS2R R28, SRZ ;  /* 0x00000000001c7805 */ /* 0x001fe2000001ff00 */
[----:B------:R-:W0:Y:S01]  /*5850*/  MUFU.EX2 R198, R31 ;  /* 0x0000001f00c67308 */ /* 0x000e220000000800 */
[C---:B---3--:R-:W-:Y:S01]  /*5860*/  FADD.FTZ R44, R196.reuse, R3 ;  /* 0x00000003c42c7221 */ /* 0x048fe20000010000 */
[----:B------:R-:W-:Y:S01]  /*5870*/  FADD.FTZ R3, R71, R46 ;  /* 0x0000002e47037221 */ /* 0x000fe20000010000 */
[----:B------:R-:W-:-:S02]  /*5880*/  F2FP.BF16.F32.PACK_AB R196, R196, R27 ;  /* 0x0000001bc4c4723e */ /* 0x000fc400000010ff */
[----:B------:R-:W-:Y:S01]  /*5890*/  CS2R R70, SRZ ;  /* 0x0000000000467805 */ /* 0x000fe2000001ff00 */
[----:B------:R-:W-:Y:S02]  /*58a0*/  FADD.FTZ R46, R32, R3 ;  /* 0x00000003202e7221 */ /* 0x000fe40000010000 */
[----:B------:R-:W1:Y:S01]  /*58b0*/  MUFU.EX2 R21, R21 ;  /* 0x0000001500157308 */ /* 0x000e620000000800 */
[----:B--2---:R-:W-:-:S07]  /*58c0*/  FADD.FTZ R7, R15, R44 ;  /* 0x0000002c0f077221 */ /* 0x004fce0000010000 */
[----:B------:R2:W3:Y:S01]  /*58d0*/  MUFU.EX2 R192, R33 ;  /* 0x0000002100c07308 */ /* 0x0004e20000000800 */
[C---:B0-----:R-:W-:Y:S01]  /*58e0*/  FADD.FTZ R44, R198.reuse, R7 ;  /* 0x00000007c62c7221 */ /* 0x041fe20000010000 */
[----:B------:R-:W-:-:S06]  /*58f0*/  F2FP.BF16.F32.PACK_AB R198, R198, R15 ;  /* 0x0000000fc6c6723e */ /* 0x000fcc00000010ff */
[----:B------:R-:W0:Y:S01]  /*5900*/  MUFU.EX2 R35, R35 ;  /* 0x0000002300237308 */ /* 0x000e220000000800 */
[----:B-1----:R-:W-:Y:S01]  /*5910*/  FADD.FTZ R7, R21, R44 ;  /* 0x0000002c15077221 */ /* 0x002fe20000010000 */
[----:B--2---:R-:W-:-:S06]  /*5920*/  CS2R R32, SRZ ;  /* 0x0000000000207805 */ /* 0x004fcc000001ff00 */
[----:B------:R1:W2:Y:S01]  /*5930*/  MUFU.EX2 R194, R23 ;  /* 0x0000001700c27308 */ /* 0x0002a20000000800 */
[C---:B---3--:R-:W-:Y:S01]  /*5940*/  FADD.FTZ R44, R192.reuse, R7 ;  /* 0x00000007c02c7221 */ /* 0x048fe20000010000 */
[----:B------:R-:W-:-:S06]  /*5950*/  F2FP.BF16.F32.PACK_AB R192, R192, R21 ;  /* 0x00000015c0c0723e */ /* 0x000fcc00000010ff */
[----:B------:R-:W3:Y:S01]  /*5960*/  MUFU.EX2 R37, R37 ;  /* 0x0000002500257308 */ /* 0x000ee20000000800 */
[----:B-1----:R-:W-:-:S04]  /*5970*/  IMAD.U32 R23, RZ, RZ, UR49 ;  /* 0x00000031ff177e24 */ /* 0x002fc8000f8e00ff */
[----:B------:R-:W-:Y:S02]  /*5980*/  @!P1 VIADD R3, R23, 0x36840 ;  /* 0x0003684017039836 */ /* 0x000fe40000000000 */
[----:B------:R-:W-:Y:S01]  /*5990*/  FADD.FTZ R23, R75, R46 ;  /* 0x0000002e4b177221 */ /* 0x000fe20000010000 */
[----:B------:R-:W-:Y:S01]  /*59a0*/  CS2R R74, SRZ ;  /* 0x00000000004a7805 */ /* 0x000fe2000001ff00 */
[----:B------:R-:W1:Y:S01]  /*59b0*/  MUFU.EX2 R188, R39 ;  /* 0x0000002700bc7308 */ /* 0x000e620000000800 */
[----:B------:R-:W-:Y:S01]  /*59c0*/  @!P1 PRMT R3, RZ, 0x654, R3 ;  /* 0x00000654ff039816 */ /* 0x000fe20000000003 */
[----:B------:R-:W-:Y:S01]  /*59d0*/  FADD.FTZ R46, R26, R23 ;  /* 0x000000171a2e7221 */ /* 0x000fe20000010000 */
[----:B------:R-:W-:Y:S02]  /*59e0*/  CS2R R26, SRZ ;  /* 0x00000000001a7805 */ /* 0x000fe4000001ff00 */
[----:B------:R0:W-:Y:S01]  /*59f0*/  @!P1 SYNCS.ARRIVE.TRANS64.RED.A1T0 RZ, [R3+URZ], RZ ;  /* 0x000000ff03ff99a7 */ /* 0x0001e2000810043f */
[----:B------:R-:W-:-:S02]  /*5a00*/  FADD.FTZ R7, R79, R46 ;  /* 0x0000002e4f077221 */ /* 0x000fc40000010000 */
[----:B------:R-:W4:Y:S01]  /*5a10*/  MUFU.EX2 R41, R41 ;  /* 0x0000002900297308 */ /* 0x000f220000000800 */
[----:B------:R-:W-:Y:S01]  /*5a20*/  CS2R R78, SRZ ;  /* 0x00000000004e7805 */ /* 0x000fe2000001ff00 */
[----:B------:R-:W-:Y:S01]  /*5a30*/  FADD.FTZ R46, R34, R7 ;  /* 0x00000007222e7221 */ /* 0x000fe20000010000 */
[----:B0-----:R-:W-:-:S03]  /*5a40*/  FADD.FTZ R3, R35, R44 ;  /* 0x0000002c23037221 */ /* 0x001fc60000010000 */
[----:B------:R-:W-:Y:S02]  /*5a50*/  FADD.FTZ R7, R83, R46 ;  /* 0x0000002e53077221 */ /* 0x000fe40000010000 */
[----:B------:R-:W0:Y:S01]  /*5a60*/  MUFU.EX2 R190, R43 ;  /* 0x0000002b00be7308 */ /* 0x000e220000000800 */
[----:B------:R-:W-:Y:S01]  /*5a70*/  CS2R R82, SRZ ;  /* 0x0000000000527805 */ /* 0x000fe2000001ff00 */
[----:B--2---:R-:W-:Y:S01]  /*5a80*/  FADD.FTZ R44, R194, R3 ;  /* 0x00000003c22c7221 */ /* 0x004fe20000010000 */
[----:B------:R-:W-:Y:S01]  /*5a90*/  FADD.FTZ R46, R36, R7 ;  /* 0x00000007242e7221 */ /* 0x000fe20000010000 */
[----:B------:R-:W-:Y:S02]  /*5aa0*/  F2FP.BF16.F32.PACK_AB R194, R194, R35 ;  /* 0x00000023c2c2723e */ /* 0x000fe400000010ff */
[----:B------:R-:W-:Y:S01]  /*5ab0*/  CS2R R34, SRZ ;  /* 0x0000000000227805 */ /* 0x000fe2000001ff00 */
[----:B---3--:R-:W-:Y:S01]  /*5ac0*/  FADD.FTZ R3, R37, R44 ;  /* 0x0000002c25037221 */ /* 0x008fe20000010000 */
[----:B------:R-:W-:Y:S01]  /*5ad0*/  FADD.FTZ R7, R87, R46 ;  /* 0x0000002e57077221 */ /* 0x000fe20000010000 */
[----:B------:R-:W2:Y:S01]  /*5ae0*/  MUFU.EX2 R45, R45 ;  /* 0x0000002d002d7308 */ /* 0x000ea20000000800 */
[----:B------:R-:W-:Y:S01]  /*5af0*/  CS2R R86, SRZ ;  /* 0x0000000000567805 */ /* 0x000fe2000001ff00 */
[C---:B-1----:R-:W-:Y:S01]  /*5b00*/  FADD.FTZ R44, R188.reuse, R3 ;  /* 0x00000003bc2c7221 */ /* 0x042fe20000010000 */
[----:B------:R-:W-:-:S02]  /*5b10*/  F2FP.BF16.F32.PACK_AB R188, R188, R37 ;  /* 0x00000025bcbc723e */ /* 0x000fc400000010ff */
[----:B------:R-:W-:Y:S01]  /*5b20*/  CS2R R36, SRZ ;  /* 0x0000000000247805 */ /* 0x000fe2000001ff00 */
[----:B----4-:R-:W-:Y:S01]  /*5b30*/  FADD.FTZ R3, R41, R44 ;  /* 0x0000002c29037221 */ /* 0x010fe20000010000 */
[----:B------:R-:W-:Y:S01]  /*5b40*/  FADD.FTZ R44, R38, R7 ;  /* 0x00000007262c7221 */ /* 0x000fe20000010000 */
[----:B------:R1:W3:Y:S01]  /*5b50*/  MUFU.EX2 R184, R47 ;  /* 0x0000002f00b87308 */ /* 0x0002e20000000800 */
[----:B------:R-:W-:Y:S01]  /*5b60*/  CS2R R38, SRZ ;  /* 0x0000000000267805 */ /* 0x000fe2000001ff00 */
[C---:B0-----:R-:W-:Y:S01]  /*5b70*/  FADD.FTZ R0, R190.reuse, R3 ;  /* 0x00000003be007221 */ /* 0x041fe20000010000 */
[----:B------:R-:W-:Y:S01]  /*5b80*/  FADD.FTZ R7, R91, R44 ;  /* 0x0000002c5b077221 */ /* 0x000fe20000010000 */
[----:B------:R-:W-:Y:S02]  /*5b90*/  F2FP.BF16.F32.PACK_AB R190, R190, R41 ;  /* 0x00000029bebe723e */ /* 0x000fe400000010ff */
[----:B------:R-:W-:Y:S01]  /*5ba0*/  CS2R R90, SRZ ;  /* 0x00000000005a7805 */ /* 0x000fe2000001ff00 */
[----:B------:R-:W-:Y:S01]  /*5bb0*/  FADD.FTZ R2, R40, R7 ;  /* 0x0000000728027221 */ /* 0x000fe20000010000 */
[----:B------:R-:W0:Y:S01]  /*5bc0*/  MUFU.EX2 R49, R49 ;  /* 0x0000003100317308 */ /* 0x000e220000000800 */
[----:B--2---:R-:W-:Y:S01]  /*5bd0*/  FADD.FTZ R3, R45, R0 ;  /* 0x000000002d037221 */ /* 0x004fe20000010000 */
[----:B-1----:R-:W-:Y:S01]  /*5be0*/  CS2R R46, SRZ ;  /* 0x00000000002e7805 */ /* 0x002fe2000001ff00 */
[----:B------:R-:W-:Y:S01]  /*5bf0*/  FADD.FTZ R7, R95, R2 ;  /* 0x000000025f077221 */ /* 0x000fe20000010000 */
[----:B------:R-:W-:-:S02]  /*5c00*/  CS2R R94, SRZ ;  /* 0x00000000005e7805 */ /* 0x000fc4000001ff00 */
[----:B------:R-:W-:Y:S01]  /*5c10*/  CS2R R40, SRZ ;  /* 0x0000000000287805 */ /* 0x000fe2000001ff00 */
[----:B------:R-:W-:Y:S01]  /*5c20*/  FADD.FTZ R2, R42, R7 ;  /* 0x000000072a027221 */ /* 0x000fe20000010000 */
[----:B------:R1:W2:Y:S01]  /*5c30*/  MUFU.EX2 R186, R51 ;  /* 0x0000003300ba7308 */ /* 0x0002a20000000800 */
[C---:B---3--:R-:W-:Y:S01]  /*5c40*/  FADD.FTZ R0, R184.reuse, R3 ;  /* 0x00000003b8007221 */ /* 0x048fe20000010000 */
[----:B------:R-:W-:Y:S01]  /*5c50*/  F2FP.BF16.F32.PACK_AB R184, R184, R45 ;  /* 0x0000002db8b8723e */ /* 0x000fe200000010ff */
[----:B------:R-:W-:Y:S01]  /*5c60*/  FADD.FTZ R7, R99, R2 ;  /* 0x0000000263077221 */ /* 0x000fe20000010000 */
[----:B------:R-:W-:Y:S02]  /*5c70*/  CS2R R44, SRZ ;  /* 0x00000000002c7805 */ /* 0x000fe4000001ff00 */
[----:B------:R-:W-:Y:S02]  /*5c80*/  CS2R R42, SRZ ;  /* 0x00000000002a7805 */ /* 0x000fe4000001ff00 */
[----:B------:R-:W3:Y:S01]  /*5c90*/  MUFU.EX2 R53, R53 ;  /* 0x0000003500357308 */ /* 0x000ee20000000800 */
[----:B0-----:R-:W-:Y:S01]  /*5ca0*/  FADD.FTZ R3, R49, R0 ;  /* 0x0000000031037221 */ /* 0x001fe20000010000 */
[----:B-1----:R-:W-:-:S06]  /*5cb0*/  CS2R R50, SRZ ;  /* 0x0000000000327805 */ /* 0x002fcc000001ff00 */
[----:B------:R0:W1:Y:S01]  /*5cc0*/  MUFU.EX2 R180, R55 ;  /* 0x0000003700b47308 */ /* 0x0000620000000800 */
[C---:B--2---:R-:W-:Y:S01]  /*5cd0*/  FADD.FTZ R0, R186.reuse, R3 ;  /* 0x00000003ba007221 */ /* 0x044fe20000010000 */
[----:B------:R-:W-:Y:S02]  /*5ce0*/  F2FP.BF16.F32.PACK_AB R186, R186, R49 ;  /* 0x00000031baba723e */ /* 0x000fe400000010ff */
[----:B------:R-:W-:-:S04]  /*5cf0*/  CS2R R48, SRZ ;  /* 0x0000000000307805 */ /* 0x000fc8000001ff00 */
[----:B------:R-:W2:Y:S01]  /*5d00*/  MUFU.EX2 R57, R57 ;  /* 0x0000003900397308 */ /* 0x000ea20000000800 */
[----:B---3--:R-:W-:Y:S01]  /*5d10*/  FADD.FTZ R3, R53, R0 ;  /* 0x0000000035037221 */ /* 0x008fe20000010000 */
[----:B0-----:R-:W-:-:S06]  /*5d20*/  CS2R R54, SRZ ;  /* 0x0000000000367805 */ /* 0x001fcc000001ff00 */
[----:B------:R0:W3:Y:S01]  /*5d30*/  MUFU.EX2 R182, R59 ;  /* 0x0000003b00b67308 */ /* 0x0000e20000000800 */
[C---:B-1----:R-:W-:Y:S01]  /*5d40*/  FADD.FTZ R0, R180.reuse, R3 ;  /* 0x00000003b4007221 */ /* 0x042fe20000010000 */
[----:B------:R-:W-:Y:S02]  /*5d50*/  F2FP.BF16.F32.PACK_AB R180, R180, R53 ;  /* 0x00000035b4b4723e */ /* 0x000fe400000010ff */
[----:B------:R-:W-:-:S04]  /*5d60*/  CS2R R52, SRZ ;  /* 0x0000000000347805 */ /* 0x000fc8000001ff00 */
[----:B------:R-:W1:Y:S01]  /*5d70*/  MUFU.EX2 R61, R61 ;  /* 0x0000003d003d7308 */ /* 0x000e620000000800 */
[----:B--2---:R-:W-:Y:S01]  /*5d80*/  FADD.FTZ R3, R57, R0 ;  /* 0x0000000039037221 */ /* 0x004fe20000010000 */
[----:B0-----:R-:W-:-:S06]  /*5d90*/  CS2R R58, SRZ ;  /* 0x00000000003a7805 */ /* 0x001fcc000001ff00 */
[----:B------:R0:W2:Y:S01]  /*5da0*/  MUFU.EX2 R176, R63 ;  /* 0x0000003f00b07308 */ /* 0x0000a20000000800 */
[C---:B---3--:R-:W-:Y:S01]  /*5db0*/  FADD.FTZ R0, R182.reuse, R3 ;  /* 0x00000003b6007221 */ /* 0x048fe20000010000 */
[----:B------:R-:W-:Y:S02]  /*5dc0*/  F2FP.BF16.F32.PACK_AB R182, R182, R57 ;  /* 0x00000039b6b6723e */ /* 0x000fe400000010ff */
[----:B------:R-:W-:-:S04]  /*5dd0*/  CS2R R56, SRZ ;  /* 0x0000000000387805 */ /* 0x000fc8000001ff00 */
[----:B------:R3:W4:Y:S01]  /*5de0*/  MUFU.EX2 R20, R101 ;  /* 0x0000006500147308 */ /* 0x0007220000000800 */
[----:B-1----:R-:W-:Y:S01]  /*5df0*/  FADD.FTZ R3, R61, R0 ;  /* 0x000000003d037221 */ /* 0x002fe20000010000 */
[----:B0-----:R-:W-:-:S06]  /*5e00*/  CS2R R62, SRZ ;  /* 0x00000000003e7805 */ /* 0x001fcc000001ff00 */
[----:B------:R-:W0:Y:S01]  /*5e10*/  MUFU.EX2 R65, R65 ;  /* 0x0000004100417308 */ /* 0x000e220000000800 */
[C---:B--2---:R-:W-:Y:S01]  /*5e20*/  FADD.FTZ R0, R176.reuse, R3 ;  /* 0x00000003b0007221 */ /* 0x044fe20000010000 */
[----:B------:R-:W-:Y:S02]  /*5e30*/  F2FP.BF16.F32.PACK_AB R176, R176, R61 ;  /* 0x0000003db0b0723e */ /* 0x000fe400000010ff */
[----:B---3--:R-:W-:Y:S02]  /*5e40*/  CS2R R100, SRZ ;  /* 0x0000000000647805 */ /* 0x008fe4000001ff00 */
[----:B------:R-:W-:Y:S02]  /*5e50*/  CS2R R60, SRZ ;  /* 0x00000000003c7805 */ /* 0x000fe4000001ff00 */
[----:B------:R-:W1:Y:S01]  /*5e60*/  MUFU.EX2 R103, R103 ;  /* 0x0000006700677308 */ /* 0x000e620000000800 */
[C---:B----4-:R-:W-:Y:S01]  /*5e70*/  FADD.FTZ R2, R20.reuse, R7 ;  /* 0x0000000714027221 */ /* 0x050fe20000010000 */
[----:B------:R-:W-:Y:S01]  /*5e80*/  F2FP.BF16.F32.PACK_AB R177, R20, R99 ;  /* 0x0000006314b1723e */ /* 0x000fe200000010ff */
[----:B------:R-:W-:Y:S01]  /*5e90*/  IMAD.U32 R20, RZ, RZ, UR14 ;  /* 0x0000000eff147e24 */ /* 0x000fe2000f8e00ff */
[----:B------:R-:W-:-:S04]  /*5ea0*/  CS2R R98, SRZ ;  /* 0x0000000000627805 */ /* 0x000fc8000001ff00 */
[----:B------:R-:W2:Y:S01]  /*5eb0*/  MUFU.EX2 R14, R14 ;  /* 0x0000000e000e7308 */ /* 0x000ea20000000800 */
[----:B0-----:R-:W-:Y:S01]  /*5ec0*/  FADD.FTZ R3, R65, R0 ;  /* 0x0000000041037221 */ /* 0x001fe20000010000 */
[----:B------:R-:W-:-:S06]  /*5ed0*/  MOV R0, 0x3f800000 ;  /* 0x3f80000000007802 */ /* 0x000fcc0000000f00 */
[----:B------:R-:W0:Y:S01]  /*5ee0*/  MUFU.EX2 R30, R30 ;  /* 0x0000001e001e7308 */ /* 0x000e220000000800 */
[----:B-1----:R-:W-:Y:S01]  /*5ef0*/  FADD.FTZ R7, R103, R2 ;  /* 0x0000000267077221 */ /* 0x002fe20000010000 */
[----:B------:R-:W-:Y:S02]  /*5f00*/  IMAD.MOV.U32 R2, RZ, RZ, 0x3f800000 ;  /* 0x3f800000ff027424 */ /* 0x000fe400078e00ff */
[C---:B--2---:R-:W-:Y:S01]  /*5f10*/  FADD.FTZ R8, R14.reuse, R3 ;  /* 0x000000030e087221 */ /* 0x044fe20000010000 */
[----:B------:R-:W-:Y:S01]  /*5f20*/  IMAD.U32 R3, RZ, RZ, UR6 ;  /* 0x00000006ff037e24 */ /* 0x000fe2000f8e00ff */
[----:B------:R-:W-:Y:S02]  /*5f30*/  F2FP.BF16.F32.PACK_AB R178, R14, R65 ;  /* 0x000000410eb2723e */ /* 0x000fe400000010ff */
[----:B------:R-:W-:Y:S01]  /*5f40*/  CS2R R64, SRZ ;  /* 0x0000000000407805 */ /* 0x000fe2000001ff00 */
[C---:B0-----:R-:W-:Y:S01]  /*5f50*/  FADD.FTZ R7, R30.reuse, R7 ;  /* 0x000000071e077221 */ /* 0x041fe20000010000 */
[----:B------:R-:W-:-:S02]  /*5f60*/  F2FP.BF16.F32.PACK_AB R179, R30, R103 ;  /* 0x000000671eb3723e */ /* 0x000fc400000010ff */
[----:B------:R-:W-:Y:S02]  /*5f70*/  CS2R R102, SRZ ;  /* 0x0000000000667805 */ /* 0x000fe4000001ff00 */
[----:B------:R-:W-:Y:S01]  /*5f80*/  CS2R R30, SRZ ;  /* 0x00000000001e7805 */ /* 0x000fe2000001ff00 */
[----:B------:R-:W-:Y:S06]  /*5f90*/  @!P3 BRA `(.L_x_2069) ;  /* 0x0000004c0030b947 */ /* 0x000fec0003800000 */
[----:B------:R-:W-:Y:S01]  /*5fa0*/  R2UR UR59, R20 ;  /* 0x00000000143b72ca */ /* 0x000fe200000e0000 */
[----:B------:R-:W-:Y:S01]  /*5fb0*/  UMOV UR6, URZ ;  /* 0x0000003f00067c82 */ /* 0x000fe20008000000 */
[----:B------:R-:W-:Y:S01]  /*5fc0*/  IMAD.MOV.U32 R14, RZ, RZ, R10 ;  /* 0x000000ffff0e7224 */ /* 0x000fe200078e000a */
[----:B------:R-:W-:Y:S01]  /*5fd0*/  MOV R15, R11 ;  /* 0x0000000b000f7202 */ /* 0x000fe20000000f00 */
[----:B------:R-:W-:Y:S01]  /*5fe0*/  IMAD.U32 R21, RZ, RZ, UR6 ;  /* 0x00000006ff157e24 */ /* 0x000fe2000f8e00ff */
[----:B------:R-:W-:Y:S01]  /*5ff0*/  UMOV UR58, URZ ;  /* 0x0000003f003a7c82 */ /* 0x000fe20008000000 */
[----:B------:R-:W-:Y:S01]  /*6000*/  IMAD.MOV.U32 R2, RZ, RZ, 0x3f800000 ;  /* 0x3f800000ff027424 */ /* 0x000fe200078e00ff */
[----:B------:R-:W-:Y:S01]  /*6010*/  ULDC UR57, c[0x0][0x9d8] ;  /* 0x0002760000397ab9 */ /* 0x000fe20000000800 */
[----:B------:R-:W-:-:S07]  /*6020*/  IMAD.MOV.U32 R119, RZ, RZ, RZ ;  /* 0x000000ffff777224 */ /* 0x000fce00078e00ff */
.L_x_2078:
[----:B------:R-:W-:Y:S01]  /*6030*/  R2UR UR10, R21 ;  /* 0x00000000150a72ca */ /* 0x000fe200000e0000 */
[----:B------:R-:W-:-:S04]  /*6040*/  UIADD3 UR6, UR58, 0x1, URZ ;  /* 0x000000013a067890 */ /* 0x000fc8000fffe03f */
[----:B------:R-:W-:-:S04]  /*6050*/  UISETP.NE.AND UP1, UPT, UR6, 0x2, UPT ;  /* 0x000000020600788c */ /* 0x000fc8000bf25270 */
[----:B------:R-:W-:Y:S02]  /*6060*/  USEL UR7, URZ, 0x1, UP1 ;  /* 0x000000013f077887 */ /* 0x000fe40008800000 */
[----:B------:R-:W-:Y:S02]  /*6070*/  USEL UR60, UR6, URZ, UP1 ;  /* 0x0000003f063c7287 */ /* 0x000fe40008800000 */
[----:B------:R-:W-:-:S06]  /*6080*/  ULOP3.LUT UR6, UR10, UR7, URZ, 0x3c, !UPT ;  /* 0x000000070a067292 */ /* 0x000fcc000f8e3c3f */
[----:B------:R-:W-:Y:S01]  /*6090*/  IMAD.U32 R3, RZ, RZ, UR6 ;  /* 0x00000006ff037e24 */ /* 0x000fe2000f8e00ff */
[----:B------:R-:W-:Y:S06]  /*60a0*/  @!P0 BRA `(.L_x_2070) ;  /* 0x0000000000048947 */ /* 0x000fec0003800000 */
[----:B------:R-:W-:Y:S01]  /*60b0*/  BPT.TRAP 0x1 ;  /* 0x000000040000795c */ /* 0x000fe20000300000 */
.L_x_2070:
[----:B------:R-:W-:Y:S02]  /*60c0*/  R2UR UR7, R16 ;  /* 0x00000000100772ca */ /* 0x000fe400000e0000 */
[----:B------:R-:W-:-:S11]  /*60d0*/  R2UR UR6, R3 ;  /* 0x00000000030672ca */ /* 0x000fd600000e0000 */
[----:B------:R-:W-:Y:S02]  /*60e0*/  ULEA UR61, UR60, UR7, 0x3 ;  /* 0x000000073c3d7291 */ /* 0x000fe4000f8e183f */
[----:B------:R-:W-:-:S04]  /*60f0*/  MOV R6, UR6 ;  /* 0x0000000600067c02 */ /* 0x000fc80008000f00 */
[----:B------:R-:W-:-:S04]  /*6100*/  SHF.L.U32 R6, R6, 0x1f, RZ ;  /* 0x0000001f06067819 */ /* 0x000fc800000006ff */
[----:B------:R0:W1:Y:S01]  /*6110*/  SYNCS.PHASECHK.TRANS64.TRYWAIT P3, [UR61+0x36830], R6 ;  /* 0x03683006ff0075a7 */ /* 0x000062000806017d */
[----:B------:R-:W-:Y:S05]  /*6120*/  @!P0 BRA `(.L_x_2071) ;  /* 0x0000000000048947 */ /* 0x000fea0003800000 */
[----:B------:R-:W-:Y:S01]  /*6130*/  BPT.TRAP 0x1 ;  /* 0x000000040000795c */ /* 0x000fe20000300000 */
.L_x_2071:
[----:B-1----:R-:W-:Y:S05]  /*6140*/  @P3 BRA `(.L_x_2072) ;  /* 0x0000000000083947 */ /* 0x002fea0003800000 */
[----:B------:R-:W1:Y:S02]  /*6150*/  SYNCS.PHASECHK.TRANS64.TRYWAIT P3, [UR61+0x36830], R6 ;  /* 0x03683006ff0075a7 */ /* 0x000e64000806017d */
[----:B-1----:R-:W-:Y:S05]  /*6160*/  @!P3 BRA `(.L_x_2073) ;  /* 0x00000104005cb947 */ /* 0x002fea0003800000 */
.L_x_2072:
        /* <DEDUP_REMOVED lines=10> */
[----:B01----:R-:W-:Y:S01]  /*6210*/  MOV R6, UR41 ;  /* 0x0000002900067c02 */ /* 0x003fe20008000f00 */
[----:B------:R-:W-:Y:S01]  /*6220*/  UMOV UR15, 0x40000040 ;  /* 0x40000040000f7882 */ /* 0x000fe20000000000 */
[----:B------:R-:W-:Y:S01]  /*6230*/  MOV R10, UR40 ;  /* 0x00000028000a7c02 */ /* 0x000fe20008000f00 */
[----:B------:R-:W-:Y:S01]  /*6240*/  UIMAD UR56, UR60, 0xa80, UR6 ;  /* 0x00000a803c3878a4 */ /* 0x000fe2000f8e0206 */
[C---:B------:R-:W-:Y:S01]  /*6250*/  R2UR UR40, R4.reuse ;  /* 0x00000000042872ca */ /* 0x040fe200000e0000 */
[----:B------:R-:W-:Y:S01]  /*6260*/  UMOV UR19, 0x40000040 ;  /* 0x4000004000137882 */ /* 0x000fe20000000000 */
[C---:B------:R-:W-:Y:S01]  /*6270*/  R2UR UR41, R5.reuse ;  /* 0x00000000052972ca */ /* 0x040fe200000e0000 */
[----:B------:R-:W-:Y:S01]  /*6280*/  UIADD3 UR50, UR56, 0x80, URZ ;  /* 0x0000008038327890 */ /* 0x000fe2000fffe03f */
[----:B------:R-:W-:Y:S01]  /*6290*/  MOV R11, UR45 ;  /* 0x0000002d000b7c02 */ /* 0x000fe20008000f00 */
[----:B------:R-:W-:Y:S01]  /*62a0*/  UIADD3 UR6, UR56, 0x100, URZ ;  /* 0x0000010038067890 */ /* 0x000fe2000fffe03f */
[----:B------:R-:W-:Y:S01]  /*62b0*/  MOV R20, UR44 ;  /* 0x0000002c00147c02 */ /* 0x000fe20008000f00 */
[----:B------:R-:W-:Y:S01]  /*62c0*/  UMOV UR54, UR56 ;  /* 0x0000003800367c82 */ /* 0x000fe20008000000 */
[----:B------:R-:W-:Y:S01]  /*62d0*/  UIADD3 UR7, UR56, 0x180, URZ ;  /* 0x0000018038077890 */ /* 0x000fe2000fffe03f */
[----:B------:R-:W-:Y:S01]  /*62e0*/  HGMMA.64x16x16.F32.BF16 R168, gdesc[UR52], RZ, !UPT, gsb0 ;  /* 0x0020000034a879f0 */ /* 0x000fe2000c0018ff */
[C---:B------:R-:W-:Y:S01]  /*62f0*/  R2UR UR52, R4.reuse ;  /* 0x00000000043472ca */ /* 0x040fe200000e0000 */
[----:B------:R-:W-:Y:S01]  /*6300*/  UMOV UR55, 0x40000040 ;  /* 0x4000004000377882 */ /* 0x000fe20000000000 */
[C---:B------:R-:W-:Y:S01]  /*6310*/  R2UR UR53, R5.reuse ;  /* 0x00000000053572ca */ /* 0x040fe200000e0000 */
[----:B------:R-:W-:Y:S01]  /*6320*/  UMOV UR54, UR6 ;  /* 0x0000000600367c82 */ /* 0x000fe20008000000 */
[----:B------:R-:W-:Y:S01]  /*6330*/  R2UR UR44, R4 ;  /* 0x00000000042c72ca */ /* 0x000fe200000e0000 */
[----:B------:R-:W-:Y:S01]  /*6340*/  UMOV UR42, UR7 ;  /* 0x00000007002a7c82 */ /* 0x000fe20008000000 */
[----:B------:R-:W-:Y:S01]  /*6350*/  R2UR UR45, R5 ;  /* 0x00000000052d72ca */ /* 0x000fe200000e0000 */
[----:B------:R-:W-:Y:S01]  /*6360*/  UIADD3 UR6, UR56, 0x200, URZ ;  /* 0x0000020038067890 */ /* 0x000fe2000fffe03f */
[-C--:B------:R-:W-:Y:S01]  /*6370*/  FMUL.FTZ R24, R24, R0.reuse ;  /* 0x0000000018187220 */ /* 0x080fe20000410000 */
[----:B------:R-:W-:Y:S01]  /*6380*/  UMOV UR7, 0x40000040 ;  /* 0x4000004000077882 */ /* 0x000fe20000000000 */
[----:B------:R-:W-:Y:S01]  /*6390*/  UIADD3 UR10, UR56, 0x82, URZ ;  /* 0x00000082380a7890 */ /* 0x000fe2000fffe03f */
[-C--:B------:R-:W-:Y:S01]  /*63a0*/  FMUL.FTZ R25, R25, R0.reuse ;  /* 0x0000000019197220 */ /* 0x080fe20000410000 */
[----:B------:R-:W-:Y:S01]  /*63b0*/  UIADD3 UR11, UR56, 0x102, URZ ;  /* 0x00000102380b7890 */ /* 0x000fe2000fffe03f */
[-C--:B------:R-:W-:Y:S01]  /*63c0*/  FMUL.FTZ R28, R28, R0.reuse ;  /* 0x000000001c1c7220 */ /* 0x080fe20000410000 */
[----:B------:R-:W-:Y:S01]  /*63d0*/  UMOV UR46, UR6 ;  /* 0x00000006002e7c82 */ /* 0x000fe20008000000 */
        /* <DEDUP_REMOVED lines=572> */
.L_x_2074:
        /* <DEDUP_REMOVED lines=8> */
.L_x_2075:
[----:B-1----:R-:W-:Y:S05]  /*8820*/  @P3 BRA `(.L_x_2076) ;  /* 0x0000000000083947 */ /* 0x002fea0003800000 */
[----:B------:R-:W1:Y:S02]  /*8830*/  SYNCS.PHASECHK.TRANS64.TRYWAIT P3, [UR11+0x36850], R0 ;  /* 0x03685000ff0075a7 */ /* 0x000e64000806014b */
[----:B-1----:R-:W-:Y:S05]  /*8840*/  @!P3 BRA `(.L_x_2077) ;  /* 0x000000dc00bcb947 */ /* 0x002fea0003800000 */
.L_x_2076:
[----:B------:R-:W-:Y:S01]  /*8850*/  R2UR UR6, R16 ;  /* 0x00000000100672ca */ /* 0x000fe200000e0000 */
[----:B------:R-:W-:Y:S01]  /*8860*/  WARPGROUP.ARRIVE ;  /* 0x00000000000079c5 */ /* 0x000fe20000000000 */
[----:B------:R-:W-:Y:S01]  /*8870*/  UMOV UR7, 0x40000040 ;  /* 0x4000004000077882 */ /* 0x000fe20000000000 */
[----:B------:R-:W-:Y:S01]  /*8880*/  FMUL.FTZ R159, R159, UR57 ;  /* 0x000000399f9f7c20 */ /* 0x000fe20008410000 */
[----:B------:R-:W-:Y:S01]  /*8890*/  FMUL.FTZ R22, R160, UR57 ;  /* 0x00000039a0167c20 */ /* 0x000fe20008410000 */
[----:B------:R-:W-:Y:S01]  /*88a0*/  FMUL.FTZ R160, R164, UR57 ;  /* 0x00000039a4a07c20 */ /* 0x000fe20008410000 */
[----:B------:R-:W-:Y:S01]  /*88b0*/  R2UR UR15, R17 ;  /* 0x00000000110f72ca */ /* 0x000fe200000e0000 */
[----:B------:R-:W-:Y:S01]  /*88c0*/  MUFU.TANH R164, R159 ;  /* 0x0000009f00a47308 */ /* 0x000fe20000002400 */
[----:B------:R-:W-:Y:S01]  /*88d0*/  FMUL.FTZ R6, R170, UR57 ;  /* 0x00000039aa067c20 */ /* 0x000fe20008410000 */
[----:B------:R-:W-:Y:S01]  /*88e0*/  FMUL.FTZ R10, R171, UR57 ;  /* 0x00000039ab0a7c20 */ /* 0x000fe20008410000 */
[----:B------:R-:W-:Y:S01]  /*88f0*/  ULDC UR14, c[0x0][0x2f0] ;  /* 0x0000bc00000e7ab9 */ /* 0x000fe20000000800 */
[----:B------:R-:W-:Y:S01]  /*8900*/  FMUL.FTZ R21, R161, UR57 ;  /* 0x00000039a1157c20 */ /* 0x000fe20008410000 */
[----:B------:R-:W-:Y:S01]  /*8910*/  FMUL.FTZ R161, R152, UR57 ;  /* 0x0000003998a17c20 */ /* 0x000fe20008410000 */
[----:B------:R-:W-:Y:S01]  /*8920*/  UIADD3 UR6, UR6, 0x400, URZ ;  /* 0x0000040006067890 */ /* 0x000fe2000fffe03f */
[----:B------:R-:W-:Y:S01]  /*8930*/  FMUL.FTZ R152, R153, UR57 ;  /* 0x0000003999987c20 */ /* 0x000fe20008410000 */
[----:B------:R-:W2:Y:S01]  /*8940*/  MUFU.TANH R6, R6 ;  /* 0x0000000600067308 */ /* 0x000ea20000002400 */
[----:B------:R-:W-:Y:S01]  /*8950*/  FMUL.FTZ R153, R157, UR57 ;  /* 0x000000399d997c20 */ /* 0x000fe20008410000 */
[----:B------:R-:W-:Y:S01]  /*8960*/  USHF.R.U32.HI UR6, URZ, 0x4, UR6 ;  /* 0x000000043f067899 */ /* 0x000fe20008011606 */
[----:B------:R-:W-:Y:S01]  /*8970*/  FMUL.FTZ R157, R150, UR57 ;  /* 0x00000039969d7c20 */ /* 0x000fe20008410000 */
[----:B------:R-:W-:Y:S01]  /*8980*/  FMUL.FTZ R158, R158, UR57 ;  /* 0x000000399e9e7c20 */ /* 0x000fe20008410000 */
[----:B------:R-:W-:Y:S01]  /*8990*/  FMUL.FTZ R147, R147, UR57 ;  /* 0x0000003993937c20 */ /* 0x000fe20008410000 */
[----:B------:R-:W-:Y:S01]  /*89a0*/  ULOP3.LUT UR6, UR6, 0x3fff, URZ, 0xc0, !UPT ;  /* 0x00003fff06067892 */ /* 0x000fe2000f8ec03f */
[----:B------:R-:W-:Y:S01]  /*89b0*/  FMUL.FTZ R23, R165, UR57 ;  /* 0x00000039a5177c20 */ /* 0x000fe20008410000 */
[----:B------:R-:W3:Y:S01]  /*89c0*/  MUFU.TANH R10, R10 ;  /* 0x0000000a000a7308 */ /* 0x000ee20000002400 */
[----:B------:R-:W-:Y:S01]  /*89d0*/  FMUL.FTZ R151, R151, UR57 ;  /* 0x0000003997977c20 */ /* 0x000fe20008410000 */
[----:B------:R-:W-:Y:S01]  /*89e0*/  ULOP3.LUT UR6, UR6, 0x3800000, URZ, 0xfc, !UPT ;  /* 0x0380000006067892 */ /* 0x000fe2000f8efc3f */
[----:B------:R-:W-:Y:S01]  /*89f0*/  FMUL.FTZ R138, R138, UR57 ;  /* 0x000000398a8a7c20 */ /* 0x000fe20008410000 */
[----:B------:R-:W-:Y:S01]  /*8a00*/  FMUL.FTZ R139, R139, UR57 ;  /* 0x000000398b8b7c20 */ /* 0x000fe20008410000 */
[----:B------:R-:W-:Y:S01]  /*8a10*/  FMUL.FTZ R143, R143, UR57 ;  /* 0x000000398f8f7c20 */ /* 0x000fe20008410000 */
[----:B------:R-:W-:Y:S01]  /*8a20*/  UIMAD UR10, UR58, 0xa80, UR6 ;  /* 0x00000a803a0a78a4 */ /* 0x000fe2000f8e0206 */
[----:B------:R-:W-:Y:S01]  /*8a30*/  FMUL.FTZ R142, R142, UR57 ;  /* 0x000000398e8e7c20 */ /* 0x000fe20008410000 */
[----:B------:R-:W-:Y:S01]  /*8a40*/  MUFU.TANH R158, R158 ;  /* 0x0000009e009e7308 */ /* 0x000fe20000002400 */
[----:B------:R-:W-:Y:S01]  /*8a50*/  FMUL.FTZ R130, R130, UR57 ;  /* 0x0000003982827c20 */ /* 0x000fe20008410000 */
[----:B------:R-:W-:Y:S01]  /*8a60*/  FMUL.FTZ R134, R134, UR57 ;  /* 0x0000003986867c20 */ /* 0x000fe20008410000 */
[----:B------:R-:W-:Y:S01]  /*8a70*/  FMUL.FTZ R122, R122, UR57 ;  /* 0x000000397a7a7c20 */ /* 0x000fe20008410000 */
[----:B01----:R-:W-:Y:S01]  /*8a80*/  FMUL.FTZ R0, R169, UR57 ;  /* 0x00000039a9007c20 */ /* 0x003fe20008410000 */
[----:B------:R-:W-:Y:S01]  /*8a90*/  UMOV UR6, UR10 ;  /* 0x0000000a00067c82 */ /* 0x000fe20008000000 */
[----:B------:R-:W-:Y:S01]  /*8aa0*/  FMUL.FTZ R126, R126, UR57 ;  /* 0x000000397e7e7c20 */ /* 0x000fe20008410000 */
[----:B------:R-:W-:Y:S01]  /*8ab0*/  HGMMA.64x192x16.F32.BF16 R24, R200, gdesc[UR4].tnspB, R24, gsb0 ;  /* 0x42e00004c8187df0 */ /* 0x000fe20008001818 */
[----:B------:R-:W-:Y:S01]  /*8ac0*/  UIADD3 UR6, UR10, 0x80, URZ ;  /* 0x000000800a067890 */ /* 0x000fe2000fffe03f */
[----:B------:R-:W-:Y:S01]  /*8ad0*/  MUFU.TANH R165, R147 ;  /* 0x0000009300a57308 */ /* 0x000fe20000002400 */
[----:B------:R-:W-:Y:S01]  /*8ae0*/  UMOV UR7, 0x40000040 ;  /* 0x4000004000077882 */ /* 0x000fe20000000000 */
        /* <DEDUP_REMOVED lines=8> */
[----:B------:R-:W-:-:S06]  /*8b70*/  UMOV UR58, UR60 ;  /* 0x0000003c003a7c82 */ /* 0x000fcc0008000000 */
[----:B------:R-:W-:Y:S08]  /*8b80*/  MUFU.TANH R138, R138 ;  /* 0x0000008a008a7308 */ /* 0x000ff00000002400 */
[----:B------:R-:W-:Y:S08]  /*8b90*/  MUFU.TANH R142, R142 ;  /* 0x0000008e008e7308 */ /* 0x000ff00000002400 */
[----:B------:R-:W-:Y:S08]  /*8ba0*/  MUFU.TANH R130, R130 ;  /* 0x0000008200827308 */ /* 0x000ff00000002400 */
[----:B------:R-:W-:Y:S08]  /*8bb0*/  MUFU.TANH R134, R134 ;  /* 0x0000008600867308 */ /* 0x000ff00000002400 */
[----:B------:R-:W-:Y:S08]  /*8bc0*/  MUFU.TANH R122, R122 ;  /* 0x0000007a007a7308 */ /* 0x000ff00000002400 */
[----:B------:R0:W-:Y:S08]  /*8bd0*/  MUFU.TANH R173, R126 ;  /* 0x0000007e00ad7308 */ /* 0x0001f00000002400 */
[----:B------:R-:W-:Y:S01]  /*8be0*/  MUFU.TANH R2, R2 ;  /* 0x0000000200027308 */ /* 0x000fe20000002400 */
[----:B0-----:R-:W-:Y:S01]  /*8bf0*/  FMUL.FTZ R126, R148, UR57 ;  /* 0x00000039947e7c20 */ /* 0x001fe20008410000 */
[----:B------:R-:W-:-:S06]  /*8c00*/  FMUL.FTZ R148, R121, UR57 ;  /* 0x0000003979947c20 */ /* 0x000fcc0008410000 */
        /* <DEDUP_REMOVED lines=17> */
[----:B------:R-:W-:-:S05]  /*8d20*/  FMUL.FTZ R203, R174, UR57 ;  /* 0x00000039aecb7c20 */ /* 0x000fca0008410000 */
[----:B------:R-:W-:Y:S01]  /*8d30*/  HGMMA.64x192x16.F32.BF16 R24, R196, gdesc[UR4].tnspB, R24, gsb0 ;  /* 0x42e00004c4187df0 */ /* 0x000fe20008001818 */
[----:B------:R-:W-:Y:S01]  /*8d40*/  UIADD3 UR6, UR10, 0x100, URZ ;  /* 0x000001000a067890 */ /* 0x000fe2000fffe03f */
[----:B------:R-:W0:Y:S01]  /*8d50*/  MUFU.TANH R203, R203 ;  /* 0x000000cb00cb7308 */ /* 0x000e220000002400 */
[----:B------:R-:W-:Y:S01]  /*8d60*/  UMOV UR7, 0x40000040 ;  /* 0x4000004000077882 */ /* 0x000fe20000000000 */
[----:B------:R-:W-:Y:S02]  /*8d70*/  WARPGROUP.DEPBAR.LE gsb0, 0x0 ;  /* 0x00008000000079c5 */ /* 0x000fe40000010000 */
[----:B------:R-:W-:Y:S01]  /*8d80*/  WARPGROUP.ARRIVE ;  /* 0x00000000000079c5 */ /* 0x000fe20000000000 */
[----:B------:R-:W-:Y:S01]  /*8d90*/  FMUL.FTZ R199, R175, UR57 ;  /* 0x00000039afc77c20 */ /* 0x000fe20008410000 */
[----:B------:R-:W-:Y:S01]  /*8da0*/  FMUL.FTZ R175, R155, UR57 ;  /* 0x000000399baf7c20 */ /* 0x000fe20008410000 */
[----:B------:R-:W-:Y:S01]  /*8db0*/  FMUL.FTZ R197, R162, UR57 ;  /* 0x00000039a2c57c20 */ /* 0x000fe20008410000 */
[----:B------:R-:W-:Y:S01]  /*8dc0*/  FMUL.FTZ R162, R167, UR57 ;  /* 0x00000039a7a27c20 */ /* 0x000fe20008410000 */
[----:B------:R-:W-:-:S09]  /*8dd0*/  IMAD.U32 R167, RZ, RZ, UR14 ;  /* 0x0000000effa77e24 */ /* 0x000fd2000f8e00ff */
[----:B------:R-:W-:Y:S01]  /*8de0*/  HGMMA.64x192x16.F32.BF16 R24, R192, gdesc[UR4].tnspB, R24, gsb0 ;  /* 0x42e00004c0187df0 */ /* 0x000fe20008001818 */
[----:B------:R-:W-:Y:S01]  /*8df0*/  @UP0 ULDC UR6, c[0x0][0x44c] ;  /* 0x0001130000060ab9 */ /* 0x000fe20000000800 */
[----:B------:R-:W-:Y:S01]  /*8e00*/  UMOV UR7, 0x40000040 ;  /* 0x4000004000077882 */ /* 0x000fe20000000000 */
[----:B------:R-:W-:Y:S01]  /*8e10*/  @P2 IMAD.HI.U32 R155, R12, UR6, RZ ;  /* 0x000000060c9b2c27 */ /* 0x000fe2000f8e00ff */
[----:B------:R-:W-:Y:S01]  /*8e20*/  @UP0 ULDC UR6, c[0x0][0x450] ;  /* 0x0001140000060ab9 */ /* 0x000fe20000000800 */
[----:B------:R-:W-:Y:S01]  /*8e30*/  ULDC UR14, c[0x0][0x288] ;  /* 0x0000a200000e7ab9 */ /* 0x000fe20000000800 */
[----:B------:R-:W1:Y:S08]  /*8e40*/  MUFU.TANH R199, R199 ;  /* 0x000000c700c77308 */ /* 0x000e700000002400 */
[----:B------:R-:W4:Y:S08]  /*8e50*/  MUFU.TANH R197, R197 ;  /* 0x000000c500c57308 */ /* 0x000f300000002400 */
[----:B------:R-:W-:Y:S08]  /*8e60*/  MUFU.TANH R162, R162 ;  /* 0x000000a200a27308 */ /* 0x000ff00000002400 */
[----:B------:R-:W-:Y:S01]  /*8e70*/  MUFU.TANH R175, R175 ;  /* 0x000000af00af7308 */ /* 0x000fe20000002400 */
[----:B------:R-:W-:-:S02]  /*8e80*/  WARPGROUP.DEPBAR.LE gsb0, 0x0 ;  /* 0x00008000000079c5 */ /* 0x000fc40000010000 */
[----:B------:R-:W-:Y:S01]  /*8e90*/  FMUL.FTZ R195, R163, UR57 ;  /* 0x00000039a3c37c20 */ /* 0x000fe20008410000 */
[----:B------:R-:W-:Y:S01]  /*8ea0*/  FMUL.FTZ R163, R154, UR57 ;  /* 0x000000399aa37c20 */ /* 0x000fe20008410000 */
[----:B------:R-:W-:Y:S01]  /*8eb0*/  FMUL.FTZ R154, R156, UR57 ;  /* 0x000000399c9a7c20 */ /* 0x000fe20008410000 */
[----:B------:R-:W-:Y:S01]  /*8ec0*/  IMAD.MOV.U32 R156, RZ, RZ, R12 ;  /* 0x000000ffff9c7224 */ /* 0x000fe200078e000c */
[----:B------:R-:W-:Y:S01]  /*8ed0*/  @P2 SHF.R.U32.HI R156, RZ, UR6, R155 ;  /* 0x00000006ff9c2c19 */ /* 0x000fe2000801169b */
[----:B------:R-:W-:Y:S01]  /*8ee0*/  UMOV UR6, 0x1 ;  /* 0x0000000100067882 */ /* 0x000fe20000000000 */
[----:B------:R-:W-:Y:S01]  /*8ef0*/  FMUL.FTZ R155, R146, UR57 ;  /* 0x00000039929b7c20 */ /* 0x000fe20008410000 */
[----:B------:R-:W-:Y:S01]  /*8f00*/  UIMAD UR6, UR59, -0x70, UR6 ;  /* 0xffffff903b0678a4 */ /* 0x000fe2000f8e0206 */
[----:B------:R-:W-:Y:S01]  /*8f10*/  WARPGROUP.ARRIVE ;  /* 0x00000000000079c5 */ /* 0x000fe20000000000 */
[----:B------:R-:W5:Y:S01]  /*8f20*/  SHFL.IDX PT, R159, R156, 0x1, 0x1c1f ;  /* 0x003c1f009c9f7f89 */ /* 0x000f6200000e0000 */
[----:B------:R-:W-:Y:S01]  /*8f30*/  FMUL.FTZ R193, R166, UR57 ;  /* 0x00000039a6c17c20 */ /* 0x000fe20008410000 */
[----:B------:R-:W4:Y:S02]  /*8f40*/  MUFU.TANH R195, R195 ;  /* 0x000000c300c37308 */ /* 0x000f240000002400 */
[----:B------:R-:W-:Y:S01]  /*8f50*/  IMAD.U32 R146, RZ, RZ, UR6 ;  /* 0x00000006ff927e24 */ /* 0x000fe2000f8e00ff */
[----:B------:R-:W-:-:S03]  /*8f60*/  UIADD3 UR6, UR10, 0x180, URZ ;  /* 0x000001800a067890 */ /* 0x000fc6000fffe03f */
[----:B------:R-:W-:Y:S02]  /*8f70*/  IMAD R146, R13, -0x2, R146 ;  /* 0xfffffffe0d927824 */ /* 0x000fe400078e0292 */
[----:B------:R-:W4:Y:S02]  /*8f80*/  MUFU.TANH R193, R193 ;  /* 0x000000c100c17308 */ /* 0x000f240000002400 */
[----:B------:R-:W-:Y:S02]  /*8f90*/  IMAD R146, R167, UR15, R146 ;  /* 0x0000000fa7927c24 */ /* 0x000fe4000f8e0292 */
[----:B------:R-:W-:Y:S01]  /*8fa0*/  HGMMA.64x192x16.F32.BF16 R24, R188, gdesc[UR4].tnspB, R24, gsb0 ;  /* 0x42e00004bc187df0 */ /* 0x000fe20008001818 */
[----:B------:R-:W-:Y:S01]  /*8fb0*/  UIADD3 UR6, UR10, 0x200, URZ ;  /* 0x000002000a067890 */ /* 0x000fe2000fffe03f */
[----:B------:R-:W-:Y:S02]  /*8fc0*/  UMOV UR7, 0x40000040 ;  /* 0x4000004000077882 */ /* 0x000fe40000000000 */
[----:B------:R-:W4:Y:S01]  /*8fd0*/  MUFU.TANH R163, R163 ;  /* 0x000000a300a37308 */ /* 0x000f220000002400 */
[----:B-----5:R-:W-:-:S07]  /*8fe0*/  IADD3 R150, R159, -UR14, R146 ;  /* 0x8000000e9f967c10 */ /* 0x020fce000fffe092 */
[----:B------:R-:W5:Y:S01]  /*8ff0*/  MUFU.TANH R155, R155 ;  /* 0x0000009b009b7308 */ /* 0x000f620000002400 */
[C---:B------:R-:W-:Y:S02]  /*9000*/  ISETP.GT.AND P3, PT, R150.reuse, RZ, PT ;  /* 0x000000ff9600720c */ /* 0x040fe40003f64270 */
[----:B------:R-:W-:Y:S02]  /*9010*/  ISETP.GT.AND P4, PT, R150, 0x1, PT ;  /* 0x000000019600780c */ /* 0x000fe40003f84270 */
[----:B--2---:R-:W-:Y:S02]  /*9020*/  FSEL R201, R6, -INF , P3 ;  /* 0xff80000006c97808 */ /* 0x004fe40001800000 */
[----:B------:R-:W-:Y:S01]  /*9030*/  ISETP.GT.AND P3, PT, R150, 0x8, PT ;  /* 0x000000089600780c */ /* 0x000fe20003f64270 */
[----:B------:R-:W2:Y:S01]  /*9040*/  MUFU.TANH R159, R151 ;  /* 0x00000097009f7308 */ /* 0x000ea20000002400 */
[----:B---3--:R-:W-:Y:S02]  /*9050*/  FSEL R205, R10, -INF , P4 ;  /* 0xff8000000acd7808 */ /* 0x008fe40002000000 */
[----:B------:R-:W-:-:S02]  /*9060*/  FMNMX.FTZ R6, R201, R14, !PT ;  /* 0x0000000ec9067209 */ /* 0x000fc40007810000 */
[C---:B------:R-:W-:Y:S02]  /*9070*/  ISETP.GT.AND P4, PT, R150.reuse, 0x9, PT ;  /* 0x000000099600780c */ /* 0x040fe40003f84270 */
[----:B0-----:R-:W-:Y:S01]  /*9080*/  FSEL R203, R203, -INF , P3 ;  /* 0xff800000cbcb7808 */ /* 0x001fe20001800000 */
[----:B------:R5:W0:Y:S01]  /*9090*/  MUFU.TANH R166, R139 ;  /* 0x0000008b00a67308 */ /* 0x000a220000002400 */
[----:B------:R-:W-:Y:S02]  /*90a0*/  FMNMX.FTZ R6, R205, R6, !PT ;  /* 0x00000006cd067209 */ /* 0x000fe40007810000 */
[C---:B------:R-:W-:Y:S02]  /*90b0*/  ISETP.GT.AND P3, PT, R150.reuse, 0x10, PT ;  /* 0x000000109600780c */ /* 0x040fe40003f64270 */
[----:B-1----:R-:W-:Y:S02]  /*90c0*/  FSEL R199, R199, -INF , P4 ;  /* 0xff800000c7c77808 */ /* 0x002fe40002000000 */
[----:B------:R-:W-:Y:S01]  /*90d0*/  FMNMX.FTZ R6, R203, R6, !PT ;  /* 0x00000006cb067209 */ /* 0x000fe20007810000 */
[----:B------:R-:W1:Y:S01]  /*90e0*/  MUFU.TANH R167, R143 ;  /* 0x0000008f00a77308 */ /* 0x000e620000002400 */
[----:B------:R-:W-:-:S02]  /*90f0*/  ISETP.GT.AND P4, PT, R150, 0x11, PT ;  /* 0x000000119600780c */ /* 0x000fc40003f84270 */
[----:B----4-:R-:W-:Y:S02]  /*9100*/  FSEL R197, R197, -INF , P3 ;  /* 0xff800000c5c57808 */ /* 0x010fe40001800000 */
[----:B------:R-:W-:Y:S02]  /*9110*/  FMNMX.FTZ R6, R199, R6, !PT ;  /* 0x00000006c7067209 */ /* 0x000fe40007810000 */
[C---:B------:R-:W-:Y:S01]  /*9120*/  ISETP.GT.AND P3, PT, R150.reuse, 0x18, PT ;  /* 0x000000189600780c */ /* 0x040fe20003f64270 */
[----:B------:R-:W-:Y:S01]  /*9130*/  MUFU.TANH R154, R154 ;  /* 0x0000009a009a7308 */ /* 0x000fe20000002400 */
[----:B------:R-:W-:Y:S02]  /*9140*/  FSEL R195, R195, -INF , P4 ;  /* 0xff800000c3c37808 */ /* 0x000fe40002000000 */
[----:B------:R-:W-:Y:S02]  /*9150*/  FMNMX.FTZ R6, R197, R6, !PT ;  /* 0x00000006c5067209 */ /* 0x000fe40007810000 */
[----:B------:R-:W-:-:S02]  /*9160*/  ISETP.GT.AND P4, PT, R150, 0x19, PT ;  /* 0x000000199600780c */ /* 0x000fc40003f84270 */
[----:B------:R-:W-:Y:S02]  /*9170*/  FSEL R193, R193, -INF , P3 ;  /* 0xff800000c1c17808 */ /* 0x000fe40001800000 */
[----:B------:R-:W-:Y:S02]  /*9180*/  FMNMX.FTZ R6, R195, R6, !PT ;  /* 0x00000006c3067209 */ /* 0x000fe40007810000 */
[----:B------:R-:W-:Y:S02]  /*9190*/  ISETP.GT.AND P3, PT, R150, 0x20, PT ;  /* 0x000000209600780c */ /* 0x000fe40003f64270 */
[----:B------:R-:W-:Y:S01]  /*91a0*/  FMNMX.FTZ R6, R193, R6, !PT ;  /* 0x00000006c1067209 */ /* 0x000fe20007810000 */
[----:B------:R-:W-:Y:S02]  /*91b0*/  WARPGROUP.DEPBAR.LE gsb0, 0x0 ;  /* 0x00008000000079c5 */ /* 0x000fe40000010000 */
[----:B------:R-:W-:Y:S01]  /*91c0*/  WARPGROUP.ARRIVE ;  /* 0x00000000000079c5 */ /* 0x000fe20000000000 */
[----:B------:R-:W-:-:S02]  /*91d0*/  FSEL R191, R162, -INF , P4 ;  /* 0xff800000a2bf7808 */ /* 0x000fc40002000000 */
[C---:B------:R-:W-:Y:S02]  /*91e0*/  ISETP.GT.AND P4, PT, R150.reuse, 0x21, PT ;  /* 0x000000219600780c */ /* 0x040fe40003f84270 */
[----:B------:R-:W-:Y:S01]  /*91f0*/  FSEL R189, R163, -INF , P3 ;  /* 0xff800000a3bd7808 */ /* 0x000fe20001800000 */
[----:B------:R-:W-:Y:S01]  /*9200*/  HGMMA.64x192x16.F32.BF16 R24, R184, gdesc[UR4].tnspB, R24, gsb0 ;  /* 0x42e00004b8187df0 */ /* 0x000fe20008001818 */
[----:B------:R-:W-:Y:S01]  /*9210*/  FMNMX.FTZ R6, R191, R6, !PT ;  /* 0x00000006bf067209 */ /* 0x000fe20007810000 */
[----:B------:R-:W-:Y:S01]  /*9220*/  UIADD3 UR6, UR10, 0x280, URZ ;  /* 0x000002800a067890 */ /* 0x000fe2000fffe03f */
[C---:B------:R-:W-:Y:S01]  /*9230*/  ISETP.GT.AND P3, PT, R150.reuse, 0x28, PT ;  /* 0x000000289600780c */ /* 0x040fe20003f64270 */
[----:B------:R-:W-:Y:S01]  /*9240*/  UMOV UR7, 0x40000040 ;  /* 0x4000004000077882 */ /* 0x000fe20000000000 */
[----:B------:R-:W-:Y:S02]  /*9250*/  FSEL R175, R175, -INF , P4 ;  /* 0xff800000afaf7808 */ /* 0x000fe40002000000 */
[----:B------:R-:W-:Y:S01]  /*9260*/  FMNMX.FTZ R10, R189, R6, !PT ;  /* 0x00000006bd0a7209 */ /* 0x000fe20007810000 */
[----:B------:R-:W-:Y:S01]  /*9270*/  FMUL.FTZ R6, R131, UR57 ;  /* 0x0000003983067c20 */ /* 0x000fe20008410000 */
[----:B------:R-:W-:-:S02]  /*9280*/  ISETP.GT.AND P4, PT, R150, 0x29, PT ;  /* 0x000000299600780c */ /* 0x000fc40003f84270 */
[----:B------:R-:W-:Y:S02]  /*9290*/  FSEL R147, R158, -INF , P3 ;  /* 0xff8000009e937808 */ /* 0x000fe40001800000 */
[----:B------:R-:W-:Y:S01]  /*92a0*/  FMNMX.FTZ R10, R175, R10, !PT ;  /* 0x0000000aaf0a7209 */ /* 0x000fe20007810000 */
[----:B------:R3:W4:Y:S01]  /*92b0*/  MUFU.TANH R158, R6 ;  /* 0x00000006009e7308 */ /* 0x0007220000002400 */
[----:B------:R-:W-:Y:S02]  /*92c0*/  ISETP.GT.AND P3, PT, R150, 0x30, PT ;  /* 0x000000309600780c */ /* 0x000fe40003f64270 */
[----:B------:R-:W-:Y:S02]  /*92d0*/  FSEL R131, R164, -INF , P4 ;  /* 0xff800000a4837808 */ /* 0x000fe40002000000 */
[----:B------:R-:W-:Y:S02]  /*92e0*/  FMNMX.FTZ R10, R147, R10, !PT ;  /* 0x0000000a930a7209 */ /* 0x000fe40007810000 */
[----:B------:R-:W-:-:S02]  /*92f0*/  ISETP.GT.AND P4, PT, R150, 0x31, PT ;  /* 0x000000319600780c */ /* 0x000fc40003f84270 */
[----:B-----5:R-:W-:Y:S01]  /*9300*/  FSEL R139, R155, -INF , P3 ;  /* 0xff8000009b8b7808 */ /* 0x020fe20001800000 */
[----:B---3--:R-:W-:Y:S01]  /*9310*/  FMUL.FTZ R6, R135, UR57 ;  /* 0x0000003987067c20 */ /* 0x008fe20008410000 */
[----:B------:R-:W-:Y:S02]  /*9320*/  FMNMX.FTZ R10, R131, R10, !PT ;  /* 0x0000000a830a7209 */ /* 0x000fe40007810000 */
[C---:B------:R-:W-:Y:S01]  /*9330*/  ISETP.GT.AND P3, PT, R150.reuse, 0x38, PT ;  /* 0x000000389600780c */ /* 0x040fe20003f64270 */
[----:B------:R3:W5:Y:S01]  /*9340*/  MUFU.TANH R171, R6 ;  /* 0x0000000600ab7308 */ /* 0x0007620000002400 */
[----:B------:R-:W-:Y:S02]  /*9350*/  FSEL R143, R165, -INF , P4 ;  /* 0xff800000a58f7808 */ /* 0x000fe40002000000 */
[----:B------:R-:W-:Y:S02]  /*9360*/  FMNMX.FTZ R10, R139, R10, !PT ;  /* 0x0000000a8b0a7209 */ /* 0x000fe40007810000 */
[----:B------:R-:W-:-:S02]  /*9370*/  ISETP.GT.AND P4, PT, R150, 0x39, PT ;  /* 0x000000399600780c */ /* 0x000fc40003f84270 */
[----:B------:R-:W-:Y:S02]  /*9380*/  FSEL R151, R157, -INF , P3 ;  /* 0xff8000009d977808 */ /* 0x000fe40001800000 */
[----:B------:R-:W-:Y:S01]  /*9390*/  FMNMX.FTZ R10, R143, R10, !PT ;  /* 0x0000000a8f0a7209 */ /* 0x000fe20007810000 */
[----:B---3--:R-:W-:Y:S01]  /*93a0*/  FMUL.FTZ R6, R123, UR57 ;  /* 0x000000397b067c20 */ /* 0x008fe20008410000 */
[C---:B------:R-:W-:Y:S02]  /*93b0*/  ISETP.GT.AND P3, PT, R150.reuse, 0x40, PT ;  /* 0x000000409600780c */ /* 0x040fe40003f64270 */
[----:B--2---:R-:W-:Y:S01]  /*93c0*/  FSEL R135, R159, -INF , P4 ;  /* 0xff8000009f877808 */ /* 0x004fe20002000000 */
[----:B------:R2:W3:Y:S01]  /*93d0*/  MUFU.TANH R169, R6 ;  /* 0x0000000600a97308 */ /* 0x0004e20000002400 */
[----:B------:R-:W-:Y:S02]  /*93e0*/  FMNMX.FTZ R10, R151, R10, !PT ;  /* 0x0000000a970a7209 */ /* 0x000fe40007810000 */
[----:B------:R-:W-:-:S02]  /*93f0*/  ISETP.GT.AND P4, PT, R150, 0x41, PT ;  /* 0x000000419600780c */ /* 0x000fc40003f84270 */
[----:B------:R-:W-:Y:S01]  /*9400*/  FSEL R155, R138, -INF , P3 ;  /* 0xff8000008a9b7808 */ /* 0x000fe20001800000 */
[----:B------:R-:W-:Y:S01]  /*9410*/  FMUL.FTZ R138, R140, UR57 ;  /* 0x000000398c8a7c20 */ /* 0x000fe20008410000 */
[----:B------:R-:W-:Y:S01]  /*9420*/  FMNMX.FTZ R10, R135, R10, !PT ;  /* 0x0000000a870a7209 */ /* 0x000fe20007810000 */
[----:B------:R-:W-:Y:S01]  /*9430*/  FMUL.FTZ R140, R128, UR57 ;  /* 0x00000039808c7c20 */ /* 0x000fe20008410000 */
[----:B------:R-:W-:Y:S01]  /*9440*/  ISETP.GT.AND P3, PT, R150, 0x48, PT ;  /* 0x000000489600780c */ /* 0x000fe20003f64270 */
[----:B--2---:R-:W-:Y:S01]  /*9450*/  FMUL.FTZ R6, R127, UR57 ;  /* 0x000000397f067c20 */ /* 0x004fe20008410000 */
[----:B0-----:R-:W-:Y:S01]  /*9460*/  FSEL R157, R166, -INF , P4 ;  /* 0xff800000a69d7808 */ /* 0x001fe20002000000 */
[----:B------:R-:W-:Y:S01]  /*9470*/  FMUL.FTZ R128, R129, UR57 ;  /* 0x0000003981807c20 */ /* 0x000fe20008410000 */
[----:B------:R-:W-:Y:S01]  /*9480*/  FMNMX.FTZ R10, R155, R10, !PT ;  /* 0x0000000a9b0a7209 */ /* 0x000fe20007810000 */
[----:B------:R0:W2:Y:S01]  /*9490*/  SHFL.IDX PT, R129, R156, RZ, 0x1c1f ;  /* 0x001c1fff9c817589 */ /* 0x0000a200000e0000 */
[----:B------:R-:W-:Y:S01]  /*94a0*/  ISETP.GT.AND P4, PT, R150, 0x49, PT ;  /* 0x000000499600780c */ /* 0x000fe20003f84270 */
[----:B------:R-:W0:Y:S01]  /*94b0*/  MUFU.TANH R6, R6 ;  /* 0x0000000600067308 */ /* 0x000e220000002400 */
[----:B------:R-:W-:Y:S01]  /*94c0*/  FSEL R123, R142, -INF , P3 ;  /* 0xff8000008e7b7808 */ /* 0x000fe20001800000 */
[----:B------:R-:W-:Y:S01]  /*94d0*/  FMUL.FTZ R142, R132, UR57 ;  /* 0x00000039848e7c20 */ /* 0x000fe20008410000 */
[----:B------:R-:W-:Y:S01]  /*94e0*/  FMNMX.FTZ R10, R157, R10, !PT ;  /* 0x0000000a9d0a7209 */ /* 0x000fe20007810000 */
[----:B------:R-:W-:Y:S01]  /*94f0*/  FMUL.FTZ R132, R133, UR57 ;  /* 0x0000003985847c20 */ /* 0x000fe20008410000 */
[----:B------:R-:W-:-:S02]  /*9500*/  ISETP.GT.AND P3, PT, R150, 0x50, PT ;  /* 0x000000509600780c */ /* 0x000fc40003f64270 */
[----:B-1----:R-:W-:Y:S01]  /*9510*/  FSEL R159, R167, -INF , P4 ;  /* 0xff800000a79f7808 */ /* 0x002fe20002000000 */
[----:B------:R-:W-:Y:S01]  /*9520*/  MUFU.TANH R138, R138 ;  /* 0x0000008a008a7308 */ /* 0x000fe20000002400 */
[----:B------:R-:W-:Y:S02]  /*9530*/  FMNMX.FTZ R10, R123, R10, !PT ;  /* 0x0000000a7b0a7209 */ /* 0x000fe40007810000 */
[----:B------:R-:W-:Y:S02]  /*9540*/  ISETP.GT.AND P4, PT, R150, 0x51, PT ;  /* 0x000000519600780c */ /* 0x000fe40003f84270 */
[----:B------:R-:W-:Y:S01]  /*9550*/  FSEL R163, R130, -INF , P3 ;  /* 0xff80000082a37808 */ /* 0x000fe20001800000 */
[----:B------:R-:W-:Y:S01]  /*9560*/  FMUL.FTZ R130, R149, UR57 ;  /* 0x0000003995827c20 */ /* 0x000fe20008410000 */
[----:B------:R-:W-:Y:S01]  /*9570*/  FMNMX.FTZ R10, R159, R10, !PT ;  /* 0x0000000a9f0a7209 */ /* 0x000fe20007810000 */
[----:B------:R-:W-:Y:S01]  /*9580*/  MUFU.TANH R140, R140 ;  /* 0x0000008c008c7308 */ /* 0x000fe20000002400 */
[----:B------:R-:W-:-:S02]  /*9590*/  ISETP.GT.AND P3, PT, R150, 0x58, PT ;  /* 0x000000589600780c */ /* 0x000fc40003f64270 */
[----:B----4-:R-:W-:Y:S01]  /*95a0*/  FSEL R165, R158, -INF , P4 ;  /* 0xff8000009ea57808 */ /* 0x010fe20002000000 */
[----:B------:R-:W-:Y:S01]  /*95b0*/  FMUL.FTZ R158, R125, UR57 ;  /* 0x000000397d9e7c20 */ /* 0x000fe20008410000 */
[----:B------:R-:W-:Y:S02]  /*95c0*/  FMNMX.FTZ R10, R163, R10, !PT ;  /* 0x0000000aa30a7209 */ /* 0x000fe40007810000 */
[----:B------:R-:W-:Y:S01]  /*95d0*/  ISETP.GT.AND P4, PT, R150, 0x59, PT ;  /* 0x000000599600780c */ /* 0x000fe20003f84270 */
[----:B------:R-:W1:Y:S01]  /*95e0*/  MUFU.TANH R130, R130 ;  /* 0x0000008200827308 */ /* 0x000e620000002400 */
[----:B------:R-:W-:Y:S01]  /*95f0*/  FSEL R167, R134, -INF , P3 ;  /* 0xff80000086a77808 */ /* 0x000fe20001800000 */
[----:B------:R-:W-:Y:S01]  /*9600*/  FMUL.FTZ R134, R137, UR57 ;  /* 0x0000003989867c20 */ /* 0x000fe20008410000 */
[----:B------:R-:W-:Y:S01]  /*9610*/  FMNMX.FTZ R10, R165, R10, !PT ;  /* 0x0000000aa50a7209 */ /* 0x000fe20007810000 */
[----:B------:R-:W-:Y:S01]  /*9620*/  FMUL.FTZ R137, R141, UR57 ;  /* 0x000000398d897c20 */ /* 0x000fe20008410000 */
[----:B------:R-:W-:-:S02]  /*9630*/  ISETP.GT.AND P3, PT, R150, 0x60, PT ;  /* 0x000000609600780c */ /* 0x000fc40003f64270 */
[----:B-----5:R-:W-:Y:S01]  /*9640*/  FSEL R171, R171, -INF , P4 ;  /* 0xff800000abab7808 */ /* 0x020fe20002000000 */
[----:B------:R-:W4:Y:S01]  /*9650*/  MUFU.TANH R134, R134 ;  /* 0x0000008600867308 */ /* 0x000f220000002400 */
[----:B------:R-:W-:Y:S02]  /*9660*/  FMNMX.FTZ R10, R167, R10, !PT ;  /* 0x0000000aa70a7209 */ /* 0x000fe40007810000 */
[----:B------:R-:W-:Y:S02]  /*9670*/  ISETP.GT.AND P4, PT, R150, 0x61, PT ;  /* 0x000000619600780c */ /* 0x000fe40003f84270 */
[----:B------:R-:W-:Y:S02]  /*9680*/  FSEL R127, R122, -INF , P3 ;  /* 0xff8000007a7f7808 */ /* 0x000fe40001800000 */
[----:B------:R-:W-:Y:S01]  /*9690*/  FMNMX.FTZ R10, R171, R10, !PT ;  /* 0x0000000aab0a7209 */ /* 0x000fe20007810000 */
[----:B------:R-:W5:Y:S01]  /*96a0*/  MUFU.TANH R137, R137 ;  /* 0x0000008900897308 */ /* 0x000f620000002400 */
[----:B------:R-:W-:-:S02]  /*96b0*/  ISETP.GT.AND P3, PT, R150, 0x68, PT ;  /* 0x000000689600780c */ /* 0x000fc40003f64270 */
[----:B---3--:R-:W-:Y:S02]  /*96c0*/  FSEL R169, R169, -INF , P4 ;  /* 0xff800000a9a97808 */ /* 0x008fe40002000000 */
[----:B------:R-:W-:Y:S02]  /*96d0*/  FMNMX.FTZ R10, R127, R10, !PT ;  /* 0x0000000a7f0a7209 */ /* 0x000fe40007810000 */
[----:B------:R-:W-:Y:S01]  /*96e0*/  ISETP.GT.AND P4, PT, R150, 0x69, PT ;  /* 0x000000699600780c */ /* 0x000fe20003f84270 */
[----:B------:R-:W-:Y:S01]  /*96f0*/  FMUL.FTZ R150, R120, UR57 ;  /* 0x0000003978967c20 */ /* 0x000fe20008410000 */
[----:B------:R-:W-:Y:S01]  /*9700*/  FSEL R173, R173, -INF , P3 ;  /* 0xff800000adad7808 */ /* 0x000fe20001800000 */
[----:B0-----:R0:W-:Y:S01]  /*9710*/  MUFU.TANH R156, R124 ;  /* 0x0000007c009c7308 */ /* 0x0011e20000002400 */
[----:B------:R-:W-:Y:S02]  /*9720*/  FMNMX.FTZ R10, R169, R10, !PT ;  /* 0x0000000aa90a7209 */ /* 0x000fe40007810000 */
[----:B------:R-:W-:-:S02]  /*9730*/  FSEL R149, R6, -INF , P4 ;  /* 0xff80000006957808 */ /* 0x000fc40002000000 */
[----:B------:R-:W-:Y:S01]  /*9740*/  FMNMX.FTZ R10, R173, R10, !PT ;  /* 0x0000000aad0a7209 */ /* 0x000fe20007810000 */
[----:B------:R-:W3:Y:S01]  /*9750*/  LDC R6, c[0x0][0x988] ;  /* 0x00026200ff067b82 */ /* 0x000ee20000000800 */
[----:B--2---:R-:W-:Y:S01]  /*9760*/  IADD3 R146, R129, -UR14, R146 ;  /* 0x8000000e81927c10 */ /* 0x004fe2000fffe092 */
[----:B------:R-:W2:Y:S01]  /*9770*/  MUFU.TANH R128, R128 ;  /* 0x0000008000807308 */ /* 0x000ea20000002400 */
[----:B------:R-:W-:Y:S02]  /*9780*/  FMNMX.FTZ R10, R149, R10, !PT ;  /* 0x0000000a950a7209 */ /* 0x000fe40007810000 */
[C---:B------:R-:W-:Y:S02]  /*9790*/  ISETP.GT.AND P4, PT, R146.reuse, RZ, PT ;  /* 0x000000ff9200720c */ /* 0x040fe40003f84270 */
[----:B------:R-:W-:Y:S01]  /*97a0*/  ISETP.GT.AND P5, PT, R146, 0x1, PT ;  /* 0x000000019200780c */ /* 0x000fe20003fa4270 */
[----:B------:R-:W1:Y:S01]  /*97b0*/  SHFL.BFLY PT, R207, R10, 0x2, 0x1f ;  /* 0x0c401f000acf7f89 */ /* 0x000e6200000e0000 */
[----:B------:R-:W-:Y:S01]  /*97c0*/  FSEL R2, R2, -INF , P4 ;  /* 0xff80000002027808 */ /* 0x000fe20002000000 */
[----:B------:R-:W2:Y:S01]  /*97d0*/  MUFU.TANH R142, R142 ;  /* 0x0000008e008e7308 */ /* 0x000ea20000002400 */
[----:B------:R-:W-:-:S02]  /*97e0*/  FSEL R121, R0, -INF , P5 ;  /* 0xff80000000797808 */ /* 0x000fc40002800000 */
[----:B------:R-:W-:Y:S02]  /*97f0*/  ISETP.GT.AND P4, PT, R146, 0x8, PT ;  /* 0x000000089200780c */ /* 0x000fe40003f84270 */
[----:B------:R-:W-:Y:S02]  /*9800*/  FMNMX.FTZ R0, R2, R15, !PT ;  /* 0x0000000f02007209 */ /* 0x000fe40007810000 */
[----:B------:R-:W-:Y:S01]  /*9810*/  ISETP.GT.AND P5, PT, R146, 0x9, PT ;  /* 0x000000099200780c */ /* 0x000fe20003fa4270 */
[----:B------:R-:W2:Y:S01]  /*9820*/  MUFU.TANH R132, R132 ;  /* 0x0000008400847308 */ /* 0x000ea20000002400 */
[----:B------:R-:W-:Y:S02]  /*9830*/  FSEL R125, R20, -INF , P4 ;  /* 0xff800000147d7808 */ /* 0x000fe40002000000 */
[----:B------:R-:W-:Y:S02]  /*9840*/  FMNMX.FTZ R0, R121, R0, !PT ;  /* 0x0000000079007209 */ /* 0x000fe40007810000 */
[----:B------:R-:W-:-:S02]  /*9850*/  ISETP.GT.AND P4, PT, R146, 0x10, PT ;  /* 0x000000109200780c */ /* 0x000fc40003f84270 */
[----:B------:R-:W-:Y:S01]  /*9860*/  FSEL R129, R11, -INF , P5 ;  /* 0xff8000000b817808 */ /* 0x000fe20002800000 */
[----:B------:R-:W2:Y:S01]  /*9870*/  MUFU.TANH R150, R150 ;  /* 0x0000009600967308 */ /* 0x000ea20000002400 */
[----:B------:R-:W-:Y:S02]  /*9880*/  FMNMX.FTZ R0, R125, R0, !PT ;  /* 0x000000007d007209 */ /* 0x000fe40007810000 */
[----:B------:R-:W-:Y:S02]  /*9890*/  ISETP.GT.AND P5, PT, R146, 0x11, PT ;  /* 0x000000119200780c */ /* 0x000fe40003fa4270 */
[----:B------:R-:W-:Y:S02]  /*98a0*/  FSEL R133, R22, -INF , P4 ;  /* 0xff80000016857808 */ /* 0x000fe40002000000 */
[----:B-1----:R-:W-:Y:S01]  /*98b0*/  FMNMX.FTZ R207, R10, R207, !PT ;  /* 0x000000cf0acf7209 */ /* 0x002fe20007810000 */
[----:B------:R-:W1:Y:S01]  /*98c0*/  MUFU.TANH R158, R158 ;  /* 0x0000009e009e7308 */ /* 0x000e620000002400 */
[----:B------:R-:W-:-:S02]  /*98d0*/  FMNMX.FTZ R0, R129, R0, !PT ;  /* 0x0000000081007209 */ /* 0x000fc40007810000 */
[C---:B------:R-:W-:Y:S01]  /*98e0*/  ISETP.GT.AND P4, PT, R146.reuse, 0x18, PT ;  /* 0x000000189200780c */ /* 0x040fe20003f84270 */
[----:B------:R-:W4:Y:S01]  /*98f0*/  SHFL.BFLY PT, R10, R207, 0x1, 0x1f ;  /* 0x0c201f00cf0a7f89 */ /* 0x000f2200000e0000 */
[----:B------:R-:W-:Y:S02]  /*9900*/  FSEL R21, R21, -INF , P5 ;  /* 0xff80000015157808 */ /* 0x000fe40002800000 */
[----:B------:R-:W-:Y:S02]  /*9910*/  FMNMX.FTZ R0, R133, R0, !PT ;  /* 0x0000000085007209 */ /* 0x000fe40007810000 */
[----:B------:R-:W-:Y:S02]  /*9920*/  ISETP.GT.AND P5, PT, R146, 0x19, PT ;  /* 0x000000199200780c */ /* 0x000fe40003fa4270 */
[----:B------:R-:W-:Y:S02]  /*9930*/  FSEL R141, R160, -INF , P4 ;  /* 0xff800000a08d7808 */ /* 0x000fe40002000000 */
[----:B------:R-:W-:-:S02]  /*9940*/  FMNMX.FTZ R0, R21, R0, !PT ;  /* 0x0000000015007209 */ /* 0x000fc40007810000 */
[C---:B------:R-:W-:Y:S02]  /*9950*/  ISETP.GT.AND P4, PT, R146.reuse, 0x20, PT ;  /* 0x000000209200780c */ /* 0x040fe40003f84270 */
[----:B------:R-:W-:Y:S02]  /*9960*/  FSEL R23, R23, -INF , P5 ;  /* 0xff80000017177808 */ /* 0x000fe40002800000 */
[----:B------:R-:W-:Y:S02]  /*9970*/  FMNMX.FTZ R0, R141, R0, !PT ;  /* 0x000000008d007209 */ /* 0x000fe40007810000 */
[----:B------:R-:W-:Y:S02]  /*9980*/  ISETP.GT.AND P5, PT, R146, 0x21, PT ;  /* 0x000000219200780c */ /* 0x000fe40003fa4270 */
[----:B------:R-:W-:Y:S02]  /*9990*/  FSEL R161, R161, -INF , P4 ;  /* 0xff800000a1a17808 */ /* 0x000fe40002000000 */
[----:B------:R-:W-:-:S02]  /*99a0*/  FMNMX.FTZ R0, R23, R0, !PT ;  /* 0x0000000017007209 */ /* 0x000fc40007810000 */
[----:B------:R-:W-:Y:S02]  /*99b0*/  ISETP.GT.AND P4, PT, R146, 0x28, PT ;  /* 0x000000289200780c */ /* 0x000fe40003f84270 */
[----:B----4-:R-:W-:Y:S02]  /*99c0*/  FMNMX.FTZ R10, R207, R10, !PT ;  /* 0x0000000acf0a7209 */ /* 0x010fe40007810000 */
[----:B------:R-:W-:Y:S02]  /*99d0*/  FMNMX.FTZ R0, R161, R0, !PT ;  /* 0x00000000a1007209 */ /* 0x000fe40007810000 */
[C---:B------:R-:W-:Y:S01]  /*99e0*/  FSETP.NEU.FTZ.AND P3, PT, R10.reuse, -INF , PT ;  /* 0xff8000000a00780b */ /* 0x040fe20003f7d000 */
[----:B---3--:R-:W-:Y:S01]  /*99f0*/  FMUL.FTZ R120, R10, R6 ;  /* 0x000000060a787220 */ /* 0x008fe20000410000 */
[----:B------:R-:W-:-:S04]  /*9a00*/  R2UR UR14, R204 ;  /* 0x00000000cc0e72ca */ /* 0x000fc800000e0000 */
[----:B------:R-:W-:-:S05]  /*9a10*/  FSEL R120, R120, RZ, P3 ;  /* 0x000000ff78787208 */ /* 0x000fca0001800000 */
[-CC-:B------:R-:W-:Y:S01]  /*9a20*/  FFMA.FTZ R20, R205, R6.reuse, -R120.reuse ;  /* 0x00000006cd147223 */ /* 0x180fe20000010878 */
[-CC-:B0-----:R-:W-:Y:S01]  /*9a30*/  FFMA.FTZ R124, R191, R6.reuse, -R120.reuse ;  /* 0x00000006bf7c7223 */ /* 0x181fe20000010878 */
        /* <DEDUP_REMOVED lines=11> */
[----:B------:R-:W-:Y:S01]  /*9af0*/  FFMA.FTZ R127, R127, R6, -R120 ;  /* 0x000000067f7f7223 */ /* 0x000fe20000010878 */
[----:B------:R-:W-:-:S02]  /*9b00*/  WARPGROUP.DEPBAR.LE gsb0, 0x0 ;  /* 0x00008000000079c5 */ /* 0x000fc40000010000 */
[----:B------:R-:W-:Y:S01]  /*9b10*/  WARPGROUP.ARRIVE ;  /* 0x00000000000079c5 */ /* 0x000fe20000000000 */
[----:B------:R-:W-:Y:S01]  /*9b20*/  FSEL R185, R152, -INF , P5 ;  /* 0xff80000098b97808 */ /* 0x000fe20002800000 */
[----:B------:R-:W-:Y:S01]  /*9b30*/  MUFU.EX2 R201, R201 ;  /* 0x000000c900c97308 */ /* 0x000fe20000000800 */
[----:B------:R-:W-:Y:S01]  /*9b40*/  ISETP.GT.AND P5, PT, R146, 0x29, PT ;  /* 0x000000299200780c */ /* 0x000fe20003fa4270 */
[----:B------:R-:W-:Y:S01]  /*9b50*/  UISETP.GT.AND UP1, UPT, UR59, UR14, UPT ;  /* 0x0000000e3b00728c */ /* 0x000fe2000bf24270 */
[----:B------:R-:W-:Y:S01]  /*9b60*/  FSEL R187, R154, -INF , P4 ;  /* 0xff8000009abb7808 */ /* 0x000fe20002000000 */
[----:B------:R-:W-:Y:S01]  /*9b70*/  HGMMA.64x192x16.F32.BF16 R24, R180, gdesc[UR4].tnspB, R24, gsb0 ;  /* 0x42e00004b4187df0 */ /* 0x000fe20008001818 */
[----:B------:R-:W-:Y:S01]  /*9b80*/  FMNMX.FTZ R0, R185, R0, !PT ;  /* 0x00000000b9007209 */ /* 0x000fe20007810000 */
[----:B------:R-:W-:Y:S01]  /*9b90*/  UIADD3 UR6, UR10, 0x300, URZ ;  /* 0x000003000a067890 */ /* 0x000fe2000fffe03f */
[C---:B------:R-:W-:Y:S01]  /*9ba0*/  ISETP.GT.AND P4, PT, R146.reuse, 0x30, PT ;  /* 0x000000309200780c */ /* 0x040fe20003f84270 */
[----:B------:R-:W-:Y:S01]  /*9bb0*/  UMOV UR7, 0x40000040 ;  /* 0x4000004000077882 */ /* 0x000fe20000000000 */
[----:B------:R-:W-:Y:S01]  /*9bc0*/  FSEL R153, R153, -INF , P5 ;  /* 0xff80000099997808 */ /* 0x000fe20002800000 */
[----:B------:R-:W-:Y:S01]  /*9bd0*/  MUFU.EX2 R203, R203 ;  /* 0x000000cb00cb7308 */ /* 0x000fe20000000800 */
[----:B------:R-:W-:Y:S01]  /*9be0*/  FMNMX.FTZ R0, R187, R0, !PT ;  /* 0x00000000bb007209 */ /* 0x000fe20007810000 */
[----:B------:R-:W-:Y:S01]  /*9bf0*/  UIADD3 UR59, UR59, -0x1, URZ ;  /* 0xffffffff3b3b7890 */ /* 0x000fe2000fffe03f */
[----:B------:R-:W-:-:S02]  /*9c00*/  ISETP.GT.AND P5, PT, R146, 0x31, PT ;  /* 0x000000319200780c */ /* 0x000fc40003fa4270 */
[----:B------:R-:W-:Y:S02]  /*9c10*/  FSEL R205, R144, -INF , P4 ;  /* 0xff80000090cd7808 */ /* 0x000fe40002000000 */
[----:B------:R-:W-:Y:S01]  /*9c20*/  FMNMX.FTZ R0, R153, R0, !PT ;  /* 0x0000000099007209 */ /* 0x000fe20007810000 */
[----:B------:R-:W-:Y:S01]  /*9c30*/  MUFU.EX2 R22, R22 ;  /* 0x0000001600167308 */ /* 0x000fe20000000800 */
[C---:B------:R-:W-:Y:S02]  /*9c40*/  ISETP.GT.AND P4, PT, R146.reuse, 0x38, PT ;  /* 0x000000389200780c */ /* 0x040fe40003f84270 */
[----:B------:R-:W-:Y:S02]  /*9c50*/  FSEL R145, R145, -INF , P5 ;  /* 0xff80000091917808 */ /* 0x000fe40002800000 */
[----:B------:R-:W-:Y:S02]  /*9c60*/  FMNMX.FTZ R0, R205, R0, !PT ;  /* 0x00000000cd007209 */ /* 0x000fe40007810000 */
[----:B------:R-:W-:Y:S01]  /*9c70*/  ISETP.GT.AND P5, PT, R146, 0x39, PT ;  /* 0x000000399200780c */ /* 0x000fe20003fa4270 */
[----:B------:R-:W-:Y:S01]  /*9c80*/  MUFU.EX2 R197, R197 ;  /* 0x000000c500c57308 */ /* 0x000fe20000000800 */
[----:B------:R-:W-:Y:S01]  /*9c90*/  FSEL R211, R126, -INF , P4 ;  /* 0xff8000007ed37808 */ /* 0x000fe20002000000 */
[----:B------:R-:W-:Y:S01]  /*9ca0*/  FFMA.FTZ R126, R175, R6, -R120 ;  /* 0x00000006af7e7223 */ /* 0x000fe20000010878 */
[----:B------:R-:W-:-:S02]  /*9cb0*/  FMNMX.FTZ R0, R145, R0, !PT ;  /* 0x0000000091007209 */ /* 0x000fc40007810000 */
[----:B------:R-:W-:Y:S02]  /*9cc0*/  ISETP.GT.AND P4, PT, R146, 0x40, PT ;  /* 0x000000409200780c */ /* 0x000fe40003f84270 */
[----:B------:R-:W-:Y:S01]  /*9cd0*/  FSEL R207, R130, -INF , P5 ;  /* 0xff80000082cf7808 */ /* 0x000fe20002800000 */
        /* <DEDUP_REMOVED lines=12> */
[----:B------:R-:W-:Y:S01]  /*9da0*/  FFMA.FTZ R134, R157, R6, -R120 ;  /* 0x000000069d867223 */ /* 0x000fe20000010878 */
[----:B------:R-:W-:-:S02]  /*9db0*/  FMNMX.FTZ R0, R209, R0, !PT ;  /* 0x00000000d1007209 */ /* 0x000fc40007810000 */
[----:B------:R-:W-:Y:S01]  /*9dc0*/  ISETP.GT.AND P5, PT, R146, 0x49, PT ;  /* 0x000000499200780c */ /* 0x000fe20003fa4270 */
[----:B------:R-:W-:Y:S01]  /*9dd0*/  MUFU.EX2 R124, R124 ;  /* 0x0000007c007c7308 */ /* 0x000fe20000000800 */
[----:B------:R-:W-:Y:S01]  /*9de0*/  FSEL R189, R138, -INF , P4 ;  /* 0xff8000008abd7808 */ /* 0x000fe20002000000 */
[----:B------:R-:W-:Y:S01]  /*9df0*/  FFMA.FTZ R138, R163, R6, -R120 ;  /* 0x00000006a38a7223 */ /* 0x000fe20000010878 */
[----:B------:R-:W-:Y:S02]  /*9e00*/  FMNMX.FTZ R0, R191, R0, !PT ;  /* 0x00000000bf007209 */ /* 0x000fe40007810000 */
[----:B------:R-:W-:Y:S02]  /*9e10*/  ISETP.GT.AND P4, PT, R146, 0x50, PT ;  /* 0x000000509200780c */ /* 0x000fe40003f84270 */
[----:B-----5:R-:W-:Y:S01]  /*9e20*/  FSEL R137, R137, -INF , P5 ;  /* 0xff80000089897808 */ /* 0x020fe20002800000 */
[----:B------:R-:W-:Y:S01]  /*9e30*/  MUFU.EX2 R193, R193 ;  /* 0x000000c100c17308 */ /* 0x000fe20000000800 */
[----:B------:R-:W-:-:S02]  /*9e40*/  FMNMX.FTZ R0, R189, R0, !PT ;  /* 0x00000000bd007209 */ /* 0x000fc40007810000 */
[----:B------:R-:W-:Y:S02]  /*9e50*/  ISETP.GT.AND P5, PT, R146, 0x51, PT ;  /* 0x000000519200780c */ /* 0x000fe40003fa4270 */
[----:B------:R-:W-:Y:S01]  /*9e60*/  FSEL R175, R140, -INF , P4 ;  /* 0xff8000008caf7808 */ /* 0x000fe20002000000 */
[--C-:B------:R-:W-:Y:S01]  /*9e70*/  FFMA.FTZ R140, R171, R6, -R120.reuse ;  /* 0x00000006ab8c7223 */ /* 0x100fe20000010878 */
[----:B------:R-:W-:Y:S01]  /*9e80*/  FMNMX.FTZ R0, R137, R0, !PT ;  /* 0x0000000089007209 */ /* 0x000fe20007810000 */
[----:B------:R-:W-:Y:S01]  /*9e90*/  MUFU.EX2 R126, R126 ;  /* 0x0000007e007e7308 */ /* 0x000fe20000000800 */
[----:B------:R-:W-:Y:S02]  /*9ea0*/  ISETP.GT.AND P4, PT, R146, 0x58, PT ;  /* 0x000000589200780c */ /* 0x000fe40003f84270 */
[----:B--2---:R-:W-:Y:S01]  /*9eb0*/  FSEL R213, R128, -INF , P5 ;  /* 0xff80000080d57808 */ /* 0x004fe20002800000 */
[--C-:B------:R-:W-:Y:S01]  /*9ec0*/  FFMA.FTZ R128, R131, R6, -R120.reuse ;  /* 0x0000000683807223 */ /* 0x100fe20000010878 */
[----:B------:R-:W-:Y:S01]  /*9ed0*/  FMNMX.FTZ R0, R175, R0, !PT ;  /* 0x00000000af007209 */ /* 0x000fe20007810000 */
[-CC-:B------:R-:W-:Y:S01]  /*9ee0*/  FFMA.FTZ R131, R155, R6.reuse, -R120.reuse ;  /* 0x000000069b837223 */ /* 0x180fe20000010878 */
[----:B------:R-:W-:Y:S01]  /*9ef0*/  ISETP.GT.AND P5, PT, R146, 0x59, PT ;  /* 0x000000599200780c */ /* 0x000fe20003fa4270 */
[----:B------:R-:W-:Y:S01]  /*9f00*/  MUFU.EX2 R195, R195 ;  /* 0x000000c300c37308 */ /* 0x000fe20000000800 */
[----:B------:R-:W-:Y:S01]  /*9f10*/  FSEL R147, R142, -INF , P4 ;  /* 0xff8000008e937808 */ /* 0x000fe20002000000 */
[----:B------:R-:W-:Y:S01]  /*9f20*/  FFMA.FTZ R142, R169, R6, -R120 ;  /* 0x00000006a98e7223 */ /* 0x000fe20000010878 */
[----:B------:R-:W-:-:S02]  /*9f30*/  FMNMX.FTZ R0, R213, R0, !PT ;  /* 0x00000000d5007209 */ /* 0x000fc40007810000 */
[----:B------:R-:W-:Y:S02]  /*9f40*/  ISETP.GT.AND P4, PT, R146, 0x60, PT ;  /* 0x000000609200780c */ /* 0x000fe40003f84270 */
[----:B------:R-:W-:Y:S01]  /*9f50*/  FSEL R215, R132, -INF , P5 ;  /* 0xff80000084d77808 */ /* 0x000fe20002800000 */
[----:B------:R-:W-:Y:S01]  /*9f60*/  FFMA.FTZ R132, R151, R6, -R120 ;  /* 0x0000000697847223 */ /* 0x000fe20000010878 */
[----:B------:R-:W-:Y:S01]  /*9f70*/  FMNMX.FTZ R0, R147, R0, !PT ;  /* 0x0000000093007209 */ /* 0x000fe20007810000 */
[----:B------:R-:W-:Y:S01]  /*9f80*/  MUFU.EX2 R128, R128 ;  /* 0x0000008000807308 */ /* 0x000fe20000000800 */
[----:B------:R-:W-:Y:S02]  /*9f90*/  ISETP.GT.AND P5, PT, R146, 0x61, PT ;  /* 0x000000619200780c */ /* 0x000fe40003fa4270 */
[----:B------:R-:W-:Y:S02]  /*9fa0*/  FSEL R217, R150, -INF , P4 ;  /* 0xff80000096d97808 */ /* 0x000fe40002000000 */
[----:B------:R-:W-:-:S02]  /*9fb0*/  FMNMX.FTZ R0, R215, R0, !PT ;  /* 0x00000000d7007209 */ /* 0x000fc40007810000 */
[----:B------:R-:W-:Y:S01]  /*9fc0*/  ISETP.GT.AND P4, PT, R146, 0x68, PT ;  /* 0x000000689200780c */ /* 0x000fe20003f84270 */
[----:B------:R-:W-:Y:S01]  /*9fd0*/  MUFU.EX2 R130, R130 ;  /* 0x0000008200827308 */ /* 0x000fe20000000800 */
[----:B------:R-:W-:Y:S02]  /*9fe0*/  FSEL R219, R148, -INF , P5 ;  /* 0xff80000094db7808 */ /* 0x000fe40002800000 */
[----:B------:R-:W-:Y:S02]  /*9ff0*/  FMNMX.FTZ R0, R217, R0, !PT ;  /* 0x00000000d9007209 */ /* 0x000fe40007810000 */
[----:B------:R-:W-:Y:S02]  /*a000*/  ISETP.GT.AND P5, PT, R146, 0x69, PT ;  /* 0x000000699200780c */ /* 0x000fe40003fa4270 */
[----:B------:R-:W-:Y:S01]  /*a010*/  FSEL R221, R156, -INF , P4 ;  /* 0xff8000009cdd7808 */ /* 0x000fe20002000000 */
[----:B------:R-:W-:Y:S01]  /*a020*/  MUFU.EX2 R139, R139 ;  /* 0x0000008b008b7308 */ /* 0x000fe20000000800 */
[----:B------:R-:W-:-:S02]  /*a030*/  FMNMX.FTZ R0, R219, R0, !PT ;  /* 0x00000000db007209 */ /* 0x000fc40007810000 */
[----:B-1----:R-:W-:Y:S02]  /*a040*/  FSEL R223, R158, -INF , P5 ;  /* 0xff8000009edf7808 */ /* 0x002fe40002800000 */
[----:B------:R-:W-:-:S03]  /*a050*/  FMNMX.FTZ R0, R221, R0, !PT ;  /* 0x00000000dd007209 */ /* 0x000fc60007810000 */
[----:B------:R-:W-:Y:S01]  /*a060*/  MUFU.EX2 R132, R132 ;  /* 0x0000008400847308 */ /* 0x000fe20000000800 */
[----:B------:R-:W-:-:S05]  /*a070*/  FMNMX.FTZ R0, R223, R0, !PT ;  /* 0x00000000df007209 */ /* 0x000fca0007810000 */
[----:B------:R-:W0:Y:S02]  /*a080*/  SHFL.BFLY PT, R11, R0, 0x2, 0x1f ;  /* 0x0c401f00000b7f89 */ /* 0x000e2400000e0000 */
        /* <DEDUP_REMOVED lines=9> */
[----:B0-----:R-:W-:-:S04]  /*a120*/  FMNMX.FTZ R11, R11, R0, !PT ;  /* 0x000000000b0b7209 */ /* 0x001fc80007810000 */
[C---:B------:R-:W-:Y:S01]  /*a130*/  FSETP.NEU.FTZ.AND P4, PT, R11.reuse, -INF , PT ;  /* 0xff8000000b00780b */ /* 0x040fe20003f9d000 */
[C---:B------:R-:W-:Y:S02]  /*a140*/  FMUL.FTZ R144, R11.reuse, R6 ;  /* 0x000000060b907220 */ /* 0x040fe40000410000 */
[----:B------:R-:W-:Y:S01]  /*a150*/  MUFU.EX2 R127, R127 ;  /* 0x0000007f007f7308 */ /* 0x000fe20000000800 */
[----:B------:R-:W-:Y:S02]  /*a160*/  FSEL R0, R11, RZ, P4 ;  /* 0x000000ff0b007208 */ /* 0x000fe40002000000 */
[----:B------:R-:W-:-:S03]  /*a170*/  FSEL R144, R144, RZ, P4 ;  /* 0x000000ff90907208 */ /* 0x000fc60002000000 */
[----:B------:R-:W-:Y:S02]  /*a180*/  FADD.FTZ R15, -R0, R15 ;  /* 0x0000000f000f7221 */ /* 0x000fe40000010100 */
[----:B------:R-:W-:Y:S01]  /*a190*/  MUFU.EX2 R142, R142 ;  /* 0x0000008e008e7308 */ /* 0x000fe20000000800 */
[-CC-:B------:R-:W-:Y:S01]  /*a1a0*/  FFMA.FTZ R198, R141, R6.reuse, -R144.reuse ;  /* 0x000000068dc67223 */ /* 0x180fe20000010890 */
[----:B------:R-:W-:Y:S01]  /*a1b0*/  FSEL R141, R10, RZ, P3 ;  /* 0x000000ff0a8d7208 */ /* 0x000fe20001800000 */
[-CC-:B------:R-:W-:Y:S01]  /*a1c0*/  FFMA.FTZ R151, R2, R6.reuse, -R144.reuse ;  /* 0x0000000602977223 */ /* 0x180fe20000010890 */
[-C--:B------:R-:W-:Y:S01]  /*a1d0*/  FMUL.FTZ R0, R15, R6.reuse ;  /* 0x000000060f007220 */ /* 0x080fe20000410000 */
[-CC-:B------:R-:W-:Y:S01]  /*a1e0*/  FFMA.FTZ R200, R121, R6.reuse, -R144.reuse ;  /* 0x0000000679c87223 */ /* 0x180fe20000010890 */
[-C--:B------:R-:W-:Y:S01]  /*a1f0*/  FFMA.FTZ R202, R125, R6.reuse, -R144 ;  /* 0x000000067dca7223 */ /* 0x080fe20000010890 */
[----:B------:R-:W-:Y:S01]  /*a200*/  FADD.FTZ R141, -R141, R14 ;  /* 0x0000000e8d8d7221 */ /* 0x000fe20000010100 */
[-CC-:B------:R-:W-:Y:S01]  /*a210*/  FFMA.FTZ R121, R129, R6.reuse, -R144.reuse ;  /* 0x0000000681797223 */ /* 0x180fe20000010890 */
[----:B------:R-:W-:Y:S01]  /*a220*/  MUFU.EX2 R151, R151 ;  /* 0x0000009700977308 */ /* 0x000fe20000000800 */
[-CC-:B------:R-:W-:Y:S01]  /*a230*/  FFMA.FTZ R196, R133, R6.reuse, -R144.reuse ;  /* 0x0000000685c47223 */ /* 0x180fe20000010890 */
[-C--:B------:R-:W-:Y:S01]  /*a240*/  FMUL.FTZ R141, R141, R6.reuse ;  /* 0x000000068d8d7220 */ /* 0x080fe20000410000 */
[----:B------:R-:W-:Y:S01]  /*a250*/  MOV R14, UR61 ;  /* 0x0000003d000e7c02 */ /* 0x000fe20008000f00 */
[----:B------:R-:W-:Y:S01]  /*a260*/  FFMA.FTZ R133, R145, R6, -R144 ;  /* 0x0000000691857223 */ /* 0x000fe20000010890 */
[----:B------:R-:W-:-:S02]  /*a270*/  IMAD.U32 R145, RZ, RZ, UR11 ;  /* 0x0000000bff917e24 */ /* 0x000fc4000f8e00ff */
[-CC-:B------:R-:W-:Y:S01]  /*a280*/  FFMA.FTZ R21, R21, R6.reuse, -R144.reuse ;  /* 0x0000000615157223 */ /* 0x180fe20000010890 */
[-CC-:B------:R-:W-:Y:S01]  /*a290*/  FFMA.FTZ R23, R23, R6.reuse, -R144.reuse ;  /* 0x0000000617177223 */ /* 0x180fe20000010890 */
[----:B------:R-:W0:Y:S01]  /*a2a0*/  MUFU.EX2 R0, R0 ;  /* 0x0000000000007308 */ /* 0x000e220000000800 */
[----:B------:R-:W-:Y:S02]  /*a2b0*/  @!P1 VIADD R14, R14, 0x36840 ;  /* 0x000368400e0e9836 */ /* 0x000fe40000000000 */
[-CC-:B------:R-:W-:Y:S01]  /*a2c0*/  FFMA.FTZ R192, R161, R6.reuse, -R144.reuse ;  /* 0x00000006a1c07223 */ /* 0x180fe20000010890 */
[----:B------:R-:W-:Y:S02]  /*a2d0*/  @!P1 VIADD R145, R145, 0x36860 ;  /* 0x0003686091919836 */ /* 0x000fe40000000000 */
[-CC-:B------:R-:W-:Y:S01]  /*a2e0*/  FFMA.FTZ R125, R185, R6.reuse, -R144.reuse ;  /* 0x00000006b97d7223 */ /* 0x180fe20000010890 */
[-C--:B------:R-:W-:Y:S01]  /*a2f0*/  FFMA.FTZ R194, R187, R6.reuse, -R144 ;  /* 0x00000006bbc27223 */ /* 0x080fe20000010890 */
[----:B------:R-:W-:Y:S01]  /*a300*/  @!P1 PRMT R14, RZ, 0x654, R14 ;  /* 0x00000654ff0e9816 */ /* 0x000fe2000000000e */
[-CC-:B------:R-:W-:Y:S01]  /*a310*/  FFMA.FTZ R129, R153, R6.reuse, -R144.reuse ;  /* 0x0000000699817223 */ /* 0x180fe20000010890 */
[----:B------:R0:W1:Y:S01]  /*a320*/  MUFU.EX2 R2, R141 ;  /* 0x0000008d00027308 */ /* 0x0000620000000800 */
[-CC-:B------:R-:W-:Y:S01]  /*a330*/  FFMA.FTZ R188, R205, R6.reuse, -R144.reuse ;  /* 0x00000006cdbc7223 */ /* 0x180fe20000010890 */
[-CC-:B------:R-:W-:Y:S01]  /*a340*/  FFMA.FTZ R137, R137, R6.reuse, -R144.reuse ;  /* 0x0000000689897223 */ /* 0x180fe20000010890 */
[----:B------:R-:W-:Y:S01]  /*a350*/  FFMA.FTZ R190, R211, R6, -R144 ;  /* 0x00000006d3be7223 */ /* 0x000fe20000010890 */
[----:B------:R-:W-:-:S02]  /*a360*/  WARPGROUP.DEPBAR.LE gsb0, 0x0 ;  /* 0x00008000000079c5 */ /* 0x000fc40000010000 */
[----:B------:R-:W-:Y:S01]  /*a370*/  WARPGROUP.ARRIVE ;  /* 0x00000000000079c5 */ /* 0x000fe20000000000 */
[--C-:B------:R-:W-:Y:S01]  /*a380*/  FFMA.FTZ R15, R207, R6, -R144.reuse ;  /* 0x00000006cf0f7223 */ /* 0x100fe20000010890 */
[----:B------:R-:W2:Y:S01]  /*a390*/  MUFU.EX2 R200, R200 ;  /* 0x000000c800c87308 */ /* 0x000ea20000000800 */
[----:B0-----:R-:W-:Y:S01]  /*a3a0*/  FFMA.FTZ R141, R0, R8, R151 ;  /* 0x00000008008d7223 */ /* 0x001fe20000010097 */
[----:B------:R-:W-:Y:S01]  /*a3b0*/  @!P1 PRMT R8, RZ, 0x654, R145 ;  /* 0x00000654ff089816 */ /* 0x000fe20000000091 */
[-CC-:B------:R-:W-:Y:S01]  /*a3c0*/  FFMA.FTZ R184, R209, R6.reuse, -R144.reuse ;  /* 0x00000006d1b87223 */ /* 0x180fe20000010890 */
[----:B------:R-:W-:Y:S01]  /*a3d0*/  HGMMA.64x192x16.F32.BF16 R24, R176, gdesc[UR4].tnspB, R24, gsb0 ;  /* 0x42e00004b0187df0 */ /* 0x000fe20008001818 */
[-CC-:B------:R-:W-:Y:S01]  /*a3e0*/  FFMA.FTZ R191, R191, R6.reuse, -R144.reuse ;  /* 0x00000006bfbf7223 */ /* 0x180fe20000010890 */
[-CC-:B------:R-:W-:Y:S01]  /*a3f0*/  FFMA.FTZ R186, R189, R6.reuse, -R144.reuse ;  /* 0x00000006bdba7223 */ /* 0x180fe20000010890 */
[-C--:B------:R-:W-:Y:S01]  /*a400*/  FFMA.FTZ R175, R175, R6.reuse, -R144 ;  /* 0x00000006afaf7223 */ /* 0x080fe20000010890 */
[----:B------:R-:W0:Y:S01]  /*a410*/  MUFU.EX2 R202, R202 ;  /* 0x000000ca00ca7308 */ /* 0x000e220000000800 */
[----:B-1----:R-:W-:Y:S01]  /*a420*/  FFMA.FTZ R145, R2, R7, R201 ;  /* 0x0000000702917223 */ /* 0x002fe200000100c9 */
[-C--:B------:R-:W-:Y:S01]  /*a430*/  FFMA.FTZ R181, R165, R6.reuse, -R120 ;  /* 0x00000006a5b57223 */ /* 0x080fe20000010878 */
[-C--:B------:R-:W-:Y:S01]  /*a440*/  FFMA.FTZ R213, R213, R6.reuse, -R144 ;  /* 0x00000006d5d57223 */ /* 0x080fe20000010890 */
[-C--:B------:R-:W-:Y:S01]  /*a450*/  FFMA.FTZ R183, R167, R6.reuse, -R120 ;  /* 0x00000006a7b77223 */ /* 0x080fe20000010878 */
[-CC-:B------:R-:W-:Y:S01]  /*a460*/  FFMA.FTZ R147, R147, R6.reuse, -R144.reuse ;  /* 0x0000000693937223 */ /* 0x180fe20000010890 */
[-CC-:B------:R-:W-:Y:S01]  /*a470*/  FFMA.FTZ R215, R215, R6.reuse, -R144.reuse ;  /* 0x00000006d7d77223 */ /* 0x180fe20000010890 */
[-CC-:B------:R-:W-:Y:S01]  /*a480*/  FFMA.FTZ R217, R217, R6.reuse, -R144.reuse ;  /* 0x00000006d9d97223 */ /* 0x180fe20000010890 */
[----:B------:R-:W1:Y:S01]  /*a490*/  MUFU.EX2 R121, R121 ;  /* 0x0000007900797308 */ /* 0x000e620000000800 */
[----:B--2---:R-:W-:Y:S01]  /*a4a0*/  FADD.FTZ R141, R200, R141 ;  /* 0x0000008dc88d7221 */ /* 0x004fe20000010000 */
[-CC-:B------:R-:W-:Y:S01]  /*a4b0*/  FFMA.FTZ R219, R219, R6.reuse, -R144.reuse ;  /* 0x00000006dbdb7223 */ /* 0x180fe20000010890 */
[-C--:B------:R-:W-:Y:S01]  /*a4c0*/  FFMA.FTZ R221, R221, R6.reuse, -R144 ;  /* 0x00000006dddd7223 */ /* 0x080fe20000010890 */
[-C--:B------:R-:W-:Y:S01]  /*a4d0*/  FFMA.FTZ R120, R149, R6.reuse, -R120 ;  /* 0x0000000695787223 */ /* 0x080fe20000010878 */
[----:B------:R-:W-:Y:S01]  /*a4e0*/  FFMA.FTZ R144, R223, R6, -R144 ;  /* 0x00000006df907223 */ /* 0x000fe20000010890 */
[----:B------:R-:W-:-:S02]  /*a4f0*/  R2UR UR6, R3 ;  /* 0x00000000030672ca */ /* 0x000fc400000e0000 */
[----:B------:R-:W2:Y:S01]  /*a500*/  MUFU.EX2 R196, R196 ;  /* 0x000000c400c47308 */ /* 0x000ea20000000800 */
[----:B------:R-:W-:Y:S02]  /*a510*/  PLOP3.LUT P3, PT, PT, PT, UP1, 0x80, 0x0 ;  /* 0x000000000000781c */ /* 0x000fe40003f6f018 */
[----:B------:R-:W-:Y:S02]  /*a520*/  F2FP.BF16.F32.PACK_AB R201, R20, R201 ;  /* 0x000000c914c9723e */ /* 0x000fe400000010ff */
[----:B------:R-:W-:Y:S02]  /*a530*/  F2FP.BF16.F32.PACK_AB R200, R200, R151 ;  /* 0x00000097c8c8723e */ /* 0x000fe400000010ff */
[----:B------:R-:W-:Y:S01]  /*a540*/  F2FP.BF16.F32.PACK_AB R189, R139, R130 ;  /* 0x000000828bbd723e */ /* 0x000fe200000010ff */
[----:B------:R-:W3:Y:S01]  /*a550*/  MUFU.EX2 R21, R21 ;  /* 0x0000001500157308 */ /* 0x000ee20000000800 */
[----:B------:R-:W-:Y:S02]  /*a560*/  F2FP.BF16.F32.PACK_AB R185, R134, R131 ;  /* 0x0000008386b9723e */ /* 0x000fe400000010ff */
[----:B------:R-:W-:-:S05]  /*a570*/  F2FP.BF16.F32.PACK_AB R187, R136, R123 ;  /* 0x0000007b88bb723e */ /* 0x000fca00000010ff */
[----:B------:R-:W4:Y:S08]  /*a580*/  MUFU.EX2 R198, R198 ;  /* 0x000000c600c67308 */ /* 0x000f300000000800 */
[----:B------:R-:W5:Y:S08]  /*a590*/  MUFU.EX2 R23, R23 ;  /* 0x0000001700177308 */ /* 0x000f700000000800 */
[----:B------:R-:W5:Y:S08]  /*a5a0*/  MUFU.EX2 R192, R192 ;  /* 0x000000c000c07308 */ /* 0x000f700000000800 */
[----:B------:R-:W5:Y:S08]  /*a5b0*/  MUFU.EX2 R125, R125 ;  /* 0x0000007d007d7308 */ /* 0x000f700000000800 */
[----:B------:R-:W5:Y:S08]  /*a5c0*/  MUFU.EX2 R194, R194 ;  /* 0x000000c200c27308 */ /* 0x000f700000000800 */
[----:B------:R-:W5:Y:S08]  /*a5d0*/  MUFU.EX2 R129, R129 ;  /* 0x0000008100817308 */ /* 0x000f700000000800 */
[----:B------:R-:W5:Y:S08]  /*a5e0*/  MUFU.EX2 R188, R188 ;  /* 0x000000bc00bc7308 */ /* 0x000f700000000800 */
[----:B------:R-:W-:Y:S08]  /*a5f0*/  MUFU.EX2 R146, R137 ;  /* 0x0000008900927308 */ /* 0x000ff00000000800 */
[----:B------:R-:W5:Y:S08]  /*a600*/  MUFU.EX2 R133, R133 ;  /* 0x0000008500857308 */ /* 0x000f700000000800 */
[----:B------:R-:W5:Y:S08]  /*a610*/  MUFU.EX2 R190, R190 ;  /* 0x000000be00be7308 */ /* 0x000f700000000800 */
[----:B------:R-:W5:Y:S08]  /*a620*/  MUFU.EX2 R15, R15 ;  /* 0x0000000f000f7308 */ /* 0x000f700000000800 */
[----:B------:R-:W-:Y:S08]  /*a630*/  MUFU.EX2 R184, R184 ;  /* 0x000000b800b87308 */ /* 0x000ff00000000800 */
[----:B------:R0:W-:Y:S08]  /*a640*/  MUFU.EX2 R7, R191 ;  /* 0x000000bf00077308 */ /* 0x0001f00000000800 */
        /* <DEDUP_REMOVED lines=11> */
[----:B------:R0:W-:Y:S01]  /*a700*/  @!P1 SYNCS.ARRIVE.TRANS64.RED.A1T0 RZ, [R14+URZ], RZ ;  /* 0x000000ff0eff99a7 */ /* 0x0001e2000810043f */
[----:B------:R-:W-:-:S04]  /*a710*/  F2FP.BF16.F32.PACK_AB R177, R142, R127 ;  /* 0x0000007f8eb1723e */ /* 0x000fc800000010ff */
[----:B------:R-:W-:Y:S01]  /*a720*/  MUFU.EX2 R176, R217 ;  /* 0x000000d900b07308 */ /* 0x000fe20000000800 */
[----:B------:R2:W-:Y:S01]  /*a730*/  @!P1 SYNCS.ARRIVE.TRANS64.RED.A1T0 RZ, [R8+URZ], RZ ;  /* 0x000000ff08ff99a7 */ /* 0x0005e2000810043f */
[----:B0-----:R-:W-:Y:S01]  /*a740*/  FADD.FTZ R14, R202, R141 ;  /* 0x0000008dca0e7221 */ /* 0x001fe20000010000 */
[----:B-1----:R-:W-:-:S05]  /*a750*/  F2FP.BF16.F32.PACK_AB R202, R121, R202 ;  /* 0x000000ca79ca723e */ /* 0x002fca00000010ff */
[----:B------:R-:W-:Y:S01]  /*a760*/  MUFU.EX2 R178, R221 ;  /* 0x000000dd00b27308 */ /* 0x000fe20000000800 */
[----:B--2---:R-:W-:Y:S01]  /*a770*/  FADD.FTZ R8, R20, R145 ;  /* 0x0000009114087221 */ /* 0x004fe20000010000 */
[----:B------:R-:W-:-:S03]  /*a780*/  FADD.FTZ R145, R121, R14 ;  /* 0x0000000e79917221 */ /* 0x000fc60000010000 */
[----:B------:R-:W-:Y:S01]  /*a790*/  FADD.FTZ R141, R203, R8 ;  /* 0x00000008cb8d7221 */ /* 0x000fe20000010000 */
[----:B------:R-:W-:Y:S01]  /*a7a0*/  FADD.FTZ R14, R196, R145 ;  /* 0x00000091c40e7221 */ /* 0x000fe20000010000 */
[C---:B---3--:R-:W-:Y:S01]  /*a7b0*/  F2FP.BF16.F32.PACK_AB R196, R21.reuse, R196 ;  /* 0x000000c415c4723e */ /* 0x048fe200000010ff */
[----:B------:R-:W-:Y:S01]  /*a7c0*/  MUFU.EX2 R144, R144 ;  /* 0x0000009000907308 */ /* 0x000fe20000000800 */
[C---:B------:R-:W-:Y:S01]  /*a7d0*/  FADD.FTZ R8, R22.reuse, R141 ;  /* 0x0000008d16087221 */ /* 0x040fe20000010000 */
[----:B------:R-:W-:Y:S01]  /*a7e0*/  FADD.FTZ R145, R21, R14 ;  /* 0x0000000e15917221 */ /* 0x000fe20000010000 */
[----:B------:R-:W-:Y:S02]  /*a7f0*/  F2FP.BF16.F32.PACK_AB R203, R22, R203 ;  /* 0x000000cb16cb723e */ /* 0x000fe400000010ff */
[----:B------:R-:W-:Y:S01]  /*a800*/  FADD.FTZ R141, R197, R8 ;  /* 0x00000008c58d7221 */ /* 0x000fe20000010000 */
[----:B----4-:R-:W-:Y:S01]  /*a810*/  FADD.FTZ R14, R198, R145 ;  /* 0x00000091c60e7221 */ /* 0x010fe20000010000 */
[C---:B-----5:R-:W-:Y:S01]  /*a820*/  F2FP.BF16.F32.PACK_AB R198, R23.reuse, R198 ;  /* 0x000000c617c6723e */ /* 0x060fe200000010ff */
[----:B------:R-:W0:Y:S01]  /*a830*/  MUFU.EX2 R120, R120 ;  /* 0x0000007800787308 */ /* 0x000e220000000800 */
[C---:B------:R-:W-:Y:S01]  /*a840*/  FADD.FTZ R8, R122.reuse, R141 ;  /* 0x0000008d7a087221 */ /* 0x040fe20000010000 */
[----:B------:R-:W-:Y:S01]  /*a850*/  FADD.FTZ R145, R23, R14 ;  /* 0x0000000e17917221 */ /* 0x000fe20000010000 */
        /* <DEDUP_REMOVED lines=21> */
[----:B------:R-:W-:Y:S02]  /*a9b0*/  F2FP.BF16.F32.PACK_AB R190, R15, R190 ;  /* 0x000000be0fbe723e */ /* 0x000fe400000010ff */
[----:B------:R-:W-:Y:S01]  /*a9c0*/  FADD.FTZ R23, R139, R14 ;  /* 0x0000000e8b177221 */ /* 0x000fe20000010000 */
[----:B------:R-:W-:Y:S01]  /*a9d0*/  FADD.FTZ R21, R15, R8 ;  /* 0x000000080f157221 */ /* 0x000fe20000010000 */
[----:B0-----:R-:W-:Y:S02]  /*a9e0*/  F2FP.BF16.F32.PACK_AB R179, R120, R143 ;  /* 0x0000008f78b3723e */ /* 0x001fe400000010ff */
[----:B------:R-:W-:Y:S01]  /*a9f0*/  FADD.FTZ R14, R132, R23 ;  /* 0x00000017840e7221 */ /* 0x000fe20000010000 */
[----:B------:R-:W-:Y:S01]  /*aa00*/  FADD.FTZ R8, R184, R21 ;  /* 0x00000015b8087221 */ /* 0x000fe20000010000 */
[----:B------:R-:W-:-:S02]  /*aa10*/  F2FP.BF16.F32.PACK_AB R184, R7, R184 ;  /* 0x000000b807b8723e */ /* 0x000fc400000010ff */
[----:B------:R-:W-:Y:S01]  /*aa20*/  FADD.FTZ R14, R135, R14 ;  /* 0x0000000e870e7221 */ /* 0x000fe20000010000 */
[----:B------:R-:W-:-:S03]  /*aa30*/  FADD.FTZ R23, R7, R8 ;  /* 0x0000000807177221 */ /* 0x000fc60000010000 */
[----:B------:R-:W-:Y:S01]  /*aa40*/  FADD.FTZ R21, R131, R14 ;  /* 0x0000000e83157221 */ /* 0x000fe20000010000 */
[----:B------:R-:W-:Y:S01]  /*aa50*/  FADD.FTZ R23, R186, R23 ;  /* 0x00000017ba177221 */ /* 0x000fe20000010000 */
[----:B------:R-:W-:Y:S01]  /*aa60*/  F2FP.BF16.F32.PACK_AB R186, R146, R186 ;  /* 0x000000ba92ba723e */ /* 0x000fe200000010ff */
[----:B------:R-:W-:Y:S02]  /*aa70*/  IMAD.MOV.U32 R14, RZ, RZ, R10 ;  /* 0x000000ffff0e7224 */ /* 0x000fe400078e000a */
[----:B------:R-:W-:Y:S01]  /*aa80*/  FADD.FTZ R8, R134, R21 ;  /* 0x0000001586087221 */ /* 0x000fe20000010000 */
[----:B------:R-:W-:Y:S01]  /*aa90*/  FADD.FTZ R23, R146, R23 ;  /* 0x0000001792177221 */ /* 0x000fe20000010000 */
[----:B------:R-:W-:Y:S02]  /*aaa0*/  IMAD.U32 R21, RZ, RZ, UR6 ;  /* 0x00000006ff157e24 */ /* 0x000fe4000f8e00ff */
[----:B------:R-:W-:Y:S01]  /*aab0*/  FADD.FTZ R15, R123, R8 ;  /* 0x000000087b0f7221 */ /* 0x000fe20000010000 */
[----:B------:R-:W-:Y:S01]  /*aac0*/  FADD.FTZ R23, R180, R23 ;  /* 0x00000017b4177221 */ /* 0x000fe20000010000 */
[----:B------:R-:W-:-:S02]  /*aad0*/  F2FP.BF16.F32.PACK_AB R180, R213, R180 ;  /* 0x000000b4d5b4723e */ /* 0x000fc400000010ff */
[----:B------:R-:W-:Y:S01]  /*aae0*/  FADD.FTZ R15, R136, R15 ;  /* 0x0000000f880f7221 */ /* 0x000fe20000010000 */
[----:B------:R-:W-:-:S03]  /*aaf0*/  FADD.FTZ R23, R213, R23 ;  /* 0x00000017d5177221 */ /* 0x000fc60000010000 */
[----:B------:R-:W-:Y:S01]  /*ab00*/  FADD.FTZ R8, R138, R15 ;  /* 0x0000000f8a087221 */ /* 0x000fe20000010000 */
[----:B------:R-:W-:Y:S01]  /*ab10*/  FADD.FTZ R23, R182, R23 ;  /* 0x00000017b6177221 */ /* 0x000fe20000010000 */
[----:B------:R-:W-:Y:S02]  /*ab20*/  F2FP.BF16.F32.PACK_AB R182, R215, R182 ;  /* 0x000000b6d7b6723e */ /* 0x000fe400000010ff */
[----:B------:R-:W-:Y:S01]  /*ab30*/  FADD.FTZ R8, R181, R8 ;  /* 0x00000008b5087221 */ /* 0x000fe20000010000 */
[----:B------:R-:W-:Y:S01]  /*ab40*/  FADD.FTZ R23, R215, R23 ;  /* 0x00000017d7177221 */ /* 0x000fe20000010000 */
        /* <DEDUP_REMOVED lines=11> */
[----:B------:R-:W-:-:S03]  /*ac00*/  MOV R15, R11 ;  /* 0x0000000b000f7202 */ /* 0x000fc60000000f00 */
[----:B------:R-:W-:Y:S01]  /*ac10*/  FADD.FTZ R7, R143, R8 ;  /* 0x000000088f077221 */ /* 0x000fe20000010000 */
[----:B------:R-:W-:-:S03]  /*ac20*/  FADD.FTZ R8, R144, R23 ;  /* 0x0000001790087221 */ /* 0x000fc60000010000 */
[----:B------:R-:W-:Y:S01]  /*ac30*/  FADD.FTZ R7, R120, R7 ;  /* 0x0000000778077221 */ /* 0x000fe20000010000 */
[----:B------:R-:W-:Y:S06]  /*ac40*/  @P3 BRA `(.L_x_2078) ;  /* 0xffffffb000f83947 */ /* 0x000fec000383ffff */
[----:B------:R-:W-:-:S07]  /*ac50*/  IMAD.U32 R20, RZ, RZ, UR59 ;  /* 0x0000003bff147e24 */ /* 0x000fce000f8e00ff */
.L_x_2069:
[----:B------:R-:W-:Y:S02]  /*ac60*/  R2UR UR7, R18 ;  /* 0x00000000120772ca */ /* 0x000fe400000e0000 */
[----:B------:R-:W-:-:S13]  /*ac70*/  R2UR UR6, R20 ;  /* 0x00000000140672ca */ /* 0x000fda00000e0000 */
[----:B------:R-:W-:-:S06]  /*ac80*/  UISETP.GE.AND UP0, UPT, UR6, UR7, UPT ;  /* 0x000000070600728c */ /* 0x000fcc000bf06270 */
[----:B------:R-:W-:-:S13]  /*ac90*/  PLOP3.LUT P2, PT, PT, PT, UP0, 0x80, 0x0 ;  /* 0x000000000000781c */ /* 0x000fda0003f4f008 */
[----:B------:R-:W-:Y:S05]  /*aca0*/  @!P2 BRA `(.L_x_2079) ;  /* 0x000000440038a947 */ /* 0x000fea0003800000 */
[----:B------:R-:W-:Y:S01]  /*acb0*/  R2UR UR7, R3 ;  /* 0x00000000030772ca */ /* 0x000fe200000e0000 */
[----:B------:R-:W-:Y:S01]  /*acc0*/  IMAD.MOV.U32 R13, RZ, RZ, R10 ;  /* 0x000000ffff0d7224 */ /* 0x000fe200078e000a */
[----:B------:R-:W-:Y:S01]  /*acd0*/  UMOV UR61, UR60 ;  /* 0x0000003c003d7c82 */ /* 0x000fe20008000000 */
[----:B------:R-:W-:Y:S01]  /*ace0*/  IMAD.MOV.U32 R12, RZ, RZ, R11 ;  /* 0x000000ffff0c7224 */ /* 0x000fe200078e000b */
[----:B------:R-:W-:-:S09]  /*acf0*/  ULDC UR6, c[0x0][0x9d8] ;  /* 0x0002760000067ab9 */ /* 0x000fd20000000800 */
[----:B------:R-:W-:-:S07]  /*ad00*/  MOV R14, UR7 ;  /* 0x00000007000e7c02 */ /* 0x000fce0008000f00 */
.L_x_2088:
        /* <DEDUP_REMOVED lines=9> */
.L_x_2080:
        /* <DEDUP_REMOVED lines=9> */
.L_x_2081:
[----:B-1----:R-:W-:Y:S05]  /*ae30*/  @P2 BRA `(.L_x_2082) ;  /* 0x00000000000c2947 */ /* 0x002fea0003800000 */
[----:B------:R-:W-:-:S13]  /*ae40*/  R2UR UR7, R15 ;  /* 0x000000000f0772ca */ /* 0x000fda00000e0000 */
[----:B------:R-:W1:Y:S02]  /*ae50*/  SYNCS.PHASECHK.TRANS64.TRYWAIT P2, [UR7+0x36830], R6 ;  /* 0x03683006ff0075a7 */ /* 0x000e640008040147 */
[----:B-1----:R-:W-:Y:S05]  /*ae60*/  @!P2 BRA `(.L_x_2083) ;  /* 0x000000b8004ca947 */ /* 0x002fea0003800000 */
.L_x_2082:
        /* <DEDUP_REMOVED lines=619> */
.L_x_2084:
        /* <DEDUP_REMOVED lines=8> */
.L_x_2085:
[----:B-1----:R-:W-:Y:S05]  /*d5a0*/  @P2 BRA `(.L_x_2086) ;  /* 0x0000000000082947 */ /* 0x002fea0003800000 */
[----:B------:R-:W1:Y:S02]  /*d5b0*/  SYNCS.PHASECHK.TRANS64.TRYWAIT P2, [UR11+0x36850], R0 ;  /* 0x03685000ff0075a7 */ /* 0x000e64000804014b */
[----:B-1----:R-:W-:Y:S05]  /*d5c0*/  @!P2 BRA `(.L_x_2087) ;  /* 0x000000900090a947 */ /* 0x002fea0003800000 */
.L_x_2086:
[----:B------:R-:W-:Y:S01]  /*d5d0*/  R2UR UR7, R16 ;  /* 0x00000000100772ca */ /* 0x000fe200000e0000 */
[----:B------:R-:W-:Y:S01]  /*d5e0*/  WARPGROUP.ARRIVE ;  /* 0x00000000000079c5 */ /* 0x000fe20000000000 */
[----:B------:R-:W-:Y:S01]  /*d5f0*/  UMOV UR15, 0x40000040 ;  /* 0x40000040000f7882 */ /* 0x000fe20000000000 */
[----:B------:R-:W-:Y:S01]  /*d600*/  R2UR UR18, R15 ;  /* 0x000000000f1272ca */ /* 0x000fe200000e0000 */
[----:B------:R-:W-:Y:S01]  /*d610*/  FMUL.FTZ R15, R168, UR6 ;  /* 0x00000006a80f7c20 */ /* 0x000fe20008410000 */
        /* <DEDUP_REMOVED lines=37> */
[----:B------:R-:W1:Y:S01]  /*d870*/  MUFU.TANH R175, R175 ;  /* 0x000000af00af7308 */ /* 0x000e620000002400 */
        /* <DEDUP_REMOVED lines=16> */
[----:B-1----:R-:W-:Y:S01]  /*d980*/  FMNMX.FTZ R0, R175, R0, !PT ;  /* 0x00000000af007209 */ /* 0x002fe20007810000 */
        /* <DEDUP_REMOVED lines=10> */
[----:B------:R-:W-:Y:S01]  /*da30*/  R2UR UR7, R20 ;  /* 0x00000000140772ca */ /* 0x000fe200000e0000 */
[----:B------:R-:W-:-:S03]  /*da40*/  UMOV UR61, UR60 ;  /* 0x0000003c003d7c82 */ /* 0x000fc60008000000 */
[----:B------:R-:W-:Y:S08]  /*da50*/  MUFU.TANH R211, R211 ;  /* 0x000000d300d37308 */ /* 0x000ff00000002400 */
        /* <DEDUP_REMOVED lines=28> */
[----:B------:R-:W-:-:S03]  /*dc20*/  FMUL.FTZ R203, R152, UR6 ;  /* 0x0000000698cb7c20 */ /* 0x000fc60008410000 */
        /* <DEDUP_REMOVED lines=30> */
[----:B-1----:R-:W-:-:S04]  /*de10*/  FMNMX.FTZ R0, R197, R0, !PT ;  /* 0x00000000c5007209 */ /* 0x002fc80007810000 */
[----:B------:R-:W-:-:S03]  /*de20*/  FMNMX.FTZ R0, R201, R0, !PT ;  /* 0x00000000c9007209 */ /* 0x000fc60007810000 */
[----:B------:R-:W1:Y:S01]  /*de30*/  MUFU.TANH R165, R165 ;  /* 0x000000a500a57308 */ /* 0x000e620000002400 */
[----:B--2---:R-:W-:-:S04]  /*de40*/  FMNMX.FTZ R0, R199, R0, !PT ;  /* 0x00000000c7007209 */ /* 0x004fc80007810000 */
[----:B------:R-:W-:-:S04]  /*de50*/  FMNMX.FTZ R0, R203, R0, !PT ;  /* 0x00000000cb007209 */ /* 0x000fc80007810000 */
[----:B------:R-:W-:Y:S02]  /*de60*/  FMNMX.FTZ R0, R205, R0, !PT ;  /* 0x00000000cd007209 */ /* 0x000fe40007810000 */
[----:B---3--:R-:W-:-:S04]  /*de70*/  FMNMX.FTZ R10, R161, R10, !PT ;  /* 0x0000000aa10a7209 */ /* 0x008fc80007810000 */
[----:B------:R-:W-:-:S04]  /*de80*/  FMNMX.FTZ R10, R163, R10, !PT ;  /* 0x0000000aa30a7209 */ /* 0x000fc80007810000 */
[----:B-1----:R-:W-:-:S04]  /*de90*/  FMNMX.FTZ R10, R165, R10, !PT ;  /* 0x0000000aa50a7209 */ /* 0x002fc80007810000 */
        /* <DEDUP_REMOVED lines=71> */
[-CC-:B------:R-:W-:Y:S01]  /*e310*/  FFMA.FTZ R15, R15, R6.reuse, -R2.reuse ;  /* 0x000000060f0f7223 */ /* 0x180fe20000010802 */
[----:B------:R-:W0:Y:S01]  /*e320*/  SHFL.BFLY PT, R193, R10, 0x2, 0x1f ;  /* 0x0c401f000ac17f89 */ /* 0x000e2200000e0000 */
[-CC-:B------:R-:W-:Y:S01]  /*e330*/  FFMA.FTZ R198, R201, R6.reuse, -R2.reuse ;  /* 0x00000006c9c67223 */ /* 0x180fe20000010802 */
[-C--:B------:R-:W-:Y:S01]  /*e340*/  FMUL.FTZ R235, R235, R6.reuse ;  /* 0x00000006ebeb7220 */ /* 0x080fe20000410000 */
        /* <DEDUP_REMOVED lines=17> */
[----:B------:R-:W-:Y:S01]  /*e460*/  FFMA.FTZ R231, R231, R6, -R2 ;  /* 0x00000006e7e77223 */ /* 0x000fe20000010802 */
        /* <DEDUP_REMOVED lines=8> */
[----:B------:R-:W-:-:S04]  /*e4f0*/  FMUL.FTZ R132, R10, R6 ;  /* 0x000000060a847220 */ /* 0x000fc80000410000 */
[-CC-:B------:R-:W-:Y:S01]  /*e500*/  FFMA.FTZ R201, R14, R6.reuse, -R132.reuse ;  /* 0x000000060ec97223 */ /* 0x180fe20000010884 */
[-CC-:B------:R-:W-:Y:S01]  /*e510*/  FFMA.FTZ R14, R21, R6.reuse, -R132.reuse ;  /* 0x00000006150e7223 */ /* 0x180fe20000010884 */
[----:B------:R-:W-:Y:S01]  /*e520*/  MOV R21, UR18 ;  /* 0x0000001200157c02 */ /* 0x000fe20008000f00 */
[-CC-:B------:R-:W-:Y:S01]  /*e530*/  FFMA.FTZ R203, R23, R6.reuse, -R132.reuse ;  /* 0x0000000617cb7223 */ /* 0x180fe20000010884 */
[-CC-:B------:R-:W-:Y:S01]  /*e540*/  FFMA.FTZ R120, R173, R6.reuse, -R132.reuse ;  /* 0x00000006ad787223 */ /* 0x180fe20000010884 */
[----:B------:R-:W-:Y:S01]  /*e550*/  IMAD.U32 R23, RZ, RZ, UR11 ;  /* 0x0000000bff177e24 */ /* 0x000fe2000f8e00ff */
[----:B------:R-:W-:Y:S01]  /*e560*/  MUFU.EX2 R201, R201 ;  /* 0x000000c900c97308 */ /* 0x000fe20000000800 */
[----:B------:R-:W-:Y:S02]  /*e570*/  @!P1 VIADD R20, R21, 0x36840 ;  /* 0x0003684015149836 */ /* 0x000fe40000000000 */
[----:B------:R-:W-:Y:S01]  /*e580*/  FFMA.FTZ R197, R161, R6, -R132 ;  /* 0x00000006a1c57223 */ /* 0x000fe20000010884 */
[----:B------:R-:W-:-:S02]  /*e590*/  @!P1 VIADD R23, R23, 0x36860 ;  /* 0x0003686017179836 */ /* 0x000fc40000000000 */
[-CC-:B------:R-:W-:Y:S01]  /*e5a0*/  FFMA.FTZ R122, R163, R6.reuse, -R132.reuse ;  /* 0x00000006a37a7223 */ /* 0x180fe20000010884 */
[-C--:B------:R-:W-:Y:S01]  /*e5b0*/  FFMA.FTZ R199, R165, R6.reuse, -R132 ;  /* 0x00000006a5c77223 */ /* 0x080fe20000010884 */
[----:B------:R-:W-:Y:S01]  /*e5c0*/  @!P1 PRMT R21, RZ, 0x654, R20 ;  /* 0x00000654ff159816 */ /* 0x000fe20000000014 */
        /* <DEDUP_REMOVED lines=22> */
[----:B------:R-:W-:-:S03]  /*e730*/  R2UR UR18, R18 ;  /* 0x00000000121272ca */ /* 0x000fc600000e0000 */
[----:B------:R-:W-:Y:S01]  /*e740*/  MUFU.EX2 R197, R197 ;  /* 0x000000c500c57308 */ /* 0x000fe20000000800 */
[----:B------:R-:W-:Y:S02]  /*e750*/  WARPGROUP.DEPBAR.LE gsb0, 0x0 ;  /* 0x00008000000079c5 */ /* 0x000fe40000010000 */
[----:B------:R-:W-:Y:S01]  /*e760*/  WARPGROUP.ARRIVE ;  /* 0x00000000000079c5 */ /* 0x000fe20000000000 */
[-CC-:B------:R-:W-:Y:S01]  /*e770*/  FFMA.FTZ R187, R209, R6.reuse, -R2.reuse ;  /* 0x00000006d1bb7223 */ /* 0x180fe20000010802 */
[-CC-:B------:R-:W-:Y:S01]  /*e780*/  FFMA.FTZ R209, R189, R6.reuse, -R2.reuse ;  /* 0x00000006bdd17223 */ /* 0x180fe20000010802 */
[----:B------:R-:W-:Y:S01]  /*e790*/  FADD.FTZ R189, -R10, R13 ;  /* 0x0000000d0abd7221 */ /* 0x000fe20000010100 */
[-CC-:B------:R-:W-:Y:S01]  /*e7a0*/  FFMA.FTZ R185, R195, R6.reuse, -R2.reuse ;  /* 0x00000006c3b97223 */ /* 0x180fe20000010802 */
[-CC-:B------:R-:W-:Y:S01]  /*e7b0*/  FFMA.FTZ R184, R215, R6.reuse, -R2.reuse ;  /* 0x00000006d7b87223 */ /* 0x180fe20000010802 */
[----:B------:R-:W-:Y:S01]  /*e7c0*/  HGMMA.64x192x16.F32.BF16 R24, R180, gdesc[UR12].tnspB, R24, gsb0 ;  /* 0x42e0000cb4187df0 */ /* 0x000fe20008001818 */
[----:B------:R-:W-:Y:S01]  /*e7d0*/  UMOV UR14, UR10 ;  /* 0x0000000a000e7c82 */ /* 0x000fe20008000000 */
[----:B------:R-:W-:Y:S01]  /*e7e0*/  UMOV UR15, 0x40000040 ;  /* 0x40000040000f7882 */ /* 0x000fe20000000000 */
[-C--:B------:R-:W-:Y:S01]  /*e7f0*/  FMUL.FTZ R189, R189, R6.reuse ;  /* 0x00000006bdbd7220 */ /* 0x080fe20000410000 */
[-C--:B------:R-:W-:Y:S01]  /*e800*/  FFMA.FTZ R186, R219, R6.reuse, -R2 ;  /* 0x00000006dbba7223 */ /* 0x080fe20000010802 */
[----:B------:R-:W-:Y:S01]  /*e810*/  MUFU.EX2 R122, R122 ;  /* 0x0000007a007a7308 */ /* 0x000fe20000000800 */
[----:B------:R-:W-:Y:S01]  /*e820*/  FFMA.FTZ R195, R157, R6, -R132 ;  /* 0x000000069dc37223 */ /* 0x000fe20000010884 */
[----:B------:R-:W-:Y:S01]  /*e830*/  UISETP.GT.AND UP0, UPT, UR7, UR18, UPT ;  /* 0x000000120700728c */ /* 0x000fe2000bf04270 */
[----:B------:R-:W-:Y:S01]  /*e840*/  R2UR UR10, R3 ;  /* 0x00000000030a72ca */ /* 0x000fe200000e0000 */
[----:B------:R-:W-:-:S04]  /*e850*/  UIADD3 UR7, UR7, -0x1, URZ ;  /* 0xffffffff07077890 */ /* 0x000fc8000fffe03f */
[----:B------:R-:W-:Y:S01]  /*e860*/  MUFU.EX2 R198, R198 ;  /* 0x000000c600c67308 */ /* 0x000fe20000000800 */
[----:B------:R-:W-:-:S07]  /*e870*/  PLOP3.LUT P2, PT, PT, PT, UP0, 0x80, 0x0 ;  /* 0x000000000000781c */ /* 0x000fce0003f4f008 */
        /* <DEDUP_REMOVED lines=32> */
[----:B------:R0:W-:Y:S08]  /*ea80*/  MUFU.EX2 R2, R189 ;  /* 0x000000bd00027308 */ /* 0x0001f00000000800 */
[----:B------:R-:W-:Y:S01]  /*ea90*/  MUFU.EX2 R180, R180 ;  /* 0x000000b400b47308 */ /* 0x000fe20000000800 */
[----:B0-----:R-:W-:-:S07]  /*eaa0*/  FFMA.FTZ R189, R145, R6, -R132 ;  /* 0x0000000691bd7223 */ /* 0x001fce0000010884 */
        /* <DEDUP_REMOVED lines=13> */
[----:B------:R-:W1:Y:S01]  /*eb80*/  MUFU.EX2 R13, R231 ;  /* 0x000000e7000d7308 */ /* 0x000e620000000800 */
[----:B------:R-:W-:-:S02]  /*eb90*/  WARPGROUP.DEPBAR.LE gsb0, 0x0 ;  /* 0x00008000000079c5 */ /* 0x000fc40000010000 */
[----:B------:R2:W-:Y:S05]  /*eba0*/  @!P1 SYNCS.ARRIVE.TRANS64.RED.A1T0 RZ, [R21+URZ], RZ ;  /* 0x000000ff15ff99a7 */ /* 0x0005ea000810043f */
[----:B------:R-:W-:Y:S01]  /*ebb0*/  MUFU.EX2 R179, R233 ;  /* 0x000000e900b37308 */ /* 0x000fe20000000800 */
[----:B0-----:R-:W-:Y:S02]  /*ebc0*/  F2FP.BF16.F32.PACK_AB R176, R209, R12 ;  /* 0x0000000cd1b0723e */ /* 0x001fe400000010ff */
[----:B-1----:R-:W-:Y:S02]  /*ebd0*/  F2FP.BF16.F32.PACK_AB R178, R13, R22 ;  /* 0x000000160db2723e */ /* 0x002fe400000010ff */
[----:B------:R-:W-:Y:S01]  /*ebe0*/  F2FP.BF16.F32.PACK_AB R177, R123, R151 ;  /* 0x000000977bb1723e */ /* 0x000fe200000010ff */
[----:B--2---:R-:W-:Y:S01]  /*ebf0*/  FFMA.FTZ R21, R0, R8, R15 ;  /* 0x0000000800157223 */ /* 0x004fe2000001000f */
[----:B------:R-:W-:Y:S01]  /*ec00*/  @!P1 PRMT R8, RZ, 0x654, R23 ;  /* 0x00000654ff089816 */ /* 0x000fe20000000017 */
[----:B------:R-:W-:Y:S01]  /*ec10*/  FFMA.FTZ R23, R2, R7, R201 ;  /* 0x0000000702177223 */ /* 0x000fe200000100c9 */
[----:B------:R-:W-:Y:S01]  /*ec20*/  F2FP.BF16.F32.PACK_AB R201, R14, R201 ;  /* 0x000000c90ec9723e */ /* 0x000fe200000010ff */
[C---:B------:R-:W-:Y:S01]  /*ec30*/  FADD.FTZ R21, R200.reuse, R21 ;  /* 0x00000015c8157221 */ /* 0x040fe20000010000 */
[----:B------:R0:W-:Y:S01]  /*ec40*/  @!P1 SYNCS.ARRIVE.TRANS64.RED.A1T0 RZ, [R8+URZ], RZ ;  /* 0x000000ff08ff99a7 */ /* 0x0001e2000810043f */
[----:B------:R-:W-:Y:S01]  /*ec50*/  F2FP.BF16.F32.PACK_AB R200, R200, R15 ;  /* 0x0000000fc8c8723e */ /* 0x000fe200000010ff */
[----:B------:R-:W1:Y:S01]  /*ec60*/  MUFU.EX2 R7, R125 ;  /* 0x0000007d00077308 */ /* 0x000e620000000800 */
[----:B------:R-:W-:Y:S01]  /*ec70*/  FADD.FTZ R134, R202, R21 ;  /* 0x00000015ca867221 */ /* 0x000fe20000010000 */
[----:B------:R-:W-:Y:S01]  /*ec80*/  F2FP.BF16.F32.PACK_AB R202, R17, R202 ;  /* 0x000000ca11ca723e */ /* 0x000fe200000010ff */
[----:B0-----:R-:W-:-:S02]  /*ec90*/  FADD.FTZ R8, R14, R23 ;  /* 0x000000170e087221 */ /* 0x001fc40000010000 */
[----:B------:R-:W-:Y:S02]  /*eca0*/  FADD.FTZ R23, R17, R134 ;  /* 0x0000008611177221 */ /* 0x000fe40000010000 */
[----:B------:R-:W-:Y:S02]  /*ecb0*/  FADD.FTZ R21, R203, R8 ;  /* 0x00000008cb157221 */ /* 0x000fe40000010000 */
[----:B------:R-:W-:Y:S01]  /*ecc0*/  FADD.FTZ R134, R196, R23 ;  /* 0x00000017c4867221 */ /* 0x000fe20000010000 */
[C---:B------:R-:W-:Y:S01]  /*ecd0*/  F2FP.BF16.F32.PACK_AB R196, R169.reuse, R196 ;  /* 0x000000c4a9c4723e */ /* 0x040fe200000010ff */
[C---:B------:R-:W-:Y:S02]  /*ece0*/  FADD.FTZ R8, R120.reuse, R21 ;  /* 0x0000001578087221 */ /* 0x040fe40000010000 */
[----:B------:R-:W-:Y:S01]  /*ecf0*/  FADD.FTZ R23, R169, R134 ;  /* 0x00000086a9177221 */ /* 0x000fe20000010000 */
[----:B------:R-:W-:Y:S01]  /*ed00*/  F2FP.BF16.F32.PACK_AB R203, R120, R203 ;  /* 0x000000cb78cb723e */ /* 0x000fe200000010ff */
[----:B------:R-:W-:-:S02]  /*ed10*/  FADD.FTZ R21, R197, R8 ;  /* 0x00000008c5157221 */ /* 0x000fc40000010000 */
[----:B------:R-:W-:Y:S01]  /*ed20*/  FADD.FTZ R134, R198, R23 ;  /* 0x00000017c6867221 */ /* 0x000fe20000010000 */
[C---:B------:R-:W-:Y:S01]  /*ed30*/  F2FP.BF16.F32.PACK_AB R197, R122.reuse, R197 ;  /* 0x000000c57ac5723e */ /* 0x040fe200000010ff */
[----:B------:R-:W-:Y:S02]  /*ed40*/  FADD.FTZ R8, R122, R21 ;  /* 0x000000157a087221 */ /* 0x000fe40000010000 */
[C---:B------:R-:W-:Y:S01]  /*ed50*/  FADD.FTZ R23, R171.reuse, R134 ;  /* 0x00000086ab177221 */ /* 0x040fe20000010000 */
[----:B------:R-:W-:Y:S01]  /*ed60*/  F2FP.BF16.F32.PACK_AB R198, R171, R198 ;  /* 0x000000c6abc6723e */ /* 0x000fe200000010ff */
[----:B------:R-:W-:Y:S02]  /*ed70*/  FADD.FTZ R21, R199, R8 ;  /* 0x00000008c7157221 */ /* 0x000fe40000010000 */
[----:B------:R-:W-:Y:S01]  /*ed80*/  FADD.FTZ R134, R192, R23 ;  /* 0x00000017c0867221 */ /* 0x000fe20000010000 */
[C---:B------:R-:W-:Y:S01]  /*ed90*/  F2FP.BF16.F32.PACK_AB R199, R124.reuse, R199 ;  /* 0x000000c77cc7723e */ /* 0x040fe200000010ff */
[----:B------:R-:W-:-:S02]  /*eda0*/  FADD.FTZ R8, R124, R21 ;  /* 0x000000157c087221 */ /* 0x000fc40000010000 */
[C---:B------:R-:W-:Y:S01]  /*edb0*/  FADD.FTZ R23, R175.reuse, R134 ;  /* 0x00000086af177221 */ /* 0x040fe20000010000 */
[----:B------:R-:W-:Y:S01]  /*edc0*/  F2FP.BF16.F32.PACK_AB R192, R175, R192 ;  /* 0x000000c0afc0723e */ /* 0x000fe200000010ff */
[----:B------:R-:W-:Y:S02]  /*edd0*/  FADD.FTZ R21, R193, R8 ;  /* 0x00000008c1157221 */ /* 0x000fe40000010000 */
[----:B------:R-:W-:Y:S01]  /*ede0*/  FADD.FTZ R132, R194, R23 ;  /* 0x00000017c2847221 */ /* 0x000fe20000010000 */
[C---:B------:R-:W-:Y:S01]  /*edf0*/  F2FP.BF16.F32.PACK_AB R194, R185.reuse, R194 ;  /* 0x000000c2b9c2723e */ /* 0x040fe200000010ff */
[----:B------:R-:W-:Y:S02]  /*ee00*/  FADD.FTZ R8, R126, R21 ;  /* 0x000000157e087221 */ /* 0x000fe40000010000 */
[----:B------:R-:W-:Y:S01]  /*ee10*/  FADD.FTZ R17, R185, R132 ;  /* 0x00000084b9117221 */ /* 0x000fe20000010000 */
[----:B-1----:R-:W-:Y:S01]  /*ee20*/  F2FP.BF16.F32.PACK_AB R185, R129, R7 ;  /* 0x0000000781b9723e */ /* 0x002fe200000010ff */
[----:B------:R-:W-:-:S02]  /*ee30*/  FADD.FTZ R15, R195, R8 ;  /* 0x00000008c30f7221 */ /* 0x000fc40000010000 */
[----:B------:R-:W-:Y:S01]  /*ee40*/  FADD.FTZ R14, R188, R17 ;  /* 0x00000011bc0e7221 */ /* 0x000fe20000010000 */
[C---:B------:R-:W-:Y:S01]  /*ee50*/  F2FP.BF16.F32.PACK_AB R188, R187.reuse, R188 ;  /* 0x000000bcbbbc723e */ /* 0x040fe200000010ff */
[----:B------:R-:W-:Y:S02]  /*ee60*/  FADD.FTZ R8, R128, R15 ;  /* 0x0000000f80087221 */ /* 0x000fe40000010000 */
[----:B------:R-:W-:Y:S01]  /*ee70*/  FADD.FTZ R17, R187, R14 ;  /* 0x0000000ebb117221 */ /* 0x000fe20000010000 */
[----:B------:R-:W-:Y:S01]  /*ee80*/  F2FP.BF16.F32.PACK_AB R193, R126, R193 ;  /* 0x000000c17ec1723e */ /* 0x000fe200000010ff */
[----:B------:R-:W-:Y:S02]  /*ee90*/  FADD.FTZ R15, R189, R8 ;  /* 0x00000008bd0f7221 */ /* 0x000fe40000010000 */
[----:B------:R-:W-:Y:S01]  /*eea0*/  FADD.FTZ R14, R190, R17 ;  /* 0x00000011be0e7221 */ /* 0x000fe20000010000 */
[----:B------:R-:W-:Y:S01]  /*eeb0*/  F2FP.BF16.F32.PACK_AB R195, R128, R195 ;  /* 0x000000c380c3723e */ /* 0x000fe200000010ff */
[----:B------:R-:W-:-:S02]  /*eec0*/  FADD.FTZ R8, R130, R15 ;  /* 0x0000000f82087221 */ /* 0x000fc40000010000 */
[----:B------:R-:W-:Y:S01]  /*eed0*/  FADD.FTZ R17, R205, R14 ;  /* 0x0000000ecd117221 */ /* 0x000fe20000010000 */
[----:B------:R-:W-:Y:S01]  /*eee0*/  F2FP.BF16.F32.PACK_AB R189, R130, R189 ;  /* 0x000000bd82bd723e */ /* 0x000fe200000010ff */
[----:B------:R-:W-:Y:S02]  /*eef0*/  FADD.FTZ R15, R191, R8 ;  /* 0x00000008bf0f7221 */ /* 0x000fe40000010000 */
[----:B------:R-:W-:Y:S01]  /*ef00*/  FADD.FTZ R14, R184, R17 ;  /* 0x00000011b80e7221 */ /* 0x000fe20000010000 */
[C---:B------:R-:W-:Y:S01]  /*ef10*/  F2FP.BF16.F32.PACK_AB R191, R20.reuse, R191 ;  /* 0x000000bf14bf723e */ /* 0x040fe200000010ff */
[----:B------:R-:W-:Y:S02]  /*ef20*/  FADD.FTZ R8, R20, R15 ;  /* 0x0000000f14087221 */ /* 0x000fe40000010000 */
[----:B------:R-:W-:Y:S01]  /*ef30*/  FADD.FTZ R15, R207, R14 ;  /* 0x0000000ecf0f7221 */ /* 0x000fe20000010000 */
[----:B------:R-:W0:Y:S01]  /*ef40*/  MUFU.EX2 R20, R127 ;  /* 0x0000007f00147308 */ /* 0x000e220000000800 */
[----:B------:R-:W-:Y:S01]  /*ef50*/  F2FP.BF16.F32.PACK_AB R190, R205, R190 ;  /* 0x000000becdbe723e */ /* 0x000fe200000010ff */
        /* <DEDUP_REMOVED lines=23> */
[----:B------:R-:W-:Y:S02]  /*f0d0*/  IMAD.U32 R14, RZ, RZ, UR10 ;  /* 0x0000000aff0e7e24 */ /* 0x000fe4000f8e00ff */
[----:B------:R-:W-:Y:S01]  /*f0e0*/  FADD.FTZ R8, R151, R8 ;  /* 0x0000000897087221 */ /* 0x000fe20000010000 */
[----:B------:R-:W-:-:S03]  /*f0f0*/  FADD.FTZ R12, R22, R7 ;  /* 0x00000007160c7221 */ /* 0x000fc60000010000 */
[----:B------:R-:W-:-:S04]  /*f100*/  FADD.FTZ R8, R123, R8 ;  /* 0x000000087b087221 */ /* 0x000fc80000010000 */
[----:B------:R-:W-:Y:S01]  /*f110*/  FADD.FTZ R7, R179, R8 ;  /* 0x00000008b3077221 */ /* 0x000fe20000010000 */
[C---:B0-----:R-:W-:Y:S01]  /*f120*/  F2FP.BF16.F32.PACK_AB R179, R20.reuse, R179 ;  /* 0x000000b314b3723e */ /* 0x041fe200000010ff */
[----:B------:R-:W-:Y:S01]  /*f130*/  FADD.FTZ R8, R13, R12 ;  /* 0x0000000c0d087221 */ /* 0x000fe20000010000 */
[----:B------:R-:W-:Y:S02]  /*f140*/  IMAD.MOV.U32 R13, RZ, RZ, R10 ;  /* 0x000000ffff0d7224 */ /* 0x000fe400078e000a */
[----:B------:R-:W-:Y:S01]  /*f150*/  FADD.FTZ R7, R20, R7 ;  /* 0x0000000714077221 */ /* 0x000fe20000010000 */
[----:B------:R-:W-:Y:S01]  /*f160*/  IMAD.U32 R20, RZ, RZ, UR7 ;  /* 0x00000007ff147e24 */ /* 0x000fe2000f8e00ff */
[----:B------:R-:W-:Y:S01]  /*f170*/  MOV R12, R11 ;  /* 0x0000000b000c7202 */ /* 0x000fe20000000f00 */
[----:B------:R-:W-:Y:S06]  /*f180*/  @P2 BRA `(.L_x_2088) ;  /* 0xffffffb800e02947 */ /* 0x000fec000383ffff */
.L_x_2079:
        /* <DEDUP_REMOVED lines=99> */
.L_x_2089:
        /* <DEDUP_REMOVED lines=8> */
.L_x_2090:
[----:B-1----:R-:W-:Y:S05]  /*f840*/  @P2 BRA `(.L_x_2091) ;  /* 0x0000000000082947 */ /* 0x002fea0003800000 */
[----:B------:R-:W1:Y:S02]  /*f850*/  SYNCS.PHASECHK.TRANS64.TRYWAIT P0, [UR5+0x36850], R0 ;  /* 0x03685000ff0075a7 */ /* 0x000e640008000145 */
[----:B-1----:R-:W-:Y:S05]  /*f860*/  @!P0 BRA `(.L_x_2092) ;  /* 0x0000007000008947 */ /* 0x002fea0003800000 */
.L_x_2091:
[----:B------:R-:W-:Y:S01]  /*f870*/  R2UR UR4, R16 ;  /* 0x00000000100472ca */ /* 0x000fe200000e0000 */
[----:B------:R-:W-:Y:S01]  /*f880*/  WARPGROUP.ARRIVE ;  /* 0x00000000000079c5 */ /* 0x000fe20000000000 */
[----:B------:R-:W-:Y:S01]  /*f890*/  UMOV UR7, 0x40000040 ;  /* 0x4000004000077882 */ /* 0x000fe20000000000 */
[----:B-1----:R-:W1:Y:S01]  /*f8a0*/  SHFL.BFLY PT, R3, R8, 0x2, 0x1f ;  /* 0x0c401f0008037f89 */ /* 0x002e6200000e0000 */
[----:B------:R-:W-:Y:S01]  /*f8b0*/  MOV R12, UR5 ;  /* 0x00000005000c7c02 */ /* 0x000fe20008000f00 */
[----:B------:R-:W-:Y:S02]  /*f8c0*/  IMAD.MOV.U32 R2, RZ, RZ, -0x800000 ;  /* 0xff800000ff027424 */ /* 0x000fe400078e00ff */
[----:B0-----:R-:W0:Y:S02]  /*f8d0*/  SHFL.BFLY PT, R0, R7, 0x2, 0x1f ;  /* 0x0c401f0007007f89 */ /* 0x001e2400000e0000 */
[----:B------:R-:W-:-:S04]  /*f8e0*/  @!P1 VIADD R12, R12, 0x36860 ;  /* 0x000368600c0c9836 */ /* 0x000fc80000000000 */
[----:B------:R-:W-:Y:S01]  /*f8f0*/  UIADD3 UR4, UR4, 0x400, URZ ;  /* 0x0000040004047890 */ /* 0x000fe2000fffe03f */
[----:B------:R-:W-:-:S03]  /*f900*/  @!P1 PRMT R12, RZ, 0x654, R12 ;  /* 0x00000654ff0c9816 */ /* 0x000fc6000000000c */
[----:B------:R-:W-:-:S04]  /*f910*/  USHF.R.U32.HI UR4, URZ, 0x4, UR4 ;  /* 0x000000043f047899 */ /* 0x000fc80008011604 */
[----:B------:R-:W-:-:S04]  /*f920*/  ULOP3.LUT UR4, UR4, 0x3fff, URZ, 0xc0, !UPT ;  /* 0x00003fff04047892 */ /* 0x000fc8000f8ec03f */
[----:B------:R-:W-:Y:S01]  /*f930*/  ULOP3.LUT UR4, UR4, 0x3800000, URZ, 0xfc, !UPT ;  /* 0x0380000004047892 */ /* 0x000fe2000f8efc3f */
[----:B-1----:R-:W-:-:S03]  /*f940*/  FADD.FTZ R3, R3, R8 ;  /* 0x0000000803037221 */ /* 0x002fc60000010000 */
[----:B------:R-:W-:Y:S01]  /*f950*/  UIMAD UR60, UR60, 0xa80, UR4 ;  /* 0x00000a803c3c78a4 */ /* 0x000fe2000f8e0204 */
[----:B0-----:R-:W-:-:S03]  /*f960*/  FADD.FTZ R4, R0, R7 ;  /* 0x0000000700047221 */ /* 0x001fc60000010000 */
[----:B------:R-:W-:Y:S01]  /*f970*/  UIADD3 UR4, UR60, 0x80, URZ ;  /* 0x000000803c047890 */ /* 0x000fe2000fffe03f */
[----:B------:R-:W0:Y:S02]  /*f980*/  SHFL.BFLY PT, R0, R3, 0x1, 0x1f ;  /* 0x0c201f0003007f89 */ /* 0x000e2400000e0000 */
[----:B------:R-:W-:-:S06]  /*f990*/  UMOV UR6, UR60 ;  /* 0x0000003c00067c82 */ /* 0x000fcc0008000000 */
[----:B------:R-:W-:Y:S01]  /*f9a0*/  HGMMA.64x192x16.F32.BF16 R24, R200, gdesc[UR4].tnspB, R24, gsb0 ;  /* 0x42e00004c8187df0 */ /* 0x000fe20008001818 */
[----:B------:R-:W-:Y:S01]  /*f9b0*/  UMOV UR7, 0x40000040 ;  /* 0x4000004000077882 */ /* 0x000fe20000000000 */
[----:B------:R-:W-:Y:S01]  /*f9c0*/  UMOV UR6, UR4 ;  /* 0x0000000400067c82 */ /* 0x000fe20008000000 */
[----:B------:R-:W-:Y:S01]  /*f9d0*/  UIADD3 UR4, UR60, 0x100, URZ ;  /* 0x000001003c047890 */ /* 0x000fe2000fffe03f */
[----:B------:R-:W1:Y:S01]  /*f9e0*/  SHFL.BFLY PT, R5, R4, 0x1, 0x1f ;  /* 0x0c201f0004057f89 */ /* 0x000e6200000e0000 */
[----:B0-----:R-:W-:Y:S01]  /*f9f0*/  FADD.FTZ R13, R3, R0 ;  /* 0x00000000030d7221 */ /* 0x001fe20000010000 */
[----:B------:R-:W-:Y:S02]  /*fa00*/  IMAD.MOV.U32 R3, RZ, RZ, RZ ;  /* 0x000000ffff037224 */ /* 0x000fe400078e00ff */
[----:B------:R-:W-:Y:S02]  /*fa10*/  IMAD.MOV.U32 R0, RZ, RZ, -0x800000 ;  /* 0xff800000ff007424 */ /* 0x000fe400078e00ff */
[----:B------:R-:W-:Y:S01]  /*fa20*/  FSETP.NE.FTZ.AND P0, PT, R13, RZ, PT ;  /* 0x000000ff0d00720b */ /* 0x000fe20003f15000 */
[----:B-1----:R-:W-:Y:S01]  /*fa30*/  FADD.FTZ R14, R4, R5 ;  /* 0x00000005040e7221 */ /* 0x002fe20000010000 */
[----:B------:R-:W-:-:S04]  /*fa40*/  IMAD.MOV.U32 R5, RZ, RZ, RZ ;  /* 0x000000ffff057224 */ /* 0x000fc800078e00ff */
[----:B------:R-:W-:-:S07]  /*fa50*/  FSETP.NE.FTZ.AND P2, PT, R14, RZ, PT ;  /* 0x000000ff0e00720b */ /* 0x000fce0003f55000 */
[----:B------:R-:W0:Y:S01]  /*fa60*/  @P0 MUFU.LG2 R9, R13 ;  /* 0x0000000d00090308 */ /* 0x000e220000000c00 */
[----:B------:R-:W-:-:S07]  /*fa70*/  @P0 FMUL.FTZ R4, R6, 0.69314718246459960938 ;  /* 0x3f31721806040820 */ /* 0x000fce0000410000 */
[----:B------:R-:W1:Y:S01]  /*fa80*/  @P2 MUFU.LG2 R8, R14 ;  /* 0x0000000e00082308 */ /* 0x000e620000000c00 */
[----:B------:R-:W-:-:S07]  /*fa90*/  @P2 FMUL.FTZ R6, R6, 0.69314718246459960938 ;  /* 0x3f31721806062820 */ /* 0x000fce0000410000 */
        /* <DEDUP_REMOVED lines=10> */
[----:B------:R-:W-:Y:S01]  /*fb40*/  UMOV UR6, UR4 ;  /* 0x0000000400067c82 */ /* 0x000fe20008000000 */
[----:B------:R-:W-:Y:S01]  /*fb50*/  UMOV UR7, 0x40000040 ;  /* 0x4000004000077882 */ /* 0x000fe20000000000 */
[----:B------:R-:W-:Y:S01]  /*fb60*/  UIADD3 UR4, UR60, 0x180, URZ ;  /* 0x000001803c047890 */ /* 0x000fe2000fffe03f */
[----:B------:R-:W-:Y:S02]  /*fb70*/  WARPGROUP.DEPBAR.LE gsb0, 0x0 ;  /* 0x00008000000079c5 */ /* 0x000fe40000010000 */
[----:B------:R-:W-:-:S14]  /*fb80*/  WARPGROUP.ARRIVE ;  /* 0x00000000000079c5 */ /* 0x000fdc0000000000 */
        /* <DEDUP_REMOVED lines=9> */
[----:B------:R-:W-:Y:S02]  /*fc20*/  UIADD3 UR4, UR60, 0x280, URZ ;  /* 0x000002803c047890 */ /* 0x000fe4000fffe03f */
[----:B------:R-:W-:Y:S01]  /*fc30*/  UIADD3 UR60, UR60, 0x300, URZ ;  /* 0x000003003c3c7890 */ /* 0x000fe2000fffe03f */
[----:B------:R-:W-:Y:S02]  /*fc40*/  WARPGROUP.DEPBAR.LE gsb0, 0x0 ;  /* 0x00008000000079c5 */ /* 0x000fe40000010000 */
[----:B------:R-:W-:-:S12]  /*fc50*/  WARPGROUP.ARRIVE ;  /* 0x00000000000079c5 */ /* 0x000fd80000000000 */
[----:B------:R-:W-:Y:S01]  /*fc60*/  HGMMA.64x192x16.F32.BF16 R24, R184, gdesc[UR4].tnspB, R24, gsb0 ;  /* 0x42e00004b8187df0 */ /* 0x000fe20008001818 */
[----:B------:R-:W-:Y:S01]  /*fc70*/  UMOV UR6, UR4 ;  /* 0x0000000400067c82 */ /* 0x000fe20008000000 */
[----:B------:R-:W-:Y:S01]  /*fc80*/  UMOV UR7, 0x40000040 ;  /* 0x4000004000077882 */ /* 0x000fe20000000000 */
[----:B------:R-:W-:Y:S02]  /*fc90*/  WARPGROUP.DEPBAR.LE gsb0, 0x0 ;  /* 0x00008000000079c5 */ /* 0x000fe40000010000 */
[----:B------:R-:W-:-:S15]  /*fca0*/  WARPGROUP.ARRIVE ;  /* 0x00000000000079c5 */ /* 0x000fde0000000000 */
        /* <DEDUP_REMOVED lines=104> */
.L_x_2062:
        /* <DEDUP_REMOVED lines=19> */
[----:B0-----:R-:W-:Y:S01]  /*10460*/  IADD3 R4, R3, -0x80, RZ ;  /* 0xffffff8003047810 */ /* 0x001fe20007ffe0ff */
[----:B------:R-:W-:Y:S01]  /*10470*/  ULDC.64 UR8, c[0x0][0xb38] ;  /* 0x0002ce0000087ab9 */ /* 0x000fe20000000a00 */
[----:B---3--:R-:W-:Y:S02]  /*10480*/  USHF.R.S32.HI UR10, URZ, 0x1f, UR12 ;  /* 0x0000001f3f0a7899 */ /* 0x008fe4000801140c */
[----:B------:R-:W-:Y:S01]  /*10490*/  SHF.R.S32.HI R3, RZ, 0x1f, R4 ;  /* 0x0000001fff037819 */ /* 0x000fe20000011404 */
[----:B------:R-:W-:Y:S02]  /*104a0*/  UIMAD UR7, UR7, UR8, URZ ;  /* 0x00000008070772a4 */ /* 0x000fe4000f8e023f */
[----:B------:R-:W0:Y:S01]  /*104b0*/  LDC.64 R14, c[0x0][0xb40] ;  /* 0x0002d000ff0e7b82 */ /* 0x000e220000000a00 */
[CC--:B------:R-:W-:Y:S02]  /*104c0*/  LEA.HI R5, R3.reuse, R4.reuse, RZ, 0x7 ;  /* 0x0000000403057211 */ /* 0x0c0fe400078f38ff */
[----:B------:R-:W-:-:S02]  /*104d0*/  LEA.HI R10, R3, R4, RZ, 0x2 ;  /* 0x00000004030a7211 */ /* 0x000fc400078f10ff */
[C---:B------:R-:W-:Y:S02]  /*104e0*/  LOP3.LUT R7, R5.reuse, 0xffffff80, RZ, 0xc0, !PT ;  /* 0xffffff8005077812 */ /* 0x040fe400078ec0ff */
[----:B------:R-:W-:Y:S01]  /*104f0*/  SHF.R.S32.HI R6, RZ, 0x7, R5 ;  /* 0x00000007ff067819 */ /* 0x000fe20000011405 */
[----:B------:R-:W1:Y:S02]  /*10500*/  @P0 LDC R13, c[0x0][0xbf0] ;  /* 0x0002fc00ff0d0b82 */ /* 0x000e640000000800 */
[----:B------:R-:W-:Y:S01]  /*10510*/  IMAD.IADD R20, R4, 0x1, -R7 ;  /* 0x0000000104147824 */ /* 0x000fe200078e0a07 */
[----:B------:R-:W-:Y:S02]  /*10520*/  LEA.HI R3, R5, R6, RZ, 0x1 ;  /* 0x0000000605037211 */ /* 0x000fe400078f08ff */
        /* <DEDUP_REMOVED lines=17> */
[----:B------:R-:W-:Y:S02]  /*10640*/  SHF.R.S32.HI R7, RZ, 0x5, R7 ;  /* 0x00000005ff077819 */ /* 0x000fe40000011407 */
[----:B------:R-:W-:Y:S01]  /*10650*/  IADD3 R12, R5, -R6, RZ ;  /* 0x80000006050c7210 */ /* 0x000fe20007ffe0ff */
[----:B------:R-:W-:-:S02]  /*10660*/  IMAD.IADD R4, R8, 0x1, -R9 ;  /* 0x0000000108047824 */ /* 0x000fc400078e0a09 */
[----:B------:R-:W0:Y:S01]  /*10670*/  @P0 LDC R9, c[0x0][0xbec] ;  /* 0x0002fb00ff090b82 */ /* 0x000e220000000800 */
[----:B------:R-:W-:Y:S02]  /*10680*/  IMAD.U32 R5, RZ, RZ, UR5 ;  /* 0x00000005ff057e24 */ /* 0x000fe4000f8e00ff */
[----:B------:R-:W-:Y:S02]  /*10690*/  IMAD R6, R7, 0x10, R4 ;  /* 0x0000001007067824 */ /* 0x000fe400078e0204 */
[----:B------:R-:W-:Y:S01]  /*106a0*/  IMAD.U32 R4, RZ, RZ, UR4 ;  /* 0x00000004ff047e24 */ /* 0x000fe2000f8e00ff */
[----:B------:R-:W-:Y:S01]  /*106b0*/  UIMAD.WIDE.U32 UR4, UR13, UR8, URZ ;  /* 0x000000080d0472a5 */ /* 0x000fe2000f8e003f */
[----:B------:R-:W-:Y:S01]  /*106c0*/  IMAD.U32 R5, RZ, RZ, UR6 ;  /* 0x00000006ff057e24 */ /* 0x000fe2000f8e00ff */
[----:B------:R-:W-:Y:S01]  /*106d0*/  LEA R3, R3, R6, 0x6 ;  /* 0x0000000603037211 */ /* 0x000fe200078e30ff */
[----:B------:R-:W-:Y:S01]  /*106e0*/  UIMAD UR6, UR13, UR9, UR7 ;  /* 0x000000090d0672a4 */ /* 0x000fe2000f8e0207 */
[----:B---3--:R-:W-:-:S02]  /*106f0*/  IMAD R8, R10, UR10, RZ ;  /* 0x0000000a0a087c24 */ /* 0x008fc4000f8e02ff */
[----:B------:R-:W-:Y:S01]  /*10700*/  IMAD.WIDE.U32 R4, R10, UR12, R4 ;  /* 0x0000000c0a047c25 */ /* 0x000fe2000f8e0004 */
[----:B------:R-:W-:Y:S01]  /*10710*/  UIADD3 UR6, UR5, UR6, URZ ;  /* 0x0000000605067290 */ /* 0x000fe2000fffe03f */
[----:B------:R-:W-:Y:S02]  /*10720*/  ULDC.64 UR8, c[0x0][0xb28] ;  /* 0x0002ca0000087ab9 */ /* 0x000fe40000000a00 */
[----:B------:R-:W-:Y:S02]  /*10730*/  IMAD R6, R12, 0x8, R3 ;  /* 0x000000080c067824 */ /* 0x000fe400078e0203 */
[----:B------:R-:W-:Y:S02]  /*10740*/  IMAD R11, R11, UR12, R8 ;  /* 0x0000000c0b0b7c24 */ /* 0x000fe4000f8e0208 */
[----:B--2---:R-:W-:Y:S02]  /*10750*/  IMAD R8, R16, 0x80, R6 ;  /* 0x0000008010087824 */ /* 0x004fe400078e0206 */
[----:B------:R-:W-:Y:S01]  /*10760*/  IMAD.U32 R7, RZ, RZ, UR5 ;  /* 0x00000005ff077e24 */ /* 0x000fe2000f8e00ff */
[----:B------:R-:W-:Y:S01]  /*10770*/  MOV R7, UR6 ;  /* 0x0000000600077c02 */ /* 0x000fe20008000f00 */
[----:B0-----:R-:W-:Y:S01]  /*10780*/  @P0 IMAD.HI.U32 R10, R8, R9, RZ ;  /* 0x00000009080a0227 */ /* 0x001fe200078e00ff */
[----:B------:R-:W-:-:S03]  /*10790*/  ULDC.64 UR6, c[0x0][0xb48] ;  /* 0x0002d20000067ab9 */ /* 0x000fc60000000a00 */
[----:B------:R-:W-:Y:S01]  /*107a0*/  IMAD.U32 R6, RZ, RZ, UR4 ;  /* 0x00000004ff067e24 */ /* 0x000fe2000f8e00ff */
[----:B------:R-:W-:Y:S01]  /*107b0*/  ULDC.64 UR4, c[0x0][0xbe0] ;  /* 0x0002f80000047ab9 */ /* 0x000fe20000000a00 */
[C---:B------:R-:W-:Y:S02]  /*107c0*/  IMAD R12, R14.reuse, UR10, RZ ;  /* 0x0000000a0e0c7c24 */ /* 0x040fe4000f8e02ff */
[----:B------:R-:W-:Y:S01]  /*107d0*/  IMAD.MOV.U32 R9, RZ, RZ, R8 ;  /* 0x000000ffff097224 */ /* 0x000fe200078e0008 */
[----:B-1----:R-:W-:Y:S01]  /*107e0*/  @P0 SHF.R.U32.HI R9, RZ, R13, R10 ;  /* 0x0000000dff090219 */ /* 0x002fe2000001160a */
[----:B------:R-:W-:Y:S01]  /*107f0*/  IMAD R13, R15, UR12, R12 ;  /* 0x0000000c0f0d7c24 */ /* 0x000fe2000f8e020c */
[----:B------:R-:W-:Y:S01]  /*10800*/  SHF.R.S32.HI R12, RZ, 0x1f, R21 ;  /* 0x0000001fff0c7819 */ /* 0x000fe20000011415 */
[----:B------:R-:W-:-:S04]  /*10810*/  IMAD.WIDE.U32 R6, R14, UR12, R6 ;  /* 0x0000000c0e067c25 */ /* 0x000fc8000f8e0006 */
[----:B------:R-:W-:Y:S01]  /*10820*/  IMAD.IADD R5, R5, 0x1, R11 ;  /* 0x0000000105057824 */ /* 0x000fe200078e020b */
[----:B------:R-:W-:Y:S01]  /*10830*/  IADD3 R7, R7, R13, RZ ;  /* 0x0000000d07077210 */ /* 0x000fe20007ffe0ff */
[----:B----4-:R-:W-:-:S04]  /*10840*/  @P0 IMAD.HI.U32 R23, R8, R23, RZ ;  /* 0x0000001708170227 */ /* 0x010fc800078e00ff */
        /* <DEDUP_REMOVED lines=35> */
[----:B------:R-:W-:Y:S01]  /*10a80*/  IADD3 R5, R5, R11, RZ ;  /* 0x0000000b05057210 */ /* 0x000fe20007ffe0ff */
        /* <DEDUP_REMOVED lines=16> */
[----:B------:R1:W2:Y:S01]  /*10b90*/  SHFL.IDX PT, R11, R13, 0x1, 0x1c1f ;  /* 0x003c1f000d0b7f89 */ /* 0x0002a200000e0000 */
[-C--:B------:R-:W-:Y:S01]  /*10ba0*/  ISETP.GE.OR P0, PT, R23, R18.reuse, P0 ;  /* 0x000000121700720c */ /* 0x080fe20000706670 */
[----:B------:R-:W-:Y:S01]  /*10bb0*/  UPRMT UR4, URZ, 0x654, UR4 ;  /* 0x000006543f047896 */ /* 0x000fe20008000004 */
[----:B------:R-:W-:Y:S01]  /*10bc0*/  ISETP.GE.AND P2, PT, R3, R18, PT ;  /* 0x000000120300720c */ /* 0x000fe20003f46270 */
[----:B------:R3:W4:Y:S01]  /*10bd0*/  SHFL.IDX PT, R4, R6, RZ, 0x1c1f ;  /* 0x001c1fff06047589 */ /* 0x00072200000e0000 */
[----:B-1----:R-:W-:-:S03]  /*10be0*/  LOP3.LUT R13, R22, 0x7ffffffc, RZ, 0xc0, !PT ;  /* 0x7ffffffc160d7812 */ /* 0x002fc600078ec0ff */
[----:B------:R3:W1:Y:S03]  /*10bf0*/  SHFL.IDX PT, R5, R7, RZ, 0x1c1f ;  /* 0x001c1fff07057589 */ /* 0x00066600000e0000 */
[----:B------:R-:W-:Y:S01]  /*10c00*/  SYNCS.ARRIVE.TRANS64.RED.A1T0 RZ, [UR4], RZ ;  /* 0x000000ffffff79a7 */ /* 0x000fe20008100404 */
[----:B------:R-:W-:-:S05]  /*10c10*/  IMAD.IADD R13, R20, 0x1, -R13 ;  /* 0x00000001140d7824 */ /* 0x000fca00078e0a0d */
[----:B------:R-:W-:Y:S01]  /*10c20*/  SHF.L.U32 R3, R13, 0x1, RZ ;  /* 0x000000010d037819 */ /* 0x000fe200000006ff */
        /* <DEDUP_REMOVED lines=15> */
[C---:B------:R-:W-:Y:S01]  /*10d20*/  VIADD R17, R3.reuse, 0x40 ;  /* 0x0000004003117836 */ /* 0x040fe20000000000 */
[C---:B------:R-:W-:Y:S01]  /*10d30*/  IADD3 R22, R3.reuse, 0x50, RZ ;  /* 0x0000005003167810 */ /* 0x040fe20007ffe0ff */
[C---:B------:R-:W-:Y:S01]  /*10d40*/  VIADD R20, R3.reuse, 0x48 ;  /* 0x0000004803147836 */ /* 0x040fe20000000000 */
[----:B------:R-:W-:Y:S01]  /*10d50*/  ISETP.GE.AND P3, PT, R16, UR4, PT ;  /* 0x0000000410007c0c */ /* 0x000fe2000bf66270 */
[----:B-1--4-:R-:W-:-:S02]  /*10d60*/  @!P0 IMAD.WIDE R8, R3, 0x4, R4 ;  /* 0x0000000403088825 */ /* 0x012fc400078e0204 */
[----:B------:R-:W-:Y:S02]  /*10d70*/  @!P1 LEA.HI R0, R0, R0, RZ, 0x1 ;  /* 0x0000000000009211 */ /* 0x000fe400078f08ff */
[----:B------:R-:W-:Y:S01]  /*10d80*/  @!P2 LEA.HI R2, R2, R2, RZ, 0x1 ;  /* 0x000000020202a211 */ /* 0x000fe200078f08ff */
[----:B------:R0:W-:Y:S01]  /*10d90*/  @!P0 ST.E.64 desc[UR6][R8.64], R24 ;  /* 0x0000001808008985 */ /* 0x0001e2000c101b06 */
[----:B------:R-:W-:Y:S02]  /*10da0*/  @!P1 LOP3.LUT R11, R0, 0xfffffffe, RZ, 0xc0, !PT ;  /* 0xfffffffe000b9812 */ /* 0x000fe400078ec0ff */
[----:B------:R-:W-:Y:S01]  /*10db0*/  @!P2 LOP3.LUT R13, R2, 0xfffffffe, RZ, 0xc0, !PT ;  /* 0xfffffffe020da812 */ /* 0x000fe200078ec0ff */
[C---:B------:R-:W-:Y:S01]  /*10dc0*/  VIADD R2, R3.reuse, 0x30 ;  /* 0x0000003003027836 */ /* 0x040fe20000000000 */
[----:B------:R-:W-:Y:S01]  /*10dd0*/  IADD3 R0, R3, 0x28, RZ ;  /* 0x0000002803007810 */ /* 0x000fe20007ffe0ff */
[----:B------:R-:W-:Y:S01]  /*10de0*/  @!P1 IMAD.WIDE R10, R11, 0x4, R4 ;  /* 0x000000040b0a9825 */ /* 0x000fe200078e0204 */
[----:B------:R-:W-:-:S02]  /*10df0*/  @!P5 LEA.HI R14, R14, R14, RZ, 0x1 ;  /* 0x0000000e0e0ed211 */ /* 0x000fc400078f08ff */
[----:B------:R-:W-:Y:S01]  /*10e00*/  ISETP.GE.AND P0, PT, R0, UR4, PT ;  /* 0x0000000400007c0c */ /* 0x000fe2000bf06270 */
[----:B------:R-:W-:Y:S01]  /*10e10*/  @!P2 IMAD.WIDE R12, R13, 0x4, R4 ;  /* 0x000000040d0ca825 */ /* 0x000fe200078e0204 */
[----:B------:R1:W-:Y:S01]  /*10e20*/  @!P1 ST.E.64 desc[UR6][R10.64], R28 ;  /* 0x0000001c0a009985 */ /* 0x0003e2000c101b06 */
[----:B------:R-:W-:Y:S02]  /*10e30*/  ISETP.GE.AND P4, PT, R2, UR4, PT ;  /* 0x0000000402007c0c */ /* 0x000fe4000bf86270 */
[----:B------:R-:W-:Y:S01]  /*10e40*/  ISETP.GE.AND P1, PT, R20, UR4, PT ;  /* 0x0000000414007c0c */ /* 0x000fe2000bf26270 */
        /* <DEDUP_REMOVED lines=22> */
[----:B------:R-:W-:Y:S01]  /*10fb0*/  VIADD R20, R3, 0x70 ;  /* 0x0000007003147836 */ /* 0x000fe20000000000 */
[----:B------:R-:W-:Y:S02]  /*10fc0*/  ISETP.GE.AND P5, PT, R22, UR4, PT ;  /* 0x0000000416007c0c */ /* 0x000fe4000bfa6270 */
[----:B------:R-:W-:Y:S01]  /*10fd0*/  ISETP.GE.AND P6, PT, R24, UR4, PT ;  /* 0x0000000418007c0c */ /* 0x000fe2000bfc6270 */
[----:B0-----:R-:W-:-:S04]  /*10fe0*/  @!P0 IMAD.WIDE R8, R13, 0x4, R4 ;  /* 0x000000040d088825 */ /* 0x001fc800078e0204 */
[--C-:B-1----:R-:W-:Y:S01]  /*10ff0*/  @!P4 IMAD.WIDE R10, R15, 0x4, R4.reuse ;  /* 0x000000040f0ac825 */ /* 0x102fe200078e0204 */
[----:B------:R0:W-:Y:S01]  /*11000*/  @!P0 ST.E.64 desc[UR6][R8.64], R44 ;  /* 0x0000002c08008985 */ /* 0x0001e2000c101b06 */
[----:B------:R-:W-:Y:S02]  /*11010*/  ISETP.GE.AND P0, PT, R0, UR4, PT ;  /* 0x0000000400007c0c */ /* 0x000fe4000bf06270 */
[--C-:B------:R-:W-:Y:S01]  /*11020*/  @!P3 IMAD.WIDE R12, R17, 0x4, R4.reuse ;  /* 0x00000004110cb825 */ /* 0x100fe200078e0204 */
[----:B------:R1:W-:Y:S01]  /*11030*/  @!P4 ST.E.64 desc[UR6][R10.64], R48 ;  /* 0x000000300a00c985 */ /* 0x0003e2000c101b06 */
[----:B------:R-:W-:Y:S02]  /*11040*/  @!P5 LEA.HI R22, R22, R22, RZ, 0x1 ;  /* 0x000000161616d211 */ /* 0x000fe400078f08ff */
        /* <DEDUP_REMOVED lines=12> */
[----:B0-----:R-:W-:Y:S02]  /*11110*/  @!P5 LOP3.LUT R9, R22, 0xfffffffe, RZ, 0xc0, !PT ;  /* 0xfffffffe1609d812 */ /* 0x001fe400078ec0ff */
[----:B------:R-:W-:Y:S02]  /*11120*/  @!P0 LEA.HI R0, R0, R0, RZ, 0x1 ;  /* 0x0000000000008211 */ /* 0x000fe400078f08ff */
[----:B-1----:R-:W-:Y:S01]  /*11130*/  @!P6 LOP3.LUT R11, R24, 0xfffffffe, RZ, 0xc0, !PT ;  /* 0xfffffffe180be812 */ /* 0x002fe200078ec0ff */
[--C-:B------:R-:W-:Y:S01]  /*11140*/  @!P5 IMAD.WIDE R8, R9, 0x4, R4.reuse ;  /* 0x000000040908d825 */ /* 0x100fe200078e0204 */
[----:B------:R-:W-:Y:S02]  /*11150*/  @!P1 LEA.HI R2, R2, R2, RZ, 0x1 ;  /* 0x0000000202029211 */ /* 0x000fe400078f08ff */
[----:B--2---:R-:W-:Y:S01]  /*11160*/  @!P0 LOP3.LUT R13, R0, 0xfffffffe, RZ, 0xc0, !PT ;  /* 0xfffffffe000d8812 */ /* 0x004fe200078ec0ff */
        /* <DEDUP_REMOVED lines=21> */
[----:B------:R-:W-:Y:S01]  /*112c0*/  IADD3 R21, R3, 0xa0, RZ ;  /* 0x000000a003157810 */ /* 0x000fe20007ffe0ff */
[----:B------:R1:W-:Y:S01]  /*112d0*/  @!P2 ST.E.64 desc[UR6][R10.64], R80 ;  /* 0x000000500a00a985 */ /* 0x0003e2000c101b06 */
[----:B------:R-:W-:Y:S01]  /*112e0*/  ISETP.GE.AND P2, PT, R20, UR4, PT ;  /* 0x0000000414007c0c */ /* 0x000fe2000bf46270 */
[----:B------:R-:W-:Y:S01]  /*112f0*/  @!P4 IMAD.WIDE R16, R25, 0x4, R4 ;  /* 0x000000041910c825 */ /* 0x000fe200078e0204 */
[----:B------:R-:W-:Y:S01]  /*11300*/  @!P0 LEA.HI R0, R0, R0, RZ, 0x1 ;  /* 0x0000000000008211 */ /* 0x000fe200078f08ff */
[----:B------:R3:W-:Y:S01]  /*11310*/  @!P3 ST.E.64 desc[UR6][R14.64], R84 ;  /* 0x000000540e00b985 */ /* 0x0007e2000c101b06 */
[----:B------:R-:W-:Y:S01]  /*11320*/  ISETP.GE.AND P3, PT, R21, UR4, PT ;  /* 0x0000000415007c0c */ /* 0x000fe2000bf66270 */
[----:B--2---:R-:W-:-:S02]  /*11330*/  VIADD R12, R3, 0xa8 ;  /* 0x000000a8030c7836 */ /* 0x004fc40000000000 */
[C---:B------:R-:W-:Y:S01]  /*11340*/  VIADD R13, R3.reuse, 0xb0 ;  /* 0x000000b0030d7836 */ /* 0x040fe20000000000 */
[----:B------:R2:W-:Y:S01]  /*11350*/  @!P4 ST.E.64 desc[UR6][R16.64], R88 ;  /* 0x000000581000c985 */ /* 0x0005e2000c101b06 */
[----:B0-----:R-:W-:Y:S01]  /*11360*/  VIADD R9, R3, 0xb8 ;  /* 0x000000b803097836 */ /* 0x001fe20000000000 */
[----:B------:R-:W-:Y:S02]  /*11370*/  ISETP.GE.AND P4, PT, R12, UR4, PT ;  /* 0x000000040c007c0c */ /* 0x000fe4000bf86270 */
[----:B------:R-:W-:Y:S02]  /*11380*/  ISETP.GE.AND P5, PT, R13, UR4, PT ;  /* 0x000000040d007c0c */ /* 0x000fe4000bfa6270 */
[----:B------:R-:W-:Y:S02]  /*11390*/  ISETP.GE.AND P6, PT, R9, UR4, PT ;  /* 0x0000000409007c0c */ /* 0x000fe4000bfc6270 */
[----:B------:R-:W-:Y:S02]  /*113a0*/  @!P1 LEA.HI R2, R2, R2, RZ, 0x1 ;  /* 0x0000000202029211 */ /* 0x000fe400078f08ff */
[----:B------:R-:W-:-:S02]  /*113b0*/  @!P2 LEA.HI R20, R20, R20, RZ, 0x1 ;  /* 0x000000141414a211 */ /* 0x000fc400078f08ff */
[----:B------:R-:W-:Y:S02]  /*113c0*/  @!P3 LEA.HI R21, R21, R21, RZ, 0x1 ;  /* 0x000000151515b211 */ /* 0x000fe400078f08ff */
[----:B-1----:R-:W-:Y:S02]  /*113d0*/  @!P1 LOP3.LUT R11, R2, 0xfffffffe, RZ, 0xc0, !PT ;  /* 0xfffffffe020b9812 */ /* 0x002fe400078ec0ff */
[----:B------:R-:W-:Y:S02]  /*113e0*/  @!P4 LEA.HI R12, R12, R12, RZ, 0x1 ;  /* 0x0000000c0c0cc211 */ /* 0x000fe400078f08ff */
[----:B------:R-:W-:Y:S02]  /*113f0*/  @!P5 LEA.HI R8, R13, R13, RZ, 0x1 ;  /* 0x0000000d0d08d211 */ /* 0x000fe400078f08ff */
[----:B------:R-:W-:Y:S02]  /*11400*/  @!P6 LEA.HI R10, R9, R9, RZ, 0x1 ;  /* 0x00000009090ae211 */ /* 0x000fe400078f08ff */
[----:B------:R-:W-:-:S02]  /*11410*/  @!P0 LOP3.LUT R9, R0, 0xfffffffe, RZ, 0xc0, !PT ;  /* 0xfffffffe00098812 */ /* 0x000fc400078ec0ff */
[----:B------:R-:W-:Y:S02]  /*11420*/  @!P2 LOP3.LUT R13, R20, 0xfffffffe, RZ, 0xc0, !PT ;  /* 0xfffffffe140da812 */ /* 0x000fe400078ec0ff */
[----:B---3--:R-:W-:Y:S02]  /*11430*/  @!P3 LOP3.LUT R15, R21, 0xfffffffe, RZ, 0xc0, !PT ;  /* 0xfffffffe150fb812 */ /* 0x008fe400078ec0ff */
[----:B--2---:R-:W-:Y:S01]  /*11440*/  @!P4 LOP3.LUT R17, R12, 0xfffffffe, RZ, 0xc0, !PT ;  /* 0xfffffffe0c11c812 */ /* 0x004fe200078ec0ff */
        /* <DEDUP_REMOVED lines=16> */
.L_x_2095:
[----:B------:R-:W-:Y:S05]  /*11550*/  BSYNC B0 ;  /* 0x0000000000007941 */ /* 0x000fea0003800000 */
.L_x_2094:
[----:B------:R-:W-:Y:S01]  /*11560*/  ISETP.GE.AND P0, PT, R23, R18, PT ;  /* 0x000000121700720c */ /* 0x000fe20003f06270 */
[----:B01----:R0:W1:Y:S04]  /*11570*/  SHFL.IDX PT, R5, R7, 0x1, 0x1c1f ;  /* 0x003c1f0007057f89 */ /* 0x00306800000e0000 */
[----:B----4-:R0:W4:Y:S08]  /*11580*/  SHFL.IDX PT, R4, R6, 0x1, 0x1c1f ;  /* 0x003c1f0006047f89 */ /* 0x01013000000e0000 */
[----:B0-----:R-:W-:Y:S05]  /*11590*/  @P0 BRA `(.L_x_2060) ;  /* 0x0000005000100947 */ /* 0x001fea0003800000 */
[C---:B---3--:R-:W-:Y:S01]  /*115a0*/  VIADD R0, R3.reuse, 0x8 ;  /* 0x0000000803007836 */ /* 0x048fe20000000000 */
[----:B------:R-:W-:Y:S01]  /*115b0*/  ULDC UR4, c[0x0][0xac8] ;  /* 0x0002b20000047ab9 */ /* 0x000fe20000000800 */
[C---:B------:R-:W-:Y:S01]  /*115c0*/  IADD3 R2, R3.reuse, 0x10, RZ ;  /* 0x0000001003027810 */ /* 0x040fe20007ffe0ff */
[C---:B------:R-:W-:Y:S01]  /*115d0*/  VIADD R10, R3.reuse, 0x18 ;  /* 0x00000018030a7836 */ /* 0x040fe20000000000 */
[C---:B------:R-:W-:Y:S01]  /*115e0*/  ISETP.GE.AND P2, PT, R3.reuse, UR4, PT ;  /* 0x0000000403007c0c */ /* 0x040fe2000bf46270 */
[C---:B------:R-:W-:Y:S01]  /*115f0*/  VIADD R11, R3.reuse, 0x28 ;  /* 0x00000028030b7836 */ /* 0x040fe20000000000 */
[----:B------:R-:W-:Y:S01]  /*11600*/  ISETP.GE.AND P3, PT, R0, UR4, PT ;  /* 0x0000000400007c0c */ /* 0x000fe2000bf66270 */
[----:B------:R-:W-:Y:S01]  /*11610*/  ULDC.64 UR6, c[0x0][0x208] ;  /* 0x0000820000067ab9 */ /* 0x000fe20000000a00 */
[----:B------:R-:W-:Y:S01]  /*11620*/  ISETP.GE.AND P0, PT, R2, UR4, PT ;  /* 0x0000000402007c0c */ /* 0x000fe2000bf06270 */
[C---:B------:R-:W-:Y:S01]  /*11630*/  VIADD R12, R3.reuse, 0x30 ;  /* 0x00000030030c7836 */ /* 0x040fe20000000000 */
[----:B------:R-:W-:Y:S01]  /*11640*/  ISETP.GE.AND P1, PT, R10, UR4, PT ;  /* 0x000000040a007c0c */ /* 0x000fe2000bf26270 */
[C---:B------:R-:W-:Y:S01]  /*11650*/  VIADD R14, R3.reuse, 0x40 ;  /* 0x00000040030e7836 */ /* 0x040fe20000000000 */
[C---:B------:R-:W-:Y:S01]  /*11660*/  IADD3 R13, R3.reuse, 0x38, RZ ;  /* 0x00000038030d7810 */ /* 0x040fe20007ffe0ff */
[C---:B------:R-:W-:Y:S01]  /*11670*/  VIADD R16, R3.reuse, 0x48 ;  /* 0x0000004803107836 */ /* 0x040fe20000000000 */
[----:B------:R-:W-:Y:S01]  /*11680*/  ISETP.GE.AND P4, PT, R12, UR4, PT ;  /* 0x000000040c007c0c */ /* 0x000fe2000bf86270 */
[----:B------:R-:W-:Y:S01]  /*11690*/  VIADD R18, R3, 0x50 ;  /* 0x0000005003127836 */ /* 0x000fe20000000000 */
[----:B------:R-:W-:Y:S01]  /*116a0*/  ISETP.GE.AND P5, PT, R13, UR4, PT ;  /* 0x000000040d007c0c */ /* 0x000fe2000bfa6270 */
[----:B-1--4-:R-:W-:Y:S01]  /*116b0*/  @!P2 IMAD.WIDE R6, R3, 0x4, R4 ;  /* 0x000000040306a825 */ /* 0x012fe200078e0204 */
[----:B------:R-:W-:-:S02]  /*116c0*/  ISETP.GE.AND P6, PT, R14, UR4, PT ;  /* 0x000000040e007c0c */ /* 0x000fc4000bfc6270 */
[----:B------:R-:W-:Y:S01]  /*116d0*/  @!P3 LEA.HI R0, R0, R0, RZ, 0x1 ;  /* 0x000000000000b211 */ /* 0x000fe200078f08ff */
[C---:B------:R-:W-:Y:S01]  /*116e0*/  VIADD R20, R3.reuse, 0x70 ;  /* 0x0000007003147836 */ /* 0x040fe20000000000 */
[----:B------:R0:W-:Y:S01]  /*116f0*/  @!P2 ST.E.64 desc[UR6][R6.64], R26 ;  /* 0x0000001a0600a985 */ /* 0x0001e2000c101b06 */
[----:B------:R-:W-:Y:S02]  /*11700*/  @!P0 LEA.HI R2, R2, R2, RZ, 0x1 ;  /* 0x0000000202028211 */ /* 0x000fe400078f08ff */
[----:B------:R-:W-:Y:S01]  /*11710*/  @!P3 LOP3.LUT R9, R0, 0xfffffffe, RZ, 0xc0, !PT ;  /* 0xfffffffe0009b812 */ /* 0x000fe200078ec0ff */
[----:B------:R-:W-:Y:S01]  /*11720*/  VIADD R0, R3, 0x20 ;  /* 0x0000002003007836 */ /* 0x000fe20000000000 */
[----:B------:R-:W-:Y:S02]  /*11730*/  @!P1 LEA.HI R10, R10, R10, RZ, 0x1 ;  /* 0x0000000a0a0a9211 */ /* 0x000fe400078f08ff */
[----:B------:R-:W-:Y:S01]  /*11740*/  @!P4 LEA.HI R12, R12, R12, RZ, 0x1 ;  /* 0x0000000c0c0cc211 */ /* 0x000fe200078f08ff */
[----:B------:R-:W-:Y:S01]  /*11750*/  @!P3 IMAD.WIDE R8, R9, 0x4, R4 ;  /* 0x000000040908b825 */ /* 0x000fe200078e0204 */
[----:B------:R-:W-:-:S02]  /*11760*/  ISETP.GE.AND P2, PT, R0, UR4, PT ;  /* 0x0000000400007c0c */ /* 0x000fc4000bf46270 */
[----:B------:R-:W-:Y:S02]  /*11770*/  @!P6 LEA.HI R14, R14, R14, RZ, 0x1 ;  /* 0x0000000e0e0ee211 */ /* 0x000fe400078f08ff */
[----:B------:R1:W-:Y:S01]  /*11780*/  @!P3 ST.E.64 desc[UR6][R8.64], R30 ;  /* 0x0000001e0800b985 */ /* 0x0003e2000c101b06 */
[----:B------:R-:W-:Y:S02]  /*11790*/  ISETP.GE.AND P3, PT, R11, UR4, PT ;  /* 0x000000040b007c0c */ /* 0x000fe4000bf66270 */
[----:B0-----:R-:W-:Y:S02]  /*117a0*/  @!P0 LOP3.LUT R7, R2, 0xfffffffe, RZ, 0xc0, !PT ;  /* 0xfffffffe02078812 */ /* 0x001fe400078ec0ff */
[----:B------:R-:W-:Y:S02]  /*117b0*/  @!P4 LOP3.LUT R15, R12, 0xfffffffe, RZ, 0xc0, !PT ;  /* 0xfffffffe0c0fc812 */ /* 0x000fe400078ec0ff */
[----:B------:R-:W-:Y:S01]  /*117c0*/  @!P6 LOP3.LUT R21, R14, 0xfffffffe, RZ, 0xc0, !PT ;  /* 0xfffffffe0e15e812 */ /* 0x000fe200078ec0ff */
[----:B------:R-:W-:Y:S01]  /*117d0*/  @!P0 IMAD.WIDE R6, R7, 0x4, R4 ;  /* 0x0000000407068825 */ /* 0x000fe200078e0204 */
[----:B------:R-:W-:-:S04]  /*117e0*/  @!P2 LEA.HI R0, R0, R0, RZ, 0x1 ;  /* 0x000000000000a211 */ /* 0x000fc800078f08ff */
        /* <DEDUP_REMOVED lines=12> */
[----:B------:R-:W-:-:S02]  /*118b0*/  ISETP.GE.AND P0, PT, R18, UR4, PT ;  /* 0x0000000412007c0c */ /* 0x000fc4000bf06270 */
[----:B------:R-:W-:Y:S01]  /*118c0*/  IADD3 R2, R3, 0x60, RZ ;  /* 0x0000006003027810 */ /* 0x000fe20007ffe0ff */
        /* <DEDUP_REMOVED lines=12> */
[----:B------:R-:W-:Y:S01]  /*11990*/  VIADD R21, R3, 0x78 ;  /* 0x0000007803157836 */ /* 0x000fe20000000000 */
[----:B------:R-:W-:Y:S01]  /*119a0*/  ISETP.GE.AND P4, PT, R20, UR4, PT ;  /* 0x0000000414007c0c */ /* 0x000fe2000bf86270 */
[----:B------:R-:W-:Y:S01]  /*119b0*/  @!P1 IMAD.WIDE R6, R7, 0x4, R4 ;  /* 0x0000000407069825 */ /* 0x000fe200078e0204 */
[----:B------:R-:W-:Y:S01]  /*119c0*/  @!P5 ST.E.64 desc[UR6][R12.64], R54 ;  /* 0x000000360c00d985 */ /* 0x000fe2000c101b06 */
[----:B------:R-:W-:-:S02]  /*119d0*/  ISETP.GE.AND P5, PT, R17, UR4, PT ;  /* 0x0000000411007c0c */ /* 0x000fc4000bfa6270 */
[----:B------:R-:W-:Y:S01]  /*119e0*/  ISETP.GE.AND P3, PT, R21, UR4, PT ;  /* 0x0000000415007c0c */ /* 0x000fe2000bf66270 */
[----:B------:R-:W-:Y:S01]  /*119f0*/  @!P6 ST.E.64 desc[UR6][R14.64], R58 ;  /* 0x0000003a0e00e985 */ /* 0x000fe2000c101b06 */
[----:B------:R-:W-:Y:S01]  /*11a00*/  ISETP.GE.AND P6, PT, R2, UR4, PT ;  /* 0x0000000402007c0c */ /* 0x000fe2000bfc6270 */
[----:B------:R-:W-:Y:S01]  /*11a10*/  VIADD R16, R3, 0x80 ;  /* 0x0000008003107836 */ /* 0x000fe20000000000 */
[----:B-1----:R-:W-:Y:S01]  /*11a20*/  @!P0 LOP3.LUT R9, R18, 0xfffffffe, RZ, 0xc0, !PT ;  /* 0xfffffffe12098812 */ /* 0x002fe200078ec0ff */
[----:B------:R1:W-:Y:S01]  /*11a30*/  @!P1 ST.E.64 desc[UR6][R6.64], R62 ;  /* 0x0000003e06009985 */ /* 0x0003e2000c101b06 */
[----:B------:R-:W-:Y:S02]  /*11a40*/  @!P2 LEA.HI R0, R0, R0, RZ, 0x1 ;  /* 0x000000000000a211 */ /* 0x000fe400078f08ff */
[----:B------:R-:W-:Y:S01]  /*11a50*/  @!P4 LEA.HI R20, R20, R20, RZ, 0x1 ;  /* 0x000000141414c211 */ /* 0x000fe200078f08ff */
[----:B------:R-:W-:Y:S01]  /*11a60*/  @!P0 IMAD.WIDE R8, R9, 0x4, R4 ;  /* 0x0000000409088825 */ /* 0x000fe200078e0204 */
[----:B0-----:R-:W-:-:S02]  /*11a70*/  @!P2 LOP3.LUT R11, R0, 0xfffffffe, RZ, 0xc0, !PT ;  /* 0xfffffffe000ba812 */ /* 0x001fc400078ec0ff */
[----:B------:R-:W-:Y:S01]  /*11a80*/  @!P5 LEA.HI R17, R17, R17, RZ, 0x1 ;  /* 0x000000111111d211 */ /* 0x000fe200078f08ff */
[----:B------:R-:W-:Y:S01]  /*11a90*/  VIADD R0, R3, 0x90 ;  /* 0x0000009003007836 */ /* 0x000fe20000000000 */
[----:B------:R-:W-:Y:S01]  /*11aa0*/  @!P3 LEA.HI R21, R21, R21, RZ, 0x1 ;  /* 0x000000151515b211 */ /* 0x000fe200078f08ff */
[----:B------:R0:W-:Y:S01]  /*11ab0*/  @!P0 ST.E.64 desc[UR6][R8.64], R66 ;  /* 0x0000004208008985 */ /* 0x0001e2000c101b06 */
[----:B------:R-:W-:Y:S02]  /*11ac0*/  @!P6 LEA.HI R2, R2, R2, RZ, 0x1 ;  /* 0x000000020202e211 */ /* 0x000fe400078f08ff */
[----:B------:R-:W-:Y:S01]  /*11ad0*/  @!P5 LOP3.LUT R17, R17, 0xfffffffe, RZ, 0xc0, !PT ;  /* 0xfffffffe1111d812 */ /* 0x000fe200078ec0ff */
[--C-:B-1----:R-:W-:Y:S01]  /*11ae0*/  @!P2 IMAD.WIDE R6, R11, 0x4, R4.reuse ;  /* 0x000000040b06a825 */ /* 0x102fe200078e0204 */
[----:B------:R-:W-:Y:S02]  /*11af0*/  @!P6 LOP3.LUT R13, R2, 0xfffffffe, RZ, 0xc0, !PT ;  /* 0xfffffffe020de812 */ /* 0x000fe400078ec0ff */
[----:B------:R-:W-:Y:S01]  /*11b00*/  @!P4 LOP3.LUT R15, R20, 0xfffffffe, RZ, 0xc0, !PT ;  /* 0xfffffffe140fc812 */ /* 0x000fe200078ec0ff */
[--C-:B------:R-:W-:Y:S01]  /*11b10*/  @!P5 IMAD.WIDE R10, R17, 0x4, R4.reuse ;  /* 0x00000004110ad825 */ /* 0x100fe200078e0204 */
[----:B------:R-:W-:Y:S01]  /*11b20*/  @!P3 LOP3.LUT R21, R21, 0xfffffffe, RZ, 0xc0, !PT ;  /* 0xfffffffe1515b812 */ /* 0x000fe200078ec0ff */
[----:B------:R1:W-:Y:S01]  /*11b30*/  @!P2 ST.E.64 desc[UR6][R6.64], R70 ;  /* 0x000000460600a985 */ /* 0x0003e2000c101b06 */
[C---:B------:R-:W-:Y:S01]  /*11b40*/  IADD3 R18, R3.reuse, 0x88, RZ ;  /* 0x0000008803127810 */ /* 0x040fe20007ffe0ff */
[----:B------:R-:W-:Y:S01]  /*11b50*/  VIADD R2, R3, 0x98 ;  /* 0x0000009803027836 */ /* 0x000fe20000000000 */
[----:B------:R-:W-:Y:S01]  /*11b60*/  ISETP.GE.AND P0, PT, R16, UR4, PT ;  /* 0x0000000410007c0c */ /* 0x000fe2000bf06270 */
[----:B0-----:R-:W-:Y:S01]  /*11b70*/  @!P6 IMAD.WIDE R8, R13, 0x4, R4 ;  /* 0x000000040d08e825 */ /* 0x001fe200078e0204 */
[----:B------:R-:W-:-:S02]  /*11b80*/  ISETP.GE.AND P1, PT, R18, UR4, PT ;  /* 0x0000000412007c0c */ /* 0x000fc4000bf26270 */
[----:B------:R-:W-:Y:S01]  /*11b90*/  ISETP.GE.AND P2, PT, R0, UR4, PT ;  /* 0x0000000400007c0c */ /* 0x000fe2000bf46270 */
[--C-:B------:R-:W-:Y:S01]  /*11ba0*/  @!P4 IMAD.WIDE R12, R15, 0x4, R4.reuse ;  /* 0x000000040f0cc825 */ /* 0x100fe200078e0204 */
[----:B------:R0:W-:Y:S03]  /*11bb0*/  @!P6 ST.E.64 desc[UR6][R8.64], R74 ;  /* 0x0000004a0800e985 */ /* 0x0001e6000c101b06 */
[----:B------:R-:W-:Y:S01]  /*11bc0*/  @!P3 IMAD.WIDE R14, R21, 0x4, R4 ;  /* 0x00000004150eb825 */ /* 0x000fe200078e0204 */
[----:B------:R2:W-:Y:S01]  /*11bd0*/  @!P5 ST.E.64 desc[UR6][R10.64], R78 ;  /* 0x0000004e0a00d985 */ /* 0x0005e2000c101b06 */
[C---:B------:R-:W-:Y:S02]  /*11be0*/  IADD3 R21, R3.reuse, 0xb0, RZ ;  /* 0x000000b003157810 */ /* 0x040fe40007ffe0ff */
[C---:B------:R-:W-:Y:S01]  /*11bf0*/  VIADD R17, R3.reuse, 0xa0 ;  /* 0x000000a003117836 */ /* 0x040fe20000000000 */
[----:B------:R3:W-:Y:S01]  /*11c00*/  @!P4 ST.E.64 desc[UR6][R12.64], R82 ;  /* 0x000000520c00c985 */ /* 0x0007e2000c101b06 */
[C---:B------:R-:W-:Y:S01]  /*11c10*/  VIADD R20, R3.reuse, 0xa8 ;  /* 0x000000a803147836 */ /* 0x040fe20000000000 */
[----:B------:R-:W-:Y:S01]  /*11c20*/  @!P0 LEA.HI R16, R16, R16, RZ, 0x1 ;  /* 0x0000001010108211 */ /* 0x000fe200078f08ff */
[----:B------:R-:W-:Y:S01]  /*11c30*/  VIADD R3, R3, 0xb8 ;  /* 0x000000b803037836 */ /* 0x000fe20000000000 */
[----:B------:R4:W-:Y:S01]  /*11c40*/  @!P3 ST.E.64 desc[UR6][R14.64], R86 ;  /* 0x000000560e00b985 */ /* 0x0009e2000c101b06 */
[----:B------:R-:W-:-:S02]  /*11c50*/  ISETP.GE.AND P3, PT, R2, UR4, PT ;  /* 0x0000000402007c0c */ /* 0x000fc4000bf66270 */
[----:B------:R-:W-:Y:S02]  /*11c60*/  ISETP.GE.AND P4, PT, R17, UR4, PT ;  /* 0x0000000411007c0c */ /* 0x000fe4000bf86270 */
[----:B------:R-:W-:Y:S02]  /*11c70*/  ISETP.GE.AND P5, PT, R20, UR4, PT ;  /* 0x0000000414007c0c */ /* 0x000fe4000bfa6270 */
[----:B------:R-:W-:Y:S02]  /*11c80*/  ISETP.GE.AND P6, PT, R21, UR4, PT ;  /* 0x0000000415007c0c */ /* 0x000fe4000bfc6270 */
[----:B------:R-:W-:Y:S02]  /*11c90*/  @!P1 LEA.HI R18, R18, R18, RZ, 0x1 ;  /* 0x0000001212129211 */ /* 0x000fe400078f08ff */
[----:B-1----:R-:W-:Y:S02]  /*11ca0*/  @!P0 LOP3.LUT R7, R16, 0xfffffffe, RZ, 0xc0, !PT ;  /* 0xfffffffe10078812 */ /* 0x002fe400078ec0ff */
[----:B0-----:R-:W-:-:S02]  /*11cb0*/  @!P1 LOP3.LUT R9, R18, 0xfffffffe, RZ, 0xc0, !PT ;  /* 0xfffffffe12099812 */ /* 0x001fc400078ec0ff */
[----:B------:R-:W-:Y:S01]  /*11cc0*/  @!P2 LEA.HI R0, R0, R0, RZ, 0x1 ;  /* 0x000000000000a211 */ /* 0x000fe200078f08ff */
[--C-:B------:R-:W-:Y:S01]  /*11cd0*/  @!P0 IMAD.WIDE R6, R7, 0x4, R4.reuse ;  /* 0x0000000407068825 */ /* 0x100fe200078e0204 */
[----:B------:R-:W-:Y:S02]  /*11ce0*/  @!P3 LEA.HI R2, R2, R2, RZ, 0x1 ;  /* 0x000000020202b211 */ /* 0x000fe400078f08ff */
[----:B------:R-:W-:Y:S01]  /*11cf0*/  @!P4 LEA.HI R17, R17, R17, RZ, 0x1 ;  /* 0x000000111111c211 */ /* 0x000fe200078f08ff */
[----:B------:R-:W-:Y:S01]  /*11d00*/  @!P1 IMAD.WIDE R8, R9, 0x4, R4 ;  /* 0x0000000409089825 */ /* 0x000fe200078e0204 */
[----:B------:R-:W-:Y:S01]  /*11d10*/  @!P5 LEA.HI R20, R20, R20, RZ, 0x1 ;  /* 0x000000141414d211 */ /* 0x000fe200078f08ff */
[----:B------:R0:W-:Y:S01]  /*11d20*/  @!P0 ST.E.64 desc[UR6][R6.64], R90 ;  /* 0x0000005a06008985 */ /* 0x0001e2000c101b06 */
[----:B------:R-:W-:Y:S02]  /*11d30*/  @!P6 LEA.HI R21, R21, R21, RZ, 0x1 ;  /* 0x000000151515e211 */ /* 0x000fe400078f08ff */
[----:B--2---:R-:W-:Y:S01]  /*11d40*/  @!P2 LOP3.LUT R11, R0, 0xfffffffe, RZ, 0xc0, !PT ;  /* 0xfffffffe000ba812 */ /* 0x004fe200078ec0ff */
[----:B------:R1:W-:Y:S01]  /*11d50*/  @!P1 ST.E.64 desc[UR6][R8.64], R94 ;  /* 0x0000005e08009985 */ /* 0x0003e2000c101b06 */
[----:B---3--:R-:W-:-:S02]  /*11d60*/  @!P3 LOP3.LUT R13, R2, 0xfffffffe, RZ, 0xc0, !PT ;  /* 0xfffffffe020db812 */ /* 0x008fc400078ec0ff */
[----:B------:R-:W-:Y:S02]  /*11d70*/  @!P4 LOP3.LUT R17, R17, 0xfffffffe, RZ, 0xc0, !PT ;  /* 0xfffffffe1111c812 */ /* 0x000fe400078ec0ff */
[----:B------:R-:W-:Y:S02]  /*11d80*/  ISETP.GE.AND P0, PT, R3, UR4, PT ;  /* 0x0000000403007c0c */ /* 0x000fe4000bf06270 */
[----:B----4-:R-:W-:Y:S02]  /*11d90*/  @!P5 LOP3.LUT R15, R20, 0xfffffffe, RZ, 0xc0, !PT ;  /* 0xfffffffe140fd812 */ /* 0x010fe400078ec0ff */
[----:B------:R-:W-:Y:S01]  /*11da0*/  @!P6 LOP3.LUT R21, R21, 0xfffffffe, RZ, 0xc0, !PT ;  /* 0xfffffffe1515e812 */ /* 0x000fe200078ec0ff */
        /* <DEDUP_REMOVED lines=17> */
.L_x_2093:
        /* <DEDUP_REMOVED lines=16> */
[----:B------:R-:W-:Y:S01]  /*11fc0*/  MOV R5, R0 ;  /* 0x0000000000057202 */ /* 0x000fe20000000f00 */
        /* <DEDUP_REMOVED lines=45> */
.L_x_2058:
        /* <DEDUP_REMOVED lines=18> */
.L_x_2096:
[----:B------:R-:W-:Y:S01]  /*123c0*/  ULDC UR42, c[0x0][0xc50] ;  /* 0x00031400002a7ab9 */ /* 0x000fe20000000800 */
[----:B------:R-:W-:Y:S01]  /*123d0*/  UMOV UR36, UR6 ;  /* 0x0000000600247c82 */ /* 0x000fe20008000000 */
[----:B------:R-:W-:-:S11]  /*123e0*/  UISETP.NE.AND UP0, UPT, UR42, 0x1, UPT ;  /* 0x000000012a00788c */ /* 0x000fd6000bf05270 */
[----:B------:R-:W-:Y:S01]  /*123f0*/  @UP0 ULDC UR4, c[0x0][0xc54] ;  /* 0x0003150000040ab9 */ /* 0x000fe20000000800 */
[----:B------:R-:W-:Y:S01]  /*12400*/  @UP0 ULDC UR7, c[0x0][0xc58] ;  /* 0x0003160000070ab9 */ /* 0x000fe20000000800 */
[----:B------:R-:W-:-:S04]  /*12410*/  UIMAD.WIDE.U32 UR4, UR6, UR4, URZ ;  /* 0x00000004060472a5 */ /* 0x000fc8000f8e003f */
[----:B------:R-:W-:-:S12]  /*12420*/  @UP0 USHF.R.U32.HI UR36, URZ, UR7, UR5 ;  /* 0x000000073f240299 */ /* 0x000fd80008011605 */
.L_x_2097:
[----:B------:R-:W-:Y:S01]  /*12430*/  ISETP.GE.AND P0, PT, R18, RZ, PT ;  /* 0x000000ff1200720c */ /* 0x000fe20003f06270 */
[----:B------:R-:W-:Y:S01]  /*12440*/  UIADD3 UR4, -UR36, URZ, URZ ;  /* 0x0000003f24047290 */ /* 0x000fe2000fffe13f */
[----:B------:R-:W-:Y:S01]  /*12450*/  IMAD.MOV.U32 R9, RZ, RZ, 0x1 ;  /* 0x00000001ff097424 */ /* 0x000fe200078e00ff */
[----:B------:R-:W-:Y:S01]  /*12460*/  MOV R0, RZ ;  /* 0x000000ff00007202 */ /* 0x000fe20000000f00 */
[----:B------:R-:W-:Y:S01]  /*12470*/  IMAD.MOV.U32 R3, RZ, RZ, 0x1 ;  /* 0x00000001ff037424 */ /* 0x000fe200078e00ff */
[----:B------:R-:W-:-:S08]  /*12480*/  UIMAD UR42, UR42, UR4, UR6 ;  /* 0x000000042a2a72a4 */ /* 0x000fd0000f8e0206 */
        /* <DEDUP_REMOVED lines=8> */
[----:B------:R-:W-:Y:S02]  /*12510*/  UISETP.NE.AND.EX UP0, UPT, UR7, URZ, UPT, UP0 ;  /* 0x0000003f0700728c */ /* 0x000fe4000bf05300 */
[----:B------:R-:W-:-:S02]  /*12520*/  UIADD3 UR10, -UR5, 0x70, URZ ;  /* 0x00000070050a7890 */ /* 0x000fc4000fffe13f */
[----:B------:R-:W-:Y:S01]  /*12530*/  USEL UR7, UR6, 0x1, UP0 ;  /* 0x0000000106077887 */ /* 0x000fe20008000000 */
[----:B------:R-:W-:Y:S01]  /*12540*/  ULDC UR9, c[0x0][0x2f0] ;  /* 0x0000bc0000097ab9 */ /* 0x000fe20000000800 */
[----:B------:R-:W-:Y:S02]  /*12550*/  UMOV UR41, URZ ;  /* 0x0000003f00297c82 */ /* 0x000fe40008000000 */
[----:B------:R-:W-:Y:S02]  /*12560*/  UIMAD UR10, UR7, UR9, UR10 ;  /* 0x00000009070a72a4 */ /* 0x000fe4000f8e020a */
[----:B0-----:R-:W-:-:S03]  /*12570*/  ULEA UR8, UR4, 0x7f, 0x7 ;  /* 0x0000007f04087891 */ /* 0x001fc6000f8e383f */
[----:B------:R-:W-:Y:S02]  /*12580*/  @UP1 ULDC UR4, c[0x0][0x44c] ;  /* 0x0001130000041ab9 */ /* 0x000fe40000000800 */
[----:B------:R-:W-:Y:S02]  /*12590*/  UIMAD.WIDE.U32 UR4, UR8, UR4, URZ ;  /* 0x00000004080472a5 */ /* 0x000fe4000f8e003f */
[----:B------:R-:W-:Y:S01]  /*125a0*/  UMOV UR6, UR8 ;  /* 0x0000000800067c82 */ /* 0x000fe20008000000 */
[----:B------:R-:W-:Y:S02]  /*125b0*/  @UP1 ULDC UR8, c[0x0][0x450] ;  /* 0x0001140000081ab9 */ /* 0x000fe40000000800 */
[----:B------:R-:W-:Y:S02]  /*125c0*/  @UP1 USHF.R.U32.HI UR6, URZ, UR8, UR5 ;  /* 0x000000083f061299 */ /* 0x000fe40008011605 */
[----:B------:R-:W-:Y:S02]  /*125d0*/  UIMAD UR5, UR7, UR9, 0x6f ;  /* 0x0000006f070574a4 */ /* 0x000fe4000f8e0209 */
[----:B------:R-:W-:Y:S01]  /*125e0*/  UIADD3 UR7, UR10, UR6, URZ ;  /* 0x000000060a077290 */ /* 0x000fe2000fffe03f */
[----:B------:R-:W-:-:S02]  /*125f0*/  UMOV UR4, URZ ;  /* 0x0000003f00047c82 */ /* 0x000fc40008000000 */
[----:B------:R-:W-:Y:S01]  /*12600*/  UMOV UR6, URZ ;  /* 0x0000003f00067c82 */ /* 0x000fe20008000000 */
[----:B------:R-:W-:Y:S02]  /*12610*/  UIMAD.WIDE UR4, UR5, -0x6db6db6d, UR4 ;  /* 0x92492493050478a5 */ /* 0x000fe4000f8e0204 */
[----:B------:R-:W-:Y:S02]  /*12620*/  UIMAD.WIDE UR6, UR7, -0x6db6db6d, UR6 ;  /* 0x92492493070678a5 */ /* 0x000fe4000f8e0206 */
[----:B------:R-:W-:Y:S02]  /*12630*/  USHF.R.U32.HI UR8, URZ, 0x1f, UR5 ;  /* 0x0000001f3f087899 */ /* 0x000fe40008011605 */
[----:B------:R-:W-:Y:S02]  /*12640*/  USHF.R.U32.HI UR4, URZ, 0x1f, UR7 ;  /* 0x0000001f3f047899 */ /* 0x000fe40008011607 */
[----:B------:R-:W-:Y:S02]  /*12650*/  ULEA.HI.SX32 UR8, UR5, UR8, 0x1a ;  /* 0x0000000805087291 */ /* 0x000fe4000f8fd23f */
[----:B------:R-:W-:-:S02]  /*12660*/  ULEA.HI.SX32 UR4, UR7, UR4, 0x1a ;  /* 0x0000000407047291 */ /* 0x000fc4000f8fd23f */
[----:B------:R-:W-:Y:S02]  /*12670*/  USHF.R.U32.HI UR10, URZ, 0x10, UR42 ;  /* 0x000000103f0a7899 */ /* 0x000fe4000801162a */
[----:B------:R-:W-:Y:S02]  /*12680*/  UISETP.LT.AND UP0, UPT, UR8, UR4, UPT ;  /* 0x000000040800728c */ /* 0x000fe4000bf01270 */
[----:B------:R-:W-:Y:S02]  /*12690*/  ULOP3.LUT UR42, UR42, 0xffff, URZ, 0xc0, !UPT ;  /* 0x0000ffff2a2a7892 */ /* 0x000fe4000f8ec03f */
[----:B------:R-:W-:Y:S02]  /*126a0*/  USEL UR39, UR8, UR4, UP0 ;  /* 0x0000000408277287 */ /* 0x000fe40008000000 */
[----:B------:R-:W-:Y:S02]  /*126b0*/  UISETP.NE.AND UP0, UPT, UR10, URZ, UPT ;  /* 0x0000003f0a00728c */ /* 0x000fe4000bf05270 */
[----:B------:R-:W-:-:S06]  /*126c0*/  UISETP.GE.AND UP1, UPT, UR39, 0x1, UPT ;  /* 0x000000012700788c */ /* 0x000fcc000bf26270 */
[----:B------:R-:W-:-:S03]  /*126d0*/  PLOP3.LUT P0, PT, PT, PT, UP1, 0x80, 0x0 ;  /* 0x000000000000781c */ /* 0x000fc60003f0f018 */
[----:B------:R-:W-:-:S10]  /*126e0*/  @!UP0 ULDC UR10, c[0x0][0x9f0] ;  /* 0x00027c00000a8ab9 */ /* 0x000fd40000000800 */
[----:B------:R-:W-:Y:S05]  /*126f0*/  @!P0 BRA `(.L_x_2099) ;  /* 0x0000000000848947 */ /* 0x000fea0003800000 */
[----:B------:R-:W-:Y:S01]  /*12700*/  IMAD.U32 R3, RZ, RZ, UR10 ;  /* 0x0000000aff037e24 */ /* 0x000fe2000f8e00ff */
[----:B------:R-:W-:Y:S01]  /*12710*/  UIADD3 UR6, UR10, -0x1, UR39 ;  /* 0xffffffff0a067890 */ /* 0x000fe2000fffe027 */
[----:B------:R-:W-:-:S03]  /*12720*/  UMOV UR4, URZ ;  /* 0x0000003f00047c82 */ /* 0x000fc60008000000 */
[-C--:B------:R-:W-:Y:S02]  /*12730*/  IABS R0, R3.reuse ;  /* 0x0000000300007213 */ /* 0x080fe40000000000 */
[----:B------:R-:W-:Y:S01]  /*12740*/  IABS R4, R3 ;  /* 0x0000000300047213 */ /* 0x000fe20000000000 */
[----:B------:R-:W-:Y:S01]  /*12750*/  IMAD.U32 R3, RZ, RZ, UR6 ;  /* 0x00000006ff037e24 */ /* 0x000fe2000f8e00ff */
[----:B------:R-:W-:Y:S01]  /*12760*/  R2UR UR11, R0 ;  /* 0x00000000000b72ca */ /* 0x000fe200000e0000 */
[----:B------:R-:W-:Y:S01]  /*12770*/  ULOP3.LUT UR6, UR6, UR10, URZ, 0x3c, !UPT ;  /* 0x0000000a06067292 */ /* 0x000fe2000f8e3c3f */
[----:B------:R-:W-:-:S11]  /*12780*/  IADD3 R4, RZ, -R4, RZ ;  /* 0x80000004ff047210 */ /* 0x000fd60007ffe0ff */
[----:B------:R-:W0:Y:S08]  /*12790*/  I2F.RP R0, UR11 ;  /* 0x0000000b00007d06 */ /* 0x000e300008209400 */
[----:B0-----:R-:W0:Y:S02]  /*127a0*/  MUFU.RCP R0, R0 ;  /* 0x0000000000007308 */ /* 0x001e240000001000 */
[----:B0-----:R-:W-:Y:S01]  /*127b0*/  VIADD R2, R0, 0xffffffe ;  /* 0x0ffffffe00027836 */ /* 0x001fe20000000000 */
[----:B------:R-:W-:Y:S01]  /*127c0*/  IABS R0, R3 ;  /* 0x0000000300007213 */ /* 0x000fe20000000000 */
[----:B------:R-:W-:-:S03]  /*127d0*/  IMAD.MOV.U32 R3, RZ, RZ, R4 ;  /* 0x000000ffff037224 */ /* 0x000fc600078e0004 */
[----:B------:R-:W-:Y:S01]  /*127e0*/  R2UR UR8, R0 ;  /* 0x00000000000872ca */ /* 0x000fe200000e0000 */
[----:B------:R-:W0:Y:S01]  /*127f0*/  F2I.FTZ.U32.TRUNC.NTZ R2, R2 ;  /* 0x0000000200027305 */ /* 0x000e22000021f000 */
        /* <DEDUP_REMOVED lines=17> */
.L_x_2099:
[----:B------:R-:W-:Y:S01]  /*12910*/  UIMAD UR40, UR42, UR41, URZ ;  /* 0x000000292a2872a4 */ /* 0x000fe2000f8e023f */
[----:B------:R-:W-:-:S05]  /*12920*/  IMAD.U32 R0, RZ, RZ, UR39 ;  /* 0x00000027ff007e24 */ /* 0x000fca000f8e00ff */
[----:B------:R-:W-:-:S05]  /*12930*/  IMAD.U32 R3, RZ, RZ, UR40 ;  /* 0x00000028ff037e24 */ /* 0x000fca000f8e00ff */
[----:B------:R-:W-:Y:S01]  /*12940*/  VIADDMNMX R17, R3, UR41, R0, PT ;  /* 0x0000002903117c46 */ /* 0x000fe2000b800100 */
[----:B------:R-:W-:Y:S01]  /*12950*/  IMAD.MOV.U32 R0, RZ, RZ, RZ ;  /* 0x000000ffff007224 */ /* 0x000fe200078e00ff */
[----:B------:R-:W-:Y:S02]  /*12960*/  MOV R3, 0x1 ;  /* 0x0000000100037802 */ /* 0x000fe40000000f00 */
        /* <DEDUP_REMOVED lines=16> */
[----:B------:R-:W0:Y:S01]  /*12a70*/  LDC.64 R2, c[0x4][R2] ;  /* 0x0100000002027b82 */ /* 0x000e220000000a00 */
[----:B------:R-:W-:Y:S02]  /*12a80*/  IMAD.U32 R5, RZ, RZ, UR7 ;  /* 0x00000007ff057e24 */ /* 0x000fe4000f8e00ff */
[----:B------:R-:W-:Y:S02]  /*12a90*/  IMAD.U32 R6, RZ, RZ, UR8 ;  /* 0x00000008ff067e24 */ /* 0x000fe4000f8e00ff */
[----:B------:R-:W-:-:S02]  /*12aa0*/  IMAD.U32 R7, RZ, RZ, UR9 ;  /* 0x00000009ff077e24 */ /* 0x000fc4000f8e00ff */
[----:B------:R-:W-:Y:S02]  /*12ab0*/  IMAD.U32 R11, RZ, RZ, UR5 ;  /* 0x00000005ff0b7e24 */ /* 0x000fe4000f8e00ff */
[----:B------:R-:W-:Y:S02]  /*12ac0*/  IMAD.MOV.U32 R8, RZ, RZ, 0x70 ;  /* 0x00000070ff087424 */ /* 0x000fe400078e00ff */
[----:B------:R-:W-:Y:S02]  /*12ad0*/  IMAD.MOV.U32 R12, RZ, RZ, 0x1 ;  /* 0x00000001ff0c7424 */ /* 0x000fe400078e00ff */
[----:B------:R-:W-:-:S07]  /*12ae0*/  IMAD.MOV.U32 R13, RZ, RZ, RZ ;  /* 0x000000ffff0d7224 */ /* 0x000fce00078e00ff */
[----:B------:R-:W-:-:S07]  /*12af0*/  LEPC R20, `(.L_x_2100) ;  /* 0x000000001014794e */ /* 0x000fce0000000000 */
[----:B0-----:R-:W-:Y:S05]  /*12b00*/  CALL.ABS.NOINC R2 ;  /* 0x0000000002007343 */ /* 0x001fea0003c00000 */
.L_x_2100:
        /* <DEDUP_REMOVED lines=9> */
[----:B------:R-:W-:Y:S01]  /*12ba0*/  MOV R4, UR6 ;  /* 0x0000000600047c02 */ /* 0x000fe20008000f00 */
[----:B------:R-:W-:Y:S01]  /*12bb0*/  IMAD.U32 R5, RZ, RZ, UR7 ;  /* 0x00000007ff057e24 */ /* 0x000fe2000f8e00ff */
[----:B------:R-:W-:Y:S01]  /*12bc0*/  MOV R11, UR5 ;  /* 0x00000005000b7c02 */ /* 0x000fe20008000f00 */
        /* <DEDUP_REMOVED lines=8> */
.L_x_2102:
        /* <DEDUP_REMOVED lines=15> */
.L_x_2101:
        /* <DEDUP_REMOVED lines=21> */
.L_x_2187:
        /* <DEDUP_REMOVED lines=8> */
.L_x_2190:
[----:B------:R-:W-:Y:S05]  /*12f10*/  @!P6 BRA `(.L_x_2104) ;  /* 0x000000040008e947 */ /* 0x000fea0003800000 */
[----:B------:R-:W-:Y:S01]  /*12f20*/  IMAD.MOV.U32 R16, RZ, RZ, R18 ;  /* 0x000000ffff107224 */ /* 0x000fe200078e0012 */
[----:B------:R-:W-:Y:S06]  /*12f30*/  @!P1 BRA `(.L_x_2106) ;  /* 0x00000000004c9947 */ /* 0x000fec0003800000 */
[----:B------:R-:W1:Y:S01]  /*12f40*/  LDC R6, c[0x0][0x43c] ;  /* 0x00010f00ff067b82 */ /* 0x000e620000000800 */
[----:B0-----:R-:W-:Y:S01]  /*12f50*/  MOV R0, R17 ;  /* 0x0000001100007202 */ /* 0x001fe20000000f00 */
        /* <DEDUP_REMOVED lines=17> */
.L_x_2106:
[----:B0-----:R-:W-:Y:S01]  /*13070*/  IMAD.MOV.U32 R0, RZ, RZ, 0x1 ;  /* 0x00000001ff007424 */ /* 0x001fe200078e00ff */
[----:B------:R-:W1:Y:S04]  /*13080*/  S2R R8, SR_TID.X ;  /* 0x0000000000087919 */ /* 0x000e680000002100 */
[----:B------:R-:W-:-:S04]  /*13090*/  SHF.L.U32 R0, R0, 0x1f, RZ ;  /* 0x0000001f00007819 */ /* 0x000fc800000006ff */
[----:B------:R-:W0:Y:S01]  /*130a0*/  SYNCS.PHASECHK.TRANS64.TRYWAIT P0, [UR38+0x36840], R0 ;  /* 0x03684000ff0075a7 */ /* 0x000e220008000166 */
[----:B-1----:R-:W-:-:S04]  /*130b0*/  LOP3.LUT R2, R8, 0x7f, RZ, 0xc0, !PT ;  /* 0x0000007f08027812 */ /* 0x002fc800078ec0ff */
[----:B------:R-:W-:Y:S01]  /*130c0*/  ISETP.NE.AND P1, PT, R2, RZ, PT ;  /* 0x000000ff0200720c */ /* 0x000fe20003f25270 */
[----:B0-----:R-:W-:-:S12]  /*130d0*/  @!P0 BRA `(.L_x_2107) ;  /* 0x00000038003c8947 */ /* 0x001fd80003800000 */
.L_x_2191:
[----:B------:R-:W-:Y:S05]  /*130e0*/  @P1 BRA `(.L_x_2108) ;  /* 0x0000000000181947 */ /* 0x000fea0003800000 */
[----:B------:R-:W1:Y:S01]  /*130f0*/  S2R R2, SR_TID.X ;  /* 0x0000000000027919 */ /* 0x000e620000002100 */
[----:B0-----:R-:W-:-:S04]  /*13100*/  MOV R0, 0xa800 ;  /* 0x0000a80000007802 */ /* 0x001fc80000000f00 */
[----:B------:R2:W-:Y:S01]  /*13110*/  SYNCS.ARRIVE.TRANS64 RZ, [UR38+0x36830], R0 ;  /* 0x03683000ffff79a7 */ /* 0x0005e20008000026 */
[----:B-1----:R-:W-:-:S13]  /*13120*/  LOP3.LUT P0, RZ, R2, 0x1f, RZ, 0xc0, !PT ;  /* 0x0000001f02ff7812 */ /* 0x002fda000780c0ff */
[----:B--2---:R-:W-:Y:S05]  /*13130*/  @!P0 BRA `(.L_x_2108) ;  /* 0x0000000000048947 */ /* 0x004fea0003800000 */
[----:B------:R-:W-:Y:S01]  /*13140*/  BPT.TRAP 0x1 ;  /* 0x000000040000795c */ /* 0x000fe20000300000 */
.L_x_2108:
        /* <DEDUP_REMOVED lines=31> */
.L_x_2104:
        /* <DEDUP_REMOVED lines=21> */
[----:B01----:R-:W-:Y:S05]  /*13490*/  CALL.ABS.NOINC R2 ;  /* 0x0000000002007343 */ /* 0x003fea0003c00000 */
.L_x_2109:
        /* <DEDUP_REMOVED lines=26> */
[----:B-1----:R-:W-:-:S04]  /*13640*/  @P0 IMAD.HI.U32 R10, R0, R9, RZ ;  /* 0x00000009000a0227 */ /* 0x002fc800078e00ff */
[----:B------:R-:W-:Y:S01]  /*13650*/  IMAD.SHL.U32 R9, R12, 0x8, RZ ;  /* 0x000000080c097824 */ /* 0x000fe200078e00ff */
[----:B0-----:R-:W-:-:S04]  /*13660*/  @P0 SHF.R.U32.HI R4, RZ, R7, R10 ;  /* 0x00000007ff040219 */ /* 0x001fc8000001160a */
[--C-:B------:R-:W-:Y:S01]  /*13670*/  SHF.R.S32.HI R5, RZ, 0x1f, R4.reuse ;  /* 0x0000001fff057819 */ /* 0x100fe20000011404 */
[----:B------:R-:W-:Y:S02]  /*13680*/  IMAD.MOV R7, RZ, RZ, -R4 ;  /* 0x000000ffff077224 */ /* 0x000fe400078e0a04 */
[----:B------:R-:W-:-:S04]  /*13690*/  IMAD.WIDE.U32 R2, R4, UR4, R2 ;  /* 0x0000000404027c25 */ /* 0x000fc8000f8e0002 */
[----:B------:R-:W-:Y:S02]  /*136a0*/  IMAD R5, R5, UR4, RZ ;  /* 0x0000000405057c24 */ /* 0x000fe4000f8e02ff */
[----:B------:R-:W-:Y:S02]  /*136b0*/  IMAD R0, R6, R7, R0 ;  /* 0x0000000706007224 */ /* 0x000fe400078e0200 */
[----:B------:R-:W-:Y:S01]  /*136c0*/  IMAD R5, R4, UR5, R5 ;  /* 0x0000000504057c24 */ /* 0x000fe2000f8e0205 */
[----:B------:R-:W-:Y:S02]  /*136d0*/  ULDC.64 UR4, c[0x0][0x2c8] ;  /* 0x0000b20000047ab9 */ /* 0x000fe40000000a00 */
[----:B------:R-:W-:Y:S02]  /*136e0*/  SHF.R.S32.HI R4, RZ, 0x1f, R0 ;  /* 0x0000001fff047819 */ /* 0x000fe40000011400 */
[----:B------:R-:W-:-:S03]  /*136f0*/  IADD3 R3, R3, R5, RZ ;  /* 0x0000000503037210 */ /* 0x000fc60007ffe0ff */
        /* <DEDUP_REMOVED lines=23> */
[----:B------:R-:W-:Y:S01]  /*13870*/  IMAD R8, R11, 0x80, R8 ;  /* 0x000000800b087824 */ /* 0x000fe200078e0208 */
[----:B------:R-:W-:Y:S01]  /*13880*/  ULDC.64 UR6, c[0x0][0x208] ;  /* 0x0000820000067ab9 */ /* 0x000fe20000000a00 */
[----:B------:R-:W1:Y:S01]  /*13890*/  SHFL.IDX PT, R14, R0, RZ, 0x181f ;  /* 0x00181fff000e7589 */ /* 0x000e6200000e0000 */
[----:B------:R-:W-:Y:S02]  /*138a0*/  IMAD R6, R6, UR4, RZ ;  /* 0x0000000406067c24 */ /* 0x000fe4000f8e02ff */
[C---:B------:R-:W-:Y:S01]  /*138b0*/  VIADD R5, R8.reuse, 0x10 ;  /* 0x0000001008057836 */ /* 0x040fe20000000000 */
[----:B------:R-:W2:Y:S02]  /*138c0*/  SHFL.IDX PT, R4, R7, 0x1, 0x181f ;  /* 0x00381f0007047f89 */ /* 0x000ea400000e0000 */
[----:B------:R-:W-:-:S13]  /*138d0*/  ISETP.GE.AND P3, PT, R8, R6, PT ;  /* 0x000000060800720c */ /* 0x000fda0003f66270 */
[----:B------:R-:W-:Y:S02]  /*138e0*/  @!P3 LEA R21, R9, UR38, 0x1 ;  /* 0x000000260915bc11 */ /* 0x000fe4000f8e08ff */
[----:B0-----:R-:W-:Y:S01]  /*138f0*/  MOV R3, R2 ;  /* 0x0000000200037202 */ /* 0x001fe20000000f00 */
[----:B-1----:R-:W-:Y:S02]  /*13900*/  IMAD.MOV.U32 R2, RZ, RZ, R14 ;  /* 0x000000ffff027224 */ /* 0x002fe400078e000e */
[----:B------:R-:W0:Y:S02]  /*13910*/  SHFL.IDX PT, R14, R0, 0x1, 0x181f ;  /* 0x00381f00000e7f89 */ /* 0x000e2400000e0000 */
[----:B------:R-:W-:-:S05]  /*13920*/  @!P3 IMAD.WIDE.U32 R2, R10, 0x2, R2 ;  /* 0x000000020a02b825 */ /* 0x000fca00078e0002 */
[----:B------:R-:W-:Y:S04]  /*13930*/  @!P3 LDGSTS.E.BYPASS.LTC128B.128 [R21+0x15400], desc[UR6][R2.64], !P2 ;  /* 0x154000000215bfae */ /* 0x000fe8000d101d46 */
[----:B------:R-:W-:Y:S04]  /*13940*/  @!P3 LDGSTS.E.BYPASS.LTC128B.128 [R21+0x19400], desc[UR6][R2.64+0x80], !P0 ;  /* 0x194000800215bfae */ /* 0x000fe8000c101d46 */
[----:B------:R1:W-:Y:S01]  /*13950*/  @!P3 LDGSTS.E.BYPASS.LTC128B.128 [R21+0x1d400], desc[UR6][R2.64+0x100], !P1 ;  /* 0x1d4001000215bfae */ /* 0x0003e2000c901d46 */
[----:B------:R-:W-:Y:S01]  /*13960*/  ISETP.GE.AND P3, PT, R5, R6, PT ;  /* 0x000000060500720c */ /* 0x000fe20003f66270 */
[----:B--2---:R-:W-:-:S02]  /*13970*/  IMAD.MOV.U32 R5, RZ, RZ, R4 ;  /* 0x000000ffff057224 */ /* 0x004fc400078e0004 */
[----:B0-----:R-:W-:Y:S02]  /*13980*/  IMAD.MOV.U32 R4, RZ, RZ, R14 ;  /* 0x000000ffff047224 */ /* 0x001fe400078e000e */
[----:B------:R-:W-:Y:S01]  /*13990*/  SHFL.IDX PT, R14, R0, 0x2, 0x181f ;  /* 0x00581f00000e7f89 */ /* 0x000fe200000e0000 */
[----:B-1----:R-:W-:-:S07]  /*139a0*/  IADD3 R3, R8, 0x20, RZ ;  /* 0x0000002008037810 */ /* 0x002fce0007ffe0ff */
[----:B------:R-:W-:Y:S01]  /*139b0*/  @!P3 IMAD.WIDE.U32 R4, R10, 0x2, R4 ;  /* 0x000000020a04b825 */ /* 0x000fe200078e0004 */
[----:B------:R-:W0:Y:S01]  /*139c0*/  SHFL.IDX PT, R2, R7, 0x2, 0x181f ;  /* 0x00581f0007027f89 */ /* 0x000e2200000e0000 */
[----:B------:R-:W-:-:S05]  /*139d0*/  @!P3 LEA R20, R9, UR38, 0x1 ;  /* 0x000000260914bc11 */ /* 0x000fca000f8e08ff */
[----:B------:R-:W-:Y:S04]  /*139e0*/  @!P3 LDGSTS.E.BYPASS.LTC128B.128 [R20+0x15c00], desc[UR6][R4.64], !P2 ;  /* 0x15c000000414bfae */ /* 0x000fe8000d101d46 */
[----:B------:R-:W-:Y:S04]  /*139f0*/  @!P3 LDGSTS.E.BYPASS.LTC128B.128 [R20+0x19c00], desc[UR6][R4.64+0x80], !P0 ;  /* 0x19c000800414bfae */ /* 0x000fe8000c101d46 */
[----:B------:R1:W-:Y:S01]  /*13a00*/  @!P3 LDGSTS.E.BYPASS.LTC128B.128 [R20+0x1dc00], desc[UR6][R4.64+0x100], !P1 ;  /* 0x1dc001000414bfae */ /* 0x0003e2000c901d46 */
[----:B------:R-:W-:Y:S01]  /*13a10*/  ISETP.GE.AND P3, PT, R3, R6, PT ;  /* 0x000000060300720c */ /* 0x000fe20003f66270 */
[----:B0-----:R-:W-:-:S02]  /*13a20*/  IMAD.MOV.U32 R3, RZ, RZ, R2 ;  /* 0x000000ffff037224 */ /* 0x001fc400078e0002 */
[----:B------:R-:W-:Y:S01]  /*13a30*/  IMAD.MOV.U32 R2, RZ, RZ, R14 ;  /* 0x000000ffff027224 */ /* 0x000fe200078e000e */
[----:B-1----:R-:W0:Y:S09]  /*13a40*/  SHFL.IDX PT, R4, R7, 0x3, 0x181f ;  /* 0x00781f0007047f89 */ /* 0x002e3200000e0000 */
        /* <DEDUP_REMOVED lines=8> */
[----:B0-----:R-:W-:Y:S01]  /*13ad0*/  IMAD.MOV.U32 R5, RZ, RZ, R4 ;  /* 0x000000ffff057224 */ /* 0x001fe200078e0004 */
[----:B-1----:R-:W-:Y:S01]  /*13ae0*/  MOV R4, R14 ;  /* 0x0000000e00047202 */ /* 0x002fe20000000f00 */
[----:B--2---:R-:W0:Y:S01]  /*13af0*/  SHFL.IDX PT, R2, R7, 0x4, 0x181f ;  /* 0x00981f0007027f89 */ /* 0x004e2200000e0000 */
[----:B------:R-:W-:-:S09]  /*13b00*/  VIADD R3, R8, 0x40 ;  /* 0x0000004008037836 */ /* 0x000fd20000000000 */
        /* <DEDUP_REMOVED lines=20> */
[----:B--2---:R-:W0:Y:S01]  /*13c50*/  SHFL.IDX PT, R2, R7, 0x6, 0x181f ;  /* 0x00d81f0007027f89 */ /* 0x004e2200000e0000 */
        /* <DEDUP_REMOVED lines=17> */
.L_x_2208:
[----:B0-----:R-:W-:Y:S01]  /*13d70*/  IADD3 R3, R8, 0x70, RZ ;  /* 0x0000007008037810 */ /* 0x001fe20007ffe0ff */
[----:B------:R-:W-:Y:S01]  /*13d80*/  BSSY B0, `(.L_x_2111) ;  /* 0x000000e000007945 */ /* 0x000fe20003800000 */
[----:B--2---:R-:W-:Y:S02]  /*13d90*/  IMAD.MOV.U32 R2, RZ, RZ, R14 ;  /* 0x000000ffff027224 */ /* 0x004fe400078e000e */
[----:B------:R-:W-:Y:S01]  /*13da0*/  ISETP.GE.AND P3, PT, R3, R6, PT ;  /* 0x000000060300720c */ /* 0x000fe20003f66270 */
[----:B-1----:R-:W-:-:S12]  /*13db0*/  IMAD.MOV.U32 R3, RZ, RZ, R4 ;  /* 0x000000ffff037224 */ /* 0x002fd800078e0004 */
        /* <DEDUP_REMOVED lines=10> */
.L_x_2112:
[----:B------:R-:W-:Y:S05]  /*13e60*/  BSYNC B0 ;  /* 0x0000000000007941 */ /* 0x000fea0003800000 */
.L_x_2111:
        /* <DEDUP_REMOVED lines=12> */
.L_x_2209:
[----:B0-----:R-:W-:Y:S01]  /*13f30*/  MOV R9, 0x1 ;  /* 0x0000000100097802 */ /* 0x001fe20000000f00 */
[----:B------:R-:W-:Y:S01]  /*13f40*/  IMAD.MOV.U32 R8, RZ, RZ, RZ ;  /* 0x000000ffff087224 */ /* 0x000fe200078e00ff */
        /* <DEDUP_REMOVED lines=26> */
.L_x_2150:
[----:B------:R-:W2:Y:S01]  /*140f0*/  LDL R2, [R1] ;  /* 0x0000000001027983 */ /* 0x000ea20000100800 */
[----:B------:R-:W-:Y:S01]  /*14100*/  VIADD R7, R7, 0xfffffffe ;  /* 0xfffffffe07077836 */ /* 0x000fe20000000000 */
[----:B------:R-:W-:Y:S04]  /*14110*/  BSSY B1, `(.L_x_2116) ;  /* 0x0000097000017945 */ /* 0x000fe80003800000 */
[----:B------:R-:W-:Y:S02]  /*14120*/  ISETP.NE.AND P1, PT, R7, RZ, PT ;  /* 0x000000ff0700720c */ /* 0x000fe40003f25270 */
[----:B--2---:R-:W-:-:S13]  /*14130*/  ISETP.NE.AND P0, PT, R2, RZ, PT ;  /* 0x000000ff0200720c */ /* 0x004fda0003f05270 */
[----:B0-----:R-:W-:Y:S05]  /*14140*/  @!P0 BRA `(.L_x_2117) ;  /* 0x00000008004c8947 */ /* 0x001fea0003800000 */
[----:B------:R-:W2:Y:S01]  /*14150*/  LDL R2, [R1+0x4] ;  /* 0x0000040001027983 */ /* 0x000ea20000100800 */
[----:B------:R-:W-:Y:S02]  /*14160*/  MOV R9, R0 ;  /* 0x0000000000097202 */ /* 0x000fe40000000f00 */
        /* <DEDUP_REMOVED lines=16> */
[----:B------:R-:W-:Y:S01]  /*14270*/  IMAD.IADD R3, R4, 0x1, R3 ;  /* 0x0000000104037824 */ /* 0x000fe200078e0203 */
[----:B------:R-:W-:Y:S01]  /*14280*/  LEA R4, P0, R2, UR4, 0x2 ;  /* 0x0000000402047c11 */ /* 0x000fe2000f8010ff */
[----:B------:R-:W-:-:S03]  /*14290*/  IMAD R9, R9, R5, R0 ;  /* 0x0000000509097224 */ /* 0x000fc600078e0200 */
[----:B------:R-:W-:-:S05]  /*142a0*/  LEA.HI.X R5, R2, UR5, R3, 0x2, P0 ;  /* 0x0000000502057c11 */ /* 0x000fca00080f1403 */
[----:B------:R0:W5:Y:S04]  /*142b0*/  LDG.E R4, desc[UR6][R4.64] ;  /* 0x0000000604047981 */ /* 0x000168000c1e1900 */
.L_x_2118:
[----:B------:R-:W1:Y:S01]  /*142c0*/  S2R R2, SR_TID.X ;  /* 0x0000000000027919 */ /* 0x000e620000002100 */
[----:B------:R-:W-:Y:S01]  /*142d0*/  BSSY B2, `(.L_x_2119) ;  /* 0x0000006000027945 */ /* 0x000fe20003800000 */
[----:B-1----:R-:W-:Y:S02]  /*142e0*/  LOP3.LUT R3, R2, 0x7f, RZ, 0xc0, !PT ;  /* 0x0000007f02037812 */ /* 0x002fe400078ec0ff */
[----:B------:R-:W-:Y:S02]  /*142f0*/  SHF.L.U32 R2, R6, 0x1f, RZ ;  /* 0x0000001f06027819 */ /* 0x000fe400000006ff */
[----:B------:R-:W-:Y:S02]  /*14300*/  ISETP.NE.AND P2, PT, R3, RZ, PT ;  /* 0x000000ff0300720c */ /* 0x000fe40003f45270 */
[----:B------:R-:W1:Y:S02]  /*14310*/  SYNCS.PHASECHK.TRANS64.TRYWAIT P0, [UR38+0x36848], R2 ;  /* 0x03684802ff0075a7 */ /* 0x000e640008000166 */
[----:B-1----:R-:W-:Y:S09]  /*14320*/  @!P0 BRA `(.L_x_2120) ;  /* 0x0000003000988947 */ /* 0x002ff20003800000 */
.L_x_2210:
[----:B------:R-:W-:Y:S05]  /*14330*/  BSYNC B2 ;  /* 0x0000000000027941 */ /* 0x000fea0003800000 */
.L_x_2119:
[----:B------:R-:W-:Y:S04]  /*14340*/  BSSY B2, `(.L_x_2121) ;  /* 0x0000007000027945 */ /* 0x000fe80003800000 */
[----:B------:R-:W-:Y:S05]  /*14350*/  @P2 BRA `(.L_x_2122) ;  /* 0x0000000000142947 */ /* 0x000fea0003800000 */
[----:B------:R-:W-:Y:S01]  /*14360*/  ISETP.NE.AND P0, PT, R10, RZ, PT ;  /* 0x000000ff0a00720c */ /* 0x000fe20003f05270 */
[----:B-1----:R-:W-:-:S04]  /*14370*/  IMAD.MOV.U32 R3, RZ, RZ, 0xa800 ;  /* 0x0000a800ff037424 */ /* 0x002fc800078e00ff */
[----:B------:R2:W-:Y:S08]  /*14380*/  SYNCS.ARRIVE.TRANS64 RZ, [UR38+0x36838], R3 ;  /* 0x03683803ffff79a7 */ /* 0x0005f00008000026 */
[----:B--2---:R-:W-:Y:S05]  /*14390*/  @!P0 BRA `(.L_x_2122) ;  /* 0x0000000000048947 */ /* 0x004fea0003800000 */
[----:B------:R-:W-:Y:S01]  /*143a0*/  BPT.TRAP 0x1 ;  /* 0x000000040000795c */ /* 0x000fe20000300000 */
.L_x_2122:
[----:B------:R-:W-:Y:S05]  /*143b0*/  BSYNC B2 ;  /* 0x0000000000027941 */ /* 0x000fea0003800000 */
.L_x_2121:
[----:B0-----:R-:W-:Y:S01]  /*143c0*/  MOV R5, RZ ;  /* 0x000000ff00057202 */ /* 0x001fe20000000f00 */
[----:B------:R-:W-:Y:S01]  /*143d0*/  ULDC.64 UR4, c[0x0][0x198] ;  /* 0x0000660000047ab9 */ /* 0x000fe20000000a00 */
[----:B------:R-:W-:Y:S01]  /*143e0*/  PLOP3.LUT P0, PT, PT, PT, PT, 0x80, 0x0 ;  /* 0x000000000000781c */ /* 0x000fe20003f0f070 */
[----:B------:R-:W-:Y:S01]  /*143f0*/  UIADD3 UR4, UP0, UR4, 0x370, URZ ;  /* 0x0000037004047890 */ /* 0x000fe2000ff1e03f */
[----:B------:R-:W-:Y:S01]  /*14400*/  R2UR UR34, R5 ;  /* 0x00000000052272ca */ /* 0x000fe200000e0000 */
[----:B-1----:R-:W-:Y:S01]  /*14410*/  IMAD R3, R9, 0x70, RZ ;  /* 0x0000007009037824 */ /* 0x002fe200078e02ff */
[----:B------:R-:W-:Y:S02]  /*14420*/  UIADD3 UR32, UR38, 0x2bc00, URZ ;  /* 0x0002bc0026207890 */ /* 0x000fe4000fffe03f */
[----:B------:R-:W-:Y:S02]  /*14430*/  UIADD3 UR33, UR38, 0x36838, URZ ;  /* 0x0003683826217890 */ /* 0x000fe4000fffe03f */
[----:B------:R-:W-:Y:S01]  /*14440*/  UIADD3.X UR5, URZ, UR5, URZ, UP0, !UPT ;  /* 0x000000053f057290 */ /* 0x000fe200087fe43f */
[----:B------:R-:W-:Y:S01]  /*14450*/  UMOV UR6, 0x0 ;  /* 0x0000000000067882 */ /* 0x000fe20000000000 */
[----:B------:R-:W-:-:S10]  /*14460*/  UMOV UR7, 0x14f00000 ;  /* 0x14f0000000077882 */ /* 0x000fd40000000000 */
.L_x_2123:
        /* <DEDUP_REMOVED lines=13> */
.L_x_2124:
        /* <DEDUP_REMOVED lines=15> */
.L_x_2125:
        /* <DEDUP_REMOVED lines=12> */
.L_x_2211:
[----:B------:R-:W-:Y:S05]  /*146f0*/  BSYNC B2 ;  /* 0x0000000000027941 */ /* 0x000fea0003800000 */
.L_x_2126:
        /* <DEDUP_REMOVED lines=9> */
.L_x_2129:
[----:B------:R-:W-:Y:S05]  /*14790*/  BSYNC B2 ;  /* 0x0000000000027941 */ /* 0x000fea0003800000 */
.L_x_2128:
        /* <DEDUP_REMOVED lines=10> */
.L_x_2130:
        /* <DEDUP_REMOVED lines=13> */
.L_x_2131:
        /* <DEDUP_REMOVED lines=13> */
.L_x_2132:
        /* <DEDUP_REMOVED lines=10> */
.L_x_2117:
[----:B------:R-:W-:Y:S05]  /*14a80*/  BSYNC B1 ;  /* 0x0000000000017941 */ /* 0x000fea0003800000 */
.L_x_2116:
        /* <DEDUP_REMOVED lines=9> */
[----:B------:R-:W1:Y:S01]  /*14b20*/  LDC R4, c[0x0][0x43c] ;  /* 0x00010f00ff047b82 */ /* 0x000e620000000800 */
[----:B------:R-:W-:Y:S01]  /*14b30*/  ULDC.64 UR4, c[0x0][0x428] ;  /* 0x00010a0000047ab9 */ /* 0x000fe20000000a00 */
[----:B------:R-:W-:Y:S01]  /*14b40*/  ULDC.64 UR6, c[0x0][0x208] ;  /* 0x0000820000067ab9 */ /* 0x000fe20000000a00 */
[----:B-1----:R-:W-:-:S13]  /*14b50*/  ISETP.NE.AND P0, PT, R4, 0x1, PT ;  /* 0x000000010400780c */ /* 0x002fda0003f05270 */
[----:B------:R-:W1:Y:S02]  /*14b60*/  @P0 LDC.64 R2, c[0x0][0x440] ;  /* 0x00011000ff020b82 */ /* 0x000e640000000a00 */
[----:B-1----:R-:W-:-:S04]  /*14b70*/  @P0 IMAD.HI.U32 R5, R11, R2, RZ ;  /* 0x000000020b050227 */ /* 0x002fc800078e00ff */
        /* <DEDUP_REMOVED lines=13> */
.L_x_2135:
[----:B------:R-:W2:Y:S01]  /*14c50*/  S2R R2, SR_TID.X ;  /* 0x0000000000027919 */ /* 0x000ea20000002100 */
[----:B------:R-:W-:Y:S01]  /*14c60*/  BSSY B2, `(.L_x_2136) ;  /* 0x0000006000027945 */ /* 0x000fe20003800000 */
[----:B--2---:R-:W-:Y:S02]  /*14c70*/  LOP3.LUT R3, R2, 0x7f, RZ, 0xc0, !PT ;  /* 0x0000007f02037812 */ /* 0x004fe400078ec0ff */
[----:B------:R-:W-:Y:S02]  /*14c80*/  SHF.L.U32 R2, R9, 0x1f, RZ ;  /* 0x0000001f09027819 */ /* 0x000fe400000006ff */
[----:B------:R-:W-:Y:S02]  /*14c90*/  ISETP.NE.AND P2, PT, R3, RZ, PT ;  /* 0x000000ff0300720c */ /* 0x000fe40003f45270 */
[----:B------:R-:W2:Y:S02]  /*14ca0*/  SYNCS.PHASECHK.TRANS64.TRYWAIT P0, [UR38+0x36840], R2 ;  /* 0x03684002ff0075a7 */ /* 0x000ea40008000166 */
[----:B--2---:R-:W-:Y:S09]  /*14cb0*/  @!P0 BRA `(.L_x_2137) ;  /* 0x0000002800648947 */ /* 0x004ff20003800000 */
.L_x_2212:
[----:B------:R-:W-:Y:S05]  /*14cc0*/  BSYNC B2 ;  /* 0x0000000000027941 */ /* 0x000fea0003800000 */
.L_x_2136:
[----:B------:R-:W-:Y:S04]  /*14cd0*/  BSSY B2, `(.L_x_2138) ;  /* 0x0000007000027945 */ /* 0x000fe80003800000 */
[----:B------:R-:W-:Y:S05]  /*14ce0*/  @P2 BRA `(.L_x_2139) ;  /* 0x0000000000142947 */ /* 0x000fea0003800000 */
[----:B------:R-:W-:Y:S01]  /*14cf0*/  ISETP.NE.AND P0, PT, R10, RZ, PT ;  /* 0x000000ff0a00720c */ /* 0x000fe20003f05270 */
[----:B--2---:R-:W-:-:S04]  /*14d00*/  IMAD.MOV.U32 R2, RZ, RZ, 0xa800 ;  /* 0x0000a800ff027424 */ /* 0x004fc800078e00ff */
[----:B------:R3:W-:Y:S08]  /*14d10*/  SYNCS.ARRIVE.TRANS64 RZ, [UR38+0x36830], R2 ;  /* 0x03683002ffff79a7 */ /* 0x0007f00008000026 */
[----:B---3--:R-:W-:Y:S05]  /*14d20*/  @!P0 BRA `(.L_x_2139) ;  /* 0x0000000000048947 */ /* 0x008fea0003800000 */
[----:B------:R-:W-:Y:S01]  /*14d30*/  BPT.TRAP 0x1 ;  /* 0x000000040000795c */ /* 0x000fe20000300000 */
.L_x_2139:
[----:B------:R-:W-:Y:S05]  /*14d40*/  BSYNC B2 ;  /* 0x0000000000027941 */ /* 0x000fea0003800000 */
.L_x_2138:
[----:B0-----:R-:W-:Y:S01]  /*14d50*/  IMAD.MOV.U32 R14, RZ, RZ, RZ ;  /* 0x000000ffff0e7224 */ /* 0x001fe200078e00ff */
[----:B------:R-:W-:Y:S01]  /*14d60*/  ULDC.64 UR4, c[0x0][0x198] ;  /* 0x0000660000047ab9 */ /* 0x000fe20000000a00 */
[----:B------:R-:W-:Y:S01]  /*14d70*/  PLOP3.LUT P0, PT, PT, PT, PT, 0x80, 0x0 ;  /* 0x000000000000781c */ /* 0x000fe20003f0f070 */
[----:B------:R-:W-:Y:S01]  /*14d80*/  UIADD3 UR4, UP0, UR4, 0x370, URZ ;  /* 0x0000037004047890 */ /* 0x000fe2000ff1e03f */
[----:B--2---:R-:W-:Y:S01]  /*14d90*/  IMAD R2, R11, 0x70, RZ ;  /* 0x000000700b027824 */ /* 0x004fe200078e02ff */
[----:B------:R-:W-:Y:S01]  /*14da0*/  R2UR UR10, R14 ;  /* 0x000000000e0a72ca */ /* 0x000fe200000e0000 */
[----:B------:R-:W-:Y:S02]  /*14db0*/  UIADD3 UR8, UR38, 0x21400, URZ ;  /* 0x0002140026087890 */ /* 0x000fe4000fffe03f */
[----:B------:R-:W-:Y:S02]  /*14dc0*/  UIADD3 UR9, UR38, 0x36830, URZ ;  /* 0x0003683026097890 */ /* 0x000fe4000fffe03f */
[----:B------:R-:W-:Y:S01]  /*14dd0*/  UIADD3.X UR5, URZ, UR5, URZ, UP0, !UPT ;  /* 0x000000053f057290 */ /* 0x000fe200087fe43f */
[----:B------:R-:W-:Y:S01]  /*14de0*/  UMOV UR6, 0x0 ;  /* 0x0000000000067882 */ /* 0x000fe20000000000 */
[----:B------:R-:W-:-:S10]  /*14df0*/  UMOV UR7, 0x14f00000 ;  /* 0x14f0000000077882 */ /* 0x000fd40000000000 */
.L_x_2140:
        /* <DEDUP_REMOVED lines=8> */
[----:B-1----:R-:W-:Y:S01]  /*14e80*/  IMAD.MOV.U32 R5, RZ, RZ, 0x40 ;  /* 0x00000040ff057424 */ /* 0x002fe200078e00ff */
[----:B------:R-:W-:Y:S01]  /*14e90*/  PLOP3.LUT P0, PT, PT, PT, PT, 0x80, 0x0 ;  /* 0x000000000000781c */ /* 0x000fe20003f0f070 */
[----:B------:R-:W-:Y:S01]  /*14ea0*/  UIADD3 UR8, UR38, 0x24c00, URZ ;  /* 0x00024c0026087890 */ /* 0x000fe2000fffe03f */
[----:B------:R-:W-:Y:S02]  /*14eb0*/  UMOV UR6, 0x0 ;  /* 0x0000000000067882 */ /* 0x000fe40000000000 */
[----:B------:R-:W-:Y:S01]  /*14ec0*/  R2UR UR10, R5 ;  /* 0x00000000050a72ca */ /* 0x000fe200000e0000 */
[----:B------:R-:W-:-:S14]  /*14ed0*/  UMOV UR7, 0x14f00000 ;  /* 0x14f0000000077882 */ /* 0x000fdc0000000000 */
.L_x_2141:
        /* <DEDUP_REMOVED lines=14> */
.L_x_2142:
        /* <DEDUP_REMOVED lines=12> */
.L_x_2213:
[----:B------:R-:W-:Y:S05]  /*15080*/  BSYNC B2 ;  /* 0x0000000000027941 */ /* 0x000fea0003800000 */
.L_x_2143:
        /* <DEDUP_REMOVED lines=9> */
.L_x_2146:
[----:B------:R-:W-:Y:S05]  /*15120*/  BSYNC B2 ;  /* 0x0000000000027941 */ /* 0x000fea0003800000 */
.L_x_2145:
        /* <DEDUP_REMOVED lines=10> */
.L_x_2147:
        /* <DEDUP_REMOVED lines=13> */
.L_x_2148:
        /* <DEDUP_REMOVED lines=13> */
.L_x_2149:
        /* <DEDUP_REMOVED lines=8> */
[----:B------:R-:W-:Y:S01]  /*153f0*/  IMAD.MOV.U32 R17, RZ, RZ, R11 ;  /* 0x000000ffff117224 */ /* 0x000fe200078e000b */
[----:B------:R-:W-:-:S07]  /*15400*/  MOV R16, R4 ;  /* 0x0000000400107202 */ /* 0x000fce0000000f00 */
.L_x_2134:
[----:B------:R-:W-:Y:S05]  /*15410*/  BSYNC B1 ;  /* 0x0000000000017941 */ /* 0x000fea0003800000 */
.L_x_2133:
[----:B------:R-:W-:Y:S02]  /*15420*/  VIADD R0, R0, 0xfffffffe ;  /* 0xfffffffe00007836 */ /* 0x000fe40000000000 */
[----:B------:R-:W-:Y:S01]  /*15430*/  IMAD.MOV.U32 R6, RZ, RZ, R9 ;  /* 0x000000ffff067224 */ /* 0x000fe200078e0009 */
[----:B------:R-:W-:Y:S06]  /*15440*/  @P1 BRA `(.L_x_2150) ;  /* 0xffffffec00281947 */ /* 0x000fec000383ffff */
[----:B------:R-:W-:Y:S05]  /*15450*/  BSYNC B0 ;  /* 0x0000000000007941 */ /* 0x000fea0003800000 */
.L_x_2115:
        /* <DEDUP_REMOVED lines=10> */
[----:B------:R-:W1:Y:S01]  /*15500*/  LDC R7, c[0x0][0x43c] ;  /* 0x00010f00ff077b82 */ /* 0x000e620000000800 */
[----:B------:R-:W-:Y:S01]  /*15510*/  IMAD.MOV.U32 R6, RZ, RZ, R0 ;  /* 0x000000ffff067224 */ /* 0x000fe200078e0000 */
[----:B------:R-:W-:Y:S01]  /*15520*/  ULDC.64 UR4, c[0x0][0x428] ;  /* 0x00010a0000047ab9 */ /* 0x000fe20000000a00 */
[----:B------:R-:W-:Y:S01]  /*15530*/  ULDC.64 UR6, c[0x0][0x208] ;  /* 0x0000820000067ab9 */ /* 0x000fe20000000a00 */
[----:B------:R-:W-:-:S04]  /*15540*/  IMAD R19, R19, UR4, RZ ;  /* 0x0000000413137c24 */ /* 0x000fc8000f8e02ff */
[----:B------:R-:W-:Y:S01]  /*15550*/  IMAD R19, R18, UR5, R19 ;  /* 0x0000000512137c24 */ /* 0x000fe2000f8e0213 */
[----:B-1----:R-:W-:-:S13]  /*15560*/  ISETP.NE.AND P0, PT, R7, 0x1, PT ;  /* 0x000000010700780c */ /* 0x002fda0003f05270 */
[----:B------:R-:W1:Y:S02]  /*15570*/  @P0 LDC.64 R2, c[0x0][0x440] ;  /* 0x00011000ff020b82 */ /* 0x000e640000000a00 */
[----:B-1----:R-:W-:-:S05]  /*15580*/  @P0 IMAD.HI.U32 R2, R0, R2, RZ ;  /* 0x0000000200020227 */ /* 0x002fca00078e00ff */
[----:B------:R-:W-:-:S04]  /*15590*/  @P0 SHF.R.U32.HI R6, RZ, R3, R2 ;  /* 0x00000003ff060219 */ /* 0x000fc80000011602 */
[----:B------:R-:W-:Y:S02]  /*155a0*/  SHF.R.S32.HI R3, RZ, 0x1f, R6 ;  /* 0x0000001fff037819 */ /* 0x000fe40000011406 */
[----:B------:R-:W-:-:S05]  /*155b0*/  MOV R2, R6 ;  /* 0x0000000600027202 */ /* 0x000fca0000000f00 */
        /* <DEDUP_REMOVED lines=8> */
.L_x_2152:
[----:B------:R-:W2:Y:S01]  /*15640*/  S2R R2, SR_TID.X ;  /* 0x0000000000027919 */ /* 0x000ea20000002100 */
[----:B------:R-:W-:Y:S01]  /*15650*/  BSSY B1, `(.L_x_2153) ;  /* 0x0000006000017945 */ /* 0x000fe20003800000 */
[----:B--2---:R-:W-:Y:S02]  /*15660*/  LOP3.LUT R3, R2, 0x7f, RZ, 0xc0, !PT ;  /* 0x0000007f02037812 */ /* 0x004fe400078ec0ff */
[----:B------:R-:W-:Y:S02]  /*15670*/  SHF.L.U32 R2, R9, 0x1f, RZ ;  /* 0x0000001f09027819 */ /* 0x000fe400000006ff */
[----:B------:R-:W-:Y:S02]  /*15680*/  ISETP.NE.AND P1, PT, R3, RZ, PT ;  /* 0x000000ff0300720c */ /* 0x000fe40003f25270 */
[----:B------:R-:W2:Y:S02]  /*15690*/  SYNCS.PHASECHK.TRANS64.TRYWAIT P0, [UR38+0x36848], R2 ;  /* 0x03684802ff0075a7 */ /* 0x000ea40008000166 */
[----:B--2---:R-:W-:Y:S09]  /*156a0*/  @!P0 BRA `(.L_x_2154) ;  /* 0x0000002000188947 */ /* 0x004ff20003800000 */
.L_x_2214:
[----:B------:R-:W-:Y:S05]  /*156b0*/  BSYNC B1 ;  /* 0x0000000000017941 */ /* 0x000fea0003800000 */
.L_x_2153:
[----:B------:R-:W-:Y:S04]  /*156c0*/  BSSY B1, `(.L_x_2155) ;  /* 0x0000007000017945 */ /* 0x000fe80003800000 */
[----:B------:R-:W-:Y:S05]  /*156d0*/  @P1 BRA `(.L_x_2156) ;  /* 0x0000000000141947 */ /* 0x000fea0003800000 */
[----:B------:R-:W-:Y:S01]  /*156e0*/  ISETP.NE.AND P0, PT, R10, RZ, PT ;  /* 0x000000ff0a00720c */ /* 0x000fe20003f05270 */
[----:B--2---:R-:W-:-:S04]  /*156f0*/  IMAD.MOV.U32 R3, RZ, RZ, 0xa800 ;  /* 0x0000a800ff037424 */ /* 0x004fc800078e00ff */
[----:B------:R3:W-:Y:S08]  /*15700*/  SYNCS.ARRIVE.TRANS64 RZ, [UR38+0x36838], R3 ;  /* 0x03683803ffff79a7 */ /* 0x0007f00008000026 */
[----:B---3--:R-:W-:Y:S05]  /*15710*/  @!P0 BRA `(.L_x_2156) ;  /* 0x0000000000048947 */ /* 0x008fea0003800000 */
[----:B------:R-:W-:Y:S01]  /*15720*/  BPT.TRAP 0x1 ;  /* 0x000000040000795c */ /* 0x000fe20000300000 */
.L_x_2156:
[----:B------:R-:W-:Y:S05]  /*15730*/  BSYNC B1 ;  /* 0x0000000000017941 */ /* 0x000fea0003800000 */
.L_x_2155:
[----:B------:R-:W-:Y:S01]  /*15740*/  IMAD.MOV.U32 R7, RZ, RZ, RZ ;  /* 0x000000ffff077224 */ /* 0x000fe200078e00ff */
        /* <DEDUP_REMOVED lines=10> */
.L_x_2157:
[----:B------:R-:W-:-:S13]  /*157f0*/  @P0 ELECT P2, URZ, PT ;  /* 0x00000000003f082f */ /* 0x000fda0003840000 */
[----:B-----5:R-:W-:Y:S01]  /*15800*/  @P2 R2UR UR13, R4 ;  /* 0x00000000040d22ca */ /* 0x020fe200000e0000 */
[----:B------:R-:W-:Y:S01]  /*15810*/  UMOV UR12, UR36 ;  /* 0x00000024000c7c82 */ /* 0x000fe20008000000 */
[----:B------:R-:W-:Y:S02]  /*15820*/  @P2 R2UR UR11, R3 ;  /* 0x00000000030b22ca */ /* 0x000fe400000e0000 */
[----:B------:R-:W-:Y:S02]  /*15830*/  @P2 PLOP3.LUT P0, PT, P2, PT, PT, 0x8, 0x0 ;  /* 0x000000000000281c */ /* 0x000fe4000170e170 */
[----:B------:R-:W-:-:S09]  /*15840*/  PLOP3.LUT P2, PT, PT, PT, PT, 0x8, 0x0 ;  /* 0x000000000000781c */ /* 0x000fd20003f4e170 */
[----:B------:R2:W-:Y:S02]  /*15850*/  UTMALDG.4D [UR8], [UR4], desc[UR6] ;  /* 0x00000608040075b4 */ /* 0x0005e40008019000 */
[----:B--2---:R-:W-:Y:S05]  /*15860*/  @P0 BRA.U.ANY `(.L_x_2157) ;  /* 0xfffffffd00e00947 */ /* 0x004fea000393ffff */
[----:B------:R-:W-:Y:S01]  /*15870*/  MOV R6, 0x40 ;  /* 0x0000004000067802 */ /* 0x000fe20000000f00 */
[----:B------:R-:W-:Y:S01]  /*15880*/  UIADD3 UR8, UR38, 0x2f400, URZ ;  /* 0x0002f40026087890 */ /* 0x000fe2000fffe03f */
[----:B------:R-:W-:Y:S01]  /*15890*/  PLOP3.LUT P0, PT, PT, PT, PT, 0x80, 0x0 ;  /* 0x000000000000781c */ /* 0x000fe20003f0f070 */
[----:B------:R-:W-:Y:S01]  /*158a0*/  UMOV UR6, 0x0 ;  /* 0x0000000000067882 */ /* 0x000fe20000000000 */
[----:B------:R-:W-:Y:S01]  /*158b0*/  R2UR UR10, R6 ;  /* 0x00000000060a72ca */ /* 0x000fe200000e0000 */
[----:B------:R-:W-:-:S14]  /*158c0*/  UMOV UR7, 0x14f00000 ;  /* 0x14f0000000077882 */ /* 0x000fdc0000000000 */
.L_x_2158:
        /* <DEDUP_REMOVED lines=8> */
[----:B-1----:R-:W-:Y:S01]  /*15950*/  IMAD.MOV.U32 R5, RZ, RZ, 0x80 ;  /* 0x00000080ff057424 */ /* 0x002fe200078e00ff */
[----:B------:R-:W-:Y:S01]  /*15960*/  PLOP3.LUT P0, PT, PT, PT, PT, 0x80, 0x0 ;  /* 0x000000000000781c */ /* 0x000fe20003f0f070 */
[----:B------:R-:W-:Y:S01]  /*15970*/  UIADD3 UR8, UR38, 0x32c00, URZ ;  /* 0x00032c0026087890 */ /* 0x000fe2000fffe03f */
[----:B------:R-:W-:Y:S02]  /*15980*/  UMOV UR6, 0x0 ;  /* 0x0000000000067882 */ /* 0x000fe40000000000 */
[----:B------:R-:W-:Y:S01]  /*15990*/  R2UR UR10, R5 ;  /* 0x00000000050a72ca */ /* 0x000fe200000e0000 */
[----:B------:R-:W-:-:S14]  /*159a0*/  UMOV UR7, 0x14f00000 ;  /* 0x14f0000000077882 */ /* 0x000fdc0000000000 */
.L_x_2159:
        /* <DEDUP_REMOVED lines=8> */
[----:B------:R-:W1:Y:S01]  /*15a30*/  SYNCS.PHASECHK.TRANS64.TRYWAIT P0, [UR38+0x36860], R2 ;  /* 0x03686002ff0075a7 */ /* 0x000e620008000166 */
[----:B------:R-:W-:Y:S04]  /*15a40*/  BSSY B1, `(.L_x_2160) ;  /* 0x0000002000017945 */ /* 0x000fe80003800000 */
[----:B-1----:R-:W-:Y:S05]  /*15a50*/  @!P0 BRA `(.L_x_2161) ;  /* 0x0000001c00448947 */ /* 0x002fea0003800000 */
.L_x_2215:
[----:B------:R-:W-:Y:S05]  /*15a60*/  BSYNC B1 ;  /* 0x0000000000017941 */ /* 0x000fea0003800000 */
.L_x_2160:
[----:B------:R-:W-:Y:S01]  /*15a70*/  BSSY B1, `(.L_x_2162) ;  /* 0x0000009000017945 */ /* 0x000fe20003800000 */
[----:B-1----:R-:W-:Y:S02]  /*15a80*/  IMAD.MOV.U32 R2, RZ, RZ, 0x0 ;  /* 0x00000000ff027424 */ /* 0x002fe400078e00ff */
[----:B------:R-:W-:Y:S01]  /*15a90*/  IMAD.MOV.U32 R3, RZ, RZ, 0x14f00000 ;  /* 0x14f00000ff037424 */ /* 0x000fe200078e00ff */
[----:B------:R-:W-:Y:S06]  /*15aa0*/  @P1 BRA `(.L_x_2163) ;  /* 0x0000000000141947 */ /* 0x000fec0003800000 */
[----:B------:R-:W-:Y:S01]  /*15ab0*/  ISETP.NE.AND P0, PT, R10, RZ, PT ;  /* 0x000000ff0a00720c */ /* 0x000fe20003f05270 */
[----:B------:R-:W-:-:S04]  /*15ac0*/  IMAD.MOV.U32 R11, RZ, RZ, 0xa800 ;  /* 0x0000a800ff0b7424 */ /* 0x000fc800078e00ff */
[----:B------:R1:W-:Y:S08]  /*15ad0*/  SYNCS.ARRIVE.TRANS64 RZ, [UR38+0x36850], R11 ;  /* 0x0368500bffff79a7 */ /* 0x0003f00008000026 */
[----:B-1----:R-:W-:Y:S05]  /*15ae0*/  @!P0 BRA `(.L_x_2163) ;  /* 0x0000000000048947 */ /* 0x002fea0003800000 */
[----:B------:R-:W-:Y:S01]  /*15af0*/  BPT.TRAP 0x1 ;  /* 0x000000040000795c */ /* 0x000fe20000300000 */
.L_x_2163:
[----:B------:R-:W-:Y:S05]  /*15b00*/  BSYNC B1 ;  /* 0x0000000000017941 */ /* 0x000fea0003800000 */
.L_x_2162:
        /* <DEDUP_REMOVED lines=10> */
.L_x_2164:
        /* <DEDUP_REMOVED lines=13> */
.L_x_2165:
        /* <DEDUP_REMOVED lines=13> */
.L_x_2166:
        /* <DEDUP_REMOVED lines=8> */
[----:B------:R-:W-:Y:S01]  /*15dd0*/  MOV R17, R0 ;  /* 0x0000000000117202 */ /* 0x000fe20000000f00 */
[----:B------:R-:W-:-:S07]  /*15de0*/  IMAD.MOV.U32 R16, RZ, RZ, R4 ;  /* 0x000000ffff107224 */ /* 0x000fce00078e0004 */
.L_x_2151:
[----:B------:R-:W-:Y:S05]  /*15df0*/  BSYNC B0 ;  /* 0x0000000000007941 */ /* 0x000fea0003800000 */
.L_x_2114:
        /* <DEDUP_REMOVED lines=12> */
.L_x_2216:
[----:B------:R-:W-:Y:S05]  /*15ec0*/  BSYNC B1 ;  /* 0x0000000000017941 */ /* 0x000fea0003800000 */
.L_x_2169:
        /* <DEDUP_REMOVED lines=8> */
.L_x_2172:
[----:B------:R-:W-:Y:S05]  /*15f50*/  BSYNC B1 ;  /* 0x0000000000017941 */ /* 0x000fea0003800000 */
.L_x_2171:
        /* <DEDUP_REMOVED lines=13> */
.L_x_2173:
        /* <DEDUP_REMOVED lines=13> */
.L_x_2174:
        /* <DEDUP_REMOVED lines=13> */
.L_x_2175:
        /* <DEDUP_REMOVED lines=8> */
.L_x_2168:
[----:B------:R-:W-:Y:S05]  /*16250*/  BSYNC B0 ;  /* 0x0000000000007941 */ /* 0x000fea0003800000 */
.L_x_2167:
[----:B-1----:R-:W-:Y:S02]  /*16260*/  VIADD R0, R8, 0x1 ;  /* 0x0000000108007836 */ /* 0x002fe40000000000 */
[----:B------:R-:W-:-:S03]  /*16270*/  IMAD.MOV.U32 R3, RZ, RZ, RZ ;  /* 0x000000ffff037224 */ /* 0x000fc600078e00ff */
[----:B------:R-:W-:-:S04]  /*16280*/  ISETP.NE.AND P0, PT, R0, 0x2, PT ;  /* 0x000000020000780c */ /* 0x000fc80003f05270 */
[----:B------:R-:W-:Y:S02]  /*16290*/  SEL R2, RZ, 0x1, P0 ;  /* 0x00000001ff027807 */ /* 0x000fe40000000000 */
[----:B------:R-:W-:Y:S02]  /*162a0*/  SEL R0, R0, RZ, P0 ;  /* 0x000000ff00007207 */ /* 0x000fe40000000000 */
[----:B------:R-:W-:-:S07]  /*162b0*/  LOP3.LUT R9, R9, R2, RZ, 0x3c, !PT ;  /* 0x0000000209097212 */ /* 0x000fce00078e3cff */
.L_x_2098:
[----:B------:R-:W1:Y:S01]  /*162c0*/  S2R R5, SR_CgaCtaId ;  /* 0x0000000000057919 */ /* 0x000e620000008800 */
[----:B------:R-:W-:Y:S02]  /*162d0*/  MOV R2, 0x400 ;  /* 0x0000040000027802 */ /* 0x000fe40000000f00 */
[----:B------:R-:W-:Y:S02]  /*162e0*/  SHF.L.U32 R3, R3, 0x1f, RZ ;  /* 0x0000001f03037819 */ /* 0x000fe400000006ff */
[----:B-1----:R-:W-:-:S04]  /*162f0*/  LEA R2, R5, R2, 0x18 ;  /* 0x0000000205027211 */ /* 0x002fc800078ec0ff */
[----:B------:R-:W1:Y:S02]  /*16300*/  SYNCS.PHASECHK.TRANS64.TRYWAIT P0, [R2+URZ+0x36820], R3 ;  /* 0x03682003020075a7 */ /* 0x000e64000800017f */
[----:B-1----:R-:W-:Y:S05]  /*16310*/  @!P0 BRA `(.L_x_2176) ;  /* 0x0000001400408947 */ /* 0x002fea0003800000 */
.L_x_2217:
[----:B------:R-:W-:-:S03]  /*16320*/  UMOV UR4, 0xffffffff ;  /* 0xffffffff00047882 */ /* 0x000fc60000000000 */
[----:B------:R-:W-:Y:S05]  /*16330*/  BRA.DIV UR4, `(.L_x_2177) ;  /* 0x00000016044c7947 */ /* 0x000fea000b800000 */
[----:B-1----:R-:W1:Y:S02]  /*16340*/  S2R R3, SR_TID.X ;  /* 0x0000000000037919 */ /* 0x002e640000002100 */
[----:B-1----:R-:W-:-:S04]  /*16350*/  SHF.R.U32.HI R3, RZ, 0x5, R3 ;  /* 0x00000005ff037819 */ /* 0x002fc80000011603 */
[----:B------:R-:W-:-:S05]  /*16360*/  LOP3.LUT R3, R3, 0x3, RZ, 0xc0, !PT ;  /* 0x0000000303037812 */ /* 0x000fca00078ec0ff */
[----:B0-----:R0:W1:Y:S02]  /*16370*/  SHFL.IDX PT, R14, R3, RZ, 0x1f ;  /* 0x00001fff030e7589 */ /* 0x00106400000e0000 */
.L_x_2220:
[----:B-1----:R-:W-:-:S13]  /*16380*/  ISETP.NE.AND P0, PT, R14, RZ, PT ;  /* 0x000000ff0e00720c */ /* 0x002fda0003f05270 */
[----:B------:R-:W-:Y:S05]  /*16390*/  @P0 BRA `(.L_x_2060) ;  /* 0x0000000000900947 */ /* 0x000fea0003800000 */
[----:B------:R-:W-:-:S03]  /*163a0*/  UMOV UR4, 0xffffffff ;  /* 0xffffffff00047882 */ /* 0x000fc60000000000 */
[----:B------:R-:W-:Y:S05]  /*163b0*/  BRA.DIV UR4, `(.L_x_2178) ;  /* 0x0000001604607947 */ /* 0x000fea000b800000 */
[----:B------:R-:W-:-:S13]  /*163c0*/  ELECT P6, URZ, PT ;  /* 0x00000000003f782f */ /* 0x000fda00038c0000 */
.L_x_2223:
[----:B------:R-:W-:Y:S05]  /*163d0*/  @!P6 BRA `(.L_x_2060) ;  /* 0x000000000080e947 */ /* 0x000fea0003800000 */
[----:B0-----:R-:W2:Y:S02]  /*163e0*/  LDL R3, [R1+0xc] ;  /* 0x00000c0001037983 */ /* 0x001ea40000100800 */
[----:B--2---:R-:W-:-:S13]  /*163f0*/  R2UR UR4, R3 ;  /* 0x00000000030472ca */ /* 0x004fda00000e0000 */
[----:B------:R-:W-:-:S06]  /*16400*/  ULOP3.LUT UR4, UR4, 0x2, URZ, 0xfc, !UPT ;  /* 0x0000000204047892 */ /* 0x000fcc000f8efc3f */
[----:B------:R-:W-:-:S04]  /*16410*/  MOV R3, UR4 ;  /* 0x0000000400037c02 */ /* 0x000fc80008000f00 */
[----:B------:R-:W-:-:S13]  /*16420*/  ISETP.NE.AND P2, PT, R3, 0x3, PT ;  /* 0x000000030300780c */ /* 0x000fda0003f45270 */
[----:B------:R-:W-:Y:S05]  /*16430*/  @!P2 BRA `(.L_x_2179) ;  /* 0x000000000004a947 */ /* 0x000fea0003800000 */
[----:B------:R-:W-:Y:S01]  /*16440*/  BPT.TRAP 0x1 ;  /* 0x000000040000795c */ /* 0x000fe20000300000 */
.L_x_2179:
        /* <DEDUP_REMOVED lines=12> */
.L_x_2224:
[----:B------:R-:W1:Y:S02]  /*16510*/  SYNCS.PHASECHK.TRANS64.TRYWAIT P0, [R3+URZ], R4 ;  /* 0x00000004030075a7 */ /* 0x000e64000800017f */
[----:B-1----:R-:W-:Y:S05]  /*16520*/  @!P0 BRA `(.L_x_2181) ;  /* 0x0000001400388947 */ /* 0x002fea0003800000 */
.L_x_2225:
[----:B------:R-:W-:Y:S05]  /*16530*/  @!P2 BRA `(.L_x_2182) ;  /* 0x000000000004a947 */ /* 0x000fea0003800000 */
[----:B------:R-:W-:Y:S01]  /*16540*/  BPT.TRAP 0x1 ;  /* 0x000000040000795c */ /* 0x000fe20000300000 */
.L_x_2182:
[----:B-1----:R-:W-:-:S05]  /*16550*/  IADD3 R3, R2, 0x36860, RZ ;  /* 0x0003686002037810 */ /* 0x002fca0007ffe0ff */
[----:B------:R-:W-:-:S04]  /*16560*/  IMAD R0, R0, 0x8, R3 ;  /* 0x0000000800007824 */ /* 0x000fc800078e0203 */
[----:B------:R-:W1:Y:S02]  /*16570*/  SYNCS.PHASECHK.TRANS64.TRYWAIT P0, [R0+URZ], R5 ;  /* 0x00000005000075a7 */ /* 0x000e64000800017f */
[----:B-1----:R-:W-:Y:S05]  /*16580*/  @!P0 BRA `(.L_x_2183) ;  /* 0x0000001400348947 */ /* 0x002fea0003800000 */
.L_x_2226:
[----:B------:R-:W-:-:S07]  /*16590*/  IMAD R3, R8, 0x8, R3 ;  /* 0x0000000808037824 */ /* 0x000fce00078e0203 */
.L_x_2184:
[----:B--2---:R2:W3:Y:S02]  /*165a0*/  SYNCS.PHASECHK.TRANS64.TRYWAIT P0, [R3+URZ], R4 ;  /* 0x00000004030075a7 */ /* 0x0044e4000800017f */
[----:B---3--:R-:W-:Y:S05]  /*165b0*/  @!P0 NANOSLEEP.SYNCS 0x989680 ;  /* 0x009896800000895d */ /* 0x008fea0003900000 */
[----:B------:R-:W3:Y:S02]  /*165c0*/  @!P0 SYNCS.PHASECHK.TRANS64 P0, [R3+URZ], R4 ;  /* 0x00000004030085a7 */ /* 0x000ee4000800007f */
[----:B---3--:R-:W-:Y:S05]  /*165d0*/  @!P0 BRA `(.L_x_2184) ;  /* 0xfffffffc00f08947 */ /* 0x008fea000383ffff */
.L_x_2060:
[----:B------:R-:W-:Y:S05]  /*165e0*/  BSYNC B6 ;  /* 0x0000000000067941 */ /* 0x000fea0003800000 */
.L_x_2057:
[----:B------:R-:W-:Y:S05]  /*165f0*/  EXIT ;  /* 0x000000000000794d */ /* 0x000fea0003800000 */
.L_x_2064:
[----:B------:R-:W-:-:S13]  /*16600*/  R2UR UR4, R16 ;  /* 0x00000000100472ca */ /* 0x000fda00000e0000 */
[----:B0-----:R-:W-:-:S04]  /*16610*/  IMAD.U32 R3, RZ, RZ, UR4 ;  /* 0x00000004ff037e24 */ /* 0x001fc8000f8e00ff */
[----:B------:R0:W1:Y:S03]  /*16620*/  SYNCS.PHASECHK.TRANS64.TRYWAIT P0, [R3+URZ+0x36800], R0 ;  /* 0x03680000030075a7 */ /* 0x000066000800017f */
[----:B-1----:R-:W-:Y:S05]  /*16630*/  @!P0 NANOSLEEP.SYNCS 0x989680 ;  /* 0x009896800000895d */ /* 0x002fea0003900000 */
[----:B------:R-:W1:Y:S02]  /*16640*/  @!P0 SYNCS.PHASECHK.TRANS64 P0, [R3+URZ+0x36800], R0 ;  /* 0x03680000030085a7 */ /* 0x000e64000800007f */
[----:B-1----:R-:W-:Y:S05]  /*16650*/  @!P0 BRA `(.L_x_2064) ;  /* 0xfffffffc00e88947 */ /* 0x002fea000383ffff */
[----:B------:R-:W-:Y:S05]  /*16660*/  BRA `(.L_x_2185) ;  /* 0xfffffeac00d47947 */ /* 0x000fea000383ffff */
.L_x_2068:
[----:B------:R-:W-:-:S13]  /*16670*/  R2UR UR4, R16 ;  /* 0x00000000100472ca */ /* 0x000fda00000e0000 */
[----:B0-----:R-:W-:-:S04]  /*16680*/  IMAD.U32 R3, RZ, RZ, UR4 ;  /* 0x00000004ff037e24 */ /* 0x001fc8000f8e00ff */
[----:B------:R0:W2:Y:S03]  /*16690*/  SYNCS.PHASECHK.TRANS64.TRYWAIT P2, [R3+URZ+0x36830], R0 ;  /* 0x03683000030075a7 */ /* 0x0000a6000804017f */
[----:B--2---:R-:W-:Y:S05]  /*166a0*/  @!P2 NANOSLEEP.SYNCS 0x989680 ;  /* 0x009896800000a95d */ /* 0x004fea0003900000 */
[----:B------:R-:W2:Y:S02]  /*166b0*/  @!P2 SYNCS.PHASECHK.TRANS64 P2, [R3+URZ+0x36830], R0 ;  /* 0x036830000300a5a7 */ /* 0x000ea4000804007f */
[----:B--2---:R-:W-:Y:S05]  /*166c0*/  @!P2 BRA `(.L_x_2068) ;  /* 0xfffffffc00e8a947 */ /* 0x004fea000383ffff */
[----:B------:R-:W-:Y:S05]  /*166d0*/  BRA `(.L_x_2067) ;  /* 0xfffffeb000087947 */ /* 0x000fea000383ffff */
.L_x_2073:
[----:B-1----:R-:W-:-:S04]  /*166e0*/  MOV R11, UR61 ;  /* 0x0000003d000b7c02 */ /* 0x002fc80008000f00 */
[----:B------:R1:W2:Y:S03]  /*166f0*/  SYNCS.PHASECHK.TRANS64.TRYWAIT P3, [R11+URZ+0x36830], R6 ;  /* 0x036830060b0075a7 */ /* 0x0002a6000806017f */
[----:B--2---:R-:W-:Y:S05]  /*16700*/  @!P3 NANOSLEEP.SYNCS 0x989680 ;  /* 0x009896800000b95d */ /* 0x004fea0003900000 */
[----:B------:R-:W2:Y:S02]  /*16710*/  @!P3 SYNCS.PHASECHK.TRANS64 P3, [R11+URZ+0x36830], R6 ;  /* 0x036830060b00b5a7 */ /* 0x000ea4000806007f */
[----:B--2---:R-:W-:Y:S05]  /*16720*/  @!P3 BRA `(.L_x_2073) ;  /* 0xfffffffc00ecb947 */ /* 0x004fea000383ffff */
[----:B------:R-:W-:Y:S05]  /*16730*/  BRA `(.L_x_2072) ;  /* 0xfffffef8008c7947 */ /* 0x000fea000383ffff */
.L_x_2077:
[----:B-1----:R-:W-:-:S04]  /*16740*/  IMAD.U32 R11, RZ, RZ, UR11 ;  /* 0x0000000bff0b7e24 */ /* 0x002fc8000f8e00ff */
[----:B------:R1:W2:Y:S03]  /*16750*/  SYNCS.PHASECHK.TRANS64.TRYWAIT P3, [R11+URZ+0x36850], R0 ;  /* 0x036850000b0075a7 */ /* 0x0002a6000806017f */
[----:B--2---:R-:W-:Y:S05]  /*16760*/  @!P3 NANOSLEEP.SYNCS 0x989680 ;  /* 0x009896800000b95d */ /* 0x004fea0003900000 */
[----:B------:R-:W2:Y:S02]  /*16770*/  @!P3 SYNCS.PHASECHK.TRANS64 P3, [R11+URZ+0x36850], R0 ;  /* 0x036850000b00b5a7 */ /* 0x000ea4000806007f */
[----:B--2---:R-:W-:Y:S05]  /*16780*/  @!P3 BRA `(.L_x_2077) ;  /* 0xfffffffc00ecb947 */ /* 0x004fea000383ffff */
[----:B------:R-:W-:Y:S05]  /*16790*/  BRA `(.L_x_2076) ;  /* 0xffffff20002c7947 */ /* 0x000fea000383ffff */
.L_x_2083:
[----:B------:R-:W-:-:S13]  /*167a0*/  R2UR UR7, R15 ;  /* 0x000000000f0772ca */ /* 0x000fda00000e0000 */
[----:B-1----:R-:W-:-:S04]  /*167b0*/  IMAD.U32 R11, RZ, RZ, UR7 ;  /* 0x00000007ff0b7e24 */ /* 0x002fc8000f8e00ff */
[----:B------:R1:W2:Y:S03]  /*167c0*/  SYNCS.PHASECHK.TRANS64.TRYWAIT P2, [R11+URZ+0x36830], R6 ;  /* 0x036830060b0075a7 */ /* 0x0002a6000804017f */
[----:B--2---:R-:W-:Y:S05]  /*167d0*/  @!P2 NANOSLEEP.SYNCS 0x989680 ;  /* 0x009896800000a95d */ /* 0x004fea0003900000 */
[----:B------:R-:W2:Y:S02]  /*167e0*/  @!P2 SYNCS.PHASECHK.TRANS64 P2, [R11+URZ+0x36830], R6 ;  /* 0x036830060b00a5a7 */ /* 0x000ea4000804007f */
[----:B--2---:R-:W-:Y:S05]  /*167f0*/  @!P2 BRA `(.L_x_2083) ;  /* 0xfffffffc00e8a947 */ /* 0x004fea000383ffff */
[----:B------:R-:W-:Y:S05]  /*16800*/  BRA `(.L_x_2082) ;  /* 0xffffff4400987947 */ /* 0x000fea000383ffff */
.L_x_2087:
[----:B-1----:R-:W-:-:S04]  /*16810*/  IMAD.U32 R11, RZ, RZ, UR11 ;  /* 0x0000000bff0b7e24 */ /* 0x002fc8000f8e00ff */
[----:B------:R1:W2:Y:S03]  /*16820*/  SYNCS.PHASECHK.TRANS64.TRYWAIT P2, [R11+URZ+0x36850], R0 ;  /* 0x036850000b0075a7 */ /* 0x0002a6000804017f */
[----:B--2---:R-:W-:Y:S05]  /*16830*/  @!P2 NANOSLEEP.SYNCS 0x989680 ;  /* 0x009896800000a95d */ /* 0x004fea0003900000 */
[----:B------:R-:W2:Y:S02]  /*16840*/  @!P2 SYNCS.PHASECHK.TRANS64 P2, [R11+URZ+0x36850], R0 ;  /* 0x036850000b00a5a7 */ /* 0x000ea4000804007f */
[----:B--2---:R-:W-:Y:S05]  /*16850*/  @!P2 BRA `(.L_x_2087) ;  /* 0xfffffffc00eca947 */ /* 0x004fea000383ffff */
[----:B------:R-:W-:Y:S05]  /*16860*/  BRA `(.L_x_2086) ;  /* 0xffffff6c00587947 */ /* 0x000fea000383ffff */
.L_x_2092:
[----:B-1----:R-:W-:-:S04]  /*16870*/  IMAD.U32 R3, RZ, RZ, UR5 ;  /* 0x00000005ff037e24 */ /* 0x002fc8000f8e00ff */
[----:B------:R1:W2:Y:S03]  /*16880*/  SYNCS.PHASECHK.TRANS64.TRYWAIT P0, [R3+URZ+0x36850], R0 ;  /* 0x03685000030075a7 */ /* 0x0002a6000800017f */
[----:B--2---:R-:W-:Y:S05]  /*16890*/  @!P0 NANOSLEEP.SYNCS 0x989680 ;  /* 0x009896800000895d */ /* 0x004fea0003900000 */
[----:B------:R-:W2:Y:S02]  /*168a0*/  @!P0 SYNCS.PHASECHK.TRANS64 P0, [R3+URZ+0x36850], R0 ;  /* 0x03685000030085a7 */ /* 0x000ea4000800007f */
[----:B--2---:R-:W-:Y:S05]  /*168b0*/  @!P0 BRA `(.L_x_2092) ;  /* 0xfffffffc00ec8947 */ /* 0x004fea000383ffff */
[----:B------:R-:W-:Y:S05]  /*168c0*/  BRA `(.L_x_2091) ;  /* 0xffffff8c00e87947 */ /* 0x000fea000383ffff */
.L_x_2103:
[----:B------:R-:W-:Y:S01]  /*168d0*/  MOV R13, R0 ;  /* 0x00000000000d7202 */ /* 0x000fe20000000f00 */
[----:B------:R-:W-:Y:S02]  /*168e0*/  IMAD.MOV.U32 R12, RZ, RZ, RZ ;  /* 0x000000ffff0c7224 */ /* 0x000fe400078e00ff */
[----:B------:R-:W-:Y:S02]  /*168f0*/  IMAD.MOV.U32 R11, RZ, RZ, 0x1f ;  /* 0x0000001fff0b7424 */ /* 0x000fe400078e00ff */
[----:B------:R-:W-:-:S07]  /*16900*/  IMAD.MOV.U32 R15, RZ, RZ, -0x1 ;  /* 0xffffffffff0f7424 */ /* 0x000fce00078e00ff */
[----:B------:R-:W-:Y:S05]  /*16910*/  WARPSYNC.COLLECTIVE R15, `(.L_x_2186) ;  /* 0x000000000f087348 */ /* 0x000fea0003c00000 */
[----:B------:R0:W1:Y:S02]  /*16920*/  SHFL.IDX P6, R14, R13, R12, R11 ;  /* 0x0000000c0d0e7389 */ /* 0x00006400000c000b */
[----:B01----:R-:W-:Y:S01]  /*16930*/  ENDCOLLECTIVE ;  /* 0x000000000000791b */ /* 0x003fe20003800000 */
.L_x_2186:
[----:B------:R-:W-:Y:S05]  /*16940*/  BRA `(.L_x_2187) ;  /* 0xffffffc400507947 */ /* 0x000fea000383ffff */
.L_x_2105:
[----:B------:R-:W-:Y:S01]  /*16950*/  BSSY B0, `(.L_x_2188) ;  /* 0x0000006000007945 */ /* 0x000fe20003800000 */
[----:B------:R-:W-:-:S07]  /*16960*/  IMAD.MOV.U32 R15, RZ, RZ, -0x1 ;  /* 0xffffffffff0f7424 */ /* 0x000fce00078e00ff */
[----:B0-----:R-:W-:Y:S05]  /*16970*/  WARPSYNC.COLLECTIVE R15, `(.L_x_2189) ;  /* 0x000000000f0c7348 */ /* 0x001fea0003c00000 */
[----:B------:R-:W-:Y:S02]  /*16980*/  ELECT P6, UR62, PT ;  /* 0x00000000003e782f */ /* 0x000fe400038c0000 */
[----:B------:R-:W-:Y:S01]  /*16990*/  MOV R14, UR62 ;  /* 0x0000003e000e7c02 */ /* 0x000fe20008000f00 */
[----:B0-----:R-:W-:Y:S10]  /*169a0*/  ENDCOLLECTIVE ;  /* 0x000000000000791b */ /* 0x001ff40003800000 */
.L_x_2189:
[----:B------:R-:W-:Y:S05]  /*169b0*/  BSYNC B0 ;  /* 0x0000000000007941 */ /* 0x000fea0003800000 */
.L_x_2188:
[----:B------:R-:W-:Y:S05]  /*169c0*/  BRA `(.L_x_2190) ;  /* 0xffffffc400507947 */ /* 0x000fea000383ffff */
.L_x_2107:
[----:B0-----:R-:W-:-:S04]  /*169d0*/  MOV R3, UR38 ;  /* 0x0000002600037c02 */ /* 0x001fc80008000f00 */
[----:B------:R0:W1:Y:S03]  /*169e0*/  SYNCS.PHASECHK.TRANS64.TRYWAIT P0, [R3+URZ+0x36840], R0 ;  /* 0x03684000030075a7 */ /* 0x000066000800017f */
[----:B-1----:R-:W-:Y:S05]  /*169f0*/  @!P0 NANOSLEEP.SYNCS 0x989680 ;  /* 0x009896800000895d */ /* 0x002fea0003900000 */
[----:B------:R-:W1:Y:S02]  /*16a00*/  @!P0 SYNCS.PHASECHK.TRANS64 P0, [R3+URZ+0x36840], R0 ;  /* 0x03684000030085a7 */ /* 0x000e64000800007f */
[----:B-1----:R-:W-:Y:S05]  /*16a10*/  @!P0 BRA `(.L_x_2107) ;  /* 0xfffffffc00ec8947 */ /* 0x002fea000383ffff */
[----:B------:R-:W-:Y:S05]  /*16a20*/  BRA `(.L_x_2191) ;  /* 0xffffffc400ac7947 */ /* 0x000fea000383ffff */
.L_x_2110:
[----:B------:R-:W-:Y:S01]  /*16a30*/  IMAD R8, R11, 0x80, R8 ;  /* 0x000000800b087824 */ /* 0x000fe200078e0208 */
[----:B------:R-:W-:Y:S01]  /*16a40*/  MOV R15, 0xffffffff ;  /* 0xffffffff000f7802 */ /* 0x000fe20000000f00 */
[----:B------:R-:W-:Y:S02]  /*16a50*/  IMAD.MOV.U32 R13, RZ, RZ, R7 ;  /* 0x000000ffff0d7224 */ /* 0x000fe400078e0007 */
[----:B------:R-:W-:Y:S01]  /*16a60*/  IMAD.MOV.U32 R12, RZ, RZ, RZ ;  /* 0x000000ffff0c7224 */ /* 0x000fe200078e00ff */
[----:B------:R-:W-:Y:S01]  /*16a70*/  IADD3 R5, R8, 0x10, RZ ;  /* 0x0000001008057810 */ /* 0x000fe20007ffe0ff */
[----:B------:R-:W-:-:S07]  /*16a80*/  IMAD.MOV.U32 R11, RZ, RZ, 0x181f ;  /* 0x0000181fff0b7424 */ /* 0x000fce00078e00ff */
[----:B------:R-:W-:Y:S05]  /*16a90*/  WARPSYNC.COLLECTIVE R15, `(.L_x_2192) ;  /* 0x000000000f087348 */ /* 0x000fea0003c00000 */
[----:B------:R0:W1:Y:S02]  /*16aa0*/  SHFL.IDX P6, R14, R13, R12, R11 ;  /* 0x0000000c0d0e7389 */ /* 0x00006400000c000b */
[----:B01----:R-:W-:Y:S01]  /*16ab0*/  ENDCOLLECTIVE ;  /* 0x000000000000791b */ /* 0x003fe20003800000 */
.L_x_2192:
[----:B------:R-:W-:Y:S02]  /*16ac0*/  IMAD.MOV.U32 R13, RZ, RZ, R0 ;  /* 0x000000ffff0d7224 */ /* 0x000fe400078e0000 */
[----:B------:R-:W-:-:S07]  /*16ad0*/  IMAD.MOV.U32 R2, RZ, RZ, R14 ;  /* 0x000000ffff027224 */ /* 0x000fce00078e000e */
[----:B------:R-:W-:Y:S05]  /*16ae0*/  WARPSYNC.COLLECTIVE R15, `(.L_x_2193) ;  /* 0x000000000f087348 */ /* 0x000fea0003c00000 */
[----:B------:R0:W1:Y:S02]  /*16af0*/  SHFL.IDX P6, R14, R13, R12, R11 ;  /* 0x0000000c0d0e7389 */ /* 0x00006400000c000b */
[----:B01----:R-:W-:Y:S01]  /*16b00*/  ENDCOLLECTIVE ;  /* 0x000000000000791b */ /* 0x003fe20003800000 */
.L_x_2193:
        /* <DEDUP_REMOVED lines=20> */
.L_x_2194:
[----:B------:R-:W-:Y:S01]  /*16c50*/  VIADD R3, R8, 0x20 ;  /* 0x0000002008037836 */ /* 0x000fe20000000000 */
[----:B------:R-:W-:Y:S01]  /*16c60*/  @!P3 LEA R20, R9, UR38, 0x1 ;  /* 0x000000260914bc11 */ /* 0x000fe2000f8e08ff */
[----:B------:R-:W-:Y:S02]  /*16c70*/  IMAD.MOV.U32 R13, RZ, RZ, R0 ;  /* 0x000000ffff0d7224 */ /* 0x000fe400078e0000 */
[----:B------:R-:W-:-:S07]  /*16c80*/  IMAD.MOV.U32 R4, RZ, RZ, R14 ;  /* 0x000000ffff047224 */ /* 0x000fce00078e000e */
[----:B------:R-:W-:Y:S05]  /*16c90*/  WARPSYNC.COLLECTIVE R15, `(.L_x_2195) ;  /* 0x000000000f087348 */ /* 0x000fea0003c00000 */
[----:B------:R0:W1:Y:S02]  /*16ca0*/  SHFL.IDX P6, R14, R13, R12, R11 ;  /* 0x0000000c0d0e7389 */ /* 0x00006400000c000b */
[----:B01----:R-:W-:Y:S01]  /*16cb0*/  ENDCOLLECTIVE ;  /* 0x000000000000791b */ /* 0x003fe20003800000 */
.L_x_2195:
[----:B------:R-:W-:Y:S01]  /*16cc0*/  ULDC.64 UR4, c[0x0][0x208] ;  /* 0x0000820000047ab9 */ /* 0x000fe20000000a00 */
[----:B------:R-:W-:Y:S01]  /*16cd0*/  MOV R5, R4 ;  /* 0x0000000400057202 */ /* 0x000fe20000000f00 */
        /* <DEDUP_REMOVED lines=14> */
.L_x_2196:
[----:B------:R-:W-:Y:S01]  /*16dc0*/  VIADD R5, R8, 0x30 ;  /* 0x0000003008057836 */ /* 0x000fe20000000000 */
[----:B------:R-:W-:Y:S01]  /*16dd0*/  @!P3 LEA R21, R9, UR38, 0x1 ;  /* 0x000000260915bc11 */ /* 0x000fe2000f8e08ff */
[----:B------:R-:W-:Y:S01]  /*16de0*/  IMAD.MOV.U32 R13, RZ, RZ, R0 ;  /* 0x000000ffff0d7224 */ /* 0x000fe200078e0000 */
[----:B------:R-:W-:-:S07]  /*16df0*/  MOV R2, R14 ;  /* 0x0000000e00027202 */ /* 0x000fce0000000f00 */
[----:B------:R-:W-:Y:S05]  /*16e00*/  WARPSYNC.COLLECTIVE R15, `(.L_x_2197) ;  /* 0x000000000f087348 */ /* 0x000fea0003c00000 */
[----:B------:R0:W1:Y:S02]  /*16e10*/  SHFL.IDX P6, R14, R13, R12, R11 ;  /* 0x0000000c0d0e7389 */ /* 0x00006400000c000b */
[----:B01----:R-:W-:Y:S01]  /*16e20*/  ENDCOLLECTIVE ;  /* 0x000000000000791b */ /* 0x003fe20003800000 */
.L_x_2197:
[----:B------:R-:W-:Y:S01]  /*16e30*/  ULDC.64 UR4, c[0x0][0x208] ;  /* 0x0000820000047ab9 */ /* 0x000fe20000000a00 */
[----:B------:R-:W-:Y:S01]  /*16e40*/  IMAD.MOV.U32 R3, RZ, RZ, R2 ;  /* 0x000000ffff037224 */ /* 0x000fe200078e0002 */
        /* <DEDUP_REMOVED lines=14> */
.L_x_2198:
[----:B------:R-:W-:Y:S01]  /*16f30*/  VIADD R3, R8, 0x40 ;  /* 0x0000004008037836 */ /* 0x000fe20000000000 */
[----:B------:R-:W-:Y:S01]  /*16f40*/  @!P3 LEA R20, R9, UR38, 0x1 ;  /* 0x000000260914bc11 */ /* 0x000fe2000f8e08ff */
[----:B------:R-:W-:Y:S02]  /*16f50*/  IMAD.MOV.U32 R13, RZ, RZ, R0 ;  /* 0x000000ffff0d7224 */ /* 0x000fe400078e0000 */
[----:B------:R-:W-:-:S07]  /*16f60*/  IMAD.MOV.U32 R4, RZ, RZ, R14 ;  /* 0x000000ffff047224 */ /* 0x000fce00078e000e */
[----:B------:R-:W-:Y:S05]  /*16f70*/  WARPSYNC.COLLECTIVE R15, `(.L_x_2199) ;  /* 0x000000000f087348 */ /* 0x000fea0003c00000 */
[----:B------:R0:W1:Y:S02]  /*16f80*/  SHFL.IDX P6, R14, R13, R12, R11 ;  /* 0x0000000c0d0e7389 */ /* 0x00006400000c000b */
[----:B01----:R-:W-:Y:S01]  /*16f90*/  ENDCOLLECTIVE ;  /* 0x000000000000791b */ /* 0x003fe20003800000 */
.L_x_2199:
[----:B------:R-:W-:Y:S01]  /*16fa0*/  ULDC.64 UR4, c[0x0][0x208] ;  /* 0x0000820000047ab9 */ /* 0x000fe20000000a00 */
[----:B------:R-:W-:Y:S01]  /*16fb0*/  MOV R5, R4 ;  /* 0x0000000400057202 */ /* 0x000fe20000000f00 */
[----:B------:R-:W-:Y:S01]  /*16fc0*/  IMAD.MOV.U32 R13, RZ, RZ, R7 ;  /* 0x000000ffff0d7224 */ /* 0x000fe200078e0007 */
[----:B------:R-:W-:Y:S01]  /*16fd0*/  MOV R12, 0x4 ;  /* 0x00000004000c7802 */ /* 0x000fe20000000f00 */
        /* <DEDUP_REMOVED lines=12> */
.L_x_2200:
[----:B------:R-:W-:Y:S01]  /*170a0*/  VIADD R5, R8, 0x50 ;  /* 0x0000005008057836 */ /* 0x000fe20000000000 */
[----:B------:R-:W-:Y:S01]  /*170b0*/  @!P3 LEA R21, R9, UR38, 0x1 ;  /* 0x000000260915bc11 */ /* 0x000fe2000f8e08ff */
[----:B------:R-:W-:Y:S02]  /*170c0*/  IMAD.MOV.U32 R13, RZ, RZ, R0 ;  /* 0x000000ffff0d7224 */ /* 0x000fe400078e0000 */
[----:B------:R-:W-:-:S07]  /*170d0*/  IMAD.MOV.U32 R2, RZ, RZ, R14 ;  /* 0x000000ffff027224 */ /* 0x000fce00078e000e */
[----:B------:R-:W-:Y:S05]  /*170e0*/  WARPSYNC.COLLECTIVE R15, `(.L_x_2201) ;  /* 0x000000000f087348 */ /* 0x000fea0003c00000 */
[----:B------:R0:W1:Y:S02]  /*170f0*/  SHFL.IDX P6, R14, R13, R12, R11 ;  /* 0x0000000c0d0e7389 */ /* 0x00006400000c000b */
[----:B01----:R-:W-:Y:S01]  /*17100*/  ENDCOLLECTIVE ;  /* 0x000000000000791b */ /* 0x003fe20003800000 */
.L_x_2201:
        /* <DEDUP_REMOVED lines=16> */
.L_x_2202:
[----:B------:R-:W-:Y:S02]  /*17210*/  IADD3 R3, R8, 0x60, RZ ;  /* 0x0000006008037810 */ /* 0x000fe40007ffe0ff */
[----:B------:R-:W-:Y:S01]  /*17220*/  @!P3 LEA R20, R9, UR38, 0x1 ;  /* 0x000000260914bc11 */ /* 0x000fe2000f8e08ff */
[----:B------:R-:W-:Y:S01]  /*17230*/  IMAD.MOV.U32 R13, RZ, RZ, R0 ;  /* 0x000000ffff0d7224 */ /* 0x000fe200078e0000 */
[----:B------:R-:W-:-:S07]  /*17240*/  MOV R4, R14 ;  /* 0x0000000e00047202 */ /* 0x000fce0000000f00 */
[----:B------:R-:W-:Y:S05]  /*17250*/  WARPSYNC.COLLECTIVE R15, `(.L_x_2203) ;  /* 0x000000000f087348 */ /* 0x000fea0003c00000 */
[----:B------:R0:W1:Y:S02]  /*17260*/  SHFL.IDX P6, R14, R13, R12, R11 ;  /* 0x0000000c0d0e7389 */ /* 0x00006400000c000b */
[----:B01----:R-:W-:Y:S01]  /*17270*/  ENDCOLLECTIVE ;  /* 0x000000000000791b */ /* 0x003fe20003800000 */
.L_x_2203:
        /* <DEDUP_REMOVED lines=16> */
.L_x_2204:
[----:B------:R-:W-:Y:S02]  /*17380*/  @!P3 LEA R21, R9, UR38, 0x1 ;  /* 0x000000260915bc11 */ /* 0x000fe4000f8e08ff */
[----:B------:R-:W-:Y:S01]  /*17390*/  MOV R13, R0 ;  /* 0x00000000000d7202 */ /* 0x000fe20000000f00 */
[----:B------:R-:W-:-:S07]  /*173a0*/  IMAD.MOV.U32 R2, RZ, RZ, R14 ;  /* 0x000000ffff027224 */ /* 0x000fce00078e000e */
[----:B------:R-:W-:Y:S05]  /*173b0*/  WARPSYNC.COLLECTIVE R15, `(.L_x_2205) ;  /* 0x000000000f087348 */ /* 0x000fea0003c00000 */
[----:B------:R0:W1:Y:S02]  /*173c0*/  SHFL.IDX P6, R14, R13, R12, R11 ;  /* 0x0000000c0d0e7389 */ /* 0x00006400000c000b */
[----:B01----:R-:W-:Y:S01]  /*173d0*/  ENDCOLLECTIVE ;  /* 0x000000000000791b */ /* 0x003fe20003800000 */
.L_x_2205:
[----:B------:R-:W-:Y:S01]  /*173e0*/  ULDC.64 UR4, c[0x0][0x208] ;  /* 0x0000820000047ab9 */ /* 0x000fe20000000a00 */
[----:B------:R-:W-:Y:S02]  /*173f0*/  IMAD.MOV.U32 R3, RZ, RZ, R2 ;  /* 0x000000ffff037224 */ /* 0x000fe400078e0002 */
        /* <DEDUP_REMOVED lines=13> */
.L_x_2206:
[----:B------:R-:W-:Y:S02]  /*174d0*/  IMAD.MOV.U32 R13, RZ, RZ, R0 ;  /* 0x000000ffff0d7224 */ /* 0x000fe400078e0000 */
[----:B------:R-:W-:-:S07]  /*174e0*/  IMAD.MOV.U32 R4, RZ, RZ, R14 ;  /* 0x000000ffff047224 */ /* 0x000fce00078e000e */
[----:B------:R-:W-:Y:S05]  /*174f0*/  WARPSYNC.COLLECTIVE R15, `(.L_x_2207) ;  /* 0x000000000f087348 */ /* 0x000fea0003c00000 */
[----:B------:R0:W1:Y:S02]  /*17500*/  SHFL.IDX P6, R14, R13, R12, R11 ;  /* 0x0000000c0d0e7389 */ /* 0x00006400000c000b */
[----:B01----:R-:W-:Y:S01]  /*17510*/  ENDCOLLECTIVE ;  /* 0x000000000000791b */ /* 0x003fe20003800000 */
.L_x_2207:
[----:B------:R-:W-:Y:S05]  /*17520*/  BRA `(.L_x_2208) ;  /* 0xffffffc800107947 */ /* 0x000fea000383ffff */
.L_x_2113:
[----:B-1----:R-:W-:-:S04]  /*17530*/  IMAD.U32 R3, RZ, RZ, UR38 ;  /* 0x00000026ff037e24 */ /* 0x002fc8000f8e00ff */
[----:B------:R1:W2:Y:S03]  /*17540*/  SYNCS.PHASECHK.TRANS64.TRYWAIT P0, [R3+URZ+0x36820], R2 ;  /* 0x03682002030075a7 */ /* 0x0002a6000800017f */
[----:B--2---:R-:W-:Y:S05]  /*17550*/  @!P0 NANOSLEEP.SYNCS 0x989680 ;  /* 0x009896800000895d */ /* 0x004fea0003900000 */
[----:B------:R-:W2:Y:S02]  /*17560*/  @!P0 SYNCS.PHASECHK.TRANS64 P0, [R3+URZ+0x36820], R2 ;  /* 0x03682002030085a7 */ /* 0x000ea4000800007f */
[----:B--2---:R-:W-:Y:S05]  /*17570*/  @!P0 BRA `(.L_x_2113) ;  /* 0xfffffffc00ec8947 */ /* 0x004fea000383ffff */
[----:B------:R-:W-:Y:S05]  /*17580*/  BRA `(.L_x_2209) ;  /* 0xffffffc800687947 */ /* 0x000fea000383ffff */
.L_x_2120:
[----:B-1----:R-:W-:-:S04]  /*17590*/  MOV R3, UR38 ;  /* 0x0000002600037c02 */ /* 0x002fc80008000f00 */
[----:B------:R1:W2:Y:S03]  /*175a0*/  SYNCS.PHASECHK.TRANS64.TRYWAIT P0, [R3+URZ+0x36848], R2 ;  /* 0x03684802030075a7 */ /* 0x0002a6000800017f */
[----:B--2---:R-:W-:Y:S05]  /*175b0*/  @!P0 NANOSLEEP.SYNCS 0x989680 ;  /* 0x009896800000895d */ /* 0x004fea0003900000 */
[----:B------:R-:W2:Y:S02]  /*175c0*/  @!P0 SYNCS.PHASECHK.TRANS64 P0, [R3+URZ+0x36848], R2 ;  /* 0x03684802030085a7 */ /* 0x000ea4000800007f */
[----:B--2---:R-:W-:Y:S05]  /*175d0*/  @!P0 BRA `(.L_x_2120) ;  /* 0xfffffffc00ec8947 */ /* 0x004fea000383ffff */
[----:B------:R-:W-:Y:S05]  /*175e0*/  BRA `(.L_x_2210) ;  /* 0xffffffcc00507947 */ /* 0x000fea000383ffff */
.L_x_2127:
[----:B0-----:R-:W-:-:S04]  /*175f0*/  IMAD.U32 R3, RZ, RZ, UR38 ;  /* 0x00000026ff037e24 */ /* 0x001fc8000f8e00ff */
[----:B------:R0:W1:Y:S03]  /*17600*/  SYNCS.PHASECHK.TRANS64.TRYWAIT P0, [R3+URZ+0x36860], R2 ;  /* 0x03686002030075a7 */ /* 0x000066000800017f */
[----:B-1----:R-:W-:Y:S05]  /*17610*/  @!P0 NANOSLEEP.SYNCS 0x989680 ;  /* 0x009896800000895d */ /* 0x002fea0003900000 */
[----:B------:R-:W1:Y:S02]  /*17620*/  @!P0 SYNCS.PHASECHK.TRANS64 P0, [R3+URZ+0x36860], R2 ;  /* 0x03686002030085a7 */ /* 0x000e64000800007f */
[----:B-1----:R-:W-:Y:S05]  /*17630*/  @!P0 BRA `(.L_x_2127) ;  /* 0xfffffffc00ec8947 */ /* 0x002fea000383ffff */
[----:B------:R-:W-:Y:S05]  /*17640*/  BRA `(.L_x_2211) ;  /* 0xffffffd000287947 */ /* 0x000fea000383ffff */
.L_x_2137:
[----:B--2---:R-:W-:-:S04]  /*17650*/  IMAD.U32 R3, RZ, RZ, UR38 ;  /* 0x00000026ff037e24 */ /* 0x004fc8000f8e00ff */
[----:B------:R2:W3:Y:S03]  /*17660*/  SYNCS.PHASECHK.TRANS64.TRYWAIT P0, [R3+URZ+0x36840], R2 ;  /* 0x03684002030075a7 */ /* 0x0004e6000800017f */
[----:B---3--:R-:W-:Y:S05]  /*17670*/  @!P0 NANOSLEEP.SYNCS 0x989680 ;  /* 0x009896800000895d */ /* 0x008fea0003900000 */
[----:B------:R-:W3:Y:S02]  /*17680*/  @!P0 SYNCS.PHASECHK.TRANS64 P0, [R3+URZ+0x36840], R2 ;  /* 0x03684002030085a7 */ /* 0x000ee4000800007f */
[----:B---3--:R-:W-:Y:S05]  /*17690*/  @!P0 BRA `(.L_x_2137) ;  /* 0xfffffffc00ec8947 */ /* 0x008fea000383ffff */
[----:B------:R-:W-:Y:S05]  /*176a0*/  BRA `(.L_x_2212) ;  /* 0xffffffd400847947 */ /* 0x000fea000383ffff */
.L_x_2144:
[----:B0-----:R-:W-:-:S04]  /*176b0*/  IMAD.U32 R3, RZ, RZ, UR38 ;  /* 0x00000026ff037e24 */ /* 0x001fc8000f8e00ff */
[----:B------:R0:W1:Y:S03]  /*176c0*/  SYNCS.PHASECHK.TRANS64.TRYWAIT P0, [R3+URZ+0x36868], R2 ;  /* 0x03686802030075a7 */ /* 0x000066000800017f */
[----:B-1----:R-:W-:Y:S05]  /*176d0*/  @!P0 NANOSLEEP.SYNCS 0x989680 ;  /* 0x009896800000895d */ /* 0x002fea0003900000 */
[----:B------:R-:W1:Y:S02]  /*176e0*/  @!P0 SYNCS.PHASECHK.TRANS64 P0, [R3+URZ+0x36868], R2 ;  /* 0x03686802030085a7 */ /* 0x000e64000800007f */
[----:B-1----:R-:W-:Y:S05]  /*176f0*/  @!P0 BRA `(.L_x_2144) ;  /* 0xfffffffc00ec8947 */ /* 0x002fea000383ffff */
[----:B------:R-:W-:Y:S05]  /*17700*/  BRA `(.L_x_2213) ;  /* 0xffffffd8005c7947 */ /* 0x000fea000383ffff */
.L_x_2154:
[----:B--2---:R-:W-:-:S04]  /*17710*/  MOV R3, UR38 ;  /* 0x0000002600037c02 */ /* 0x004fc80008000f00 */
[----:B------:R2:W3:Y:S03]  /*17720*/  SYNCS.PHASECHK.TRANS64.TRYWAIT P0, [R3+URZ+0x36848], R2 ;  /* 0x03684802030075a7 */ /* 0x0004e6000800017f */
[----:B---3--:R-:W-:Y:S05]  /*17730*/  @!P0 NANOSLEEP.SYNCS 0x989680 ;  /* 0x009896800000895d */ /* 0x008fea0003900000 */
[----:B------:R-:W3:Y:S02]  /*17740*/  @!P0 SYNCS.PHASECHK.TRANS64 P0, [R3+URZ+0x36848], R2 ;  /* 0x03684802030085a7 */ /* 0x000ee4000800007f */
[----:B---3--:R-:W-:Y:S05]  /*17750*/  @!P0 BRA `(.L_x_2154) ;  /* 0xfffffffc00ec8947 */ /* 0x008fea000383ffff */
[----:B------:R-:W-:Y:S05]  /*17760*/  BRA `(.L_x_2214) ;  /* 0xffffffdc00d07947 */ /* 0x000fea000383ffff */
.L_x_2161:
[----:B-1----:R-:W-:-:S04]  /*17770*/  IMAD.U32 R3, RZ, RZ, UR38 ;  /* 0x00000026ff037e24 */ /* 0x002fc8000f8e00ff */
[----:B------:R1:W2:Y:S03]  /*17780*/  SYNCS.PHASECHK.TRANS64.TRYWAIT P0, [R3+URZ+0x36860], R2 ;  /* 0x03686002030075a7 */ /* 0x0002a6000800017f */
[----:B--2---:R-:W-:Y:S05]  /*17790*/  @!P0 NANOSLEEP.SYNCS 0x989680 ;  /* 0x009896800000895d */ /* 0x004fea0003900000 */
[----:B------:R-:W2:Y:S02]  /*177a0*/  @!P0 SYNCS.PHASECHK.TRANS64 P0, [R3+URZ+0x36860], R2 ;  /* 0x03686002030085a7 */ /* 0x000ea4000800007f */
[----:B--2---:R-:W-:Y:S05]  /*177b0*/  @!P0 BRA `(.L_x_2161) ;  /* 0xfffffffc00ec8947 */ /* 0x004fea000383ffff */
[----:B------:R-:W-:Y:S05]  /*177c0*/  BRA `(.L_x_2215) ;  /* 0xffffffe000a47947 */ /* 0x000fea000383ffff */
.L_x_2170:
[----:B-1----:R1:W2:Y:S02]  /*177d0*/  SYNCS.PHASECHK.TRANS64.TRYWAIT P0, [R3+URZ+0x36860], R0 ;  /* 0x03686000030075a7 */ /* 0x0022a4000800017f */
[----:B--2---:R-:W-:Y:S05]  /*177e0*/  @!P0 NANOSLEEP.SYNCS 0x989680 ;  /* 0x009896800000895d */ /* 0x004fea0003900000 */
[----:B------:R-:W2:Y:S02]  /*177f0*/  @!P0 SYNCS.PHASECHK.TRANS64 P0, [R3+URZ+0x36860], R0 ;  /* 0x03686000030085a7 */ /* 0x000ea4000800007f */
[----:B--2---:R-:W-:Y:S05]  /*17800*/  @!P0 BRA `(.L_x_2170) ;  /* 0xfffffffc00f08947 */ /* 0x004fea000383ffff */
[----:B------:R-:W-:Y:S05]  /*17810*/  BRA `(.L_x_2216) ;  /* 0xffffffe400a87947 */ /* 0x000fea000383ffff */
.L_x_2176:
[----:B-1----:R1:W2:Y:S02]  /*17820*/  SYNCS.PHASECHK.TRANS64.TRYWAIT P0, [R2+URZ+0x36820], R3 ;  /* 0x03682003020075a7 */ /* 0x0022a4000800017f */
[----:B--2---:R-:W-:Y:S05]  /*17830*/  @!P0 NANOSLEEP.SYNCS 0x989680 ;  /* 0x009896800000895d */ /* 0x004fea0003900000 */
[----:B------:R-:W2:Y:S02]  /*17840*/  @!P0 SYNCS.PHASECHK.TRANS64 P0, [R2+URZ+0x36820], R3 ;  /* 0x03682003020085a7 */ /* 0x000ea4000800007f */
[----:B--2---:R-:W-:Y:S05]  /*17850*/  @!P0 BRA `(.L_x_2176) ;  /* 0xfffffffc00f08947 */ /* 0x004fea000383ffff */
[----:B------:R-:W-:Y:S05]  /*17860*/  BRA `(.L_x_2217) ;  /* 0xffffffe800ac7947 */ /* 0x000fea000383ffff */
.L_x_2177:
[----:B------:R-:W2:Y:S01]  /*17870*/  S2R R4, SR_TID.X ;  /* 0x0000000000047919 */ /* 0x000ea20000002100 */
[----:B------:R-:W-:Y:S01]  /*17880*/  BSSY B0, `(.L_x_2218) ;  /* 0x000000a000007945 */ /* 0x000fe20003800000 */
[----:B------:R-:W-:Y:S01]  /*17890*/  IMAD.MOV.U32 R12, RZ, RZ, RZ ;  /* 0x000000ffff0c7224 */ /* 0x000fe200078e00ff */
[----:B------:R-:W-:Y:S01]  /*178a0*/  MOV R11, 0x1f ;  /* 0x0000001f000b7802 */ /* 0x000fe20000000f00 */
[----:B------:R-:W-:Y:S01]  /*178b0*/  IMAD.MOV.U32 R15, RZ, RZ, -0x1 ;  /* 0xffffffffff0f7424 */ /* 0x000fe200078e00ff */
[----:B--2---:R-:W-:-:S04]  /*178c0*/  SHF.R.U32.HI R4, RZ, 0x5, R4 ;  /* 0x00000005ff047819 */ /* 0x004fc80000011604 */
[----:B------:R-:W-:-:S05]  /*178d0*/  LOP3.LUT R4, R4, 0x3, RZ, 0xc0, !PT ;  /* 0x0000000304047812 */ /* 0x000fca00078ec0ff */
[----:B------:R-:W-:-:S07]  /*178e0*/  IMAD.MOV.U32 R13, RZ, RZ, R4 ;  /* 0x000000ffff0d7224 */ /* 0x000fce00078e0004 */
[----:B01----:R-:W-:Y:S05]  /*178f0*/  WARPSYNC.COLLECTIVE R15, `(.L_x_2219) ;  /* 0x000000000f087348 */ /* 0x003fea0003c00000 */
[----:B0-----:R0:W2:Y:S02]  /*17900*/  SHFL.IDX P6, R14, R13, R12, R11 ;  /* 0x0000000c0d0e7389 */ /* 0x0010a400000c000b */
[----:B012---:R-:W-:Y:S01]  /*17910*/  ENDCOLLECTIVE ;  /* 0x000000000000791b */ /* 0x007fe20003800000 */
.L_x_2219:
[----:B------:R-:W-:Y:S05]  /*17920*/  BSYNC B0 ;  /* 0x0000000000007941 */ /* 0x000fea0003800000 */
.L_x_2218:
[----:B------:R-:W-:Y:S05]  /*17930*/  BRA `(.L_x_2220) ;  /* 0xffffffe800907947 */ /* 0x000fea000383ffff */
.L_x_2178:
[----:B------:R-:W-:Y:S01]  /*17940*/  BSSY B0, `(.L_x_2221) ;  /* 0x0000006000007945 */ /* 0x000fe20003800000 */
[----:B------:R-:W-:-:S07]  /*17950*/  IMAD.MOV.U32 R15, RZ, RZ, -0x1 ;  /* 0xffffffffff0f7424 */ /* 0x000fce00078e00ff */
[----:B0-----:R-:W-:Y:S05]  /*17960*/  WARPSYNC.COLLECTIVE R15, `(.L_x_2222) ;  /* 0x000000000f0c7348 */ /* 0x001fea0003c00000 */
[----:B------:R-:W-:Y:S02]  /*17970*/  ELECT P6, UR62, PT ;  /* 0x00000000003e782f */ /* 0x000fe400038c0000 */
[----:B------:R-:W-:Y:S01]  /*17980*/  MOV R14, UR62 ;  /* 0x0000003e000e7c02 */ /* 0x000fe20008000f00 */
[----:B0-----:R-:W-:Y:S10]  /*17990*/  ENDCOLLECTIVE ;  /* 0x000000000000791b */ /* 0x001ff40003800000 */
.L_x_2222:
[----:B------:R-:W-:Y:S05]  /*179a0*/  BSYNC B0 ;  /* 0x0000000000007941 */ /* 0x000fea0003800000 */
.L_x_2221:
[----:B------:R-:W-:Y:S05]  /*179b0*/  BRA `(.L_x_2223) ;  /* 0xffffffe800847947 */ /* 0x000fea000383ffff */
.L_x_2180:
[----:B0-----:R0:W1:Y:S02]  /*179c0*/  SYNCS.PHASECHK.TRANS64.TRYWAIT P0, [R6+URZ], R5 ;  /* 0x00000005060075a7 */ /* 0x001064000800017f */
[----:B-1----:R-:W-:Y:S05]  /*179d0*/  @!P0 NANOSLEEP.SYNCS 0x989680 ;  /* 0x009896800000895d */ /* 0x002fea0003900000 */
[----:B------:R-:W1:Y:S02]  /*179e0*/  @!P0 SYNCS.PHASECHK.TRANS64 P0, [R6+URZ], R5 ;  /* 0x00000005060085a7 */ /* 0x000e64000800007f */
[----:B-1----:R-:W-:Y:S05]  /*179f0*/  @!P0 BRA `(.L_x_2180) ;  /* 0xfffffffc00f08947 */ /* 0x002fea000383ffff */
[----:B------:R-:W-:Y:S05]  /*17a00*/  BRA `(.L_x_2224) ;  /* 0xffffffe800c07947 */ /* 0x000fea000383ffff */
.L_x_2181:
[----:B-1----:R1:W2:Y:S02]  /*17a10*/  SYNCS.PHASECHK.TRANS64.TRYWAIT P0, [R3+URZ], R4 ;  /* 0x00000004030075a7 */ /* 0x0022a4000800017f */
[----:B--2---:R-:W-:Y:S05]  /*17a20*/  @!P0 NANOSLEEP.SYNCS 0x989680 ;  /* 0x009896800000895d */ /* 0x004fea0003900000 */
[----:B------:R-:W2:Y:S02]  /*17a30*/  @!P0 SYNCS.PHASECHK.TRANS64 P0, [R3+URZ], R4 ;  /* 0x00000004030085a7 */ /* 0x000ea4000800007f */
[----:B--2---:R-:W-:Y:S05]  /*17a40*/  @!P0 BRA `(.L_x_2181) ;  /* 0xfffffffc00f08947 */ /* 0x004fea000383ffff */
[----:B------:R-:W-:Y:S05]  /*17a50*/  BRA `(.L_x_2225) ;  /* 0xffffffe800b47947 */ /* 0x000fea000383ffff */
.L_x_2183:
[----:B-1----:R1:W2:Y:S02]  /*17a60*/  SYNCS.PHASECHK.TRANS64.TRYWAIT P0, [R0+URZ], R5 ;  /* 0x00000005000075a7 */ /* 0x0022a4000800017f */
[----:B--2---:R-:W-:Y:S05]  /*17a70*/  @!P0 NANOSLEEP.SYNCS 0x989680 ;  /* 0x009896800000895d */ /* 0x004fea0003900000 */
[----:B------:R-:W2:Y:S02]  /*17a80*/  @!P0 SYNCS.PHASECHK.TRANS64 P0, [R0+URZ], R5 ;  /* 0x00000005000085a7 */ /* 0x000ea4000800007f */
[----:B--2---:R-:W-:Y:S05]  /*17a90*/  @!P0 BRA `(.L_x_2183) ;  /* 0xfffffffc00f08947 */ /* 0x004fea000383ffff */
[----:B------:R-:W-:Y:S05]  /*17aa0*/  BRA `(.L_x_2226) ;  /* 0xffffffe800b87947 */ /* 0x000fea000383ffff */
.L_x_2227:
        /* <DEDUP_REMOVED lines=13> */
.L_x_3023:


//--------------------- .text._ZN7cutlass13device_kernelIN5flash11enable_sm90INS1_16FlashAttnFwdSm90INS1_25CollectiveMainloopFwdSm90ILi2EN4cute5tupleIJNS5_1CILi1EEES8_S8_EEENS6_IJNS7_ILi128EEENS7_ILi112EEENS7_ILi192EEEEEELi192ENS_10bfloat16_tEfNS_4arch4Sm90ELb1ELb0ELb1ELb1ELb0ELb0ELb0ELb1ELb1ELb1ELb1ELb0EEENS1_21CollectiveEpilogueFwdINS6_IJSA_SC_SB_EEES9_SE_SG_Li256ELb1ELb1ELb1ELb0EEENS1_36VarlenDynamicPersistentTileSchedulerILi128ELi112ELi256ELi128ELb1ELb1ELb1ELb1ELb1ELb1EEEEEEEEEvNT_6ParamsE --------------------------
	.section	.text._ZN7cutlass13device_kernelIN5flash11enable_sm90INS1_16FlashAttnFwdSm90INS1_25CollectiveMainloopFwdSm90ILi2EN4cute5tupleIJNS5_1CILi1EEES8_S8_EEENS6_IJNS7_ILi128EEENS7_ILi112EEENS7_ILi192EEEEEELi192ENS_10bfloat16_tEfNS_4arch4Sm90ELb1ELb0ELb1ELb1ELb0ELb0ELb0ELb1ELb1ELb1ELb1ELb0EEENS1_21CollectiveEpilogueFwdINS6_IJSA_SC_SB_EEES9_SE_SG_Li256ELb1ELb1ELb1ELb0EEENS1_36VarlenDynamicPersistentTileSchedulerILi128ELi112ELi256ELi128ELb1ELb1ELb1ELb1ELb1ELb1EEEEEEEEEvNT_6ParamsE,"ax",@progbits
	.align	128
.text._ZN7cutlass13device_kernelIN5flash11enable_sm90INS1_16FlashAttnFwdSm90INS1_25CollectiveMainloopFwdSm90ILi2EN4cute5tupleIJNS5_1CILi1EEES8_S8_EEENS6_IJNS7_ILi128EEENS7_ILi112EEENS7_ILi192EEEEEELi192ENS_10bfloat16_tEfNS_4arch4Sm90ELb1ELb0ELb1ELb1ELb0ELb0ELb0ELb1ELb1ELb1ELb1ELb0EEENS1_21CollectiveEpilogueFwdINS6_IJSA_SC_SB_EEES9_SE_SG_Li256ELb1ELb1ELb1ELb0EEENS1_36VarlenDynamicPersistentTileSchedulerILi128ELi112ELi256ELi128ELb1ELb1ELb1ELb1ELb1ELb1EEEEEEEEEvNT_6ParamsE:
        .type           _ZN7cutlass13device_kernelIN5flash11enable_sm90INS1_16FlashAttnFwdSm90INS1_25CollectiveMainloopFwdSm90ILi2EN4cute5tupleIJNS5_1CILi1EEES8_S8_EEENS6_IJNS7_ILi128EEENS7_ILi112EEENS7_ILi192EEEEEELi192ENS_10bfloat16_tEfNS_4arch4Sm90ELb1ELb0ELb1ELb1ELb0ELb0ELb0ELb1ELb1ELb1ELb1ELb0EEENS1_21CollectiveEpilogueFwdINS6_IJSA_SC_SB_EEES9_SE_SG_Li256ELb1ELb1ELb1ELb0EEENS1_36VarlenDynamicPersistentTileSchedulerILi128ELi112ELi256ELi128ELb1ELb1ELb1ELb1ELb1ELb1EEEEEEEEEvNT_6ParamsE,@function
        .size           _ZN7cutlass13device_kernelIN5flash11enable_sm90INS1_16FlashAttnFwdSm90INS1_25CollectiveMainloopFwdSm90ILi2EN4cute5tupleIJNS5_1CILi1EEES8_S8_EEENS6_IJNS7_ILi128EEENS7_ILi112EEENS7_ILi192EEEEEELi192ENS_10bfloat16_tEfNS_4arch4Sm90ELb1ELb0ELb1ELb1ELb0ELb0ELb0ELb1ELb1ELb1ELb1ELb0EEENS1_21CollectiveEpilogueFwdINS6_IJSA_SC_SB_EEES9_SE_SG_Li256ELb1ELb1ELb1ELb0EEENS1_36VarlenDynamicPersistentTileSchedulerILi128ELi112ELi256ELi128ELb1ELb1ELb1ELb1ELb1ELb1EEEEEEEEEvNT_6ParamsE,(.L_x_3024 - _ZN7cutlass13device_kernelIN5flash11enable_sm90INS1_16FlashAttnFwdSm90INS1_25CollectiveMainloopFwdSm90ILi2EN4cute5tupleIJNS5_1CILi1EEES8_S8_EEENS6_IJNS7_ILi128EEENS7_ILi112EEENS7_ILi192EEEEEELi192ENS_10bfloat16_tEfNS_4arch4Sm90ELb1ELb0ELb1ELb1ELb0ELb0ELb0ELb1ELb1ELb1ELb1ELb0EEENS1_21CollectiveEpilogueFwdINS6_IJSA_SC_SB_EEES9_SE_SG_Li256ELb1ELb1ELb1ELb0EEENS1_36VarlenDynamicPersistentTileSchedulerILi128ELi112ELi256ELi128ELb1ELb1ELb1ELb1ELb1ELb1EEEEEEEEEvNT_6ParamsE)
        .other          _ZN7cutlass13device_kernelIN5flash11enable_sm90INS1_16FlashAttnFwdSm90INS1_25CollectiveMainloopFwdSm90ILi2EN4cute5tupleIJNS5_1CILi1EEES8_S8_EEENS6_IJNS7_ILi128EEENS7_ILi112EEENS7_ILi192EEEEEELi192ENS_10bfloat16_tEfNS_4arch4Sm90ELb1ELb0ELb1ELb1ELb0ELb0ELb0ELb1ELb1ELb1ELb1ELb0EEENS1_21CollectiveEpilogueFwdINS6_IJSA_SC_SB_EEES9_SE_SG_Li256ELb1ELb1ELb1ELb0EEENS1_36VarlenDynamicPersistentTileSchedulerILi128ELi112ELi256ELi128ELb1ELb1ELb1ELb1ELb1ELb1EEEEEEEEEvNT_6ParamsE,@"STO_CUDA_ENTRY STV_DEFAULT"
_ZN7cutlass13device_kernelIN5flash11enable_sm90INS1_16FlashAttnFwdSm90INS1_25CollectiveMainloopFwdSm90ILi2EN4cute5tupleIJNS5_1CILi1EEES8_S8_EEENS6_IJNS7_ILi128EEENS7_ILi112EEENS7_ILi192EEEEEELi192ENS_10bfloat16_tEfNS_4arch4Sm90ELb1ELb0ELb1ELb1ELb0ELb0ELb0ELb1ELb1ELb1ELb1ELb0EEENS1_21CollectiveEpilogueFwdINS6_IJSA_SC_SB_EEES9_SE_SG_Li256ELb1ELb1ELb1ELb0EEENS1_36VarlenDynamicPersistentTileSchedulerILi128ELi112ELi256ELi128ELb1ELb1ELb1ELb1ELb1ELb1EEEEEEEEEvNT_6ParamsE:
        /* <DEDUP_REMOVED lines=18> */
.L_x_2229:
[----:B------:R-:W-:Y:S05]  /*0120*/  BSYNC B0 ;  /* 0x0000000000007941 */ /* 0x000fea0003800000 */
.L_x_2228:
        /* <DEDUP_REMOVED lines=41> */
.L_x_2230:
        /* <DEDUP_REMOVED lines=22> */
.L_x_2231:
        /* <DEDUP_REMOVED lines=18> */
.L_x_2232:
        /* <DEDUP_REMOVED lines=22> */
.L_x_2233:
        /* <DEDUP_REMOVED lines=22> */
.L_x_2234:
        /* <DEDUP_REMOVED lines=8> */
.L_x_2236:
        /* <DEDUP_REMOVED lines=16> */
[----:B------:R-:W-:Y:S01]  /*0a80*/  UMOV UR36, URZ ;  /* 0x0000003f00247c82 */ /* 0x000fe20008000000 */
[----:B------:R-:W-:Y:S01]  /*0a90*/  R2UR UR7, R7 ;  /* 0x00000000070772ca */ /* 0x000fe200000e0000 */
[----:B------:R-:W0:Y:S01]  /*0aa0*/  S2R R0, SR_TID.X ;  /* 0x0000000000007919 */ /* 0x000e220000002100 */
[----:B------:R-:W-:Y:S01]  /*0ab0*/  R2UR UR5, R5 ;  /* 0x00000000050572ca */ /* 0x000fe200000e0000 */
[----:B0-----:R-:W-:-:S05]  /*0ac0*/  VIADD R12, R0, 0xffffff80 ;  /* 0xffffff80000c7836 */ /* 0x001fca0000000000 */
[----:B------:R-:W-:-:S04]  /*0ad0*/  SHF.R.S32.HI R0, RZ, 0x1f, R12 ;  /* 0x0000001fff007819 */ /* 0x000fc8000001140c */
[CC--:B------:R-:W-:Y:S02]  /*0ae0*/  LEA.HI R3, R0.reuse, R12.reuse, RZ, 0x4 ;  /* 0x0000000c00037211 */ /* 0x0c0fe400078f20ff */
[CC--:B------:R-:W-:Y:S02]  /*0af0*/  LEA.HI R4, R0.reuse, R12.reuse, RZ, 0x5 ;  /* 0x0000000c00047211 */ /* 0x0c0fe400078f28ff */
[----:B------:R-:W-:Y:S02]  /*0b00*/  SHF.R.S32.HI R6, RZ, 0x4, R3 ;  /* 0x00000004ff067819 */ /* 0x000fe40000011403 */
[----:B------:R-:W-:Y:S01]  /*0b10*/  LEA.HI R11, R0, R12, RZ, 0x2 ;  /* 0x0000000c000b7211 */ /* 0x000fe200078f10ff */
[----:B------:R-:W-:Y:S01]  /*0b20*/  IMAD.SHL.U32 R5, R4, 0x20, RZ ;  /* 0x0000002004057824 */ /* 0x000fe200078e00ff */
[C---:B------:R-:W-:Y:S02]  /*0b30*/  LOP3.LUT R4, R3.reuse, 0x3fffff0, RZ, 0xc0, !PT ;  /* 0x03fffff003047812 */ /* 0x040fe400078ec0ff */
[----:B------:R-:W-:-:S02]  /*0b40*/  LEA.HI R3, R3, R6, RZ, 0x1 ;  /* 0x0000000603037211 */ /* 0x000fc400078f08ff */
[----:B------:R-:W-:Y:S01]  /*0b50*/  LOP3.LUT R5, R5, 0xfffffc00, RZ, 0xc0, !PT ;  /* 0xfffffc0005057812 */ /* 0x000fe200078ec0ff */
[----:B------:R-:W-:Y:S01]  /*0b60*/  IMAD.IADD R4, R12, 0x1, -R4 ;  /* 0x000000010c047824 */ /* 0x000fe200078e0a04 */
[----:B------:R-:W-:Y:S02]  /*0b70*/  LOP3.LUT R3, R3, 0x1ffffffe, RZ, 0xc0, !PT ;  /* 0x1ffffffe03037812 */ /* 0x000fe400078ec0ff */
[----:B------:R-:W-:Y:S01]  /*0b80*/  LOP3.LUT R11, R11, 0xfffffffc, RZ, 0xc0, !PT ;  /* 0xfffffffc0b0b7812 */ /* 0x000fe200078ec0ff */
[----:B------:R-:W-:Y:S02]  /*0b90*/  IMAD R4, R4, 0x40, R5 ;  /* 0x0000004004047824 */ /* 0x000fe400078e0205 */
[----:B------:R-:W-:Y:S02]  /*0ba0*/  IMAD.IADD R3, R6, 0x1, -R3 ;  /* 0x0000000106037824 */ /* 0x000fe400078e0a03 */
[----:B------:R-:W-:Y:S02]  /*0bb0*/  IMAD.IADD R11, R12, 0x1, -R11 ;  /* 0x000000010c0b7824 */ /* 0x000fe400078e0a0b */
[----:B------:R-:W-:-:S03]  /*0bc0*/  IMAD R3, R3, 0x8, R4 ;  /* 0x0000000803037824 */ /* 0x000fc600078e0204 */
[----:B------:R-:W-:Y:S02]  /*0bd0*/  LEA.HI R5, R11, R11, RZ, 0x1 ;  /* 0x0000000b0b057211 */ /* 0x000fe400078f08ff */
[----:B------:R0:W-:Y:S02]  /*0be0*/  STL [R1+0x50], R3 ;  /* 0x0000500301007387 */ /* 0x0001e40000100800 */
[----:B------:R-:W-:-:S05]  /*0bf0*/  LOP3.LUT R4, R5, 0x1ffffffe, RZ, 0xc0, !PT ;  /* 0x1ffffffe05047812 */ /* 0x000fca00078ec0ff */
        /* <DEDUP_REMOVED lines=19> */
[----:B------:R-:W-:-:S02]  /*0d30*/  LOP3.LUT R6, R7, 0x7ffffffc, RZ, 0xc0, !PT ;  /* 0x7ffffffc07067812 */ /* 0x000fc400078ec0ff */
[----:B------:R-:W-:Y:S02]  /*0d40*/  LEA.HI R10, R10, R9, RZ, 0x3 ;  /* 0x000000090a0a7211 */ /* 0x000fe400078f18ff */
[----:B------:R-:W-:Y:S01]  /*0d50*/  SHF.R.S32.HI R8, RZ, 0x5, R8 ;  /* 0x00000005ff087819 */ /* 0x000fe20000011408 */
[----:B------:R-:W-:Y:S01]  /*0d60*/  IMAD.IADD R6, R235, 0x1, -R6 ;  /* 0x00000001eb067824 */ /* 0x000fe200078e0a06 */
[----:B------:R-:W-:-:S03]  /*0d70*/  LOP3.LUT R10, R10, 0xfffffff8, RZ, 0xc0, !PT ;  /* 0xfffffff80a0a7812 */ /* 0x000fc600078ec0ff */
[----:B------:R-:W-:Y:S02]  /*0d80*/  IMAD.SHL.U32 R19, R6, 0x2, RZ ;  /* 0x0000000206137824 */ /* 0x000fe400078e00ff */
[----:B------:R-:W-:Y:S02]  /*0d90*/  IMAD.IADD R9, R9, 0x1, -R10 ;  /* 0x0000000109097824 */ /* 0x000fe400078e0a0a */
[C---:B------:R-:W-:Y:S02]  /*0da0*/  VIADD R230, R19.reuse, 0x8 ;  /* 0x0000000813e67836 */ /* 0x040fe40000000000 */
[----:B------:R-:W-:Y:S02]  /*0db0*/  IMAD R9, R8, 0x10, R9 ;  /* 0x0000001008097824 */ /* 0x000fe400078e0209 */
[----:B------:R-:W-:Y:S01]  /*0dc0*/  VIADD R229, R19, 0x10 ;  /* 0x0000001013e57836 */ /* 0x000fe20000000000 */
[----:B------:R-:W-:Y:S01]  /*0dd0*/  SHF.R.S32.HI R5, RZ, 0x1f, R230 ;  /* 0x0000001fff057819 */ /* 0x000fe200000114e6 */
[----:B0-----:R-:W-:-:S02]  /*0de0*/  IMAD R3, R2, 0x40, R9 ;  /* 0x0000004002037824 */ /* 0x001fc400078e0209 */
[----:B------:R-:W-:Y:S01]  /*0df0*/  IMAD.U32 R2, RZ, RZ, UR4 ;  /* 0x00000004ff027e24 */ /* 0x000fe2000f8e00ff */
[----:B------:R-:W-:Y:S01]  /*0e00*/  UMOV UR4, URZ ;  /* 0x0000003f00047c82 */ /* 0x000fe20008000000 */
[C---:B------:R-:W-:Y:S01]  /*0e10*/  VIADD R228, R19.reuse, 0x30 ;  /* 0x0000003013e47836 */ /* 0x040fe20000000000 */
[----:B------:R-:W-:Y:S01]  /*0e20*/  STL [R1+0x48], R3 ;  /* 0x0000480301007387 */ /* 0x000fe20000100800 */
[C---:B------:R-:W-:Y:S02]  /*0e30*/  VIADD R227, R19.reuse, 0x38 ;  /* 0x0000003813e37836 */ /* 0x040fe40000000000 */
[C---:B------:R-:W-:Y:S01]  /*0e40*/  VIADD R226, R19.reuse, 0x40 ;  /* 0x0000004013e27836 */ /* 0x040fe20000000000 */
[----:B------:R0:W-:Y:S01]  /*0e50*/  STL [R1+0x54], R2 ;  /* 0x0000540201007387 */ /* 0x0001e20000100800 */
        /* <DEDUP_REMOVED lines=30> */
[----:B------:R-:W-:Y:S01]  /*1040*/  IMAD.U32 R234, RZ, RZ, UR4 ;  /* 0x00000004ffea7e24 */ /* 0x000fe2000f8e00ff */
[----:B------:R-:W-:Y:S01]  /*1050*/  SHF.R.S32.HI R2, RZ, 0x1f, R214 ;  /* 0x0000001fff027819 */ /* 0x000fe200000114d6 */
[C---:B------:R-:W-:Y:S01]  /*1060*/  VIADD R208, R19.reuse, 0x18 ;  /* 0x0000001813d07836 */ /* 0x040fe20000000000 */
[----:B------:R-:W-:Y:S01]  /*1070*/  SHF.R.S32.HI R0, RZ, 0x1f, R213 ;  /* 0x0000001fff007819 */ /* 0x000fe200000114d5 */
[----:B------:R-:W-:Y:S01]  /*1080*/  VIADD R207, R19, 0x28 ;  /* 0x0000002813cf7836 */ /* 0x000fe20000000000 */
[----:B------:R-:W-:Y:S01]  /*1090*/  SHF.R.S32.HI R237, RZ, 0x1f, R212 ;  /* 0x0000001fffed7819 */ /* 0x000fe200000114d4 */
[----:B------:R-:W-:Y:S01]  /*10a0*/  IMAD R204, R4, 0x8, R3 ;  /* 0x0000000804cc7824 */ /* 0x000fe200078e0203 */
[----:B------:R-:W-:Y:S01]  /*10b0*/  SHF.R.S32.HI R236, RZ, 0x1f, R211 ;  /* 0x0000001fffec7819 */ /* 0x000fe200000114d3 */
[----:B------:R-:W-:-:S07]  /*10c0*/  IMAD.U32 R16, RZ, RZ, UR4 ;  /* 0x00000004ff107e24 */ /* 0x000fce000f8e00ff */
.L_x_2294:
[----:B------:R-:W-:Y:S01]  /*10d0*/  ULDC.64 UR8, c[0x0][0xc88] ;  /* 0x0003220000087ab9 */ /* 0x000fe20000000a00 */
[----:B------:R-:W-:Y:S01]  /*10e0*/  ULDC.64 UR12, c[0x0][0x208] ;  /* 0x00008200000c7ab9 */ /* 0x000fe20000000a00 */
[----:B------:R-:W-:Y:S01]  /*10f0*/  UIMAD.WIDE UR8, UR7, 0x4, UR8 ;  /* 0x00000004070878a5 */ /* 0x000fe2000f8e0208 */
[----:B------:R-:W-:-:S05]  /*1100*/  ULDC.64 UR10, c[0x0][0xa18] ;  /* 0x00028600000a7ab9 */ /* 0x000fca0000000a00 */
[----:B01-34-:R-:W-:Y:S02]  /*1110*/  IMAD.U32 R2, RZ, RZ, UR8 ;  /* 0x00000008ff027e24 */ /* 0x01bfe4000f8e00ff */
[----:B------:R-:W-:Y:S01]  /*1120*/  IMAD.U32 R3, RZ, RZ, UR9 ;  /* 0x00000009ff037e24 */ /* 0x000fe2000f8e00ff */
[----:B------:R-:W-:-:S04]  /*1130*/  ULDC.64 UR8, c[0x0][0xa28] ;  /* 0x00028a0000087ab9 */ /* 0x000fc80000000a00 */
[----:B--2---:R-:W2:Y:S01]  /*1140*/  LDG.E R2, desc[UR12][R2.64] ;  /* 0x0000000c02027981 */ /* 0x004ea2000c1e1900 */
[----:B------:R-:W-:Y:S02]  /*1150*/  UISETP.NE.U32.AND UP0, UPT, UR8, URZ, UPT ;  /* 0x0000003f0800728c */ /* 0x000fe4000bf05070 */
[----:B------:R-:W-:Y:S02]  /*1160*/  UISETP.NE.U32.AND UP1, UPT, UR10, URZ, UPT ;  /* 0x0000003f0a00728c */ /* 0x000fe4000bf25070 */
[----:B------:R-:W-:Y:S02]  /*1170*/  UISETP.NE.AND.EX UP0, UPT, UR9, URZ, UPT, UP0 ;  /* 0x0000003f0900728c */ /* 0x000fe4000bf05300 */
[----:B------:R-:W-:-:S04]  /*1180*/  UISETP.NE.AND.EX UP1, UPT, UR11, URZ, UPT, UP1 ;  /* 0x0000003f0b00728c */ /* 0x000fc8000bf25310 */
[----:B------:R-:W-:Y:S02]  /*1190*/  PLOP3.LUT P0, PT, PT, PT, UP0, 0x80, 0x0 ;  /* 0x000000000000781c */ /* 0x000fe40003f0f008 */
[----:B------:R-:W-:Y:S02]  /*11a0*/  PLOP3.LUT P2, PT, PT, PT, UP1, 0x80, 0x0 ;  /* 0x000000000000781c */ /* 0x000fe40003f4f018 */
[----:B--2---:R-:W-:-:S13]  /*11b0*/  R2UR UR4, R2 ;  /* 0x00000000020472ca */ /* 0x004fda00000e0000 */
[----:B------:R-:W-:Y:S02]  /*11c0*/  USHF.R.S32.HI UR14, URZ, 0x1f, UR4 ;  /* 0x0000001f3f0e7899 */ /* 0x000fe40008011404 */
[----:B------:R-:W-:Y:S01]  /*11d0*/  IMAD.U32 R210, RZ, RZ, UR4 ;  /* 0x00000004ffd27e24 */ /* 0x000fe2000f8e00ff */
[----:B------:R-:W-:-:S04]  /*11e0*/  @UP0 ULEA UR8, UP2, UR4, UR8, 0x2 ;  /* 0x0000000804080291 */ /* 0x000fc8000f84103f */
[----:B------:R-:W-:Y:S02]  /*11f0*/  @UP0 ULEA.HI.X UR9, UR4, UR9, UR14, 0x2, UP2 ;  /* 0x0000000904090291 */ /* 0x000fe400090f140e */
[----:B------:R-:W-:Y:S01]  /*1200*/  IMAD.U32 R233, RZ, RZ, UR14 ;  /* 0x0000000effe97e24 */ /* 0x000fe2000f8e00ff */
[----:B------:R-:W-:Y:S01]  /*1210*/  @UP1 ULEA UR10, UP0, UR4, UR10, 0x2 ;  /* 0x0000000a040a1291 */ /* 0x000fe2000f80103f */
[----:B------:R-:W-:-:S03]  /*1220*/  IMAD.U32 R2, RZ, RZ, UR8 ;  /* 0x00000008ff027e24 */ /* 0x000fc6000f8e00ff */
[----:B------:R-:W-:Y:S01]  /*1230*/  @UP1 ULEA.HI.X UR11, UR4, UR11, UR14, 0x2, UP0 ;  /* 0x0000000b040b1291 */ /* 0x000fe200080f140e */
[----:B------:R-:W-:Y:S01]  /*1240*/  IMAD.U32 R3, RZ, RZ, UR9 ;  /* 0x00000009ff037e24 */ /* 0x000fe2000f8e00ff */
[----:B------:R-:W-:Y:S01]  /*1250*/  ULDC.64 UR8, c[0x0][0x418] ;  /* 0x0001060000087ab9 */ /* 0x000fe20000000a00 */
[----:B------:R-:W-:-:S03]  /*1260*/  IMAD.U32 R4, RZ, RZ, UR10 ;  /* 0x0000000aff047e24 */ /* 0x000fc6000f8e00ff */
[----:B------:R-:W-:Y:S01]  /*1270*/  IMAD.U32 R5, RZ, RZ, UR11 ;  /* 0x0000000bff057e24 */ /* 0x000fe2000f8e00ff */
[----:B------:R-:W2:Y:S01]  /*1280*/  @P0 LDG.E R2, desc[UR12][R2.64] ;  /* 0x0000000c02020981 */ /* 0x000ea2000c1e1900 */
[----:B------:R-:W-:Y:S02]  /*1290*/  UISETP.NE.U32.AND UP0, UPT, UR8, URZ, UPT ;  /* 0x0000003f0800728c */ /* 0x000fe4000bf05070 */
[----:B------:R-:W-:Y:S01]  /*12a0*/  ULOP3.LUT UR7, UR6, 0xff000000, URZ, 0xc0, !UPT ;  /* 0xff00000006077892 */ /* 0x000fe2000f8ec03f */
[----:B------:R-:W3:Y:S01]  /*12b0*/  @P2 LDG.E R4, desc[UR12][R4.64] ;  /* 0x0000000c04042981 */ /* 0x000ee2000c1e1900 */
[----:B------:R-:W-:Y:S01]  /*12c0*/  ULDC UR11, c[0x0][0x288] ;  /* 0x0000a200000b7ab9 */ /* 0x000fe20000000800 */
[----:B------:R-:W-:Y:S02]  /*12d0*/  UISETP.NE.AND.EX UP0, UPT, UR9, URZ, UPT, UP0 ;  /* 0x0000003f0900728c */ /* 0x000fe4000bf05300 */
[----:B------:R-:W-:Y:S01]  /*12e0*/  ULOP3.LUT UR8, UR6, 0xff0000, URZ, 0xc0, !UPT ;  /* 0x00ff000006087892 */ /* 0x000fe2000f8ec03f */
[----:B------:R-:W-:Y:S01]  /*12f0*/  ULDC UR9, c[0x0][0x424] ;  /* 0x0001090000097ab9 */ /* 0x000fe20000000800 */
[----:B------:R-:W-:Y:S01]  /*1300*/  ULDC.64 UR12, c[0x0][0xa20] ;  /* 0x00028800000c7ab9 */ /* 0x000fe20000000a00 */
[----:B------:R-:W-:Y:S01]  /*1310*/  ULOP3.LUT UR6, UR6, 0xffff, URZ, 0xc0, !UPT ;  /* 0x0000ffff06067892 */ /* 0x000fe2000f8ec03f */
[----:B------:R-:W-:Y:S01]  /*1320*/  ISETP.NE.U32.AND P1, PT, RZ, UR12, PT ;  /* 0x0000000cff007c0c */ /* 0x000fe2000bf25070 */
[----:B------:R-:W-:-:S02]  /*1330*/  USHF.R.U32.HI UR7, URZ, 0x8, UR7 ;  /* 0x000000083f077899 */ /* 0x000fc40008011607 */
[----:B------:R-:W-:Y:S01]  /*1340*/  USEL UR9, UR9, 0x1, UP0 ;  /* 0x0000000109097887 */ /* 0x000fe20008000000 */
[----:B------:R-:W-:Y:S01]  /*1350*/  ISETP.NE.AND.EX P1, PT, RZ, UR13, PT, P1 ;  /* 0x0000000dff007c0c */ /* 0x000fe2000bf25310 */
[----:B------:R-:W-:Y:S01]  /*1360*/  ULDC UR10, c[0x0][0x2f0] ;  /* 0x0000bc00000a7ab9 */ /* 0x000fe20000000800 */
[----:B------:R-:W-:Y:S01]  /*1370*/  UMOV UR4, URZ ;  /* 0x0000003f00047c82 */ /* 0x000fe20008000000 */
[----:B------:R-:W-:Y:S01]  /*1380*/  ULEA.HI UR8, UR8, UR7, URZ, 0x10 ;  /* 0x0000000708087291 */ /* 0x000fe2000f8f803f */
[----:B------:R-:W-:Y:S01]  /*1390*/  IMAD.U32 R231, RZ, RZ, UR6 ;  /* 0x00000006ffe77e24 */ /* 0x000fe2000f8e00ff */
[----:B------:R-:W-:Y:S01]  /*13a0*/  UIMAD UR9, UR9, UR10, URZ ;  /* 0x0000000a090972a4 */ /* 0x000fe2000f8e023f */
[----:B--2---:R-:W-:Y:S02]  /*13b0*/  @P0 R2UR UR4, R2 ;  /* 0x00000000020402ca */ /* 0x004fe400000e0000 */
[----:B---3--:R-:W-:-:S13]  /*13c0*/  @P2 R2UR UR11, R4 ;  /* 0x00000000040b22ca */ /* 0x008fda00000e0000 */
[----:B------:R-:W-:Y:S01]  /*13d0*/  IMAD.U32 R17, RZ, RZ, UR11 ;  /* 0x0000000bff117e24 */ /* 0x000fe2000f8e00ff */
[----:B-----5:R-:W-:Y:S06]  /*13e0*/  @P2 BRA `(.L_x_2237) ;  /* 0x0000000000402947 */ /* 0x020fec0003800000 */
        /* <DEDUP_REMOVED lines=14> */
[----:B------:R-:W-:-:S06]  /*14d0*/  UIADD3 UR6, -UR6, UR7, URZ ;  /* 0x0000000706067290 */ /* 0x000fcc000fffe13f */
[----:B------:R-:W-:-:S07]  /*14e0*/  IMAD.U32 R17, RZ, RZ, UR6 ;  /* 0x00000006ff117e24 */ /* 0x000fce000f8e00ff */
.L_x_2237:
[----:B------:R-:W-:Y:S05]  /*14f0*/  @!P1 BRA `(.L_x_2238) ;  /* 0x0000000000289947 */ /* 0x000fea0003800000 */
[----:B------:R-:W-:Y:S01]  /*1500*/  R2UR UR7, R210 ;  /* 0x00000000d20772ca */ /* 0x000fe200000e0000 */
[----:B------:R-:W-:Y:S01]  /*1510*/  ULDC.64 UR10, c[0x0][0x208] ;  /* 0x00008200000a7ab9 */ /* 0x000fe20000000a00 */
[----:B------:R-:W-:-:S11]  /*1520*/  R2UR UR9, R233 ;  /* 0x00000000e90972ca */ /* 0x000fd600000e0000 */
[----:B------:R-:W-:-:S04]  /*1530*/  ULEA UR6, UP0, UR7, UR12, 0x2 ;  /* 0x0000000c07067291 */ /* 0x000fc8000f80103f */
[----:B------:R-:W-:Y:S02]  /*1540*/  ULEA.HI.X UR7, UR7, UR13, UR9, 0x2, UP0 ;  /* 0x0000000d07077291 */ /* 0x000fe400080f1409 */
[----:B------:R-:W-:-:S04]  /*1550*/  IMAD.U32 R2, RZ, RZ, UR6 ;  /* 0x00000006ff027e24 */ /* 0x000fc8000f8e00ff */
[----:B------:R-:W-:-:S05]  /*1560*/  IMAD.U32 R3, RZ, RZ, UR7 ;  /* 0x00000007ff037e24 */ /* 0x000fca000f8e00ff */
[----:B------:R-:W2:Y:S02]  /*1570*/  LDG.E R2, desc[UR10][R2.64] ;  /* 0x0000000a02027981 */ /* 0x000ea4000c1e1900 */
[----:B--2---:R-:W-:Y:S01]  /*1580*/  R2UR UR9, R2 ;  /* 0x00000000020972ca */ /* 0x004fe200000e0000 */
[----:B------:R-:W-:-:S14]  /*1590*/  BRA `(.L_x_2239) ;  /* 0x00000000003c7947 */ /* 0x000fdc0003800000 */
.L_x_2238:
        /* <DEDUP_REMOVED lines=15> */
.L_x_2239:
[----:B------:R-:W-:Y:S01]  /*1690*/  ULDC UR6, c[0x0][0x448] ;  /* 0x0001120000067ab9 */ /* 0x000fe20000000800 */
[----:B------:R-:W-:Y:S01]  /*16a0*/  R2UR UR7, R17 ;  /* 0x00000000110772ca */ /* 0x000fe200000e0000 */
[----:B------:R-:W-:Y:S02]  /*16b0*/  UISETP.NE.AND UP0, UPT, UR6, 0x1, UPT ;  /* 0x000000010600788c */ /* 0x000fe4000bf05270 */
[----:B------:R-:W-:Y:S02]  /*16c0*/  USHF.L.U32 UR5, UR5, 0x7, URZ ;  /* 0x0000000705057899 */ /* 0x000fe4000800063f */
[----:B------:R-:W-:Y:S02]  /*16d0*/  UIADD3 UR10, -UR4, UR9, URZ ;  /* 0x00000009040a7290 */ /* 0x000fe4000fffe13f */
[----:B------:R-:W-:Y:S02]  /*16e0*/  UIADD3 UR6, UR5, 0x7f, URZ ;  /* 0x0000007f05067890 */ /* 0x000fe4000fffe03f */
[----:B------:R-:W-:-:S02]  /*16f0*/  IMAD.U32 R23, RZ, RZ, UR5 ;  /* 0x00000005ff177e24 */ /* 0x000fc4000f8e00ff */
[----:B------:R-:W-:Y:S01]  /*1700*/  IMAD.U32 R18, RZ, RZ, UR10 ;  /* 0x0000000aff127e24 */ /* 0x000fe2000f8e00ff */
[----:B------:R-:W-:Y:S01]  /*1710*/  @UP0 ULDC UR4, c[0x0][0x44c] ;  /* 0x0001130000040ab9 */ /* 0x000fe20000000800 */
[----:B------:R-:W-:Y:S01]  /*1720*/  @UP0 ULDC UR9, c[0x0][0x450] ;  /* 0x0001140000090ab9 */ /* 0x000fe20000000800 */
[----:B------:R-:W-:Y:S02]  /*1730*/  UIMAD.WIDE.U32 UR4, UR6, UR4, URZ ;  /* 0x00000004060472a5 */ /* 0x000fe4000f8e003f */
[----:B------:R-:W-:Y:S02]  /*1740*/  UIADD3 UR7, UR10, 0x70, -UR7 ;  /* 0x000000700a077890 */ /* 0x000fe4000fffe807 */
[----:B------:R-:W-:Y:S02]  /*1750*/  @UP0 USHF.R.U32.HI UR6, URZ, UR9, UR5 ;  /* 0x000000093f060299 */ /* 0x000fe40008011605 */
[----:B------:R-:W-:Y:S02]  /*1760*/  UIADD3 UR5, UR10, 0x6f, URZ ;  /* 0x0000006f0a057890 */ /* 0x000fe4000fffe03f */
        /* <DEDUP_REMOVED lines=10> */
[----:B------:R-:W-:-:S04]  /*1810*/  UISETP.LT.AND UP0, UPT, UR4, UR6, UPT ;  /* 0x000000060400728c */ /* 0x000fc8000bf01270 */
[----:B------:R-:W-:Y:S01]  /*1820*/  USEL UR9, UR4, UR6, UP0 ;  /* 0x0000000604097287 */ /* 0x000fe20008000000 */
[----:B------:R-:W-:Y:S01]  /*1830*/  IMAD.U32 R206, RZ, RZ, UR5 ;  /* 0x00000005ffce7e24 */ /* 0x000fe2000f8e00ff */
[----:B------:R-:W-:Y:S02]  /*1840*/  ULOP3.LUT UR6, UR8, 0xff, URZ, 0xc0, !UPT ;  /* 0x000000ff08067892 */ /* 0x000fe4000f8ec03f */
[----:B------:R-:W-:Y:S01]  /*1850*/  UISETP.GE.AND UP0, UPT, UR9, 0x1, UPT ;  /* 0x000000010900788c */ /* 0x000fe2000bf06270 */
[----:B------:R-:W-:-:S03]  /*1860*/  UMOV UR4, URZ ;  /* 0x0000003f00047c82 */ /* 0x000fc60008000000 */
[----:B------:R-:W-:Y:S02]  /*1870*/  IMAD.U32 R209, RZ, RZ, UR6 ;  /* 0x00000006ffd17e24 */ /* 0x000fe4000f8e00ff */
[----:B------:R-:W-:-:S13]  /*1880*/  PLOP3.LUT P0, PT, PT, PT, UP0, 0x80, 0x0 ;  /* 0x000000000000781c */ /* 0x000fda0003f0f008 */
[----:B------:R-:W-:Y:S05]  /*1890*/  @!P0 BRA `(.L_x_2240) ;  /* 0x0000000000948947 */ /* 0x000fea0003800000 */
        /* <DEDUP_REMOVED lines=37> */
.L_x_2240:
        /* <DEDUP_REMOVED lines=97> */
.L_x_2242:
        /* <DEDUP_REMOVED lines=12> */
.L_x_2425:
[----:B------:R-:W-:Y:S05]  /*21c0*/  @!P0 BRA `(.L_x_2244) ;  /* 0x0000000000048947 */ /* 0x000fea0003800000 */
[----:B------:R-:W-:Y:S01]  /*21d0*/  BPT.TRAP 0x1 ;  /* 0x000000040000795c */ /* 0x000fe20000300000 */
.L_x_2244:
[----:B------:R-:W-:Y:S01]  /*21e0*/  R2UR UR4, R16 ;  /* 0x00000000100472ca */ /* 0x000fe200000e0000 */
[----:B0-----:R-:W-:-:S05]  /*21f0*/  IMAD.U32 R0, RZ, RZ, UR36 ;  /* 0x00000024ff007e24 */ /* 0x001fca000f8e00ff */
[----:B------:R-:W-:-:S07]  /*2200*/  LEA R0, R0, UR60, 0x3 ;  /* 0x0000003c00007c11 */ /* 0x000fce000f8e18ff */
[----:B------:R-:W-:-:S05]  /*2210*/  IMAD.U32 R3, RZ, RZ, UR4 ;  /* 0x00000004ff037e24 */ /* 0x000fca000f8e00ff */
[----:B------:R-:W-:-:S04]  /*2220*/  SHF.L.U32 R3, R3, 0x1f, RZ ;  /* 0x0000001f03037819 */ /* 0x000fc800000006ff */
[----:B------:R0:W1:Y:S01]  /*2230*/  SYNCS.PHASECHK.TRANS64.TRYWAIT P2, [R0+URZ+0x36830], R3 ;  /* 0x03683003000075a7 */ /* 0x000062000804017f */
[----:B------:R-:W-:Y:S05]  /*2240*/  @!P0 BRA `(.L_x_2245) ;  /* 0x0000000000048947 */ /* 0x000fea0003800000 */
[----:B------:R-:W-:Y:S01]  /*2250*/  BPT.TRAP 0x1 ;  /* 0x000000040000795c */ /* 0x000fe20000300000 */
.L_x_2245:
[----:B------:R-:W2:Y:S02]  /*2260*/  S2R R2, SR_TID.X ;  /* 0x0000000000027919 */ /* 0x000ea40000002100 */
[----:B--2---:R-:W-:Y:S01]  /*2270*/  LOP3.LUT P1, RZ, R2, 0x7f, RZ, 0xc0, !PT ;  /* 0x0000007f02ff7812 */ /* 0x004fe2000782c0ff */
[----:B-1----:R-:W-:-:S12]  /*2280*/  @P2 BRA `(.L_x_2246) ;  /* 0x0000000000082947 */ /* 0x002fd80003800000 */
[----:B------:R-:W1:Y:S02]  /*2290*/  SYNCS.PHASECHK.TRANS64.TRYWAIT P2, [R0+URZ+0x36830], R3 ;  /* 0x03683003000075a7 */ /* 0x000e64000804017f */
[----:B-1----:R-:W-:Y:S05]  /*22a0*/  @!P2 BRA `(.L_x_2247) ;  /* 0x000001a0000ca947 */ /* 0x002fea0003800000 */
.L_x_2246:
[----:B------:R-:W-:Y:S05]  /*22b0*/  WARPSYNC.ALL ;  /* 0x0000000000007948 */ /* 0x000fea0003800000 */
[----:B------:R-:W-:Y:S01]  /*22c0*/  UIADD3 UR4, UR60, 0x21400, URZ ;  /* 0x000214003c047890 */ /* 0x000fe2000fffe03f */
[----:B------:R-:W-:Y:S01]  /*22d0*/  WARPGROUP.ARRIVE ;  /* 0x00000000000079c5 */ /* 0x000fe20000000000 */
[----:B------:R-:W-:Y:S01]  /*22e0*/  ULOP3.LUT UR38, UR38, 0x10000, URZ, 0xfc, !UPT ;  /* 0x0001000026267892 */ /* 0x000fe2000f8efc3f */
[----:B01----:R-:W-:Y:S01]  /*22f0*/  @!P1 VIADD R0, R0, 0x36840 ;  /* 0x0003684000009836 */ /* 0x003fe20000000000 */
[----:B------:R-:W-:Y:S01]  /*2300*/  USHF.R.U32.HI UR4, URZ, 0x4, UR4 ;  /* 0x000000043f047899 */ /* 0x000fe20008011604 */
[----:B------:R-:W-:Y:S01]  /*2310*/  CS2R R118, SRZ ;  /* 0x0000000000767805 */ /* 0x000fe2000001ff00 */
[----:B------:R-:W-:Y:S01]  /*2320*/  UMOV UR53, 0x40000040 ;  /* 0x4000004000357882 */ /* 0x000fe20000000000 */
[----:B------:R-:W-:Y:S01]  /*2330*/  UMOV UR55, 0x40000040 ;  /* 0x4000004000377882 */ /* 0x000fe20000000000 */
[----:B------:R-:W-:Y:S01]  /*2340*/  ULOP3.LUT UR4, UR4, 0x3fff, URZ, 0xc0, !UPT ;  /* 0x00003fff04047892 */ /* 0x000fe2000f8ec03f */
[----:B------:R-:W-:Y:S01]  /*2350*/  MOV R4, UR53 ;  /* 0x0000003500047c02 */ /* 0x000fe20008000f00 */
[----:B------:R-:W-:Y:S01]  /*2360*/  UMOV UR52, UR38 ;  /* 0x0000002600347c82 */ /* 0x000fe20008000000 */
[----:B------:R-:W-:Y:S01]  /*2370*/  UMOV UR7, 0x40000040 ;  /* 0x4000004000077882 */ /* 0x000fe20000000000 */
[----:B------:R-:W-:Y:S01]  /*2380*/  ULOP3.LUT UR5, UR4, 0x10000, URZ, 0xfc, !UPT ;  /* 0x0001000004057892 */ /* 0x000fe2000f8efc3f */
[----:B------:R-:W-:Y:S01]  /*2390*/  MOV R6, UR52 ;  /* 0x0000003400067c02 */ /* 0x000fe20008000f00 */
[----:B------:R-:W-:Y:S01]  /*23a0*/  UMOV UR8, UR52 ;  /* 0x0000003400087c82 */ /* 0x000fe20008000000 */
[----:B------:R-:W-:Y:S01]  /*23b0*/  UMOV UR4, UR52 ;  /* 0x0000003400047c82 */ /* 0x000fe20008000000 */
[----:B------:R-:W-:Y:S01]  /*23c0*/  UIMAD UR37, UR36, 0xa80, UR5 ;  /* 0x00000a80242578a4 */ /* 0x000fe2000f8e0205 */
[----:B------:R-:W-:Y:S01]  /*23d0*/  @!P1 PRMT R0, RZ, 0x654, R0 ;  /* 0x00000654ff009816 */ /* 0x000fe20000000000 */
[----:B------:R-:W-:Y:S01]  /*23e0*/  IMAD.U32 R5, RZ, RZ, UR5 ;  /* 0x00000005ff057e24 */ /* 0x000fe2000f8e00ff */
[----:B------:R-:W-:Y:S01]  /*23f0*/  UMOV UR5, UR53 ;  /* 0x0000003500057c82 */ /* 0x000fe20008000000 */
[----:B------:R-:W-:Y:S01]  /*2400*/  UIADD3 UR6, UR37, 0x80, URZ ;  /* 0x0000008025067890 */ /* 0x000fe2000fffe03f */
[----:B------:R-:W-:Y:S01]  /*2410*/  CS2R R116, SRZ ;  /* 0x0000000000747805 */ /* 0x000fe2000001ff00 */
[----:B------:R-:W-:Y:S01]  /*2420*/  UIADD3 UR10, UR37, 0x100, URZ ;  /* 0x00000100250a7890 */ /* 0x000fe2000fffe03f */
[----:B------:R-:W-:Y:S01]  /*2430*/  CS2R R114, SRZ ;  /* 0x0000000000727805 */ /* 0x000fe2000001ff00 */
[----:B------:R-:W-:Y:S01]  /*2440*/  UMOV UR54, UR37 ;  /* 0x0000002500367c82 */ /* 0x000fe20008000000 */
[----:B------:R-:W-:Y:S01]  /*2450*/  UMOV UR9, UR53 ;  /* 0x0000003500097c82 */ /* 0x000fe20008000000 */
[----:B------:R-:W-:Y:S01]  /*2460*/  HGMMA.64x16x16.F32.BF16 R72, gdesc[UR52], RZ, !UPT, gsb0 ;  /* 0x00200000344879f0 */ /* 0x000fe2000c0018ff */
[----:B------:R-:W-:Y:S01]  /*2470*/  UMOV UR11, 0x40000040 ;  /* 0x40000040000b7882 */ /* 0x000fe20000000000 */
[----:B------:R-:W-:Y:S01]  /*2480*/  UIADD3 UR14, UR37, 0x180, URZ ;  /* 0x00000180250e7890 */ /* 0x000fe2000fffe03f */
[----:B------:R-:W-:Y:S01]  /*2490*/  CS2R R112, SRZ ;  /* 0x0000000000707805 */ /* 0x000fe2000001ff00 */
[----:B------:R-:W-:Y:S01]  /*24a0*/  UMOV UR12, UR52 ;  /* 0x00000034000c7c82 */ /* 0x000fe20008000000 */
[----:B------:R-:W-:Y:S01]  /*24b0*/  UMOV UR13, UR53 ;  /* 0x00000035000d7c82 */ /* 0x000fe20008000000 */
        /* <DEDUP_REMOVED lines=13> */
[----:B------:R-:W-:Y:S01]  /*2590*/  UIADD3 UR26, UR37, 0x284, URZ ;  /* 0x00000284251a7890 */ /* 0x000fe2000fffe03f */
[----:B------:R-:W-:Y:S01]  /*25a0*/  CS2R R104, SRZ ;  /* 0x0000000000687805 */ /* 0x000fe2000001ff00 */
[----:B------:R-:W-:Y:S01]  /*25b0*/  UMOV UR27, 0x40000040 ;  /* 0x40000040001b7882 */ /* 0x000fe20000000000 */
        /* <DEDUP_REMOVED lines=18> */
[----:B------:R-:W-:Y:S01]  /*26e0*/  UMOV UR55, 0x40000040 ;  /* 0x4000004000377882 */ /* 0x000fe20000000000 */
[----:B------:R-:W-:-:S02]  /*26f0*/  CS2R R90, SRZ ;  /* 0x00000000005a7805 */ /* 0x000fc4000001ff00 */
[----:B------:R-:W-:Y:S02]  /*2700*/  CS2R R88, SRZ ;  /* 0x0000000000587805 */ /* 0x000fe4000001ff00 */
[----:B------:R-:W-:Y:S02]  /*2710*/  CS2R R86, SRZ ;  /* 0x0000000000567805 */ /* 0x000fe4000001ff00 */
[----:B------:R-:W-:Y:S02]  /*2720*/  CS2R R84, SRZ ;  /* 0x0000000000547805 */ /* 0x000fe4000001ff00 */
[----:B------:R-:W-:Y:S01]  /*2730*/  CS2R R82, SRZ ;  /* 0x0000000000527805 */ /* 0x000fe2000001ff00 */
        /* <DEDUP_REMOVED lines=440> */
[----:B------:R-:W-:Y:S01]  /*42c0*/  UMOV UR56, UR44 ;  /* 0x0000002c00387c82 */ /* 0x000fe20008000000 */
[----:B------:R-:W-:Y:S01]  /*42d0*/  UMOV UR57, UR45 ;  /* 0x0000002d00397c82 */ /* 0x000fe20008000000 */
[----:B------:R-:W-:-:S02]  /*42e0*/  UIADD3 UR6, UR38, 0x806, URZ ;  /* 0x0000080626067890 */ /* 0x000fc4000fffe03f */
[----:B------:R-:W-:Y:S01]  /*42f0*/  UIADD3 UR38, UR39, -0x2, URZ ;  /* 0xfffffffe27267890 */ /* 0x000fe2000fffe03f */
        /* <DEDUP_REMOVED lines=20> */
[----:B------:R-:W-:Y:S02]  /*4440*/  R2UR UR12, R3 ;  /* 0x00000000030c72ca */ /* 0x000fe400000e0000 */
        /* <DEDUP_REMOVED lines=18> */
[----:B------:R-:W-:Y:S02]  /*4570*/  WARPGROUP.DEPBAR.LE gsb0, 0x0 ;  /* 0x00008000000079c5 */ /* 0x000fe40000010000 */
[----:B------:R-:W-:-:S06]  /*4580*/  WARPGROUP.ARRIVE ;  /* 0x00000000000079c5 */ /* 0x000fcc0000000000 */
[----:B------:R-:W-:Y:S01]  /*4590*/  HGMMA.64x16x16.F32.BF16 R32, gdesc[UR48], R32, gsb0 ;  /* 0x00200000302079f0 */ /* 0x000fe20008001820 */
[----:B------:R-:W-:Y:S01]  /*45a0*/  UMOV UR48, UR6 ;  /* 0x0000000600307c82 */ /* 0x000fe20008000000 */
[----:B------:R-:W-:Y:S01]  /*45b0*/  UMOV UR49, 0x40000040 ;  /* 0x4000004000317882 */ /* 0x000fe20000000000 */
[----:B------:R-:W-:Y:S01]  /*45c0*/  UMOV UR50, UR10 ;  /* 0x0000000a00327c82 */ /* 0x000fe20008000000 */
[----:B------:R-:W-:Y:S01]  /*45d0*/  UMOV UR51, 0x40000040 ;  /* 0x4000004000337882 */ /* 0x000fe20000000000 */
[----:B------:R-:W-:Y:S01]  /*45e0*/  ULDC UR6, c[0x0][0x9d8] ;  /* 0x0002760000067ab9 */ /* 0x000fe20000000800 */
[----:B------:R-:W-:Y:S01]  /*45f0*/  UIMAD UR10, UR39, -0x70, UR18 ;  /* 0xffffff90270a78a4 */ /* 0x000fe2000f8e0212 */
        /* <DEDUP_REMOVED lines=17> */
[----:B------:R-:W0:Y:S01]  /*4710*/  MUFU.TANH R74, R74 ;  /* 0x0000004a004a7308 */ /* 0x000e220000002400 */
[----:B------:R-:W-:Y:S01]  /*4720*/  UMOV UR51, 0x40000040 ;  /* 0x4000004000337882 */ /* 0x000fe20000000000 */
[----:B------:R-:W-:Y:S01]  /*4730*/  FMUL.FTZ R2, R72, UR6 ;  /* 0x0000000648027c20 */ /* 0x000fe20008410000 */
[----:B------:R-:W-:Y:S01]  /*4740*/  FMUL.FTZ R3, R73, UR6 ;  /* 0x0000000649037c20 */ /* 0x000fe20008410000 */
        /* <DEDUP_REMOVED lines=10> */
[----:B------:R-:W-:Y:S02]  /*47f0*/  VIADD R65, R204, UR11 ;  /* 0x0000000bcc417c36 */ /* 0x000fe40008000000 */
[----:B------:R-:W-:Y:S01]  /*4800*/  FMUL.FTZ R66, R66, UR6 ;  /* 0x0000000642427c20 */ /* 0x000fe20008410000 */
[----:B------:R-:W-:Y:S01]  /*4810*/  FMUL.FTZ R67, R67, UR6 ;  /* 0x0000000643437c20 */ /* 0x000fe20008410000 */
[----:B------:R-:W-:Y:S01]  /*4820*/  FMUL.FTZ R70, R70, UR6 ;  /* 0x0000000646467c20 */ /* 0x000fe20008410000 */
[----:B------:R-:W-:Y:S01]  /*4830*/  HGMMA.64x16x16.F32.BF16 R56, gdesc[UR48], R56, gsb0 ;  /* 0x00200000303879f0 */ /* 0x000fe20008001838 */
[----:B------:R-:W-:Y:S01]  /*4840*/  UIADD3 UR50, UR37, 0x886, URZ ;  /* 0x0000088625327890 */ /* 0x000fe2000fffe03f */
[----:B------:R-:W-:Y:S01]  /*4850*/  @P2 IMAD.HI.U32 R6, R65, UR7, RZ ;  /* 0x0000000741062c27 */ /* 0x000fe2000f8e00ff */
[----:B------:R-:W-:Y:S01]  /*4860*/  UMOV UR51, 0x40000040 ;  /* 0x4000004000337882 */ /* 0x000fe20000000000 */
[----:B------:R-:W-:Y:S01]  /*4870*/  @UP0 ULDC UR7, c[0x0][0x450] ;  /* 0x0001140000070ab9 */ /* 0x000fe20000000800 */
[----:B------:R4:W5:Y:S01]  /*4880*/  MUFU.TANH R20, R66 ;  /* 0x0000004200147308 */ /* 0x0009620000002400 */
[----:B------:R-:W-:Y:S01]  /*4890*/  FMUL.FTZ R8, R64, UR6 ;  /* 0x0000000640087c20 */ /* 0x000fe20008410000 */
[----:B------:R-:W-:Y:S01]  /*48a0*/  @P2 SHF.R.U32.HI R65, RZ, UR7, R6 ;  /* 0x00000007ff412c19 */ /* 0x000fe20008011606 */
[----:B------:R-:W-:Y:S01]  /*48b0*/  UIMAD UR7, UR39, -0x70, URZ ;  /* 0xffffff90270778a4 */ /* 0x000fe2000f8e023f */
[----:B------:R-:W-:Y:S01]  /*48c0*/  FMUL.FTZ R11, R68, UR6 ;  /* 0x00000006440b7c20 */ /* 0x000fe20008410000 */
[----:B------:R-:W-:Y:S01]  /*48d0*/  FMUL.FTZ R71, R71, UR6 ;  /* 0x0000000647477c20 */ /* 0x000fe20008410000 */
[----:B------:R-:W-:Y:S01]  /*48e0*/  FMUL.FTZ R10, R69, UR6 ;  /* 0x00000006450a7c20 */ /* 0x000fe20008410000 */
[----:B------:R-:W0:Y:S01]  /*48f0*/  SHFL.IDX PT, R6, R65, 0x1, 0x1c1f ;  /* 0x003c1f0041067f89 */ /* 0x000e2200000e0000 */
[----:B------:R-:W5:Y:S01]  /*4900*/  MUFU.TANH R72, R67 ;  /* 0x0000004300487308 */ /* 0x000f620000002400 */
[----:B----4-:R-:W-:Y:S01]  /*4910*/  IMAD.U32 R66, RZ, RZ, UR10 ;  /* 0x0000000aff427e24 */ /* 0x010fe2000f8e00ff */
[----:B------:R-:W-:Y:S01]  /*4920*/  UMOV UR10, UR11 ;  /* 0x0000000b000a7c82 */ /* 0x000fe20008000000 */
[----:B------:R-:W4:Y:S03]  /*4930*/  SHFL.IDX PT, R65, R65, RZ, 0x1c1f ;  /* 0x001c1fff41417589 */ /* 0x000f2600000e0000 */
[----:B------:R-:W-:-:S02]  /*4940*/  IADD3 R66, -R19, 0x70, R66 ;  /* 0x0000007013427810 */ /* 0x000fc40007ffe142 */
[----:B------:R-:W5:Y:S08]  /*4950*/  MUFU.TANH R70, R70 ;  /* 0x0000004600467308 */ /* 0x000f700000002400 */
[----:B------:R-:W5:Y:S08]  /*4960*/  MUFU.TANH R71, R71 ;  /* 0x0000004700477308 */ /* 0x000f700000002400 */
        /* <DEDUP_REMOVED lines=8> */
[----:B------:R1:W5:Y:S01]  /*49f0*/  MUFU.TANH R56, R58 ;  /* 0x0000003a00387308 */ /* 0x0003620000002400 */
[----:B------:R-:W-:Y:S01]  /*4a00*/  HGMMA.64x16x16.F32.BF16 R48, gdesc[UR48], R48, gsb0 ;  /* 0x00200000303079f0 */ /* 0x000fe20008001830 */
[----:B------:R-:W-:Y:S01]  /*4a10*/  UIADD3 UR50, UR37, 0x906, URZ ;  /* 0x0000090625327890 */ /* 0x000fe2000fffe03f */
[----:B------:R-:W-:Y:S01]  /*4a20*/  IMAD.U32 R60, RZ, RZ, UR19 ;  /* 0x00000013ff3c7e24 */ /* 0x000fe2000f8e00ff */
[----:B------:R-:W-:Y:S01]  /*4a30*/  UMOV UR51, 0x40000040 ;  /* 0x4000004000337882 */ /* 0x000fe20000000000 */
[----:B------:R-:W-:Y:S01]  /*4a40*/  FMUL.FTZ R62, R62, UR6 ;  /* 0x000000063e3e7c20 */ /* 0x000fe20008410000 */
[----:B------:R-:W-:Y:S01]  /*4a50*/  FMUL.FTZ R14, R61, UR6 ;  /* 0x000000063d0e7c20 */ /* 0x000fe20008410000 */
[----:B------:R-:W-:Y:S01]  /*4a60*/  FMUL.FTZ R59, R59, UR6 ;  /* 0x000000063b3b7c20 */ /* 0x000fe20008410000 */
[----:B------:R2:W-:Y:S01]  /*4a70*/  MUFU.TANH R76, R63 ;  /* 0x0000003f004c7308 */ /* 0x0005e20000002400 */
[----:B-1----:R-:W-:-:S02]  /*4a80*/  IMAD.U32 R58, RZ, RZ, UR7 ;  /* 0x00000007ff3a7e24 */ /* 0x002fc4000f8e00ff */
[----:B------:R-:W-:-:S05]  /*4a90*/  FMUL.FTZ R13, R57, UR6 ;  /* 0x00000006390d7c20 */ /* 0x000fca0008410000 */
[----:B------:R1:W-:Y:S01]  /*4aa0*/  MUFU.TANH R73, R62 ;  /* 0x0000003e00497308 */ /* 0x0003e20000002400 */
[----:B--2---:R-:W-:-:S04]  /*4ab0*/  IADD3 R63, -R19, 0x71, R58 ;  /* 0x00000071133f7810 */ /* 0x004fc80007ffe13a */
[----:B------:R-:W-:-:S03]  /*4ac0*/  IADD3 R63, -R60, UR18, R63 ;  /* 0x000000123c3f7c10 */ /* 0x000fc6000fffe13f */
[----:B------:R2:W2:Y:S01]  /*4ad0*/  MUFU.TANH R69, R59 ;  /* 0x0000003b00457308 */ /* 0x0004a20000002400 */
[-CC-:B0-----:R-:W-:Y:S02]  /*4ae0*/  VIADDMNMX R67, R6, R63.reuse, R66.reuse, PT ;  /* 0x0000003f06437246 */ /* 0x181fe40003800142 */
[----:B----4-:R-:W-:Y:S02]  /*4af0*/  VIADDMNMX R65, R65, R63, R66, PT ;  /* 0x0000003f41417246 */ /* 0x010fe40003800142 */
[C---:B------:R-:W-:Y:S02]  /*4b00*/  ISETP.GT.AND P5, PT, R67.reuse, RZ, PT ;  /* 0x000000ff4300720c */ /* 0x040fe40003fa4270 */
[C---:B------:R-:W-:Y:S01]  /*4b10*/  ISETP.GT.AND P6, PT, R67.reuse, 0x1, PT ;  /* 0x000000014300780c */ /* 0x040fe20003fc4270 */
[----:B------:R-:W-:Y:S01]  /*4b20*/  MUFU.TANH R9, R9 ;  /* 0x0000000900097308 */ /* 0x000fe20000002400 */
[----:B------:R-:W-:Y:S02]  /*4b30*/  ISETP.GT.AND P4, PT, R67, 0x8, PT ;  /* 0x000000084300780c */ /* 0x000fe40003f84270 */
[----:B------:R-:W-:-:S02]  /*4b40*/  FSEL R68, R74, -INF , P5 ;  /* 0xff8000004a447808 */ /* 0x000fc40002800000 */
[----:B------:R-:W-:Y:S02]  /*4b50*/  FSEL R64, R75, -INF , P6 ;  /* 0xff8000004b407808 */ /* 0x000fe40003000000 */
[C---:B------:R-:W-:Y:S01]  /*4b60*/  ISETP.GT.AND P3, PT, R67.reuse, 0x9, PT ;  /* 0x000000094300780c */ /* 0x040fe20003f64270 */
[----:B------:R-:W-:Y:S01]  /*4b70*/  MUFU.TANH R11, R11 ;  /* 0x0000000b000b7308 */ /* 0x000fe20000002400 */
[----:B-1----:R-:W-:Y:S02]  /*4b80*/  FSEL R62, R78, -INF , P4 ;  /* 0xff8000004e3e7808 */ /* 0x002fe40002000000 */
[----:B------:R-:W-:Y:S02]  /*4b90*/  ISETP.GT.AND P5, PT, R67, 0x10, PT ;  /* 0x000000104300780c */ /* 0x000fe40003fa4270 */
[----:B---3--:R-:W-:Y:S02]  /*4ba0*/  FSEL R61, R79, -INF , P3 ;  /* 0xff8000004f3d7808 */ /* 0x008fe40001800000 */
[----:B------:R-:W-:Y:S01]  /*4bb0*/  ISETP.GT.AND P3, PT, R67, 0x11, PT ;  /* 0x000000114300780c */ /* 0x000fe20003f64270 */
[----:B------:R-:W-:Y:S01]  /*4bc0*/  MUFU.TANH R10, R10 ;  /* 0x0000000a000a7308 */ /* 0x000fe20000002400 */
[----:B-----5:R-:W-:-:S02]  /*4bd0*/  FSEL R60, R20, -INF , P5 ;  /* 0xff800000143c7808 */ /* 0x020fc40002800000 */
[----:B------:R-:W-:Y:S01]  /*4be0*/  ISETP.GT.AND P4, PT, R67, 0x18, PT ;  /* 0x000000184300780c */ /* 0x000fe20003f84270 */
[----:B------:R-:W-:Y:S02]  /*4bf0*/  WARPGROUP.DEPBAR.LE gsb0, 0x0 ;  /* 0x00008000000079c5 */ /* 0x000fe40000010000 */
[----:B------:R-:W-:Y:S01]  /*4c00*/  WARPGROUP.ARRIVE ;  /* 0x00000000000079c5 */ /* 0x000fe20000000000 */
[----:B------:R-:W-:Y:S01]  /*4c10*/  FMUL.FTZ R21, R48, UR6 ;  /* 0x0000000630157c20 */ /* 0x000fe20008410000 */
[----:B------:R-:W-:Y:S01]  /*4c20*/  FMUL.FTZ R48, R49, UR6 ;  /* 0x0000000631307c20 */ /* 0x000fe20008410000 */
[----:B------:R-:W-:Y:S01]  /*4c30*/  FMNMX.FTZ R49, R68, R64, !PT ;  /* 0x0000004044317209 */ /* 0x000fe20007810000 */
[----:B------:R-:W-:Y:S01]  /*4c40*/  FMUL.FTZ R50, R50, UR6 ;  /* 0x0000000632327c20 */ /* 0x000fe20008410000 */
[----:B--2---:R-:W-:Y:S01]  /*4c50*/  FSEL R59, R72, -INF , P3 ;  /* 0xff800000483b7808 */ /* 0x004fe20001800000 */
[----:B------:R-:W-:Y:S01]  /*4c60*/  HGMMA.64x16x16.F32.BF16 R40, gdesc[UR48], R40, gsb0 ;  /* 0x00200000302879f0 */ /* 0x000fe20008001828 */
[----:B------:R-:W-:Y:S01]  /*4c70*/  UIADD3 UR50, UR37, 0x986, URZ ;  /* 0x0000098625327890 */ /* 0x000fe2000fffe03f */
[----:B------:R-:W-:Y:S01]  /*4c80*/  FMNMX.FTZ R6, R62, R49, !PT ;  /* 0x000000313e067209 */ /* 0x000fe20007810000 */
[----:B------:R-:W-:Y:S01]  /*4c90*/  UMOV UR51, 0x40000040 ;  /* 0x4000004000337882 */ /* 0x000fe20000000000 */
[----:B------:R-:W-:Y:S01]  /*4ca0*/  ISETP.GT.AND P3, PT, R67, 0x19, PT ;  /* 0x000000194300780c */ /* 0x000fe20003f64270 */
[----:B------:R-:W-:Y:S01]  /*4cb0*/  FMUL.FTZ R51, R51, UR6 ;  /* 0x0000000633337c20 */ /* 0x000fe20008410000 */
[----:B------:R-:W-:Y:S01]  /*4cc0*/  FMNMX.FTZ R49, R61, R6, !PT ;  /* 0x000000063d317209 */ /* 0x000fe20007810000 */
[----:B------:R-:W0:Y:S01]  /*4cd0*/  MUFU.TANH R77, R50 ;  /* 0x00000032004d7308 */ /* 0x000e220000002400 */
[----:B------:R-:W-:Y:S01]  /*4ce0*/  FSEL R58, R70, -INF , P4 ;  /* 0xff800000463a7808 */ /* 0x000fe20002000000 */
[----:B------:R-:W-:Y:S01]  /*4cf0*/  FMUL.FTZ R55, R55, UR6 ;  /* 0x0000000637377c20 */ /* 0x000fe20008410000 */
[----:B------:R-:W-:Y:S01]  /*4d00*/  FMNMX.FTZ R6, R60, R49, !PT ;  /* 0x000000313c067209 */ /* 0x000fe20007810000 */
[----:B------:R-:W-:Y:S01]  /*4d10*/  FMUL.FTZ R54, R54, UR6 ;  /* 0x0000000636367c20 */ /* 0x000fe20008410000 */
[----:B------:R-:W-:Y:S01]  /*4d20*/  ISETP.GT.AND P4, PT, R67, 0x20, PT ;  /* 0x000000204300780c */ /* 0x000fe20003f84270 */
[----:B------:R-:W-:Y:S01]  /*4d30*/  FMUL.FTZ R53, R53, UR6 ;  /* 0x0000000635357c20 */ /* 0x000fe20008410000 */
[----:B------:R-:W-:Y:S01]  /*4d40*/  FSEL R57, R71, -INF , P3 ;  /* 0xff80000047397808 */ /* 0x000fe20001800000 */
[----:B------:R-:W-:Y:S01]  /*4d50*/  MUFU.TANH R51, R51 ;  /* 0x0000003300337308 */ /* 0x000fe20000002400 */
[----:B------:R-:W-:-:S02]  /*4d60*/  ISETP.GT.AND P3, PT, R67, 0x21, PT ;  /* 0x000000214300780c */ /* 0x000fc40003f64270 */
[----:B------:R-:W-:Y:S02]  /*4d70*/  FSEL R56, R56, -INF , P4 ;  /* 0xff80000038387808 */ /* 0x000fe40002000000 */
[----:B------:R-:W-:Y:S02]  /*4d80*/  ISETP.GT.AND P4, PT, R67, 0x28, PT ;  /* 0x000000284300780c */ /* 0x000fe40003f84270 */
[----:B------:R-:W-:Y:S01]  /*4d90*/  ISETP.GT.AND P5, PT, R65, 0x8, PT ;  /* 0x000000084100780c */ /* 0x000fe20003fa4270 */
[----:B------:R1:W-:Y:S08]  /*4da0*/  MUFU.TANH R81, R55 ;  /* 0x0000003700517308 */ /* 0x0003f00000002400 */
[----:B------:R2:W3:Y:S01]  /*4db0*/  MUFU.TANH R80, R54 ;  /* 0x0000003600507308 */ /* 0x0004e20000002400 */
[----:B-1----:R-:W-:-:S02]  /*4dc0*/  FSEL R55, R69, -INF , P3 ;  /* 0xff80000045377808 */ /* 0x002fc40001800000 */
[----:B------:R-:W-:-:S04]  /*4dd0*/  ISETP.GT.AND P3, PT, R67, 0x29, PT ;  /* 0x000000294300780c */ /* 0x000fc80003f64270 */
[----:B------:R-:W-:Y:S01]  /*4de0*/  FSEL R50, R76, -INF , P3 ;  /* 0xff8000004c327808 */ /* 0x000fe20001800000 */
[----:B------:R-:W-:Y:S01]  /*4df0*/  MUFU.TANH R12, R12 ;  /* 0x0000000c000c7308 */ /* 0x000fe20000002400 */
[----:B--2---:R-:W-:Y:S02]  /*4e00*/  FSEL R54, R73, -INF , P4 ;  /* 0xff80000049367808 */ /* 0x004fe40002000000 */
[C---:B------:R-:W-:Y:S02]  /*4e10*/  ISETP.GT.AND P4, PT, R67.reuse, 0x30, PT ;  /* 0x000000304300780c */ /* 0x040fe40003f84270 */
[----:B------:R-:W-:-:S03]  /*4e20*/  ISETP.GT.AND P3, PT, R67, 0x31, PT ;  /* 0x000000314300780c */ /* 0x000fc60003f64270 */
[----:B------:R-:W-:Y:S01]  /*4e30*/  MUFU.TANH R13, R13 ;  /* 0x0000000d000d7308 */ /* 0x000fe20000002400 */
[----:B------:R-:W-:Y:S02]  /*4e40*/  WARPGROUP.DEPBAR.LE gsb0, 0x0 ;  /* 0x00008000000079c5 */ /* 0x000fe40000010000 */
[----:B------:R-:W-:Y:S01]  /*4e50*/  WARPGROUP.ARRIVE ;  /* 0x00000000000079c5 */ /* 0x000fe20000000000 */
[----:B------:R-:W-:Y:S01]  /*4e60*/  FMUL.FTZ R43, R43, UR6 ;  /* 0x000000062b2b7c20 */ /* 0x000fe20008410000 */
[----:B------:R-:W-:Y:S01]  /*4e70*/  FMUL.FTZ R47, R47, UR6 ;  /* 0x000000062f2f7c20 */ /* 0x000fe20008410000 */
[----:B------:R-:W-:Y:S01]  /*4e80*/  FMUL.FTZ R42, R42, UR6 ;  /* 0x000000062a2a7c20 */ /* 0x000fe20008410000 */
[----:B------:R-:W-:Y:S01]  /*4e90*/  FMUL.FTZ R46, R46, UR6 ;  /* 0x000000062e2e7c20 */ /* 0x000fe20008410000 */
[----:B------:R1:W2:Y:S01]  /*4ea0*/  MUFU.TANH R74, R43 ;  /* 0x0000002b004a7308 */ /* 0x0002a20000002400 */
        /* <DEDUP_REMOVED lines=8> */
[----:B-1----:R-:W-:-:S04]  /*4f30*/  FMNMX.FTZ R43, R59, R6, !PT ;  /* 0x000000063b2b7209 */ /* 0x002fc80007810000 */
[----:B------:R-:W-:-:S03]  /*4f40*/  FMNMX.FTZ R6, R58, R43, !PT ;  /* 0x0000002b3a067209 */ /* 0x000fc60007810000 */
[----:B------:R-:W1:Y:S01]  /*4f50*/  MUFU.TANH R42, R42 ;  /* 0x0000002a002a7308 */ /* 0x000e620000002400 */
[----:B------:R-:W-:-:S04]  /*4f60*/  FMNMX.FTZ R43, R57, R6, !PT ;  /* 0x00000006392b7209 */ /* 0x000fc80007810000 */
[----:B------:R-:W-:-:S03]  /*4f70*/  FMNMX.FTZ R6, R56, R43, !PT ;  /* 0x0000002b38067209 */ /* 0x000fc60007810000 */
[----:B------:R-:W5:Y:S01]  /*4f80*/  MUFU.TANH R75, R46 ;  /* 0x0000002e004b7308 */ /* 0x000f620000002400 */
[----:B------:R-:W-:-:S04]  /*4f90*/  FMNMX.FTZ R43, R55, R6, !PT ;  /* 0x00000006372b7209 */ /* 0x000fc80007810000 */
[----:B----4-:R-:W-:Y:S02]  /*4fa0*/  FMNMX.FTZ R47, R54, R43, !PT ;  /* 0x0000002b362f7209 */ /* 0x010fe40007810000 */
[----:B0-----:R-:W-:Y:S01]  /*4fb0*/  FSEL R43, R77, -INF , P4 ;  /* 0xff8000004d2b7808 */ /* 0x001fe20002000000 */
[----:B------:R-:W-:Y:S01]  /*4fc0*/  MUFU.TANH R15, R15 ;  /* 0x0000000f000f7308 */ /* 0x000fe20000002400 */
[----:B------:R-:W-:Y:S02]  /*4fd0*/  FMNMX.FTZ R20, R50, R47, !PT ;  /* 0x0000002f32147209 */ /* 0x000fe40007810000 */
[----:B------:R-:W-:Y:S02]  /*4fe0*/  ISETP.GT.AND P4, PT, R67, 0x38, PT ;  /* 0x000000384300780c */ /* 0x000fe40003f84270 */
[----:B------:R-:W-:Y:S02]  /*4ff0*/  FMNMX.FTZ R47, R43, R20, !PT ;  /* 0x000000142b2f7209 */ /* 0x000fe40007810000 */
[----:B---3--:R-:W-:Y:S01]  /*5000*/  FSEL R20, R80, -INF , P4 ;  /* 0xff80000050147808 */ /* 0x008fe20002000000 */
[----:B------:R-:W-:Y:S01]  /*5010*/  MUFU.TANH R14, R14 ;  /* 0x0000000e000e7308 */ /* 0x000fe20000002400 */
[----:B------:R-:W-:-:S07]  /*5020*/  ISETP.GT.AND P4, PT, R67, 0x40, PT ;  /* 0x000000404300780c */ /* 0x000fce0003f84270 */
[----:B------:R-:W-:Y:S01]  /*5030*/  MUFU.TANH R21, R21 ;  /* 0x0000001500157308 */ /* 0x000fe20000002400 */
[----:B------:R-:W-:Y:S02]  /*5040*/  WARPGROUP.DEPBAR.LE gsb0, 0x0 ;  /* 0x00008000000079c5 */ /* 0x000fe40000010000 */
[----:B------:R-:W-:Y:S01]  /*5050*/  WARPGROUP.ARRIVE ;  /* 0x00000000000079c5 */ /* 0x000fe20000000000 */
[----:B------:R-:W-:Y:S01]  /*5060*/  FMUL.FTZ R6, R38, UR6 ;  /* 0x0000000626067c20 */ /* 0x000fe20008410000 */
[----:B------:R-:W-:Y:S01]  /*5070*/  FSEL R38, R51, -INF , P3 ;  /* 0xff80000033267808 */ /* 0x000fe20001800000 */
[----:B------:R-:W-:Y:S01]  /*5080*/  FMUL.FTZ R34, R34, UR6 ;  /* 0x0000000622227c20 */ /* 0x000fe20008410000 */
[----:B------:R-:W-:Y:S01]  /*5090*/  ISETP.GT.AND P3, PT, R67, 0x39, PT ;  /* 0x000000394300780c */ /* 0x000fe20003f64270 */
[----:B------:R-:W-:Y:S01]  /*50a0*/  MUFU.TANH R72, R6 ;  /* 0x0000000600487308 */ /* 0x000fe20000002400 */
[----:B------:R-:W-:Y:S01]  /*50b0*/  HGMMA.64x16x16.F32.BF16 R24, gdesc[UR48], R24, gsb0 ;  /* 0x00200000301879f0 */ /* 0x000fe20008001818 */
[----:B------:R-:W-:Y:S01]  /*50c0*/  FMNMX.FTZ R47, R38, R47, !PT ;  /* 0x0000002f262f7209 */ /* 0x000fe20007810000 */
[----:B------:R-:W-:Y:S01]  /*50d0*/  FMUL.FTZ R35, R35, UR6 ;  /* 0x0000000623237c20 */ /* 0x000fe20008410000 */
[----:B------:R-:W-:Y:S01]  /*50e0*/  FMUL.FTZ R39, R39, UR6 ;  /* 0x0000000627277c20 */ /* 0x000fe20008410000 */
[----:B------:R-:W-:Y:S01]  /*50f0*/  FMUL.FTZ R33, R33, UR6 ;  /* 0x0000000621217c20 */ /* 0x000fe20008410000 */
[----:B------:R-:W-:Y:S01]  /*5100*/  FMNMX.FTZ R47, R20, R47, !PT ;  /* 0x0000002f142f7209 */ /* 0x000fe20007810000 */
[----:B------:R-:W-:Y:S01]  /*5110*/  FMUL.FTZ R37, R37, UR6 ;  /* 0x0000000625257c20 */ /* 0x000fe20008410000 */
[----:B------:R0:W3:Y:S01]  /*5120*/  MUFU.TANH R71, R34 ;  /* 0x0000002200477308 */ /* 0x0000e20000002400 */
[----:B------:R-:W-:Y:S01]  /*5130*/  FMUL.FTZ R32, R32, UR6 ;  /* 0x0000000620207c20 */ /* 0x000fe20008410000 */
[----:B------:R-:W-:-:S06]  /*5140*/  FMUL.FTZ R36, R36, UR6 ;  /* 0x0000000624247c20 */ /* 0x000fcc0008410000 */
[----:B------:R2:W4:Y:S01]  /*5150*/  MUFU.TANH R69, R35 ;  /* 0x0000002300457308 */ /* 0x0005220000002400 */
[----:B0-----:R-:W-:Y:S02]  /*5160*/  FSEL R34, R81, -INF , P3 ;  /* 0xff80000051227808 */ /* 0x001fe40001800000 */
[----:B------:R-:W-:Y:S02]  /*5170*/  CS2R R80, SRZ ;  /* 0x0000000000507805 */ /* 0x000fe4000001ff00 */
[C---:B------:R-:W-:Y:S02]  /*5180*/  ISETP.GT.AND P3, PT, R67.reuse, 0x41, PT ;  /* 0x000000414300780c */ /* 0x040fe40003f64270 */
[----:B------:R-:W-:Y:S01]  /*5190*/  FMNMX.FTZ R47, R34, R47, !PT ;  /* 0x0000002f222f7209 */ /* 0x000fe20007810000 */
[----:B------:R-:W0:Y:S01]  /*51a0*/  MUFU.TANH R73, R39 ;  /* 0x0000002700497308 */ /* 0x000e220000002400 */
[----:B--2---:R-:W-:Y:S02]  /*51b0*/  FSEL R35, R74, -INF , P3 ;  /* 0xff8000004a237808 */ /* 0x004fe40001800000 */
[----:B------:R-:W-:-:S05]  /*51c0*/  ISETP.GT.AND P3, PT, R67, 0x49, PT ;  /* 0x000000494300780c */ /* 0x000fca0003f64270 */
[----:B------:R-:W-:Y:S08]  /*51d0*/  MUFU.TANH R48, R48 ;  /* 0x0000003000307308 */ /* 0x000ff00000002400 */
[----:B------:R-:W-:Y:S08]  /*51e0*/  MUFU.TANH R45, R45 ;  /* 0x0000002d002d7308 */ /* 0x000ff00000002400 */
[----:B------:R-:W-:Y:S01]  /*51f0*/  MUFU.TANH R36, R36 ;  /* 0x0000002400247308 */ /* 0x000fe20000002400 */
[----:B------:R-:W-:-:S02]  /*5200*/  WARPGROUP.DEPBAR.LE gsb0, 0x0 ;  /* 0x00008000000079c5 */ /* 0x000fc40000010000 */
[----:B------:R-:W-:Y:S01]  /*5210*/  FMUL.FTZ R6, R26, UR6 ;  /* 0x000000061a067c20 */ /* 0x000fe20008410000 */
[----:B-1----:R-:W-:Y:S01]  /*5220*/  FSEL R26, R42, -INF , P4 ;  /* 0xff8000002a1a7808 */ /* 0x002fe20002000000 */
[----:B------:R-:W-:Y:S01]  /*5230*/  FMUL.FTZ R46, R27, UR6 ;  /* 0x000000061b2e7c20 */ /* 0x000fe20008410000 */
[----:B------:R-:W-:Y:S02]  /*5240*/  ISETP.GT.AND P4, PT, R67, 0x48, PT ;  /* 0x000000484300780c */ /* 0x000fe40003f84270 */
[----:B------:R1:W2:Y:S01]  /*5250*/  MUFU.TANH R76, R6 ;  /* 0x00000006004c7308 */ /* 0x0002a20000002400 */
[----:B------:R-:W-:Y:S01]  /*5260*/  FMNMX.FTZ R42, R26, R47, !PT ;  /* 0x0000002f1a2a7209 */ /* 0x000fe20007810000 */
[----:B------:R-:W-:Y:S01]  /*5270*/  FMUL.FTZ R51, R31, UR6 ;  /* 0x000000061f337c20 */ /* 0x000fe20008410000 */
[----:B-----5:R-:W-:Y:S01]  /*5280*/  FSEL R27, R75, -INF , P4 ;  /* 0xff8000004b1b7808 */ /* 0x020fe20002000000 */
[----:B------:R-:W-:Y:S01]  /*5290*/  FMUL.FTZ R24, R24, UR6 ;  /* 0x0000000618187c20 */ /* 0x000fe20008410000 */
[----:B------:R-:W-:Y:S01]  /*52a0*/  FMNMX.FTZ R70, R35, R42, !PT ;  /* 0x0000002a23467209 */ /* 0x000fe20007810000 */
[----:B------:R-:W-:Y:S01]  /*52b0*/  FMUL.FTZ R25, R25, UR6 ;  /* 0x0000000619197c20 */ /* 0x000fe20008410000 */
[----:B------:R-:W-:Y:S01]  /*52c0*/  ISETP.GT.AND P4, PT, R67, 0x50, PT ;  /* 0x000000504300780c */ /* 0x000fe20003f84270 */
[----:B------:R0:W5:Y:S01]  /*52d0*/  MUFU.TANH R74, R46 ;  /* 0x0000002e004a7308 */ /* 0x0001620000002400 */
[----:B------:R-:W-:Y:S01]  /*52e0*/  FSEL R42, R49, -INF , P3 ;  /* 0xff800000312a7808 */ /* 0x000fe20001800000 */
[----:B-1----:R-:W-:Y:S01]  /*52f0*/  FMUL.FTZ R6, R30, UR6 ;  /* 0x000000061e067c20 */ /* 0x002fe20008410000 */
[----:B------:R-:W-:Y:S01]  /*5300*/  FMNMX.FTZ R47, R27, R70, !PT ;  /* 0x000000461b2f7209 */ /* 0x000fe20007810000 */
[----:B------:R-:W-:Y:S01]  /*5310*/  FMUL.FTZ R28, R28, UR6 ;  /* 0x000000061c1c7c20 */ /* 0x000fe20008410000 */
[----:B------:R-:W-:Y:S01]  /*5320*/  ISETP.GT.AND P3, PT, R67, 0x51, PT ;  /* 0x000000514300780c */ /* 0x000fe20003f64270 */
[----:B------:R1:W-:Y:S01]  /*5330*/  @!P1 SYNCS.ARRIVE.TRANS64.RED.A1T0 RZ, [R0+URZ], RZ ;  /* 0x000000ff00ff99a7 */ /* 0x0003e2000810043f */
[----:B---3--:R-:W-:Y:S01]  /*5340*/  FSEL R39, R71, -INF , P4 ;  /* 0xff80000047277808 */ /* 0x008fe20002000000 */
[----:B------:R-:W-:Y:S01]  /*5350*/  MUFU.TANH R75, R33 ;  /* 0x00000021004b7308 */ /* 0x000fe20000002400 */
[----:B------:R-:W-:-:S02]  /*5360*/  FMNMX.FTZ R70, R42, R47, !PT ;  /* 0x0000002f2a467209 */ /* 0x000fc40007810000 */
[----:B------:R-:W-:Y:S02]  /*5370*/  ISETP.GT.AND P4, PT, R67, 0x58, PT ;  /* 0x000000584300780c */ /* 0x000fe40003f84270 */
[----:B----4-:R-:W-:Y:S02]  /*5380*/  FSEL R30, R69, -INF , P3 ;  /* 0xff800000451e7808 */ /* 0x010fe40001800000 */
[----:B------:R-:W-:Y:S01]  /*5390*/  FMNMX.FTZ R47, R39, R70, !PT ;  /* 0x00000046272f7209 */ /* 0x000fe20007810000 */
[----:B------:R3:W4:Y:S01]  /*53a0*/  MUFU.TANH R71, R6 ;  /* 0x0000000600477308 */ /* 0x0007220000002400 */
[----:B------:R-:W-:Y:S02]  /*53b0*/  ISETP.GT.AND P3, PT, R67, 0x59, PT ;  /* 0x000000594300780c */ /* 0x000fe40003f64270 */
[----:B------:R-:W-:Y:S02]  /*53c0*/  FSEL R31, R72, -INF , P4 ;  /* 0xff800000481f7808 */ /* 0x000fe40002000000 */
[----:B------:R-:W-:-:S02]  /*53d0*/  FMNMX.FTZ R70, R30, R47, !PT ;  /* 0x0000002f1e467209 */ /* 0x000fc40007810000 */
[----:B------:R-:W-:Y:S01]  /*53e0*/  ISETP.GT.AND P4, PT, R67, 0x60, PT ;  /* 0x000000604300780c */ /* 0x000fe20003f84270 */
[----:B------:R4:W1:Y:S01]  /*53f0*/  MUFU.TANH R72, R51 ;  /* 0x0000003300487308 */ /* 0x0008620000002400 */
[----:B0-----:R-:W-:Y:S01]  /*5400*/  FSEL R46, R73, -INF , P3 ;  /* 0xff800000492e7808 */ /* 0x001fe20001800000 */
[----:B---3--:R-:W-:Y:S01]  /*5410*/  FMUL.FTZ R6, R52, UR6 ;  /* 0x0000000634067c20 */ /* 0x008fe20008410000 */
[----:B------:R-:W-:Y:S02]  /*5420*/  FMNMX.FTZ R49, R31, R70, !PT ;  /* 0x000000461f317209 */ /* 0x000fe40007810000 */
[----:B------:R-:W-:Y:S02]  /*5430*/  ISETP.GT.AND P3, PT, R67, 0x61, PT ;  /* 0x000000614300780c */ /* 0x000fe40003f64270 */
[----:B--2---:R-:W-:Y:S01]  /*5440*/  FSEL R47, R76, -INF , P4 ;  /* 0xff8000004c2f7808 */ /* 0x004fe20002000000 */
[----:B------:R0:W2:Y:S01]  /*5450*/  MUFU.TANH R69, R6 ;  /* 0x0000000600457308 */ /* 0x0000a20000002400 */
[----:B------:R-:W-:-:S02]  /*5460*/  FMNMX.FTZ R52, R46, R49, !PT ;  /* 0x000000312e347209 */ /* 0x000fc40007810000 */
[----:B------:R-:W-:Y:S02]  /*5470*/  ISETP.GT.AND P4, PT, R67, 0x68, PT ;  /* 0x000000684300780c */ /* 0x000fe40003f84270 */
[----:B-----5:R-:W-:Y:S02]  /*5480*/  FSEL R49, R74, -INF , P3 ;  /* 0xff8000004a317808 */ /* 0x020fe40001800000 */
[----:B------:R-:W-:Y:S01]  /*5490*/  FMNMX.FTZ R52, R47, R52, !PT ;  /* 0x000000342f347209 */ /* 0x000fe20007810000 */
[----:B------:R-:W-:Y:S01]  /*54a0*/  MUFU.TANH R76, R37 ;  /* 0x00000025004c7308 */ /* 0x000fe20000002400 */
[----:B------:R-:W-:Y:S02]  /*54b0*/  ISETP.GT.AND P3, PT, R67, 0x69, PT ;  /* 0x000000694300780c */ /* 0x000fe40003f64270 */
[----:B----4-:R-:W-:Y:S02]  /*54c0*/  FSEL R51, R71, -INF , P4 ;  /* 0xff80000047337808 */ /* 0x010fe40002000000 */
[----:B------:R-:W-:-:S02]  /*54d0*/  FMNMX.FTZ R70, R49, R52, !PT ;  /* 0x0000003431467209 */ /* 0x000fc40007810000 */
[----:B-1----:R-:W-:Y:S01]  /*54e0*/  FSEL R52, R72, -INF , P3 ;  /* 0xff80000048347808 */ /* 0x002fe20001800000 */
[----:B------:R-:W1:Y:S01]  /*54f0*/  MUFU.TANH R71, R53 ;  /* 0x0000003500477308 */ /* 0x000e620000002400 */
[----:B------:R-:W-:Y:S02]  /*5500*/  FMNMX.FTZ R67, R51, R70, !PT ;  /* 0x0000004633437209 */ /* 0x000fe40007810000 */
[----:B------:R-:W-:Y:S02]  /*5510*/  ISETP.GT.AND P4, PT, R65, 0x1, PT ;  /* 0x000000014100780c */ /* 0x000fe40003f84270 */
[----:B------:R-:W-:-:S03]  /*5520*/  FMNMX.FTZ R67, R52, R67, !PT ;  /* 0x0000004334437209 */ /* 0x000fc60007810000 */
[----:B------:R-:W3:Y:S02]  /*5530*/  MUFU.TANH R70, R40 ;  /* 0x0000002800467308 */ /* 0x000ee40000002400 */
[----:B0-----:R-:W0:Y:S06]  /*5540*/  SHFL.BFLY PT, R6, R67, 0x2, 0x1f ;  /* 0x0c401f0043067f89 */ /* 0x001e2c00000e0000 */
[----:B------:R4:W5:Y:S08]  /*5550*/  MUFU.TANH R72, R41 ;  /* 0x0000002900487308 */ /* 0x0009700000002400 */
[----:B------:R2:W-:Y:S01]  /*5560*/  MUFU.TANH R74, R32 ;  /* 0x00000020004a7308 */ /* 0x0005e20000002400 */
[----:B----4-:R-:W-:-:S02]  /*5570*/  FSEL R41, R3, -INF , P4 ;  /* 0xff80000003297808 */ /* 0x010fc40002000000 */
[----:B------:R-:W-:-:S05]  /*5580*/  ISETP.GT.AND P4, PT, R65, 0x10, PT ;  /* 0x000000104100780c */ /* 0x000fca0003f84270 */
[----:B------:R-:W-:Y:S01]  /*5590*/  MUFU.TANH R77, R24 ;  /* 0x00000018004d7308 */ /* 0x000fe20000002400 */
[----:B--2---:R-:W-:Y:S01]  /*55a0*/  FMUL.FTZ R32, R29, UR6 ;  /* 0x000000061d207c20 */ /* 0x004fe20008410000 */
[----:B0-----:R-:W-:Y:S01]  /*55b0*/  FMNMX.FTZ R53, R67, R6, !PT ;  /* 0x0000000643357209 */ /* 0x001fe20007810000 */
[----:B------:R-:W-:Y:S01]  /*55c0*/  @UP0 ULDC UR6, c[0x0][0x44c] ;  /* 0x0001130000060ab9 */ /* 0x000fe20000000800 */
[----:B------:R-:W-:Y:S01]  /*55d0*/  FSEL R29, R7, -INF , P5 ;  /* 0xff800000071d7808 */ /* 0x000fe20002800000 */
[----:B------:R-:W-:Y:S02]  /*55e0*/  UIMAD.WIDE.U32 UR6, UR11, UR6, URZ ;  /* 0x000000060b0672a5 */ /* 0x000fe4000f8e003f */
[----:B------:R-:W0:Y:S01]  /*55f0*/  SHFL.BFLY PT, R6, R53, 0x1, 0x1f ;  /* 0x0c201f0035067f89 */ /* 0x000e2200000e0000 */
[----:B------:R2:W4:Y:S01]  /*5600*/  MUFU.TANH R73, R44 ;  /* 0x0000002c00497308 */ /* 0x0005220000002400 */
[----:B------:R-:W-:Y:S02]  /*5610*/  @UP0 ULDC UR11, c[0x0][0x450] ;  /* 0x00011400000b0ab9 */ /* 0x000fe40000000800 */
[----:B------:R-:W-:Y:S01]  /*5620*/  @UP0 USHF.R.U32.HI UR10, URZ, UR11, UR7 ;  /* 0x0000000b3f0a0299 */ /* 0x000fe20008011607 */
[----:B------:R-:W-:-:S03]  /*5630*/  UMOV UR6, URZ ;  /* 0x0000003f00067c82 */ /* 0x000fc60008000000 */
[----:B------:R-:W-:Y:S01]  /*5640*/  UIADD3 UR7, UR10, UR18, -UR19 ;  /* 0x000000120a077290 */ /* 0x000fe2000fffe813 */
[----:B------:R-:W4:Y:S01]  /*5650*/  MUFU.TANH R25, R25 ;  /* 0x0000001900197308 */ /* 0x000f220000002400 */
[----:B--2---:R-:W-:Y:S02]  /*5660*/  FSEL R44, R8, -INF , P4 ;  /* 0xff800000082c7808 */ /* 0x004fe40002000000 */
[----:B------:R-:W-:Y:S01]  /*5670*/  ISETP.GT.AND P4, PT, R65, 0x18, PT ;  /* 0x000000184100780c */ /* 0x000fe20003f84270 */
[----:B------:R-:W-:-:S04]  /*5680*/  UIMAD.WIDE UR6, UR7, -0x6db6db6d, UR6 ;  /* 0x92492493070678a5 */ /* 0x000fc8000f8e0206 */
[----:B------:R-:W2:Y:S01]  /*5690*/  MUFU.TANH R28, R28 ;  /* 0x0000001c001c7308 */ /* 0x000ea20000002400 */
[----:B------:R-:W-:-:S04]  /*56a0*/  USHF.R.U32.HI UR6, URZ, 0x1f, UR7 ;  /* 0x0000001f3f067899 */ /* 0x000fc80008011607 */
[----:B------:R-:W-:Y:S01]  /*56b0*/  ULEA.HI.SX32 UR6, UR7, UR6, 0x1a ;  /* 0x0000000607067291 */ /* 0x000fe2000f8fd23f */
[----:B0-----:R-:W-:Y:S02]  /*56c0*/  FMNMX.FTZ R6, R53, R6, !PT ;  /* 0x0000000635067209 */ /* 0x001fe40007810000 */
[----:B------:R-:W0:Y:S01]  /*56d0*/  MUFU.TANH R78, R32 ;  /* 0x00000020004e7308 */ /* 0x000e220000002400 */
[----:B------:R-:W-:Y:S01]  /*56e0*/  UISETP.LT.AND UP1, UPT, UR15, UR6, UPT ;  /* 0x000000060f00728c */ /* 0x000fe2000bf21270 */
[C---:B------:R-:W-:Y:S01]  /*56f0*/  FSETP.NEU.FTZ.AND P3, PT, R6.reuse, -INF , PT ;  /* 0xff8000000600780b */ /* 0x040fe20003f7d000 */
[----:B------:R-:W-:Y:S02]  /*5700*/  FMUL.FTZ R33, R6, UR14 ;  /* 0x0000000e06217c20 */ /* 0x000fe40008410000 */
[----:B------:R-:W-:-:S03]  /*5710*/  USEL UR7, UR15, UR6, !UP1 ;  /* 0x000000060f077287 */ /* 0x000fc6000c800000 */
[----:B------:R-:W-:Y:S01]  /*5720*/  FSEL R37, R33, RZ, P3 ;  /* 0x000000ff21257208 */ /* 0x000fe20001800000 */
[----:B------:R-:W-:Y:S01]  /*5730*/  UISETP.GE.AND UP1, UPT, UR38, UR7, UPT ;  /* 0x000000072600728c */ /* 0x000fe2000bf26270 */
[----:B------:R-:W-:-:S03]  /*5740*/  ISETP.GT.AND P3, PT, R65, RZ, PT ;  /* 0x000000ff4100720c */ /* 0x000fc60003f64270 */
[--C-:B------:R-:W-:Y:S01]  /*5750*/  FFMA.FTZ R203, R62, UR14, -R37.reuse ;  /* 0x0000000e3ecb7c23 */ /* 0x100fe20008010825 */
[----:B------:R-:W-:Y:S01]  /*5760*/  FSEL R40, R2, -INF , P3 ;  /* 0xff80000002287808 */ /* 0x000fe20001800000 */
[--C-:B------:R-:W-:Y:S01]  /*5770*/  FFMA.FTZ R7, R61, UR14, -R37.reuse ;  /* 0x0000000e3d077c23 */ /* 0x100fe20008010825 */
[----:B------:R-:W-:Y:S01]  /*5780*/  ISETP.GT.AND P3, PT, R65, 0x9, PT ;  /* 0x000000094100780c */ /* 0x000fe20003f64270 */
[--C-:B------:R-:W-:Y:S01]  /*5790*/  FFMA.FTZ R197, R60, UR14, -R37.reuse ;  /* 0x0000000e3cc57c23 */ /* 0x100fe20008010825 */
[----:B------:R-:W-:Y:S01]  /*57a0*/  FMNMX.FTZ R24, R40, R41, !PT ;  /* 0x0000002928187209 */ /* 0x000fe20007810000 */
[--C-:B------:R-:W-:Y:S01]  /*57b0*/  FFMA.FTZ R2, R64, UR14, -R37.reuse ;  /* 0x0000000e40027c23 */ /* 0x100fe20008010825 */
[----:B------:R-:W-:Y:S01]  /*57c0*/  FSEL R33, R4, -INF , P3 ;  /* 0xff80000004217808 */ /* 0x000fe20001800000 */
[--C-:B------:R-:W-:Y:S01]  /*57d0*/  FFMA.FTZ R199, R58, UR14, -R37.reuse ;  /* 0x0000000e3ac77c23 */ /* 0x100fe20008010825 */
[----:B------:R-:W-:Y:S01]  /*57e0*/  FMNMX.FTZ R24, R29, R24, !PT ;  /* 0x000000181d187209 */ /* 0x000fe20007810000 */
        /* <DEDUP_REMOVED lines=10> */
[----:B------:R-:W-:Y:S01]  /*5890*/  MUFU.EX2 R201, R201 ;  /* 0x000000c900c97308 */ /* 0x000fe20000000800 */
[----:B------:R-:W-:Y:S01]  /*58a0*/  FSEL R62, R11, -INF , P4 ;  /* 0xff8000000b3e7808 */ /* 0x000fe20002000000 */
[--C-:B------:R-:W-:Y:S01]  /*58b0*/  FFMA.FTZ R185, R26, UR14, -R37.reuse ;  /* 0x0000000e1ab97c23 */ /* 0x100fe20008010825 */
[----:B------:R-:W-:Y:S01]  /*58c0*/  FMNMX.FTZ R3, R53, R4, !PT ;  /* 0x0000000435037209 */ /* 0x000fe20007810000 */
[--C-:B------:R-:W-:Y:S01]  /*58d0*/  FFMA.FTZ R26, R35, UR14, -R37.reuse ;  /* 0x0000000e231a7c23 */ /* 0x100fe20008010825 */
[----:B------:R-:W-:Y:S01]  /*58e0*/  ISETP.GT.AND P4, PT, R65, 0x20, PT ;  /* 0x000000204100780c */ /* 0x000fe20003f84270 */
[--C-:B------:R-:W-:Y:S01]  /*58f0*/  FFMA.FTZ R183, R31, UR14, -R37.reuse ;  /* 0x0000000e1fb77c23 */ /* 0x100fe20008010825 */
[----:B------:R-:W-:Y:S01]  /*5900*/  FSEL R61, R10, -INF , P3 ;  /* 0xff8000000a3d7808 */ /* 0x000fe20001800000 */
[----:B------:R-:W-:Y:S01]  /*5910*/  MUFU.EX2 R4, R7 ;  /* 0x0000000700047308 */ /* 0x000fe20000000800 */
[----:B------:R-:W-:Y:S01]  /*5920*/  FMNMX.FTZ R8, R62, R3, !PT ;  /* 0x000000033e087209 */ /* 0x000fe20007810000 */
[--C-:B------:R-:W-:Y:S01]  /*5930*/  FFMA.FTZ R195, R54, UR14, -R37.reuse ;  /* 0x0000000e36c37c23 */ /* 0x100fe20008010825 */
[----:B------:R-:W-:Y:S01]  /*5940*/  ISETP.GT.AND P3, PT, R65, 0x21, PT ;  /* 0x000000214100780c */ /* 0x000fe20003f64270 */
[--C-:B------:R-:W-:Y:S01]  /*5950*/  FFMA.FTZ R38, R38, UR14, -R37.reuse ;  /* 0x0000000e26267c23 */ /* 0x100fe20008010825 */
[----:B------:R-:W-:Y:S01]  /*5960*/  FSEL R63, R12, -INF , P4 ;  /* 0xff8000000c3f7808 */ /* 0x000fe20002000000 */
[--C-:B------:R-:W-:Y:S01]  /*5970*/  FFMA.FTZ R50, R50, UR14, -R37.reuse ;  /* 0x0000000e32327c23 */ /* 0x100fe20008010825 */
[----:B------:R-:W-:Y:S01]  /*5980*/  FMNMX.FTZ R8, R61, R8, !PT ;  /* 0x000000083d087209 */ /* 0x000fe20007810000 */
[----:B------:R-:W0:Y:S01]  /*5990*/  MUFU.EX2 R2, R2 ;  /* 0x0000000200027308 */ /* 0x000e220000000800 */
[----:B------:R-:W-:Y:S01]  /*59a0*/  ISETP.GT.AND P4, PT, R65, 0x28, PT ;  /* 0x000000284100780c */ /* 0x000fe20003f84270 */
[--C-:B------:R-:W-:Y:S01]  /*59b0*/  FFMA.FTZ R189, R43, UR14, -R37.reuse ;  /* 0x0000000e2bbd7c23 */ /* 0x100fe20008010825 */
[----:B------:R-:W-:Y:S01]  /*59c0*/  FSEL R60, R13, -INF , P3 ;  /* 0xff8000000d3c7808 */ /* 0x000fe20001800000 */
[--C-:B------:R-:W-:Y:S01]  /*59d0*/  FFMA.FTZ R181, R39, UR14, -R37.reuse ;  /* 0x0000000e27b57c23 */ /* 0x100fe20008010825 */
[----:B------:R-:W-:Y:S01]  /*59e0*/  FMNMX.FTZ R3, R63, R8, !PT ;  /* 0x000000083f037209 */ /* 0x000fe20007810000 */
[--C-:B------:R-:W-:Y:S01]  /*59f0*/  FFMA.FTZ R8, R59, UR14, -R37.reuse ;  /* 0x0000000e3b087c23 */ /* 0x100fe20008010825 */
[----:B------:R-:W-:Y:S01]  /*5a00*/  ISETP.GT.AND P3, PT, R65, 0x29, PT ;  /* 0x000000294100780c */ /* 0x000fe20003f64270 */
[----:B------:R-:W0:Y:S01]  /*5a10*/  MUFU.EX2 R203, R203 ;  /* 0x000000cb00cb7308 */ /* 0x000e220000000800 */
[----:B------:R-:W-:Y:S01]  /*5a20*/  FSEL R64, R15, -INF , P4 ;  /* 0xff8000000f407808 */ /* 0x000fe20002000000 */
[--C-:B------:R-:W-:Y:S01]  /*5a30*/  FFMA.FTZ R30, R30, UR14, -R37.reuse ;  /* 0x0000000e1e1e7c23 */ /* 0x100fe20008010825 */
[----:B------:R-:W-:Y:S01]  /*5a40*/  FMNMX.FTZ R3, R60, R3, !PT ;  /* 0x000000033c037209 */ /* 0x000fe20007810000 */
[--C-:B------:R-:W-:Y:S01]  /*5a50*/  FFMA.FTZ R177, R47, UR14, -R37.reuse ;  /* 0x0000000e2fb17c23 */ /* 0x100fe20008010825 */
[----:B------:R-:W-:Y:S01]  /*5a60*/  ISETP.GT.AND P4, PT, R65, 0x30, PT ;  /* 0x000000304100780c */ /* 0x000fe20003f84270 */
[--C-:B------:R-:W-:Y:S01]  /*5a70*/  FFMA.FTZ R49, R49, UR14, -R37.reuse ;  /* 0x0000000e31317c23 */ /* 0x100fe20008010825 */
[----:B------:R-:W-:Y:S01]  /*5a80*/  FSEL R59, R14, -INF , P3 ;  /* 0xff8000000e3b7808 */ /* 0x000fe20001800000 */
[----:B------:R-:W0:Y:S01]  /*5a90*/  MUFU.EX2 R197, R197 ;  /* 0x000000c500c57308 */ /* 0x000e220000000800 */
[----:B------:R-:W-:Y:S01]  /*5aa0*/  FMNMX.FTZ R10, R64, R3, !PT ;  /* 0x00000003400a7209 */ /* 0x000fe20007810000 */
[----:B------:R-:W-:Y:S01]  /*5ab0*/  FFMA.FTZ R179, R51, UR14, -R37 ;  /* 0x0000000e33b37c23 */ /* 0x000fe20008010825 */
[----:B------:R-:W-:-:S02]  /*5ac0*/  ISETP.GT.AND P3, PT, R65, 0x31, PT ;  /* 0x000000314100780c */ /* 0x000fc40003f64270 */
[----:B------:R-:W-:Y:S02]  /*5ad0*/  FSEL R66, R21, -INF , P4 ;  /* 0xff80000015427808 */ /* 0x000fe40002000000 */
[----:B------:R-:W-:Y:S01]  /*5ae0*/  FMNMX.FTZ R3, R59, R10, !PT ;  /* 0x0000000a3b037209 */ /* 0x000fe20007810000 */
[----:B------:R-:W-:Y:S01]  /*5af0*/  FFMA.FTZ R10, R57, UR14, -R37 ;  /* 0x0000000e390a7c23 */ /* 0x000fe20008010825 */
[C---:B------:R-:W-:Y:S01]  /*5b00*/  ISETP.GT.AND P4, PT, R65.reuse, 0x38, PT ;  /* 0x000000384100780c */ /* 0x040fe20003f84270 */
[----:B------:R-:W0:Y:S01]  /*5b10*/  MUFU.EX2 R8, R8 ;  /* 0x0000000800087308 */ /* 0x000e220000000800 */
[----:B------:R-:W-:Y:S02]  /*5b20*/  FSEL R58, R48, -INF , P3 ;  /* 0xff800000303a7808 */ /* 0x000fe40001800000 */
[----:B------:R-:W-:Y:S02]  /*5b30*/  FMNMX.FTZ R3, R66, R3, !PT ;  /* 0x0000000342037209 */ /* 0x000fe40007810000 */
[----:B------:R-:W-:-:S02]  /*5b40*/  ISETP.GT.AND P3, PT, R65, 0x39, PT ;  /* 0x000000394100780c */ /* 0x000fc40003f64270 */
[----:B------:R-:W-:Y:S01]  /*5b50*/  FSEL R67, R69, -INF , P4 ;  /* 0xff80000045437808 */ /* 0x000fe20002000000 */
[----:B------:R-:W0:Y:S01]  /*5b60*/  MUFU.EX2 R199, R199 ;  /* 0x000000c700c77308 */ /* 0x000e220000000800 */
[----:B------:R-:W-:Y:S02]  /*5b70*/  FMNMX.FTZ R12, R58, R3, !PT ;  /* 0x000000033a0c7209 */ /* 0x000fe40007810000 */
[----:B------:R-:W-:Y:S02]  /*5b80*/  ISETP.GT.AND P4, PT, R65, 0x40, PT ;  /* 0x000000404100780c */ /* 0x000fe40003f84270 */
[----:B-1----:R-:W-:Y:S02]  /*5b90*/  FSEL R57, R71, -INF , P3 ;  /* 0xff80000047397808 */ /* 0x002fe40001800000 */
[----:B------:R-:W-:Y:S01]  /*5ba0*/  FMNMX.FTZ R12, R67, R12, !PT ;  /* 0x0000000c430c7209 */ /* 0x000fe20007810000 */
[----:B------:R-:W1:Y:S01]  /*5bb0*/  MUFU.EX2 R10, R10 ;  /* 0x0000000a000a7308 */ /* 0x000e620000000800 */
[----:B------:R-:W-:-:S02]  /*5bc0*/  ISETP.GT.AND P3, PT, R65, 0x41, PT ;  /* 0x000000414100780c */ /* 0x000fc40003f64270 */
[----:B---3--:R-:W-:Y:S02]  /*5bd0*/  FSEL R68, R70, -INF , P4 ;  /* 0xff80000046447808 */ /* 0x008fe40002000000 */
[----:B------:R-:W-:Y:S02]  /*5be0*/  CS2R R70, SRZ ;  /* 0x0000000000467805 */ /* 0x000fe4000001ff00 */
[----:B------:R-:W-:Y:S01]  /*5bf0*/  FMNMX.FTZ R3, R57, R12, !PT ;  /* 0x0000000c39037209 */ /* 0x000fe20007810000 */
[----:B------:R-:W-:Y:S01]  /*5c00*/  FFMA.FTZ R12, R55, UR14, -R37 ;  /* 0x0000000e370c7c23 */ /* 0x000fe20008010825 */
[----:B------:R-:W-:Y:S01]  /*5c10*/  ISETP.GT.AND P4, PT, R65, 0x48, PT ;  /* 0x000000484100780c */ /* 0x000fe20003f84270 */
[----:B------:R-:W-:Y:S01]  /*5c20*/  MUFU.EX2 R193, R193 ;  /* 0x000000c100c17308 */ /* 0x000fe20000000800 */
[----:B-----5:R-:W-:Y:S02]  /*5c30*/  FSEL R56, R72, -INF , P3 ;  /* 0xff80000048387808 */ /* 0x020fe40001800000 */
[----:B------:R-:W-:-:S02]  /*5c40*/  CS2R R54, SRZ ;  /* 0x0000000000367805 */ /* 0x000fc4000001ff00 */
[----:B------:R-:W-:Y:S02]  /*5c50*/  FMNMX.FTZ R3, R68, R3, !PT ;  /* 0x0000000344037209 */ /* 0x000fe40007810000 */
[----:B------:R-:W-:Y:S02]  /*5c60*/  ISETP.GT.AND P3, PT, R65, 0x49, PT ;  /* 0x000000494100780c */ /* 0x000fe40003f64270 */
[----:B----4-:R-:W-:Y:S01]  /*5c70*/  FSEL R48, R73, -INF , P4 ;  /* 0xff80000049307808 */ /* 0x010fe20002000000 */
[----:B------:R-:W-:Y:S01]  /*5c80*/  MUFU.EX2 R12, R12 ;  /* 0x0000000c000c7308 */ /* 0x000fe20000000800 */
[----:B------:R-:W-:Y:S02]  /*5c90*/  FMNMX.FTZ R3, R56, R3, !PT ;  /* 0x0000000338037209 */ /* 0x000fe40007810000 */
[----:B------:R-:W-:Y:S02]  /*5ca0*/  CS2R R72, SRZ ;  /* 0x0000000000487805 */ /* 0x000fe4000001ff00 */
[----:B------:R-:W-:-:S02]  /*5cb0*/  ISETP.GT.AND P4, PT, R65, 0x50, PT ;  /* 0x000000504100780c */ /* 0x000fc40003f84270 */
[----:B------:R-:W-:Y:S02]  /*5cc0*/  FSEL R45, R45, -INF , P3 ;  /* 0xff8000002d2d7808 */ /* 0x000fe40001800000 */
[----:B------:R-:W-:Y:S01]  /*5cd0*/  FMNMX.FTZ R14, R48, R3, !PT ;  /* 0x00000003300e7209 */ /* 0x000fe20007810000 */
[----:B------:R-:W-:Y:S01]  /*5ce0*/  MUFU.EX2 R195, R195 ;  /* 0x000000c300c37308 */ /* 0x000fe20000000800 */
[----:B------:R-:W-:Y:S02]  /*5cf0*/  ISETP.GT.AND P3, PT, R65, 0x51, PT ;  /* 0x000000514100780c */ /* 0x000fe40003f64270 */
[----:B------:R-:W-:Y:S02]  /*5d00*/  FSEL R21, R74, -INF , P4 ;  /* 0xff8000004a157808 */ /* 0x000fe40002000000 */
[----:B------:R-:W-:Y:S02]  /*5d10*/  FMNMX.FTZ R14, R45, R14, !PT ;  /* 0x0000000e2d0e7209 */ /* 0x000fe40007810000 */
[----:B------:R-:W-:Y:S01]  /*5d20*/  ISETP.GT.AND P4, PT, R65, 0x58, PT ;  /* 0x000000584100780c */ /* 0x000fe20003f84270 */
[----:B------:R-:W-:Y:S01]  /*5d30*/  MUFU.EX2 R189, R189 ;  /* 0x000000bd00bd7308 */ /* 0x000fe20000000800 */
[----:B------:R-:W-:-:S02]  /*5d40*/  FSEL R3, R75, -INF , P3 ;  /* 0xff8000004b037808 */ /* 0x000fc40001800000 */
[----:B------:R-:W-:Y:S02]  /*5d50*/  CS2R R74, SRZ ;  /* 0x00000000004a7805 */ /* 0x000fe4000001ff00 */
[----:B------:R-:W-:Y:S02]  /*5d60*/  FMNMX.FTZ R14, R21, R14, !PT ;  /* 0x0000000e150e7209 */ /* 0x000fe40007810000 */
[----:B------:R-:W-:Y:S02]  /*5d70*/  ISETP.GT.AND P3, PT, R65, 0x59, PT ;  /* 0x000000594100780c */ /* 0x000fe40003f64270 */
[----:B------:R-:W-:Y:S01]  /*5d80*/  FSEL R9, R36, -INF , P4 ;  /* 0xff80000024097808 */ /* 0x000fe20002000000 */
[----:B------:R-:W-:Y:S01]  /*5d90*/  MUFU.EX2 R191, R191 ;  /* 0x000000bf00bf7308 */ /* 0x000fe20000000800 */
[----:B------:R-:W-:Y:S02]  /*5da0*/  FMNMX.FTZ R24, R3, R14, !PT ;  /* 0x0000000e03187209 */ /* 0x000fe40007810000 */
[----:B------:R-:W-:-:S02]  /*5db0*/  ISETP.GT.AND P4, PT, R65, 0x60, PT ;  /* 0x000000604100780c */ /* 0x000fc40003f84270 */
[----:B------:R-:W-:Y:S02]  /*5dc0*/  FSEL R11, R76, -INF , P3 ;  /* 0xff8000004c0b7808 */ /* 0x000fe40001800000 */
[----:B------:R-:W-:Y:S01]  /*5dd0*/  FMNMX.FTZ R24, R9, R24, !PT ;  /* 0x0000001809187209 */ /* 0x000fe20007810000 */
[----:B------:R3:W-:Y:S01]  /*5de0*/  MUFU.EX2 R14, R50 ;  /* 0x00000032000e7308 */ /* 0x0007e20000000800 */
[----:B------:R-:W-:Y:S02]  /*5df0*/  ISETP.GT.AND P3, PT, R65, 0x61, PT ;  /* 0x000000614100780c */ /* 0x000fe40003f64270 */
[----:B------:R-:W-:Y:S02]  /*5e00*/  FSEL R13, R77, -INF , P4 ;  /* 0xff8000004d0d7808 */ /* 0x000fe40002000000 */
[----:B------:R-:W-:Y:S02]  /*5e10*/  CS2R R76, SRZ ;  /* 0x00000000004c7805 */ /* 0x000fe4000001ff00 */
[----:B------:R-:W-:-:S02]  /*5e20*/  FMNMX.FTZ R24, R11, R24, !PT ;  /* 0x000000180b187209 */ /* 0x000fc40007810000 */
[----:B------:R-:W-:Y:S01]  /*5e30*/  ISETP.GT.AND P4, PT, R65, 0x68, PT ;  /* 0x000000684100780c */ /* 0x000fe20003f84270 */
[----:B------:R-:W-:Y:S01]  /*5e40*/  MUFU.EX2 R20, R20 ;  /* 0x0000001400147308 */ /* 0x000fe20000000800 */
[----:B------:R-:W-:Y:S02]  /*5e50*/  FSEL R15, R25, -INF , P3 ;  /* 0xff800000190f7808 */ /* 0x000fe40001800000 */
[----:B---3--:R-:W-:Y:S02]  /*5e60*/  CS2R R50, SRZ ;  /* 0x0000000000327805 */ /* 0x008fe4000001ff00 */
[----:B------:R-:W-:Y:S02]  /*5e70*/  FMNMX.FTZ R24, R13, R24, !PT ;  /* 0x000000180d187209 */ /* 0x000fe40007810000 */
[----:B------:R-:W-:Y:S02]  /*5e80*/  ISETP.GT.AND P3, PT, R65, 0x69, PT ;  /* 0x000000694100780c */ /* 0x000fe40003f64270 */
[----:B--2---:R-:W-:Y:S01]  /*5e90*/  FSEL R25, R28, -INF , P4 ;  /* 0xff8000001c197808 */ /* 0x004fe20002000000 */
[----:B------:R-:W-:Y:S01]  /*5ea0*/  MUFU.EX2 R185, R185 ;  /* 0x000000b900b97308 */ /* 0x000fe20000000800 */
[----:B------:R-:W-:-:S02]  /*5eb0*/  FMNMX.FTZ R32, R15, R24, !PT ;  /* 0x000000180f207209 */ /* 0x000fc40007810000 */
[----:B0-----:R-:W-:Y:S02]  /*5ec0*/  FSEL R28, R78, -INF , P3 ;  /* 0xff8000004e1c7808 */ /* 0x001fe40001800000 */
[----:B------:R-:W-:Y:S02]  /*5ed0*/  CS2R R78, SRZ ;  /* 0x00000000004e7805 */ /* 0x000fe4000001ff00 */
[----:B------:R-:W-:Y:S01]  /*5ee0*/  FMNMX.FTZ R7, R25, R32, !PT ;  /* 0x0000002019077209 */ /* 0x000fe20007810000 */
[----:B------:R-:W-:Y:S01]  /*5ef0*/  FFMA.FTZ R32, R42, UR14, -R37 ;  /* 0x0000000e2a207c23 */ /* 0x000fe20008010825 */
[----:B------:R0:W-:Y:S02]  /*5f00*/  MUFU.EX2 R24, R38 ;  /* 0x0000002600187308 */ /* 0x0001e40000000800 */
[----:B------:R-:W-:-:S05]  /*5f10*/  FMNMX.FTZ R7, R28, R7, !PT ;  /* 0x000000071c077209 */ /* 0x000fca0007810000 */
[----:B------:R-:W2:Y:S01]  /*5f20*/  SHFL.BFLY PT, R34, R7, 0x2, 0x1f ;  /* 0x0c401f0007227f89 */ /* 0x000ea200000e0000 */
[----:B------:R-:W-:Y:S01]  /*5f30*/  MUFU.EX2 R26, R26 ;  /* 0x0000001a001a7308 */ /* 0x000fe20000000800 */
[----:B0-----:R-:W-:-:S07]  /*5f40*/  FFMA.FTZ R38, R52, UR14, -R37 ;  /* 0x0000000e34267c23 */ /* 0x001fce0008010825 */
[----:B------:R-:W-:Y:S08]  /*5f50*/  MUFU.EX2 R187, R187 ;  /* 0x000000bb00bb7308 */ /* 0x000ff00000000800 */
[----:B------:R-:W-:Y:S01]  /*5f60*/  MUFU.EX2 R32, R32 ;  /* 0x0000002000207308 */ /* 0x000fe20000000800 */
[----:B--2---:R-:W-:Y:S01]  /*5f70*/  FMNMX.FTZ R27, R7, R34, !PT ;  /* 0x00000022071b7209 */ /* 0x004fe20007810000 */
[----:B------:R-:W-:-:S06]  /*5f80*/  FFMA.FTZ R34, R46, UR14, -R37 ;  /* 0x0000000e2e227c23 */ /* 0x000fcc0008010825 */
[----:B------:R-:W-:Y:S01]  /*5f90*/  MUFU.EX2 R181, R181 ;  /* 0x000000b500b57308 */ /* 0x000fe20000000800 */
[----:B------:R-:W-:Y:S01]  /*5fa0*/  CS2R R46, SRZ ;  /* 0x00000000002e7805 */ /* 0x000fe2000001ff00 */
[----:B------:R-:W0:Y:S06]  /*5fb0*/  SHFL.BFLY PT, R36, R27, 0x1, 0x1f ;  /* 0x0c201f001b247f89 */ /* 0x000e2c00000e0000 */
[----:B------:R-:W-:Y:S08]  /*5fc0*/  MUFU.EX2 R30, R30 ;  /* 0x0000001e001e7308 */ /* 0x000ff00000000800 */
[----:B------:R-:W-:Y:S08]  /*5fd0*/  MUFU.EX2 R183, R183 ;  /* 0x000000b700b77308 */ /* 0x000ff00000000800 */
[----:B------:R-:W-:Y:S01]  /*5fe0*/  MUFU.EX2 R34, R34 ;  /* 0x0000002200227308 */ /* 0x000fe20000000800 */
[----:B0-----:R-:W-:-:S04]  /*5ff0*/  FMNMX.FTZ R7, R27, R36, !PT ;  /* 0x000000241b077209 */ /* 0x001fc80007810000 */
[C---:B------:R-:W-:Y:S01]  /*6000*/  FSETP.NEU.FTZ.AND P3, PT, R7.reuse, -INF , PT ;  /* 0xff8000000700780b */ /* 0x040fe20003f7d000 */
[----:B------:R-:W-:Y:S02]  /*6010*/  FMUL.FTZ R27, R7, UR14 ;  /* 0x0000000e071b7c20 */ /* 0x000fe40008410000 */
[----:B------:R-:W-:Y:S03]  /*6020*/  MUFU.EX2 R177, R177 ;  /* 0x000000b100b17308 */ /* 0x000fe60000000800 */
[----:B------:R-:W-:Y:S02]  /*6030*/  FSEL R42, R27, RZ, P3 ;  /* 0x000000ff1b2a7208 */ /* 0x000fe40001800000 */
[----:B------:R-:W-:-:S03]  /*6040*/  PLOP3.LUT P3, PT, PT, PT, UP1, 0x80, 0x0 ;  /* 0x000000000000781c */ /* 0x000fc60003f6f018 */
[----:B------:R-:W-:Y:S01]  /*6050*/  MUFU.EX2 R36, R49 ;  /* 0x0000003100247308 */ /* 0x000fe20000000800 */
[--C-:B------:R-:W-:Y:S01]  /*6060*/  FFMA.FTZ R200, R40, UR14, -R42.reuse ;  /* 0x0000000e28c87c23 */ /* 0x100fe2000801082a */
[--C-:B------:R-:W-:Y:S01]  /*6070*/  FFMA.FTZ R27, R41, UR14, -R42.reuse ;  /* 0x0000000e291b7c23 */ /* 0x100fe2000801082a */
[----:B------:R-:W-:Y:S01]  /*6080*/  FFMA.FTZ R202, R29, UR14, -R42 ;  /* 0x0000000e1dca7c23 */ /* 0x000fe2000801082a */
        /* <DEDUP_REMOVED lines=20> */
[----:B------:R-:W2:Y:S01]  /*61d0*/  MUFU.EX2 R202, R202 ;  /* 0x000000ca00ca7308 */ /* 0x000ea20000000800 */
[----:B------:R-:W-:Y:S01]  /*61e0*/  FADD.FTZ R37, R199, R40 ;  /* 0x00000028c7257221 */ /* 0x000fe20000010000 */
[--C-:B------:R-:W-:Y:S01]  /*61f0*/  FFMA.FTZ R68, R68, UR14, -R42.reuse ;  /* 0x0000000e44447c23 */ /* 0x100fe2000801082a */
[--C-:B------:R-:W-:Y:S01]  /*6200*/  FFMA.FTZ R56, R56, UR14, -R42.reuse ;  /* 0x0000000e38387c23 */ /* 0x100fe2000801082a */
[--C-:B------:R-:W-:Y:S01]  /*6210*/  FFMA.FTZ R48, R48, UR14, -R42.reuse ;  /* 0x0000000e30307c23 */ /* 0x100fe2000801082a */
[----:B-1----:R-:W-:Y:S01]  /*6220*/  FADD.FTZ R44, R10, R37 ;  /* 0x000000250a2c7221 */ /* 0x002fe20000010000 */
[--C-:B------:R-:W-:Y:S01]  /*6230*/  FFMA.FTZ R3, R3, UR14, -R42.reuse ;  /* 0x0000000e03037c23 */ /* 0x100fe2000801082a */
[----:B------:R-:W-:Y:S01]  /*6240*/  FFMA.FTZ R45, R45, UR14, -R42 ;  /* 0x0000000e2d2d7c23 */ /* 0x000fe2000801082a */
[----:B------:R-:W1:Y:S01]  /*6250*/  MUFU.EX2 R29, R29 ;  /* 0x0000001d001d7308 */ /* 0x000e620000000800 */
[----:B0-----:R-:W-:Y:S01]  /*6260*/  FADD.FTZ R35, R200, R27 ;  /* 0x0000001bc8237221 */ /* 0x001fe20000010000 */
[----:B------:R-:W-:Y:S01]  /*6270*/  FADD.FTZ R39, R193, R44 ;  /* 0x0000002cc1277221 */ /* 0x000fe20000010000 */
[--C-:B------:R-:W-:Y:S01]  /*6280*/  FFMA.FTZ R21, R21, UR14, -R42.reuse ;  /* 0x0000000e15157c23 */ /* 0x100fe2000801082a */
[--C-:B------:R-:W-:Y:S01]  /*6290*/  FFMA.FTZ R9, R9, UR14, -R42.reuse ;  /* 0x0000000e09097c23 */ /* 0x100fe2000801082a */
[----:B------:R-:W-:Y:S01]  /*62a0*/  F2FP.BF16.F32.PACK_AB R201, R2, R201 ;  /* 0x000000c902c9723e */ /* 0x000fe200000010ff */
[----:B------:R-:W-:Y:S01]  /*62b0*/  FADD.FTZ R44, R12, R39 ;  /* 0x000000270c2c7221 */ /* 0x000fe20000010000 */
[----:B------:R-:W-:Y:S01]  /*62c0*/  FFMA.FTZ R11, R11, UR14, -R42 ;  /* 0x0000000e0b0b7c23 */ /* 0x000fe2000801082a */
[----:B------:R-:W0:Y:S01]  /*62d0*/  MUFU.EX2 R196, R196 ;  /* 0x000000c400c47308 */ /* 0x000e220000000800 */
[----:B--2---:R-:W-:Y:S01]  /*62e0*/  FADD.FTZ R40, R202, R35 ;  /* 0x00000023ca287221 */ /* 0x004fe20000010000 */
[----:B------:R-:W-:Y:S01]  /*62f0*/  FADD.FTZ R39, R195, R44 ;  /* 0x0000002cc3277221 */ /* 0x000fe20000010000 */
[--C-:B------:R-:W-:Y:S01]  /*6300*/  FFMA.FTZ R13, R13, UR14, -R42.reuse ;  /* 0x0000000e0d0d7c23 */ /* 0x100fe2000801082a */
[--C-:B------:R-:W-:Y:S01]  /*6310*/  FFMA.FTZ R15, R15, UR14, -R42.reuse ;  /* 0x0000000e0f0f7c23 */ /* 0x100fe2000801082a */
[--C-:B------:R-:W-:Y:S01]  /*6320*/  FFMA.FTZ R25, R25, UR14, -R42.reuse ;  /* 0x0000000e19197c23 */ /* 0x100fe2000801082a */
[----:B------:R-:W-:Y:S01]  /*6330*/  FADD.FTZ R44, R14, R39 ;  /* 0x000000270e2c7221 */ /* 0x000fe20000010000 */
[----:B------:R-:W-:Y:S01]  /*6340*/  FFMA.FTZ R28, R28, UR14, -R42 ;  /* 0x0000000e1c1c7c23 */ /* 0x000fe2000801082a */
[----:B------:R-:W2:Y:S01]  /*6350*/  MUFU.EX2 R31, R31 ;  /* 0x0000001f001f7308 */ /* 0x000ea20000000800 */
[----:B-1----:R-:W-:Y:S01]  /*6360*/  FADD.FTZ R37, R29, R40 ;  /* 0x000000281d257221 */ /* 0x002fe20000010000 */
[----:B------:R-:W-:Y:S01]  /*6370*/  FADD.FTZ R39, R189, R44 ;  /* 0x0000002cbd277221 */ /* 0x000fe20000010000 */
[----:B------:R-:W-:Y:S01]  /*6380*/  F2FP.BF16.F32.PACK_AB R197, R8, R197 ;  /* 0x000000c508c5723e */ /* 0x000fe200000010ff */
[----:B------:R-:W-:Y:S01]  /*6390*/  IMAD.U32 R8, RZ, RZ, UR7 ;  /* 0x00000007ff087e24 */ /* 0x000fe2000f8e00ff */
[----:B------:R-:W-:-:S02]  /*63a0*/  F2FP.BF16.F32.PACK_AB R203, R4, R203 ;  /* 0x000000cb04cb723e */ /* 0x000fc400000010ff */
[----:B------:R-:W-:Y:S02]  /*63b0*/  CS2R R52, SRZ ;  /* 0x0000000000347805 */ /* 0x000fe4000001ff00 */
[----:B------:R-:W-:Y:S01]  /*63c0*/  F2FP.BF16.F32.PACK_AB R189, R24, R189 ;  /* 0x000000bd18bd723e */ /* 0x000fe200000010ff */
[----:B------:R-:W1:Y:S01]  /*63d0*/  MUFU.EX2 R62, R62 ;  /* 0x0000003e003e7308 */ /* 0x000e620000000800 */
[----:B0-----:R-:W-:Y:S01]  /*63e0*/  FADD.FTZ R40, R196, R37 ;  /* 0x00000025c4287221 */ /* 0x001fe20000010000 */
[----:B------:R-:W-:Y:S02]  /*63f0*/  F2FP.BF16.F32.PACK_AB R200, R27, R200 ;  /* 0x000000c81bc8723e */ /* 0x000fe400000010ff */
[----:B------:R-:W-:Y:S02]  /*6400*/  CS2R R42, SRZ ;  /* 0x00000000002a7805 */ /* 0x000fe4000001ff00 */
[----:B------:R-:W-:Y:S02]  /*6410*/  F2FP.BF16.F32.PACK_AB R202, R29, R202 ;  /* 0x000000ca1dca723e */ /* 0x000fe400000010ff */
[----:B------:R-:W-:Y:S01]  /*6420*/  F2FP.BF16.F32.PACK_AB R199, R10, R199 ;  /* 0x000000c70ac7723e */ /* 0x000fe200000010ff */
[----:B------:R-:W0:Y:S01]  /*6430*/  MUFU.EX2 R61, R61 ;  /* 0x0000003d003d7308 */ /* 0x000e220000000800 */
[C---:B--2---:R-:W-:Y:S01]  /*6440*/  FADD.FTZ R37, R31.reuse, R40 ;  /* 0x000000281f257221 */ /* 0x044fe20000010000 */
[----:B------:R-:W-:-:S02]  /*6450*/  F2FP.BF16.F32.PACK_AB R196, R31, R196 ;  /* 0x000000c41fc4723e */ /* 0x000fc400000010ff */
[----:B------:R-:W-:Y:S02]  /*6460*/  F2FP.BF16.F32.PACK_AB R193, R12, R193 ;  /* 0x000000c10cc1723e */ /* 0x000fe400000010ff */
[----:B------:R-:W-:Y:S02]  /*6470*/  F2FP.BF16.F32.PACK_AB R195, R14, R195 ;  /* 0x000000c30ec3723e */ /* 0x000fe400000010ff */
[----:B------:R-:W2:Y:S01]  /*6480*/  MUFU.EX2 R63, R63 ;  /* 0x0000003f003f7308 */ /* 0x000ea20000000800 */
[----:B-1----:R-:W-:-:S07]  /*6490*/  FADD.FTZ R40, R62, R37 ;  /* 0x000000253e287221 */ /* 0x002fce0000010000 */
[----:B------:R-:W1:Y:S01]  /*64a0*/  MUFU.EX2 R60, R60 ;  /* 0x0000003c003c7308 */ /* 0x000e620000000800 */
[C---:B0-----:R-:W-:Y:S01]  /*64b0*/  FADD.FTZ R40, R61.reuse, R40 ;  /* 0x000000283d287221 */ /* 0x041fe20000010000 */
[----:B------:R-:W-:-:S06]  /*64c0*/  F2FP.BF16.F32.PACK_AB R198, R61, R62 ;  /* 0x0000003e3dc6723e */ /* 0x000fcc00000010ff */
[----:B------:R-:W0:Y:S01]  /*64d0*/  MUFU.EX2 R64, R64 ;  /* 0x0000004000407308 */ /* 0x000e220000000800 */
[----:B--2---:R-:W-:Y:S01]  /*64e0*/  FADD.FTZ R37, R63, R40 ;  /* 0x000000283f257221 */ /* 0x004fe20000010000 */
[----:B------:R-:W-:-:S04]  /*64f0*/  FADD.FTZ R40, R24, R39 ;  /* 0x0000002718287221 */ /* 0x000fc80000010000 */
[----:B------:R-:W-:Y:S01]  /*6500*/  FADD.FTZ R39, R191, R40 ;  /* 0x00000028bf277221 */ /* 0x000fe20000010000 */
[----:B------:R-:W-:Y:S01]  /*6510*/  F2FP.BF16.F32.PACK_AB R191, R20, R191 ;  /* 0x000000bf14bf723e */ /* 0x000fe200000010ff */
[----:B------:R-:W2:Y:S01]  /*6520*/  MUFU.EX2 R59, R59 ;  /* 0x0000003b003b7308 */ /* 0x000ea20000000800 */
[----:B-1----:R-:W-:Y:S01]  /*6530*/  FADD.FTZ R37, R60, R37 ;  /* 0x000000253c257221 */ /* 0x002fe20000010000 */
[----:B------:R-:W-:Y:S01]  /*6540*/  FADD.FTZ R40, R20, R39 ;  /* 0x0000002714287221 */ /* 0x000fe20000010000 */
[----:B------:R-:W-:Y:S02]  /*6550*/  F2FP.BF16.F32.PACK_AB R192, R60, R63 ;  /* 0x0000003f3cc0723e */ /* 0x000fe400000010ff */
[----:B------:R-:W-:Y:S02]  /*6560*/  CS2R R62, SRZ ;  /* 0x00000000003e7805 */ /* 0x000fe4000001ff00 */
[----:B------:R-:W-:Y:S01]  /*6570*/  CS2R R60, SRZ ;  /* 0x00000000003c7805 */ /* 0x000fe2000001ff00 */
[----:B------:R-:W-:Y:S01]  /*6580*/  FADD.FTZ R39, R185, R40 ;  /* 0x00000028b9277221 */ /* 0x000fe20000010000 */
[----:B------:R-:W-:Y:S01]  /*6590*/  F2FP.BF16.F32.PACK_AB R185, R26, R185 ;  /* 0x000000b91ab9723e */ /* 0x000fe200000010ff */
[----:B------:R-:W1:Y:S01]  /*65a0*/  MUFU.EX2 R66, R66 ;  /* 0x0000004200427308 */ /* 0x000e620000000800 */
[----:B0-----:R-:W-:Y:S01]  /*65b0*/  FADD.FTZ R0, R64, R37 ;  /* 0x0000002540007221 */ /* 0x001fe20000010000 */
[----:B------:R-:W-:Y:S01]  /*65c0*/  FADD.FTZ R40, R26, R39 ;  /* 0x000000271a287221 */ /* 0x000fe20000010000 */
[----:B------:R-:W-:-:S05]  /*65d0*/  CS2R R26, SRZ ;  /* 0x00000000001a7805 */ /* 0x000fca000001ff00 */
[----:B------:R0:W3:Y:S01]  /*65e0*/  MUFU.EX2 R33, R58 ;  /* 0x0000003a00217308 */ /* 0x0000e20000000800 */
[C---:B--2---:R-:W-:Y:S01]  /*65f0*/  FADD.FTZ R37, R59.reuse, R0 ;  /* 0x000000003b257221 */ /* 0x044fe20000010000 */
[----:B------:R-:W-:Y:S02]  /*6600*/  F2FP.BF16.F32.PACK_AB R194, R59, R64 ;  /* 0x000000403bc2723e */ /* 0x000fe400000010ff */
[----:B------:R-:W-:-:S04]  /*6610*/  CS2R R64, SRZ ;  /* 0x0000000000407805 */ /* 0x000fc8000001ff00 */
[----:B------:R-:W-:Y:S01]  /*6620*/  MUFU.EX2 R67, R67 ;  /* 0x0000004300437308 */ /* 0x000fe20000000800 */
[----:B-1----:R-:W-:Y:S01]  /*6630*/  FADD.FTZ R0, R66, R37 ;  /* 0x0000002542007221 */ /* 0x002fe20000010000 */
[----:B------:R-:W-:Y:S01]  /*6640*/  FADD.FTZ R37, R187, R40 ;  /* 0x00000028bb257221 */ /* 0x000fe20000010000 */
[----:B------:R-:W-:Y:S02]  /*6650*/  F2FP.BF16.F32.PACK_AB R187, R32, R187 ;  /* 0x000000bb20bb723e */ /* 0x000fe400000010ff */
[----:B0-----:R-:W-:Y:S02]  /*6660*/  CS2R R58, SRZ ;  /* 0x00000000003a7805 */ /* 0x001fe4000001ff00 */
[----:B------:R-:W-:Y:S01]  /*6670*/  CS2R R40, SRZ ;  /* 0x0000000000287805 */ /* 0x000fe2000001ff00 */
[----:B------:R-:W-:Y:S01]  /*6680*/  MUFU.EX2 R190, R57 ;  /* 0x0000003900be7308 */ /* 0x000fe20000000800 */
[C---:B---3--:R-:W-:Y:S01]  /*6690*/  FADD.FTZ R0, R33.reuse, R0 ;  /* 0x0000000021007221 */ /* 0x048fe20000010000 */
[----:B------:R-:W-:-:S06]  /*66a0*/  F2FP.BF16.F32.PACK_AB R188, R33, R66 ;  /* 0x0000004221bc723e */ /* 0x000fcc00000010ff */
[----:B------:R-:W-:Y:S08]  /*66b0*/  MUFU.EX2 R68, R68 ;  /* 0x0000004400447308 */ /* 0x000ff00000000800 */
[----:B------:R0:W1:Y:S08]  /*66c0*/  MUFU.EX2 R35, R56 ;  /* 0x0000003800237308 */ /* 0x0000700000000800 */
[----:B------:R-:W2:Y:S01]  /*66d0*/  MUFU.EX2 R48, R48 ;  /* 0x0000003000307308 */ /* 0x000ea20000000800 */
[----:B0-----:R-:W-:-:S07]  /*66e0*/  CS2R R56, SRZ ;  /* 0x0000000000387805 */ /* 0x001fce000001ff00 */
[----:B------:R0:W-:Y:S01]  /*66f0*/  MUFU.EX2 R180, R3 ;  /* 0x0000000300b47308 */ /* 0x0001e20000000800 */
[----:B-1----:R-:W-:-:S07]  /*6700*/  F2FP.BF16.F32.PACK_AB R184, R35, R68 ;  /* 0x0000004423b8723e */ /* 0x002fce00000010ff */
[----:B------:R-:W1:Y:S01]  /*6710*/  MUFU.EX2 R45, R45 ;  /* 0x0000002d002d7308 */ /* 0x000e620000000800 */
[----:B0-----:R-:W-:Y:S01]  /*6720*/  FADD.FTZ R3, R67, R0 ;  /* 0x0000000043037221 */ /* 0x001fe20000010000 */
[----:B------:R-:W-:Y:S01]  /*6730*/  FADD.FTZ R0, R32, R37 ;  /* 0x0000002520007221 */ /* 0x000fe20000010000 */
[----:B------:R-:W-:Y:S02]  /*6740*/  CS2R R32, SRZ ;  /* 0x0000000000207805 */ /* 0x000fe4000001ff00 */
[----:B------:R-:W-:Y:S01]  /*6750*/  FADD.FTZ R3, R190, R3 ;  /* 0x00000003be037221 */ /* 0x000fe20000010000 */
[----:B------:R-:W-:Y:S01]  /*6760*/  FADD.FTZ R37, R181, R0 ;  /* 0x00000000b5257221 */ /* 0x000fe20000010000 */
[----:B------:R-:W-:Y:S01]  /*6770*/  F2FP.BF16.F32.PACK_AB R181, R30, R181 ;  /* 0x000000b51eb5723e */ /* 0x000fe200000010ff */
[----:B------:R-:W0:Y:S01]  /*6780*/  MUFU.EX2 R21, R21 ;  /* 0x0000001500157308 */ /* 0x000e220000000800 */
[----:B------:R-:W-:Y:S01]  /*6790*/  FADD.FTZ R0, R68, R3 ;  /* 0x0000000344007221 */ /* 0x000fe20000010000 */
[----:B------:R-:W-:Y:S01]  /*67a0*/  FADD.FTZ R2, R30, R37 ;  /* 0x000000251e027221 */ /* 0x000fe20000010000 */
[----:B------:R-:W-:-:S02]  /*67b0*/  F2FP.BF16.F32.PACK_AB R190, R190, R67 ;  /* 0x00000043bebe723e */ /* 0x000fc400000010ff */
[----:B------:R-:W-:Y:S01]  /*67c0*/  CS2R R68, SRZ ;  /* 0x0000000000447805 */ /* 0x000fe2000001ff00 */
[----:B------:R-:W-:Y:S01]  /*67d0*/  FADD.FTZ R3, R35, R0 ;  /* 0x0000000023037221 */ /* 0x000fe20000010000 */
[----:B------:R-:W-:Y:S01]  /*67e0*/  FADD.FTZ R37, R183, R2 ;  /* 0x00000002b7257221 */ /* 0x000fe20000010000 */
[----:B------:R-:W-:Y:S01]  /*67f0*/  F2FP.BF16.F32.PACK_AB R183, R34, R183 ;  /* 0x000000b722b7723e */ /* 0x000fe200000010ff */
[----:B------:R-:W3:Y:S01]  /*6800*/  MUFU.EX2 R9, R9 ;  /* 0x0000000900097308 */ /* 0x000ee20000000800 */
[----:B--2---:R-:W-:Y:S01]  /*6810*/  FADD.FTZ R0, R48, R3 ;  /* 0x0000000330007221 */ /* 0x004fe20000010000 */
[----:B------:R-:W-:Y:S01]  /*6820*/  FADD.FTZ R2, R34, R37 ;  /* 0x0000002522027221 */ /* 0x000fe20000010000 */
[C---:B-1----:R-:W-:Y:S02]  /*6830*/  F2FP.BF16.F32.PACK_AB R186, R45.reuse, R48 ;  /* 0x000000302dba723e */ /* 0x042fe400000010ff */
[----:B------:R-:W-:Y:S01]  /*6840*/  CS2R R66, SRZ ;  /* 0x0000000000427805 */ /* 0x000fe2000001ff00 */
[----:B------:R-:W-:Y:S01]  /*6850*/  FADD.FTZ R0, R45, R0 ;  /* 0x000000002d007221 */ /* 0x000fe20000010000 */
[----:B------:R-:W-:-:S02]  /*6860*/  CS2R R48, SRZ ;  /* 0x0000000000307805 */ /* 0x000fc4000001ff00 */
[----:B------:R-:W-:Y:S01]  /*6870*/  CS2R R44, SRZ ;  /* 0x00000000002c7805 */ /* 0x000fe2000001ff00 */
[----:B------:R1:W2:Y:S01]  /*6880*/  MUFU.EX2 R182, R11 ;  /* 0x0000000b00b67308 */ /* 0x0002a20000000800 */
[----:B0-----:R-:W-:Y:S01]  /*6890*/  FADD.FTZ R3, R21, R0 ;  /* 0x0000000015037221 */ /* 0x001fe20000010000 */
[----:B------:R-:W-:Y:S02]  /*68a0*/  CS2R R34, SRZ ;  /* 0x0000000000227805 */ /* 0x000fe4000001ff00 */
[----:B------:R-:W-:Y:S01]  /*68b0*/  CS2R R30, SRZ ;  /* 0x00000000001e7805 */ /* 0x000fe2000001ff00 */
[C---:B------:R-:W-:Y:S01]  /*68c0*/  FADD.FTZ R0, R180.reuse, R3 ;  /* 0x00000003b4007221 */ /* 0x040fe20000010000 */
[----:B------:R-:W-:Y:S02]  /*68d0*/  F2FP.BF16.F32.PACK_AB R180, R180, R21 ;  /* 0x00000015b4b4723e */ /* 0x000fe400000010ff */
[----:B------:R-:W0:Y:S01]  /*68e0*/  MUFU.EX2 R13, R13 ;  /* 0x0000000d000d7308 */ /* 0x000e220000000800 */
[----:B-1----:R-:W-:Y:S01]  /*68f0*/  FADD.FTZ R11, R177, R2 ;  /* 0x00000002b10b7221 */ /* 0x002fe20000010000 */
[----:B------:R-:W-:-:S03]  /*6900*/  F2FP.BF16.F32.PACK_AB R177, R36, R177 ;  /* 0x000000b124b1723e */ /* 0x000fc600000010ff */
[----:B------:R-:W-:Y:S01]  /*6910*/  FADD.FTZ R2, R36, R11 ;  /* 0x0000000b24027221 */ /* 0x000fe20000010000 */
[----:B---3--:R-:W-:Y:S01]  /*6920*/  FADD.FTZ R11, R9, R0 ;  /* 0x00000000090b7221 */ /* 0x008fe20000010000 */
[----:B------:R-:W-:Y:S01]  /*6930*/  CS2R R36, SRZ ;  /* 0x0000000000247805 */ /* 0x000fe2000001ff00 */
[----:B------:R-:W1:Y:S02]  /*6940*/  MUFU.EX2 R176, R15 ;  /* 0x0000000f00b07308 */ /* 0x000e640000000800 */
[C---:B--2---:R-:W-:Y:S01]  /*6950*/  FADD.FTZ R0, R182.reuse, R11 ;  /* 0x0000000bb6007221 */ /* 0x044fe20000010000 */
[----:B------:R-:W-:-:S05]  /*6960*/  F2FP.BF16.F32.PACK_AB R182, R182, R9 ;  /* 0x00000009b6b6723e */ /* 0x000fca00000010ff */
[----:B------:R-:W2:Y:S01]  /*6970*/  MUFU.EX2 R179, R179 ;  /* 0x000000b300b37308 */ /* 0x000ea20000000800 */
[----:B0-----:R-:W-:-:S07]  /*6980*/  FADD.FTZ R11, R13, R0 ;  /* 0x000000000d0b7221 */ /* 0x001fce0000010000 */
[----:B------:R-:W0:Y:S01]  /*6990*/  MUFU.EX2 R25, R25 ;  /* 0x0000001900197308 */ /* 0x000e220000000800 */
[C---:B-1----:R-:W-:Y:S01]  /*69a0*/  FADD.FTZ R0, R176.reuse, R11 ;  /* 0x0000000bb0007221 */ /* 0x042fe20000010000 */
[----:B------:R-:W-:-:S06]  /*69b0*/  F2FP.BF16.F32.PACK_AB R176, R176, R13 ;  /* 0x0000000db0b0723e */ /* 0x000fcc00000010ff */
[----:B------:R-:W1:Y:S01]  /*69c0*/  MUFU.EX2 R38, R38 ;  /* 0x0000002600267308 */ /* 0x000e620000000800 */
[----:B--2---:R-:W-:Y:S01]  /*69d0*/  FADD.FTZ R3, R179, R2 ;  /* 0x00000002b3037221 */ /* 0x004fe20000010000 */
[----:B------:R-:W-:-:S06]  /*69e0*/  IMAD.MOV.U32 R2, RZ, RZ, 0x3f800000 ;  /* 0x3f800000ff027424 */ /* 0x000fcc00078e00ff */
[----:B------:R-:W2:Y:S01]  /*69f0*/  MUFU.EX2 R28, R28 ;  /* 0x0000001c001c7308 */ /* 0x000ea20000000800 */
[----:B0-----:R-:W-:Y:S01]  /*6a00*/  FADD.FTZ R11, R25, R0 ;  /* 0x00000000190b7221 */ /* 0x001fe20000010000 */
[----:B------:R-:W-:Y:S02]  /*6a10*/  IMAD.MOV.U32 R0, RZ, RZ, 0x3f800000 ;  /* 0x3f800000ff007424 */ /* 0x000fe400078e00ff */
[C---:B-1----:R-:W-:Y:S01]  /*6a20*/  FADD.FTZ R3, R38.reuse, R3 ;  /* 0x0000000326037221 */ /* 0x042fe20000010000 */
[----:B------:R-:W-:Y:S02]  /*6a30*/  F2FP.BF16.F32.PACK_AB R179, R38, R179 ;  /* 0x000000b326b3723e */ /* 0x000fe400000010ff */
[----:B------:R-:W-:Y:S01]  /*6a40*/  CS2R R38, SRZ ;  /* 0x0000000000267805 */ /* 0x000fe2000001ff00 */
[C---:B--2---:R-:W-:Y:S01]  /*6a50*/  FADD.FTZ R4, R28.reuse, R11 ;  /* 0x0000000b1c047221 */ /* 0x044fe20000010000 */
[----:B------:R-:W-:Y:S02]  /*6a60*/  F2FP.BF16.F32.PACK_AB R178, R28, R25 ;  /* 0x000000191cb2723e */ /* 0x000fe400000010ff */
[----:B------:R-:W-:-:S02]  /*6a70*/  CS2R R28, SRZ ;  /* 0x00000000001c7805 */ /* 0x000fc4000001ff00 */
[----:B------:R-:W-:Y:S01]  /*6a80*/  CS2R R24, SRZ ;  /* 0x0000000000187805 */ /* 0x000fe2000001ff00 */
[----:B------:R-:W-:Y:S06]  /*6a90*/  @!P3 BRA `(.L_x_2248) ;  /* 0x0000004c0008b947 */ /* 0x000fec0003800000 */
[----:B------:R-:W-:Y:S01]  /*6aa0*/  R2UR UR61, R16 ;  /* 0x00000000103d72ca */ /* 0x000fe200000e0000 */
[----:B------:R-:W-:Y:S01]  /*6ab0*/  IMAD.MOV.U32 R9, RZ, RZ, R6 ;  /* 0x000000ffff097224 */ /* 0x000fe200078e0006 */
[----:B------:R-:W-:Y:S01]  /*6ac0*/  UMOV UR37, UR36 ;  /* 0x0000002400257c82 */ /* 0x000fe20008000000 */
[----:B------:R-:W-:Y:S01]  /*6ad0*/  IMAD.MOV.U32 R10, RZ, RZ, R7 ;  /* 0x000000ffff0a7224 */ /* 0x000fe200078e0007 */
[----:B------:R-:W-:Y:S01]  /*6ae0*/  ULDC UR7, c[0x0][0x9d8] ;  /* 0x0002760000077ab9 */ /* 0x000fe20000000800 */
[----:B------:R-:W-:Y:S02]  /*6af0*/  IMAD.MOV.U32 R2, RZ, RZ, 0x3f800000 ;  /* 0x3f800000ff027424 */ /* 0x000fe400078e00ff */
[----:B------:R-:W-:-:S08]  /*6b00*/  IMAD.MOV.U32 R119, RZ, RZ, RZ ;  /* 0x000000ffff777224 */ /* 0x000fd000078e00ff */
.L_x_2257:
        /* <DEDUP_REMOVED lines=8> */
.L_x_2249:
[----:B------:R-:W-:Y:S01]  /*6b90*/  R2UR UR6, R16 ;  /* 0x00000000100672ca */ /* 0x000fe200000e0000 */
[----:B------:R-:W-:-:S12]  /*6ba0*/  ULEA UR39, UR36, UR60, 0x3 ;  /* 0x0000003c24277291 */ /* 0x000fd8000f8e183f */
[----:B------:R-:W-:-:S05]  /*6bb0*/  IMAD.U32 R6, RZ, RZ, UR6 ;  /* 0x00000006ff067e24 */ /* 0x000fca000f8e00ff */
[----:B------:R-:W-:-:S04]  /*6bc0*/  SHF.L.U32 R6, R6, 0x1f, RZ ;  /* 0x0000001f06067819 */ /* 0x000fc800000006ff */
[----:B------:R0:W1:Y:S01]  /*6bd0*/  SYNCS.PHASECHK.TRANS64.TRYWAIT P3, [UR39+0x36830], R6 ;  /* 0x03683006ff0075a7 */ /* 0x0000620008060167 */
[----:B------:R-:W-:Y:S05]  /*6be0*/  @!P0 BRA `(.L_x_2250) ;  /* 0x0000000000048947 */ /* 0x000fea0003800000 */
[----:B------:R-:W-:Y:S01]  /*6bf0*/  BPT.TRAP 0x1 ;  /* 0x000000040000795c */ /* 0x000fe20000300000 */
.L_x_2250:
[----:B-1----:R-:W-:Y:S05]  /*6c00*/  @P3 BRA `(.L_x_2251) ;  /* 0x0000000000083947 */ /* 0x002fea0003800000 */
[----:B------:R-:W1:Y:S02]  /*6c10*/  SYNCS.PHASECHK.TRANS64.TRYWAIT P3, [UR39+0x36830], R6 ;  /* 0x03683006ff0075a7 */ /* 0x000e640008060167 */
[----:B-1----:R-:W-:Y:S05]  /*6c20*/  @!P3 BRA `(.L_x_2252) ;  /* 0x0000015400c0b947 */ /* 0x002fea0003800000 */
.L_x_2251:
[----:B------:R-:W-:Y:S01]  /*6c30*/  R2UR UR6, R5 ;  /* 0x00000000050672ca */ /* 0x000fe200000e0000 */
[----:B------:R-:W-:Y:S01]  /*6c40*/  WARPGROUP.ARRIVE ;  /* 0x00000000000079c5 */ /* 0x000fe20000000000 */
[----:B------:R-:W-:Y:S01]  /*6c50*/  UMOV UR56, UR52 ;  /* 0x0000003400387c82 */ /* 0x000fe20008000000 */
[----:B------:R-:W-:Y:S01]  /*6c60*/  UMOV UR57, UR53 ;  /* 0x0000003500397c82 */ /* 0x000fe20008000000 */
[----:B------:R-:W-:Y:S01]  /*6c70*/  UMOV UR59, 0x40000040 ;  /* 0x40000040003b7882 */ /* 0x000fe20000000000 */
        /* <DEDUP_REMOVED lines=8> */
[----:B------:R-:W-:Y:S01]  /*6d00*/  UIMAD UR6, UR36, 0xa80, UR6 ;  /* 0x00000a80240678a4 */ /* 0x000fe2000f8e0206 */
[-C--:B------:R-:W-:Y:S01]  /*6d10*/  FMUL.FTZ R24, R24, R0.reuse ;  /* 0x0000000018187220 */ /* 0x080fe20000410000 */
[----:B------:R-:W-:Y:S01]  /*6d20*/  UMOV UR51, 0x40000040 ;  /* 0x4000004000337882 */ /* 0x000fe20000000000 */
[-C--:B------:R-:W-:Y:S01]  /*6d30*/  FMUL.FTZ R25, R25, R0.reuse ;  /* 0x0000000019197220 */ /* 0x080fe20000410000 */
[----:B------:R-:W-:Y:S01]  /*6d40*/  UIADD3 UR54, UR6, 0x80, URZ ;  /* 0x0000008006367890 */ /* 0x000fe2000fffe03f */
[-C--:B------:R-:W-:Y:S01]  /*6d50*/  FMUL.FTZ R28, R28, R0.reuse ;  /* 0x000000001c1c7220 */ /* 0x080fe20000410000 */
[----:B------:R-:W-:Y:S01]  /*6d60*/  UIADD3 UR10, UR6, 0x280, URZ ;  /* 0x00000280060a7890 */ /* 0x000fe2000fffe03f */
[-C--:B------:R-:W-:Y:S01]  /*6d70*/  FMUL.FTZ R29, R29, R0.reuse ;  /* 0x000000001d1d7220 */ /* 0x080fe20000410000 */
[----:B------:R-:W-:Y:S01]  /*6d80*/  UMOV UR58, UR6 ;  /* 0x00000006003a7c82 */ /* 0x000fe20008000000 */
[----:B------:R-:W-:Y:S01]  /*6d90*/  UIADD3 UR11, UR6, 0x300, URZ ;  /* 0x00000300060b7890 */ /* 0x000fe2000fffe03f */
[----:B------:R-:W-:Y:S01]  /*6da0*/  HGMMA.64x16x16.F32.BF16 R168, gdesc[UR56], RZ, !UPT, gsb0 ;  /* 0x0020000038a879f0 */ /* 0x000fe2000c0018ff */
[----:B------:R-:W-:Y:S01]  /*6db0*/  UIADD3 UR58, UR6, 0x100, URZ ;  /* 0x00000100063a7890 */ /* 0x000fe2000fffe03f */
[-C--:B------:R-:W-:Y:S01]  /*6dc0*/  FMUL.FTZ R32, R32, R0.reuse ;  /* 0x0000000020207220 */ /* 0x080fe20000410000 */
        /* <DEDUP_REMOVED lines=59> */
[----:B------:R-:W-:Y:S01]  /*7180*/  UMOV UR55, 0x40000040 ;  /* 0x4000004000377882 */ /* 0x000fe20000000000 */
        /* <DEDUP_REMOVED lines=50> */
[----:B------:R-:W-:-:S05]  /*74b0*/  FMUL.FTZ R119, R119, R2 ;  /* 0x0000000277777220 */ /* 0x000fca0000410000 */
        /* <DEDUP_REMOVED lines=8> */
[----:B------:R-:W-:Y:S01]  /*7540*/  UMOV UR54, UR10 ;  /* 0x0000000a00367c82 */ /* 0x000fe20008000000 */
[----:B------:R-:W-:Y:S01]  /*7550*/  UMOV UR55, 0x40000040 ;  /* 0x4000004000377882 */ /* 0x000fe20000000000 */
[----:B------:R-:W-:Y:S01]  /*7560*/  UIADD3 UR10, UR6, 0x82, URZ ;  /* 0x00000082060a7890 */ /* 0x000fe2000fffe03f */
        /* <DEDUP_REMOVED lines=462> */
.L_x_2253:
[----:B------:R-:W-:Y:S01]  /*9250*/  ULEA UR6, UR37, UR60, 0x3 ;  /* 0x0000003c25067291 */ /* 0x000fe2000f8e183f */
[----:B------:R-:W-:-:S05]  /*9260*/  IMAD.U32 R0, RZ, RZ, UR61 ;  /* 0x0000003dff007e24 */ /* 0x000fca000f8e00ff */
[----:B------:R-:W-:-:S04]  /*9270*/  SHF.L.U32 R0, R0, 0x1f, RZ ;  /* 0x0000001f00007819 */ /* 0x000fc800000006ff */
[----:B------:R2:W3:Y:S01]  /*9280*/  SYNCS.PHASECHK.TRANS64.TRYWAIT P3, [UR6+0x36850], R0 ;  /* 0x03685000ff0075a7 */ /* 0x0004e20008060146 */
[----:B------:R-:W-:Y:S05]  /*9290*/  @!P0 BRA `(.L_x_2254) ;  /* 0x0000000000048947 */ /* 0x000fea0003800000 */
[----:B------:R-:W-:Y:S01]  /*92a0*/  BPT.TRAP 0x1 ;  /* 0x000000040000795c */ /* 0x000fe20000300000 */
.L_x_2254:
[----:B---3--:R-:W-:Y:S05]  /*92b0*/  @P3 BRA `(.L_x_2255) ;  /* 0x0000000000083947 */ /* 0x008fea0003800000 */
[----:B------:R-:W3:Y:S02]  /*92c0*/  SYNCS.PHASECHK.TRANS64.TRYWAIT P3, [UR6+0x36850], R0 ;  /* 0x03685000ff0075a7 */ /* 0x000ee40008060146 */
[----:B---3--:R-:W-:Y:S05]  /*92d0*/  @!P3 BRA `(.L_x_2256) ;  /* 0x00000130002cb947 */ /* 0x008fea0003800000 */
.L_x_2255:
[----:B------:R-:W-:Y:S01]  /*92e0*/  UIADD3 UR10, UR60, 0x400, URZ ;  /* 0x000004003c0a7890 */ /* 0x000fe2000fffe03f */
[----:B------:R-:W-:Y:S01]  /*92f0*/  WARPGROUP.ARRIVE ;  /* 0x00000000000079c5 */ /* 0x000fe20000000000 */
[----:B------:R-:W-:Y:S01]  /*9300*/  UMOV UR11, 0x40000040 ;  /* 0x40000040000b7882 */ /* 0x000fe20000000000 */
[----:B------:R-:W-:Y:S01]  /*9310*/  R2UR UR19, R23 ;  /* 0x00000000171372ca */ /* 0x000fe200000e0000 */
[----:B------:R-:W-:Y:S01]  /*9320*/  USHF.R.U32.HI UR10, URZ, 0x4, UR10 ;  /* 0x000000043f0a7899 */ /* 0x000fe2000801160a */
[----:B------:R-:W-:Y:S01]  /*9330*/  FMUL.FTZ R21, R153, UR7 ;  /* 0x0000000799157c20 */ /* 0x000fe20008410000 */
[----:B------:R-:W-:Y:S01]  /*9340*/  FMUL.FTZ R153, R157, UR7 ;  /* 0x000000079d997c20 */ /* 0x000fe20008410000 */
[----:B------:R-:W-:Y:S01]  /*9350*/  FMUL.FTZ R157, R158, UR7 ;  /* 0x000000079e9d7c20 */ /* 0x000fe20008410000 */
[----:B------:R-:W-:Y:S01]  /*9360*/  ULOP3.LUT UR10, UR10, 0x3fff, URZ, 0xc0, !UPT ;  /* 0x00003fff0a0a7892 */ /* 0x000fe2000f8ec03f */
[----:B------:R-:W-:Y:S01]  /*9370*/  FMUL.FTZ R158, R147, UR7 ;  /* 0x00000007939e7c20 */ /* 0x000fe20008410000 */
[----:B------:R-:W-:Y:S01]  /*9380*/  R2UR UR18, R17 ;  /* 0x00000000111272ca */ /* 0x000fe200000e0000 */
[----:B------:R-:W-:Y:S01]  /*9390*/  FMUL.FTZ R13, R161, UR7 ;  /* 0x00000007a10d7c20 */ /* 0x000fe20008410000 */
[----:B------:R-:W-:Y:S01]  /*93a0*/  ULOP3.LUT UR10, UR10, 0x3800000, URZ, 0xfc, !UPT ;  /* 0x038000000a0a7892 */ /* 0x000fe2000f8efc3f */
[----:B------:R-:W-:Y:S01]  /*93b0*/  R2UR UR14, R18 ;  /* 0x00000000120e72ca */ /* 0x000fe200000e0000 */
[----:B------:R-:W-:Y:S01]  /*93c0*/  FMUL.FTZ R161, R162, UR7 ;  /* 0x00000007a2a17c20 */ /* 0x000fe20008410000 */
[----:B------:R-:W-:Y:S01]  /*93d0*/  FMUL.FTZ R162, R166, UR7 ;  /* 0x00000007a6a27c20 */ /* 0x000fe20008410000 */
[----:B------:R-:W-:Y:S01]  /*93e0*/  UIMAD UR15, UR37, 0xa80, UR10 ;  /* 0x00000a80250f78a4 */ /* 0x000fe2000f8e020a */
[----:B01----:R-:W-:-:S02]  /*93f0*/  VIADD R6, R204, UR19 ;  /* 0x00000013cc067c36 */ /* 0x003fc40008000000 */
[----:B---3--:R-:W-:Y:S01]  /*9400*/  FMUL.FTZ R2, R169, UR7 ;  /* 0x00000007a9027c20 */ /* 0x008fe20008410000 */
        /* <DEDUP_REMOVED lines=8> */
[----:B--2---:R-:W-:Y:S01]  /*9490*/  FMUL.FTZ R0, R168, UR7 ;  /* 0x00000007a8007c20 */ /* 0x004fe20008410000 */
[----:B------:R-:W-:Y:S01]  /*94a0*/  UMOV UR11, 0x40000040 ;  /* 0x40000040000b7882 */ /* 0x000fe20000000000 */
[----:B------:R-:W-:Y:S01]  /*94b0*/  FMUL.FTZ R167, R139, UR7 ;  /* 0x000000078ba77c20 */ /* 0x000fe20008410000 */
[----:B------:R-:W-:Y:S01]  /*94c0*/  FMUL.FTZ R168, R171, UR7 ;  /* 0x00000007aba87c20 */ /* 0x000fe20008410000 */
[----:B------:R-:W-:Y:S01]  /*94d0*/  IMAD.U32 R139, RZ, RZ, UR18 ;  /* 0x00000012ff8b7e24 */ /* 0x000fe2000f8e00ff */
        /* <DEDUP_REMOVED lines=9> */
[----:B------:R-:W-:Y:S01]  /*9570*/  FMUL.FTZ R146, R148, UR7 ;  /* 0x0000000794927c20 */ /* 0x000fe20008410000 */
[----:B------:R-:W-:Y:S01]  /*9580*/  FMUL.FTZ R148, R143, UR7 ;  /* 0x000000078f947c20 */ /* 0x000fe20008410000 */
[----:B------:R-:W-:Y:S01]  /*9590*/  FMUL.FTZ R11, R173, UR7 ;  /* 0x00000007ad0b7c20 */ /* 0x000fe20008410000 */
[----:B------:R-:W-:Y:S01]  /*95a0*/  FMUL.FTZ R143, R130, UR7 ;  /* 0x00000007828f7c20 */ /* 0x000fe20008410000 */
[----:B------:R-:W-:Y:S01]  /*95b0*/  FMUL.FTZ R7, R172, UR7 ;  /* 0x00000007ac077c20 */ /* 0x000fe20008410000 */
[----:B------:R-:W-:Y:S01]  /*95c0*/  FMUL.FTZ R172, R142, UR7 ;  /* 0x000000078eac7c20 */ /* 0x000fe20008410000 */
[----:B------:R-:W-:Y:S01]  /*95d0*/  FMUL.FTZ R154, R154, UR7 ;  /* 0x000000079a9a7c20 */ /* 0x000fe20008410000 */
[----:B------:R-:W2:Y:S01]  /*95e0*/  MUFU.TANH R171, R171 ;  /* 0x000000ab00ab7308 */ /* 0x000ea20000002400 */
[----:B------:R-:W-:Y:S01]  /*95f0*/  FMUL.FTZ R155, R155, UR7 ;  /* 0x000000079b9b7c20 */ /* 0x000fe20008410000 */
[----:B------:R-:W-:Y:S01]  /*9600*/  FMUL.FTZ R15, R165, UR7 ;  /* 0x00000007a50f7c20 */ /* 0x000fe20008410000 */
[----:B------:R-:W-:Y:S01]  /*9610*/  FMUL.FTZ R165, R150, UR7 ;  /* 0x0000000796a57c20 */ /* 0x000fe20008410000 */
[----:B------:R-:W-:Y:S01]  /*9620*/  FMUL.FTZ R174, R122, UR7 ;  /* 0x000000077aae7c20 */ /* 0x000fe20008410000 */
[----:B------:R-:W-:Y:S01]  /*9630*/  FMUL.FTZ R151, R151, UR7 ;  /* 0x0000000797977c20 */ /* 0x000fe20008410000 */
[----:B------:R-:W-:Y:S01]  /*9640*/  FMUL.FTZ R175, R123, UR7 ;  /* 0x000000077baf7c20 */ /* 0x000fe20008410000 */
[----:B------:R-:W-:Y:S01]  /*9650*/  FMUL.FTZ R127, R127, UR7 ;  /* 0x000000077f7f7c20 */ /* 0x000fe20008410000 */
[----:B------:R-:W3:Y:S01]  /*9660*/  MUFU.TANH R170, R170 ;  /* 0x000000aa00aa7308 */ /* 0x000ee20000002400 */
[----:B------:R-:W-:Y:S01]  /*9670*/  FMUL.FTZ R144, R144, UR7 ;  /* 0x0000000790907c20 */ /* 0x000fe20008410000 */
[----:B------:R-:W-:Y:S01]  /*9680*/  FMUL.FTZ R145, R145, UR7 ;  /* 0x0000000791917c20 */ /* 0x000fe20008410000 */
[----:B------:R-:W-:Y:S01]  /*9690*/  FMUL.FTZ R137, R137, UR7 ;  /* 0x0000000789897c20 */ /* 0x000fe20008410000 */
[----:B------:R-:W-:Y:S01]  /*96a0*/  FMUL.FTZ R140, R140, UR7 ;  /* 0x000000078c8c7c20 */ /* 0x000fe20008410000 */
[----:B------:R-:W-:Y:S01]  /*96b0*/  FMUL.FTZ R141, R141, UR7 ;  /* 0x000000078d8d7c20 */ /* 0x000fe20008410000 */
[----:B------:R-:W-:Y:S01]  /*96c0*/  FMUL.FTZ R128, R128, UR7 ;  /* 0x0000000780807c20 */ /* 0x000fe20008410000 */
[----:B------:R-:W-:Y:S01]  /*96d0*/  FMUL.FTZ R129, R129, UR7 ;  /* 0x0000000781817c20 */ /* 0x000fe20008410000 */
[----:B------:R-:W4:Y:S01]  /*96e0*/  MUFU.TANH R161, R161 ;  /* 0x000000a100a17308 */ /* 0x000f220000002400 */
[----:B------:R-:W-:Y:S01]  /*96f0*/  FMUL.FTZ R132, R132, UR7 ;  /* 0x0000000784847c20 */ /* 0x000fe20008410000 */
[----:B------:R-:W-:Y:S01]  /*9700*/  FMUL.FTZ R133, R133, UR7 ;  /* 0x0000000785857c20 */ /* 0x000fe20008410000 */
[----:B------:R-:W-:Y:S01]  /*9710*/  FMUL.FTZ R120, R120, UR7 ;  /* 0x0000000778787c20 */ /* 0x000fe20008410000 */
[----:B------:R-:W-:Y:S01]  /*9720*/  FMUL.FTZ R121, R121, UR7 ;  /* 0x0000000779797c20 */ /* 0x000fe20008410000 */
[----:B------:R-:W-:Y:S01]  /*9730*/  FMUL.FTZ R125, R125, UR7 ;  /* 0x000000077d7d7c20 */ /* 0x000fe20008410000 */
[----:B------:R-:W-:Y:S01]  /*9740*/  R2UR UR18, R8 ;  /* 0x00000000081272ca */ /* 0x000fe200000e0000 */
[----:B------:R-:W-:Y:S01]  /*9750*/  UMOV UR37, UR36 ;  /* 0x0000002400257c82 */ /* 0x000fe20008000000 */
[----:B------:R-:W5:Y:S01]  /*9760*/  MUFU.TANH R160, R160 ;  /* 0x000000a000a07308 */ /* 0x000f620000002400 */
[----:B------:R-:W-:-:S07]  /*9770*/  R2UR UR61, R16 ;  /* 0x00000000103d72ca */ /* 0x000fce00000e0000 */
[----:B------:R-:W5:Y:S03]  /*9780*/  MUFU.TANH R162, R162 ;  /* 0x000000a200a27308 */ /* 0x000f660000002400 */
[----:B------:R-:W-:-:S05]  /*9790*/  UISETP.GT.AND UP1, UPT, UR38, UR18, UPT ;  /* 0x000000122600728c */ /* 0x000fca000bf24270 */
[----:B------:R-:W5:Y:S08]  /*97a0*/  MUFU.TANH R163, R163 ;  /* 0x000000a300a37308 */ /* 0x000f700000002400 */
        /* <DEDUP_REMOVED lines=8> */
[----:B------:R-:W-:Y:S08]  /*9830*/  MUFU.TANH R166, R166 ;  /* 0x000000a600a67308 */ /* 0x000ff00000002400 */
[----:B------:R-:W5:Y:S08]  /*9840*/  MUFU.TANH R167, R167 ;  /* 0x000000a700a77308 */ /* 0x000f700000002400 */
[----:B------:R-:W5:Y:S08]  /*9850*/  MUFU.TANH R172, R172 ;  /* 0x000000ac00ac7308 */ /* 0x000f700000002400 */
[----:B------:R-:W-:Y:S08]  /*9860*/  MUFU.TANH R174, R174 ;  /* 0x000000ae00ae7308 */ /* 0x000ff00000002400 */
[----:B------:R-:W-:Y:S08]  /*9870*/  MUFU.TANH R175, R175 ;  /* 0x000000af00af7308 */ /* 0x000ff00000002400 */
[----:B------:R-:W-:Y:S08]  /*9880*/  MUFU.TANH R127, R127 ;  /* 0x0000007f007f7308 */ /* 0x000ff00000002400 */
[----:B------:R-:W-:Y:S08]  /*9890*/  MUFU.TANH R0, R0 ;  /* 0x0000000000007308 */ /* 0x000ff00000002400 */
[----:B------:R-:W-:Y:S08]  /*98a0*/  MUFU.TANH R2, R2 ;  /* 0x0000000200027308 */ /* 0x000ff00000002400 */
[----:B------:R-:W-:Y:S01]  /*98b0*/  MUFU.TANH R7, R7 ;  /* 0x0000000700077308 */ /* 0x000fe20000002400 */
[----:B------:R-:W-:-:S02]  /*98c0*/  WARPGROUP.DEPBAR.LE gsb0, 0x0 ;  /* 0x00008000000079c5 */ /* 0x000fc40000010000 */
[----:B------:R-:W-:-:S05]  /*98d0*/  WARPGROUP.ARRIVE ;  /* 0x00000000000079c5 */ /* 0x000fca0000000000 */
        /* <DEDUP_REMOVED lines=38> */
[----:B------:R-:W-:Y:S01]  /*9b40*/  @UP0 ULDC UR10, c[0x0][0x44c] ;  /* 0x00011300000a0ab9 */ /* 0x000fe20000000800 */
[----:B------:R-:W-:Y:S01]  /*9b50*/  UMOV UR11, 0x40000040 ;  /* 0x40000040000b7882 */ /* 0x000fe20000000000 */
[----:B------:R-:W-:Y:S01]  /*9b60*/  @P2 IMAD.HI.U32 R147, R6, UR10, RZ ;  /* 0x0000000a06932c27 */ /* 0x000fe2000f8e00ff */
[----:B------:R-:W-:-:S04]  /*9b70*/  @UP0 ULDC UR10, c[0x0][0x450] ;  /* 0x00011400000a0ab9 */ /* 0x000fc80000000800 */
[----:B------:R-:W-:Y:S01]  /*9b80*/  @P2 SHF.R.U32.HI R6, RZ, UR10, R147 ;  /* 0x0000000aff062c19 */ /* 0x000fe20008011693 */
[----:B------:R-:W-:Y:S02]  /*9b90*/  UIMAD UR10, UR38, -0x70, URZ ;  /* 0xffffff90260a78a4 */ /* 0x000fe4000f8e023f */
[----:B------:R-:W-:Y:S02]  /*9ba0*/  UIADD3 UR38, UR38, -0x1, URZ ;  /* 0xffffffff26267890 */ /* 0x000fe4000fffe03f */
[----:B------:R-:W0:Y:S02]  /*9bb0*/  SHFL.IDX PT, R147, R6, 0x1, 0x1c1f ;  /* 0x003c1f0006937f89 */ /* 0x000e2400000e0000 */
[----:B------:R-:W-:Y:S01]  /*9bc0*/  IMAD.U32 R138, RZ, RZ, UR10 ;  /* 0x0000000aff8a7e24 */ /* 0x000fe2000f8e00ff */
[----:B------:R-:W-:-:S04]  /*9bd0*/  ULDC UR10, c[0x0][0x988] ;  /* 0x00026200000a7ab9 */ /* 0x000fc80000000800 */
[----:B------:R-:W-:-:S04]  /*9be0*/  IADD3 R138, -R19, 0x1, R138 ;  /* 0x00000001138a7810 */ /* 0x000fc80007ffe18a */
[----:B------:R-:W-:Y:S01]  /*9bf0*/  IADD3 R138, -R139, UR14, R138 ;  /* 0x0000000e8b8a7c10 */ /* 0x000fe2000fffe18a */
[----:B------:R-:W-:Y:S01]  /*9c00*/  UMOV UR14, UR10 ;  /* 0x0000000a000e7c82 */ /* 0x000fe20008000000 */
[----:B------:R-:W-:-:S03]  /*9c10*/  UIADD3 UR10, UR15, 0x280, URZ ;  /* 0x000002800f0a7890 */ /* 0x000fc6000fffe03f */
[----:B0-----:R-:W-:Y:S02]  /*9c20*/  IMAD.IADD R164, R138, 0x1, R147 ;  /* 0x000000018aa47824 */ /* 0x001fe400078e0293 */
[----:B------:R-:W-:-:S03]  /*9c30*/  FMUL.FTZ R147, R131, UR7 ;  /* 0x0000000783937c20 */ /* 0x000fc60008410000 */
[C---:B------:R-:W-:Y:S02]  /*9c40*/  ISETP.GT.AND P3, PT, R164.reuse, RZ, PT ;  /* 0x000000ffa400720c */ /* 0x040fe40003f64270 */
[C---:B------:R-:W-:Y:S02]  /*9c50*/  ISETP.GT.AND P4, PT, R164.reuse, 0x1, PT ;  /* 0x00000001a400780c */ /* 0x040fe40003f84270 */
[----:B------:R-:W-:Y:S02]  /*9c60*/  FSEL R139, R169, -INF , P3 ;  /* 0xff800000a98b7808 */ /* 0x000fe40001800000 */
[----:B------:R-:W-:Y:S01]  /*9c70*/  ISETP.GT.AND P3, PT, R164, 0x8, PT ;  /* 0x00000008a400780c */ /* 0x000fe20003f64270 */
[----:B------:R0:W5:Y:S01]  /*9c80*/  MUFU.TANH R169, R148 ;  /* 0x0000009400a97308 */ /* 0x0001620000002400 */
[----:B-1----:R-:W-:Y:S02]  /*9c90*/  FSEL R130, R168, -INF , P4 ;  /* 0xff800000a8827808 */ /* 0x002fe40002000000 */
[----:B------:R-:W-:-:S02]  /*9ca0*/  FMNMX.FTZ R173, R139, R9, !PT ;  /* 0x000000098bad7209 */ /* 0x000fc40007810000 */
[----:B------:R-:W-:Y:S02]  /*9cb0*/  ISETP.GT.AND P4, PT, R164, 0x9, PT ;  /* 0x00000009a400780c */ /* 0x000fe40003f84270 */
[----:B--2---:R-:W-:Y:S01]  /*9cc0*/  FSEL R142, R171, -INF , P3 ;  /* 0xff800000ab8e7808 */ /* 0x004fe20001800000 */
[----:B------:R4:W-:Y:S01]  /*9cd0*/  MUFU.TANH R168, R143 ;  /* 0x0000008f00a87308 */ /* 0x0009e20000002400 */
[----:B------:R-:W-:Y:S01]  /*9ce0*/  FMNMX.FTZ R173, R130, R173, !PT ;  /* 0x000000ad82ad7209 */ /* 0x000fe20007810000 */
[----:B------:R-:W-:Y:S01]  /*9cf0*/  FMUL.FTZ R171, R134, UR7 ;  /* 0x0000000786ab7c20 */ /* 0x000fe20008410000 */
[----:B------:R-:W-:Y:S02]  /*9d00*/  ISETP.GT.AND P3, PT, R164, 0x10, PT ;  /* 0x00000010a400780c */ /* 0x000fe40003f64270 */
[----:B---3--:R-:W-:Y:S02]  /*9d10*/  FSEL R131, R170, -INF , P4 ;  /* 0xff800000aa837808 */ /* 0x008fe40002000000 */
[----:B0-----:R-:W-:Y:S01]  /*9d20*/  FMNMX.FTZ R148, R142, R173, !PT ;  /* 0x000000ad8e947209 */ /* 0x001fe20007810000 */
[----:B------:R0:W1:Y:S01]  /*9d30*/  MUFU.TANH R170, R147 ;  /* 0x0000009300aa7308 */ /* 0x0000620000002400 */
[----:B------:R-:W-:Y:S01]  /*9d40*/  ISETP.GT.AND P4, PT, R164, 0x11, PT ;  /* 0x00000011a400780c */ /* 0x000fe20003f84270 */
[----:B------:R-:W-:Y:S01]  /*9d50*/  FMUL.FTZ R173, R135, UR7 ;  /* 0x0000000787ad7c20 */ /* 0x000fe20008410000 */
[----:B----4-:R-:W-:-:S02]  /*9d60*/  FSEL R143, R161, -INF , P3 ;  /* 0xff800000a18f7808 */ /* 0x010fc40001800000 */
[----:B------:R-:W-:Y:S02]  /*9d70*/  FMNMX.FTZ R148, R131, R148, !PT ;  /* 0x0000009483947209 */ /* 0x000fe40007810000 */
[----:B------:R-:W-:Y:S01]  /*9d80*/  ISETP.GT.AND P3, PT, R164, 0x18, PT ;  /* 0x00000018a400780c */ /* 0x000fe20003f64270 */
[----:B------:R-:W2:Y:S01]  /*9d90*/  MUFU.TANH R171, R171 ;  /* 0x000000ab00ab7308 */ /* 0x000ea20000002400 */
[----:B-----5:R-:W-:Y:S02]  /*9da0*/  FSEL R134, R160, -INF , P4 ;  /* 0xff800000a0867808 */ /* 0x020fe40002000000 */
[----:B------:R-:W-:Y:S02]  /*9db0*/  FMNMX.FTZ R161, R143, R148, !PT ;  /* 0x000000948fa17209 */ /* 0x000fe40007810000 */
[----:B------:R-:W-:Y:S02]  /*9dc0*/  ISETP.GT.AND P4, PT, R164, 0x19, PT ;  /* 0x00000019a400780c */ /* 0x000fe40003f84270 */
[----:B0-----:R-:W-:Y:S01]  /*9dd0*/  FSEL R147, R162, -INF , P3 ;  /* 0xff800000a2937808 */ /* 0x001fe20001800000 */
[----:B------:R-:W0:Y:S01]  /*9de0*/  MUFU.TANH R173, R173 ;  /* 0x000000ad00ad7308 */ /* 0x000e220000002400 */
        /* <DEDUP_REMOVED lines=16> */
[C---:B------:R-:W-:Y:S02]  /*9ef0*/  ISETP.GT.AND P4, PT, R164.reuse, 0x31, PT ;  /* 0x00000031a400780c */ /* 0x040fe40003f84270 */
[----:B------:R-:W-:Y:S02]  /*9f00*/  FSEL R155, R159, -INF , P3 ;  /* 0xff8000009f9b7808 */ /* 0x000fe40001800000 */
[----:B------:R-:W-:-:S02]  /*9f10*/  ISETP.GT.AND P5, PT, R164, 0x38, PT ;  /* 0x00000038a400780c */ /* 0x000fc40003fa4270 */
[----:B------:R-:W-:Y:S02]  /*9f20*/  FSEL R163, R158, -INF , P4 ;  /* 0xff8000009ea37808 */ /* 0x000fe40002000000 */
[C---:B------:R-:W-:Y:S02]  /*9f30*/  ISETP.GT.AND P3, PT, R164.reuse, 0x39, PT ;  /* 0x00000039a400780c */ /* 0x040fe40003f64270 */
[----:B------:R-:W-:Y:S02]  /*9f40*/  FSEL R162, R165, -INF , P5 ;  /* 0xff800000a5a27808 */ /* 0x000fe40002800000 */
[C---:B------:R-:W-:Y:S02]  /*9f50*/  ISETP.GT.AND P4, PT, R164.reuse, 0x40, PT ;  /* 0x00000040a400780c */ /* 0x040fe40003f84270 */
[----:B------:R-:W-:Y:S02]  /*9f60*/  FSEL R158, R151, -INF , P3 ;  /* 0xff800000979e7808 */ /* 0x000fe40001800000 */
[----:B------:R-:W-:-:S02]  /*9f70*/  ISETP.GT.AND P5, PT, R164, 0x41, PT ;  /* 0x00000041a400780c */ /* 0x000fc40003fa4270 */
[C---:B------:R-:W-:Y:S02]  /*9f80*/  ISETP.GT.AND P6, PT, R164.reuse, 0x48, PT ;  /* 0x00000048a400780c */ /* 0x040fe40003fc4270 */
[----:B------:R-:W-:Y:S02]  /*9f90*/  FSEL R161, R167, -INF , P5 ;  /* 0xff800000a7a17808 */ /* 0x000fe40002800000 */
[----:B------:R-:W-:Y:S02]  /*9fa0*/  ISETP.GT.AND P3, PT, R164, 0x49, PT ;  /* 0x00000049a400780c */ /* 0x000fe40003f64270 */
[----:B------:R-:W-:Y:S02]  /*9fb0*/  FSEL R154, R172, -INF , P6 ;  /* 0xff800000ac9a7808 */ /* 0x000fe40003000000 */
[----:B------:R-:W-:Y:S02]  /*9fc0*/  FSEL R160, R169, -INF , P3 ;  /* 0xff800000a9a07808 */ /* 0x000fe40001800000 */
[----:B------:R-:W-:-:S02]  /*9fd0*/  ISETP.GT.AND P5, PT, R164, 0x51, PT ;  /* 0x00000051a400780c */ /* 0x000fc40003fa4270 */
[C---:B------:R-:W-:Y:S02]  /*9fe0*/  ISETP.GT.AND P6, PT, R164.reuse, 0x58, PT ;  /* 0x00000058a400780c */ /* 0x040fe40003fc4270 */
[----:B------:R-:W-:Y:S01]  /*9ff0*/  ISETP.GT.AND P3, PT, R164, 0x59, PT ;  /* 0x00000059a400780c */ /* 0x000fe20003f64270 */
[----:B------:R-:W-:Y:S02]  /*a000*/  WARPGROUP.DEPBAR.LE gsb0, 0x0 ;  /* 0x00008000000079c5 */ /* 0x000fe40000010000 */
[----:B------:R-:W-:Y:S01]  /*a010*/  FMUL.FTZ R184, R126, UR7 ;  /* 0x000000077eb87c20 */ /* 0x000fe20008410000 */
[----:B------:R-:W-:Y:S01]  /*a020*/  FMNMX.FTZ R126, R150, R157, !PT ;  /* 0x0000009d967e7209 */ /* 0x000fe20007810000 */
[----:B------:R-:W-:-:S03]  /*a030*/  WARPGROUP.ARRIVE ;  /* 0x00000000000079c5 */ /* 0x000fc60000000000 */
[----:B------:R-:W-:Y:S01]  /*a040*/  FMNMX.FTZ R126, R155, R126, !PT ;  /* 0x0000007e9b7e7209 */ /* 0x000fe20007810000 */
[----:B------:R-:W3:Y:S02]  /*a050*/  MUFU.TANH R184, R184 ;  /* 0x000000b800b87308 */ /* 0x000ee40000002400 */
[----:B------:R-:W-:Y:S01]  /*a060*/  HGMMA.64x192x16.F32.BF16 R24, R180, gdesc[UR8].tnspB, R24, gsb0 ;  /* 0x42e00008b4187df0 */ /* 0x000fe20008001818 */
[----:B------:R-:W-:Y:S01]  /*a070*/  FMNMX.FTZ R157, R163, R126, !PT ;  /* 0x0000007ea39d7209 */ /* 0x000fe20007810000 */
[----:B------:R-:W-:Y:S01]  /*a080*/  UIADD3 UR10, UR15, 0x300, URZ ;  /* 0x000003000f0a7890 */ /* 0x000fe2000fffe03f */
[----:B------:R-:W-:Y:S01]  /*a090*/  FSEL R126, R166, -INF , P4 ;  /* 0xff800000a67e7808 */ /* 0x000fe20002000000 */
[----:B------:R-:W-:Y:S01]  /*a0a0*/  UMOV UR11, 0x40000040 ;  /* 0x40000040000b7882 */ /* 0x000fe20000000000 */
[----:B------:R-:W-:Y:S02]  /*a0b0*/  FMNMX.FTZ R157, R162, R157, !PT ;  /* 0x0000009da29d7209 */ /* 0x000fe40007810000 */
[----:B------:R-:W-:-:S02]  /*a0c0*/  ISETP.GT.AND P4, PT, R164, 0x50, PT ;  /* 0x00000050a400780c */ /* 0x000fc40003f84270 */
[----:B------:R-:W-:-:S04]  /*a0d0*/  FMNMX.FTZ R157, R158, R157, !PT ;  /* 0x0000009d9e9d7209 */ /* 0x000fc80007810000 */
[----:B------:R-:W-:Y:S02]  /*a0e0*/  FMNMX.FTZ R156, R126, R157, !PT ;  /* 0x0000009d7e9c7209 */ /* 0x000fe40007810000 */
[----:B-1----:R-:W-:Y:S02]  /*a0f0*/  FSEL R157, R170, -INF , P5 ;  /* 0xff800000aa9d7808 */ /* 0x002fe40002800000 */
[----:B------:R-:W-:Y:S01]  /*a100*/  FMNMX.FTZ R151, R161, R156, !PT ;  /* 0x0000009ca1977209 */ /* 0x000fe20007810000 */
[----:B------:R-:W1:Y:S01]  /*a110*/  SHFL.IDX PT, R170, R6, RZ, 0x1c1f ;  /* 0x001c1fff06aa7589 */ /* 0x000e6200000e0000 */
[----:B------:R-:W-:Y:S02]  /*a120*/  FSEL R156, R168, -INF , P4 ;  /* 0xff800000a89c7808 */ /* 0x000fe40002000000 */
[----:B------:R-:W-:Y:S02]  /*a130*/  FMNMX.FTZ R159, R154, R151, !PT ;  /* 0x000000979a9f7209 */ /* 0x000fe40007810000 */
[----:B--2---:R-:W-:-:S02]  /*a140*/  FSEL R151, R171, -INF , P6 ;  /* 0xff800000ab977808 */ /* 0x004fc40003000000 */
[----:B------:R-:W-:Y:S02]  /*a150*/  FMNMX.FTZ R165, R160, R159, !PT ;  /* 0x0000009fa0a57209 */ /* 0x000fe40007810000 */
[----:B0-----:R-:W-:Y:S02]  /*a160*/  FSEL R159, R173, -INF , P3 ;  /* 0xff800000ad9f7808 */ /* 0x001fe40001800000 */
[C---:B------:R-:W-:Y:S02]  /*a170*/  ISETP.GT.AND P4, PT, R164.reuse, 0x60, PT ;  /* 0x00000060a400780c */ /* 0x040fe40003f84270 */
[C---:B------:R-:W-:Y:S02]  /*a180*/  ISETP.GT.AND P5, PT, R164.reuse, 0x61, PT ;  /* 0x00000061a400780c */ /* 0x040fe40003fa4270 */
[C---:B------:R-:W-:Y:S02]  /*a190*/  ISETP.GT.AND P6, PT, R164.reuse, 0x68, PT ;  /* 0x00000068a400780c */ /* 0x040fe40003fc4270 */
[----:B------:R-:W-:-:S02]  /*a1a0*/  ISETP.GT.AND P3, PT, R164, 0x69, PT ;  /* 0x00000069a400780c */ /* 0x000fc40003f64270 */
[----:B------:R-:W-:Y:S01]  /*a1b0*/  FMNMX.FTZ R164, R156, R165, !PT ;  /* 0x000000a59ca47209 */ /* 0x000fe20007810000 */
[----:B------:R-:W-:Y:S01]  /*a1c0*/  FMUL.FTZ R165, R149, UR7 ;  /* 0x0000000795a57c20 */ /* 0x000fe20008410000 */
[----:B------:R-:W-:Y:S02]  /*a1d0*/  FSEL R149, R174, -INF , P4 ;  /* 0xff800000ae957808 */ /* 0x000fe40002000000 */
[----:B------:R-:W-:Y:S01]  /*a1e0*/  FMNMX.FTZ R164, R157, R164, !PT ;  /* 0x000000a49da47209 */ /* 0x000fe20007810000 */
[----:B-1----:R-:W-:Y:S01]  /*a1f0*/  IMAD.IADD R138, R138, 0x1, R170 ;  /* 0x000000018a8a7824 */ /* 0x002fe200078e02aa */
[----:B------:R-:W-:Y:S01]  /*a200*/  FSEL R127, R127, -INF , P3 ;  /* 0xff8000007f7f7808 */ /* 0x000fe20001800000 */
[----:B------:R-:W0:Y:S01]  /*a210*/  MUFU.TANH R165, R165 ;  /* 0x000000a500a57308 */ /* 0x000e220000002400 */
[----:B------:R-:W-:Y:S02]  /*a220*/  FMNMX.FTZ R164, R151, R164, !PT ;  /* 0x000000a497a47209 */ /* 0x000fe40007810000 */
[----:B------:R-:W-:-:S02]  /*a230*/  ISETP.GT.AND P4, PT, R138, 0x8, PT ;  /* 0x000000088a00780c */ /* 0x000fc40003f84270 */
[----:B------:R-:W-:Y:S02]  /*a240*/  FMNMX.FTZ R166, R159, R164, !PT ;  /* 0x000000a49fa67209 */ /* 0x000fe40007810000 */
[----:B------:R-:W-:Y:S02]  /*a250*/  FSEL R164, R175, -INF , P5 ;  /* 0xff800000afa47808 */ /* 0x000fe40002800000 */
[----:B------:R-:W-:Y:S01]  /*a260*/  FMNMX.FTZ R167, R149, R166, !PT ;  /* 0x000000a695a77209 */ /* 0x000fe20007810000 */
[----:B------:R-:W-:Y:S01]  /*a270*/  FMUL.FTZ R166, R136, UR7 ;  /* 0x0000000788a67c20 */ /* 0x000fe20008410000 */
[----:B---3--:R-:W-:Y:S02]  /*a280*/  FSEL R136, R184, -INF , P6 ;  /* 0xff800000b8887808 */ /* 0x008fe40003000000 */
[----:B------:R-:W-:Y:S02]  /*a290*/  FMNMX.FTZ R167, R164, R167, !PT ;  /* 0x000000a7a4a77209 */ /* 0x000fe40007810000 */
[----:B------:R-:W-:Y:S01]  /*a2a0*/  ISETP.GT.AND P6, PT, R138, RZ, PT ;  /* 0x000000ff8a00720c */ /* 0x000fe20003fc4270 */
[----:B------:R-:W1:Y:S01]  /*a2b0*/  MUFU.TANH R166, R166 ;  /* 0x000000a600a67308 */ /* 0x000e620000002400 */
[----:B------:R-:W-:-:S02]  /*a2c0*/  FMNMX.FTZ R168, R136, R167, !PT ;  /* 0x000000a788a87209 */ /* 0x000fc40007810000 */
[----:B------:R-:W-:Y:S02]  /*a2d0*/  ISETP.GT.AND P5, PT, R138, 0x1, PT ;  /* 0x000000018a00780c */ /* 0x000fe40003fa4270 */
[----:B------:R-:W-:Y:S02]  /*a2e0*/  FMNMX.FTZ R168, R127, R168, !PT ;  /* 0x000000a87fa87209 */ /* 0x000fe40007810000 */
[----:B------:R-:W-:Y:S02]  /*a2f0*/  FSEL R0, R0, -INF , P6 ;  /* 0xff80000000007808 */ /* 0x000fe40003000000 */
[----:B------:R-:W-:Y:S01]  /*a300*/  FSEL R2, R2, -INF , P5 ;  /* 0xff80000002027808 */ /* 0x000fe20002800000 */
[----:B------:R-:W2:Y:S01]  /*a310*/  SHFL.BFLY PT, R167, R168, 0x2, 0x1f ;  /* 0x0c401f00a8a77f89 */ /* 0x000ea200000e0000 */
[C---:B------:R-:W-:Y:S02]  /*a320*/  ISETP.GT.AND P6, PT, R138.reuse, 0x9, PT ;  /* 0x000000098a00780c */ /* 0x040fe40003fc4270 */
[----:B------:R-:W-:-:S04]  /*a330*/  ISETP.GT.AND P5, PT, R138, 0x10, PT ;  /* 0x000000108a00780c */ /* 0x000fc80003fa4270 */
[----:B------:R-:W-:Y:S02]  /*a340*/  FSEL R12, R12, -INF , P5 ;  /* 0xff8000000c0c7808 */ /* 0x000fe40002800000 */
[----:B------:R-:W-:Y:S02]  /*a350*/  ISETP.GT.AND P5, PT, R138, 0x19, PT ;  /* 0x000000198a00780c */ /* 0x000fe40003fa4270 */
[----:B--2---:R-:W-:Y:S01]  /*a360*/  FMNMX.FTZ R168, R168, R167, !PT ;  /* 0x000000a7a8a87209 */ /* 0x004fe20007810000 */
[----:B------:R-:W-:-:S04]  /*a370*/  FMUL.FTZ R167, R124, UR7 ;  /* 0x000000077ca77c20 */ /* 0x000fc80008410000 */
[----:B------:R-:W2:Y:S02]  /*a380*/  SHFL.BFLY PT, R169, R168, 0x1, 0x1f ;  /* 0x0c201f00a8a97f89 */ /* 0x000ea400000e0000 */
[----:B------:R-:W3:Y:S01]  /*a390*/  MUFU.TANH R167, R167 ;  /* 0x000000a700a77308 */ /* 0x000ee20000002400 */
[----:B--2---:R-:W-:Y:S02]  /*a3a0*/  FMNMX.FTZ R6, R168, R169, !PT ;  /* 0x000000a9a8067209 */ /* 0x004fe40007810000 */
[----:B------:R-:W-:Y:S02]  /*a3b0*/  FMNMX.FTZ R169, R0, R10, !PT ;  /* 0x0000000a00a97209 */ /* 0x000fe40007810000 */
[C---:B------:R-:W-:Y:S01]  /*a3c0*/  FSETP.NEU.FTZ.AND P3, PT, R6.reuse, -INF , PT ;  /* 0xff8000000600780b */ /* 0x040fe20003f7d000 */
[----:B------:R-:W-:Y:S01]  /*a3d0*/  FMUL.FTZ R124, R6, UR14 ;  /* 0x0000000e067c7c20 */ /* 0x000fe20008410000 */
[----:B------:R-:W-:Y:S02]  /*a3e0*/  FMNMX.FTZ R170, R2, R169, !PT ;  /* 0x000000a902aa7209 */ /* 0x000fe40007810000 */
[----:B------:R-:W-:-:S02]  /*a3f0*/  FSEL R168, R11, -INF , P6 ;  /* 0xff8000000ba87808 */ /* 0x000fc40003000000 */
[----:B------:R-:W-:Y:S02]  /*a400*/  FSEL R124, R124, RZ, P3 ;  /* 0x000000ff7c7c7208 */ /* 0x000fe40001800000 */
[----:B------:R-:W-:-:S03]  /*a410*/  ISETP.GT.AND P6, PT, R138, 0x18, PT ;  /* 0x000000188a00780c */ /* 0x000fc60003fc4270 */
        /* <DEDUP_REMOVED lines=17> */
[----:B------:R-:W-:Y:S01]  /*a530*/  FMNMX.FTZ R7, R13, R130, !PT ;  /* 0x000000820d077209 */ /* 0x000fe20007810000 */
[--C-:B------:R-:W-:Y:S01]  /*a540*/  FFMA.FTZ R185, R126, UR14, -R124.reuse ;  /* 0x0000000e7eb97c23 */ /* 0x100fe2000801087c */
[----:B------:R-:W-:Y:S01]  /*a550*/  FSEL R130, R15, -INF , P5 ;  /* 0xff8000000f827808 */ /* 0x000fe20002800000 */
[--C-:B------:R-:W-:Y:S01]  /*a560*/  FFMA.FTZ R15, R131, UR14, -R124.reuse ;  /* 0x0000000e830f7c23 */ /* 0x100fe2000801087c */
[----:B------:R-:W-:Y:S01]  /*a570*/  FMNMX.FTZ R7, R14, R7, !PT ;  /* 0x000000070e077209 */ /* 0x000fe20007810000 */
[--C-:B------:R-:W-:Y:S01]  /*a580*/  FFMA.FTZ R122, R122, UR14, -R124.reuse ;  /* 0x0000000e7a7a7c23 */ /* 0x100fe2000801087c */
[----:B------:R-:W-:Y:S01]  /*a590*/  FSEL R131, R20, -INF , P4 ;  /* 0xff80000014837808 */ /* 0x000fe20002000000 */
[----:B------:R-:W-:Y:S01]  /*a5a0*/  MUFU.EX2 R11, R11 ;  /* 0x0000000b000b7308 */ /* 0x000fe20000000800 */
[----:B------:R-:W-:Y:S01]  /*a5b0*/  ISETP.GT.AND P6, PT, R138, 0x21, PT ;  /* 0x000000218a00780c */ /* 0x000fe20003fc4270 */
        /* <DEDUP_REMOVED lines=18> */
[----:B------:R-:W-:Y:S01]  /*a6e0*/  FFMA.FTZ R136, R136, UR14, -R124 ;  /* 0x0000000e88887c23 */ /* 0x000fe2000801087c */
[----:B------:R-:W-:-:S02]  /*a6f0*/  FMNMX.FTZ R134, R152, R7, !PT ;  /* 0x0000000798867209 */ /* 0x000fc40007810000 */
[----:B------:R-:W-:Y:S02]  /*a700*/  ISETP.GT.AND P5, PT, R138, 0x31, PT ;  /* 0x000000318a00780c */ /* 0x000fe40003fa4270 */
[----:B------:R-:W-:Y:S01]  /*a710*/  FSEL R144, R144, -INF , P6 ;  /* 0xff80000090907808 */ /* 0x000fe20003000000 */
[----:B------:R-:W-:Y:S01]  /*a720*/  MUFU.EX2 R197, R197 ;  /* 0x000000c500c57308 */ /* 0x000fe20000000800 */
[----:B------:R-:W-:Y:S02]  /*a730*/  FMNMX.FTZ R7, R153, R134, !PT ;  /* 0x0000008699077209 */ /* 0x000fe40007810000 */
[----:B------:R-:W-:Y:S02]  /*a740*/  ISETP.GT.AND P4, PT, R138, 0x38, PT ;  /* 0x000000388a00780c */ /* 0x000fe40003f84270 */
[----:B------:R-:W-:Y:S02]  /*a750*/  FSEL R145, R145, -INF , P5 ;  /* 0xff80000091917808 */ /* 0x000fe40002800000 */
[----:B------:R-:W-:Y:S01]  /*a760*/  FMNMX.FTZ R134, R144, R7, !PT ;  /* 0x0000000790867209 */ /* 0x000fe20007810000 */
[----:B------:R-:W-:Y:S01]  /*a770*/  MUFU.EX2 R20, R20 ;  /* 0x0000001400147308 */ /* 0x000fe20000000800 */
[----:B------:R-:W-:-:S02]  /*a780*/  ISETP.GT.AND P6, PT, R138, 0x39, PT ;  /* 0x000000398a00780c */ /* 0x000fc40003fc4270 */
[----:B------:R-:W-:Y:S02]  /*a790*/  FSEL R146, R146, -INF , P4 ;  /* 0xff80000092927808 */ /* 0x000fe40002000000 */
[----:B------:R-:W-:Y:S01]  /*a7a0*/  FMNMX.FTZ R7, R145, R134, !PT ;  /* 0x0000008691077209 */ /* 0x000fe20007810000 */
[--C-:B------:R-:W-:Y:S01]  /*a7b0*/  FFMA.FTZ R134, R135, UR14, -R124.reuse ;  /* 0x0000000e87867c23 */ /* 0x100fe2000801087c */
[----:B------:R-:W-:Y:S01]  /*a7c0*/  ISETP.GT.AND P5, PT, R138, 0x40, PT ;  /* 0x000000408a00780c */ /* 0x000fe20003fa4270 */
[----:B------:R-:W-:Y:S01]  /*a7d0*/  MUFU.EX2 R199, R199 ;  /* 0x000000c700c77308 */ /* 0x000fe20000000800 */
[----:B0-----:R-:W-:Y:S01]  /*a7e0*/  FSEL R165, R165, -INF , P6 ;  /* 0xff800000a5a57808 */ /* 0x001fe20003000000 */
[----:B------:R-:W-:Y:S02]  /*a7f0*/  WARPGROUP.DEPBAR.LE gsb0, 0x0 ;  /* 0x00008000000079c5 */ /* 0x000fe40000010000 */
[----:B------:R-:W-:Y:S01]  /*a800*/  FMNMX.FTZ R142, R146, R7, !PT ;  /* 0x00000007928e7209 */ /* 0x000fe20007810000 */
[----:B------:R-:W-:Y:S01]  /*a810*/  WARPGROUP.ARRIVE ;  /* 0x00000000000079c5 */ /* 0x000fe20000000000 */
[----:B------:R-:W-:Y:S01]  /*a820*/  ISETP.GT.AND P4, PT, R138, 0x41, PT ;  /* 0x000000418a00780c */ /* 0x000fe20003f84270 */
[--C-:B------:R-:W-:Y:S01]  /*a830*/  FFMA.FTZ R183, R151, UR14, -R124.reuse ;  /* 0x0000000e97b77c23 */ /* 0x100fe2000801087c */
[----:B-1----:R-:W-:Y:S01]  /*a840*/  FSEL R166, R166, -INF , P5 ;  /* 0xff800000a6a67808 */ /* 0x002fe20002800000 */
[----:B------:R-:W-:Y:S01]  /*a850*/  FFMA.FTZ R181, R157, UR14, -R124 ;  /* 0x0000000e9db57c23 */ /* 0x000fe2000801087c */
[----:B------:R-:W-:Y:S01]  /*a860*/  FMNMX.FTZ R7, R165, R142, !PT ;  /* 0x0000008ea5077209 */ /* 0x000fe20007810000 */
[----:B------:R-:W-:Y:S01]  /*a870*/  HGMMA.64x192x16.F32.BF16 R24, R176, gdesc[UR8].tnspB, R24, gsb0 ;  /* 0x42e00008b0187df0 */ /* 0x000fe20008001818 */
[----:B------:R-:W-:Y:S01]  /*a880*/  ISETP.GT.AND P6, PT, R138, 0x48, PT ;  /* 0x000000488a00780c */ /* 0x000fe20003fc4270 */
[----:B------:R-:W-:Y:S01]  /*a890*/  MUFU.EX2 R134, R134 ;  /* 0x0000008600867308 */ /* 0x000fe20000000800 */
[----:B------:R-:W-:-:S02]  /*a8a0*/  FSEL R137, R137, -INF , P4 ;  /* 0xff80000089897808 */ /* 0x000fc40002000000 */
[----:B------:R-:W-:Y:S02]  /*a8b0*/  FMNMX.FTZ R142, R166, R7, !PT ;  /* 0x00000007a68e7209 */ /* 0x000fe40007810000 */
[----:B------:R-:W-:Y:S02]  /*a8c0*/  ISETP.GT.AND P5, PT, R138, 0x49, PT ;  /* 0x000000498a00780c */ /* 0x000fe40003fa4270 */
[----:B------:R-:W-:Y:S01]  /*a8d0*/  FSEL R140, R140, -INF , P6 ;  /* 0xff8000008c8c7808 */ /* 0x000fe20003000000 */
[----:B------:R-:W-:Y:S01]  /*a8e0*/  MUFU.EX2 R193, R193 ;  /* 0x000000c100c17308 */ /* 0x000fe20000000800 */
[----:B------:R-:W-:Y:S02]  /*a8f0*/  FMNMX.FTZ R7, R137, R142, !PT ;  /* 0x0000008e89077209 */ /* 0x000fe40007810000 */
[----:B------:R-:W-:Y:S02]  /*a900*/  ISETP.GT.AND P4, PT, R138, 0x50, PT ;  /* 0x000000508a00780c */ /* 0x000fe40003f84270 */
[----:B------:R-:W-:-:S02]  /*a910*/  FSEL R141, R141, -INF , P5 ;  /* 0xff8000008d8d7808 */ /* 0x000fc40002800000 */
        /* <DEDUP_REMOVED lines=8> */
[----:B------:R-:W-:Y:S02]  /*a9a0*/  FMNMX.FTZ R142, R135, R142, !PT ;  /* 0x0000008e878e7209 */ /* 0x000fe40007810000 */
[----:B------:R-:W-:Y:S02]  /*a9b0*/  ISETP.GT.AND P4, PT, R138, 0x59, PT ;  /* 0x000000598a00780c */ /* 0x000fe40003f84270 */
[----:B------:R-:W-:Y:S01]  /*a9c0*/  FSEL R132, R132, -INF , P5 ;  /* 0xff80000084847808 */ /* 0x000fe20002800000 */
[----:B------:R-:W-:Y:S01]  /*a9d0*/  MUFU.EX2 R189, R189 ;  /* 0x000000bd00bd7308 */ /* 0x000fe20000000800 */
[----:B------:R-:W-:Y:S01]  /*a9e0*/  FMNMX.FTZ R7, R129, R142, !PT ;  /* 0x0000008e81077209 */ /* 0x000fe20007810000 */
[--C-:B------:R-:W-:Y:S01]  /*a9f0*/  FFMA.FTZ R142, R164, UR14, -R124.reuse ;  /* 0x0000000ea48e7c23 */ /* 0x100fe2000801087c */
[----:B------:R-:W-:Y:S02]  /*aa00*/  ISETP.GT.AND P6, PT, R138, 0x60, PT ;  /* 0x000000608a00780c */ /* 0x000fe40003fc4270 */
[----:B------:R-:W-:Y:S01]  /*aa10*/  FSEL R143, R133, -INF , P4 ;  /* 0xff800000858f7808 */ /* 0x000fe20002000000 */
[----:B------:R-:W-:Y:S01]  /*aa20*/  FFMA.FTZ R133, R159, UR14, -R124 ;  /* 0x0000000e9f857c23 */ /* 0x000fe2000801087c */
[----:B------:R-:W-:Y:S01]  /*aa30*/  FMNMX.FTZ R128, R132, R7, !PT ;  /* 0x0000000784807209 */ /* 0x000fe20007810000 */
[----:B------:R-:W-:Y:S01]  /*aa40*/  MUFU.EX2 R191, R191 ;  /* 0x000000bf00bf7308 */ /* 0x000fe20000000800 */
[----:B------:R-:W-:-:S02]  /*aa50*/  ISETP.GT.AND P5, PT, R138, 0x61, PT ;  /* 0x000000618a00780c */ /* 0x000fc40003fa4270 */
[----:B------:R-:W-:Y:S02]  /*aa60*/  FSEL R147, R120, -INF , P6 ;  /* 0xff80000078937808 */ /* 0x000fe40003000000 */
[----:B------:R-:W-:Y:S02]  /*aa70*/  FMNMX.FTZ R128, R143, R128, !PT ;  /* 0x000000808f807209 */ /* 0x000fe40007810000 */
[----:B------:R-:W-:Y:S01]  /*aa80*/  ISETP.GT.AND P4, PT, R138, 0x68, PT ;  /* 0x000000688a00780c */ /* 0x000fe20003f84270 */
[----:B------:R0:W-:Y:S01]  /*aa90*/  MUFU.EX2 R120, R123 ;  /* 0x0000007b00787308 */ /* 0x0001e20000000800 */
[----:B------:R-:W-:Y:S01]  /*aaa0*/  FSEL R148, R121, -INF , P5 ;  /* 0xff80000079947808 */ /* 0x000fe20002800000 */
[----:B------:R-:W-:Y:S01]  /*aab0*/  FFMA.FTZ R121, R158, UR14, -R124 ;  /* 0x0000000e9e797c23 */ /* 0x000fe2000801087c */
[----:B------:R-:W-:Y:S02]  /*aac0*/  FMNMX.FTZ R7, R147, R128, !PT ;  /* 0x0000008093077209 */ /* 0x000fe40007810000 */
[----:B------:R-:W-:-:S02]  /*aad0*/  ISETP.GT.AND P6, PT, R138, 0x69, PT ;  /* 0x000000698a00780c */ /* 0x000fc40003fc4270 */
[----:B---3--:R-:W-:Y:S01]  /*aae0*/  FSEL R167, R167, -INF , P4 ;  /* 0xff800000a7a77808 */ /* 0x008fe20002000000 */
[----:B------:R-:W-:Y:S01]  /*aaf0*/  MUFU.EX2 R121, R121 ;  /* 0x0000007900797308 */ /* 0x000fe20000000800 */
[----:B------:R-:W-:Y:S02]  /*ab00*/  FMNMX.FTZ R128, R148, R7, !PT ;  /* 0x0000000794807209 */ /* 0x000fe40007810000 */
[----:B------:R-:W-:Y:S01]  /*ab10*/  FSEL R150, R125, -INF , P6 ;  /* 0xff8000007d967808 */ /* 0x000fe20003000000 */
[----:B------:R-:W-:Y:S01]  /*ab20*/  FFMA.FTZ R125, R161, UR14, -R124 ;  /* 0x0000000ea17d7c23 */ /* 0x000fe2000801087c */
[----:B------:R-:W-:-:S03]  /*ab30*/  FMNMX.FTZ R7, R167, R128, !PT ;  /* 0x00000080a7077209 */ /* 0x000fc60007810000 */
[----:B------:R-:W-:Y:S01]  /*ab40*/  MUFU.EX2 R128, R163 ;  /* 0x000000a300807308 */ /* 0x000fe20000000800 */
[----:B------:R-:W-:-:S05]  /*ab50*/  FMNMX.FTZ R7, R150, R7, !PT ;  /* 0x0000000796077209 */ /* 0x000fca0007810000 */
[----:B0-----:R-:W0:Y:S02]  /*ab60*/  SHFL.BFLY PT, R123, R7, 0x2, 0x1f ;  /* 0x0c401f00077b7f89 */ /* 0x001e2400000e0000 */
        /* <DEDUP_REMOVED lines=9> */
[----:B0-----:R-:W-:Y:S01]  /*ac00*/  FMNMX.FTZ R7, R7, R138, !PT ;  /* 0x0000008a07077209 */ /* 0x001fe20007810000 */
[--C-:B------:R-:W-:Y:S01]  /*ac10*/  FFMA.FTZ R138, R149, UR14, -R124.reuse ;  /* 0x0000000e958a7c23 */ /* 0x100fe2000801087c */
[----:B------:R-:W-:-:S02]  /*ac20*/  FFMA.FTZ R124, R127, UR14, -R124 ;  /* 0x0000000e7f7c7c23 */ /* 0x000fc4000801087c */
[C---:B------:R-:W-:Y:S01]  /*ac30*/  FSETP.NEU.FTZ.AND P4, PT, R7.reuse, -INF , PT ;  /* 0xff8000000700780b */ /* 0x040fe20003f9d000 */
[----:B------:R-:W-:Y:S02]  /*ac40*/  FMUL.FTZ R149, R7, UR14 ;  /* 0x0000000e07957c20 */ /* 0x000fe40008410000 */
[----:B------:R-:W-:Y:S03]  /*ac50*/  MUFU.EX2 R133, R133 ;  /* 0x0000008500857308 */ /* 0x000fe60000000800 */
[----:B------:R-:W-:-:S05]  /*ac60*/  FSEL R149, R149, RZ, P4 ;  /* 0x000000ff95957208 */ /* 0x000fca0002000000 */
[----:B------:R-:W-:Y:S01]  /*ac70*/  MUFU.EX2 R138, R138 ;  /* 0x0000008a008a7308 */ /* 0x000fe20000000800 */
[--C-:B------:R-:W-:Y:S01]  /*ac80*/  FFMA.FTZ R200, R0, UR14, -R149.reuse ;  /* 0x0000000e00c87c23 */ /* 0x100fe20008010895 */
[----:B------:R-:W-:Y:S01]  /*ac90*/  FSEL R0, R6, RZ, P3 ;  /* 0x000000ff06007208 */ /* 0x000fe20001800000 */
[--C-:B------:R-:W-:Y:S01]  /*aca0*/  FFMA.FTZ R151, R2, UR14, -R149.reuse ;  /* 0x0000000e02977c23 */ /* 0x100fe20008010895 */
[--C-:B------:R-:W-:Y:S01]  /*acb0*/  FFMA.FTZ R202, R139, UR14, -R149.reuse ;  /* 0x0000000e8bca7c23 */ /* 0x100fe20008010895 */
[--C-:B------:R-:W-:Y:S01]  /*acc0*/  FFMA.FTZ R139, R168, UR14, -R149.reuse ;  /* 0x0000000ea88b7c23 */ /* 0x100fe20008010895 */
[----:B------:R-:W-:Y:S01]  /*acd0*/  FFMA.FTZ R196, R12, UR14, -R149 ;  /* 0x0000000e0cc47c23 */ /* 0x000fe20008010895 */
[----:B------:R-:W-:Y:S01]  /*ace0*/  FADD.FTZ R0, -R0, R9 ;  /* 0x0000000900007221 */ /* 0x000fe20000010100 */
[----:B------:R-:W-:Y:S01]  /*acf0*/  FSEL R9, R7, RZ, P4 ;  /* 0x000000ff07097208 */ /* 0x000fe20002000000 */
[----:B------:R-:W-:Y:S01]  /*ad00*/  MUFU.EX2 R200, R200 ;  /* 0x000000c800c87308 */ /* 0x000fe20000000800 */
[----:B------:R-:W-:Y:S01]  /*ad10*/  FFMA.FTZ R192, R131, UR14, -R149 ;  /* 0x0000000e83c07c23 */ /* 0x000fe20008010895 */
[----:B------:R-:W-:Y:S01]  /*ad20*/  FMUL.FTZ R2, R0, UR14 ;  /* 0x0000000e00027c20 */ /* 0x000fe20008410000 */
[----:B------:R-:W-:-:S02]  /*ad30*/  IMAD.U32 R131, RZ, RZ, UR6 ;  /* 0x00000006ff837e24 */ /* 0x000fc4000f8e00ff */
[----:B------:R-:W-:Y:S01]  /*ad40*/  FADD.FTZ R9, -R9, R10 ;  /* 0x0000000a09097221 */ /* 0x000fe20000010100 */
[----:B------:R-:W-:Y:S02]  /*ad50*/  IMAD.U32 R10, RZ, RZ, UR39 ;  /* 0x00000027ff0a7e24 */ /* 0x000fe4000f8e00ff */
[--C-:B------:R-:W-:Y:S01]  /*ad60*/  FFMA.FTZ R12, R13, UR14, -R149.reuse ;  /* 0x0000000e0d0c7c23 */ /* 0x100fe20008010895 */
[----:B------:R-:W-:Y:S02]  /*ad70*/  @!P1 VIADD R131, R131, 0x36860 ;  /* 0x0003686083839836 */ /* 0x000fe40000000000 */
[----:B------:R-:W-:Y:S01]  /*ad80*/  FMUL.FTZ R0, R9, UR14 ;  /* 0x0000000e09007c20 */ /* 0x000fe20008410000 */
[----:B------:R-:W-:Y:S01]  /*ad90*/  MUFU.EX2 R2, R2 ;  /* 0x0000000200027308 */ /* 0x000fe20000000800 */
[----:B------:R-:W-:Y:S02]  /*ada0*/  @!P1 VIADD R10, R10, 0x36840 ;  /* 0x000368400a0a9836 */ /* 0x000fe40000000000 */
[--C-:B------:R-:W-:Y:S01]  /*adb0*/  FFMA.FTZ R198, R14, UR14, -R149.reuse ;  /* 0x0000000e0ec67c23 */ /* 0x100fe20008010895 */
[----:B------:R-:W-:Y:S01]  /*adc0*/  FFMA.FTZ R188, R144, UR14, -R149 ;  /* 0x0000000e90bc7c23 */ /* 0x000fe20008010895 */
[----:B------:R-:W-:Y:S01]  /*add0*/  @!P1 PRMT R144, RZ, 0x654, R131 ;  /* 0x00000654ff909816 */ /* 0x000fe20000000083 */
[--C-:B------:R-:W-:Y:S01]  /*ade0*/  FFMA.FTZ R13, R130, UR14, -R149.reuse ;  /* 0x0000000e820d7c23 */ /* 0x100fe20008010895 */
[----:B------:R-:W-:Y:S01]  /*adf0*/  @!P1 PRMT R10, RZ, 0x654, R10 ;  /* 0x00000654ff0a9816 */ /* 0x000fe2000000000a */
[--C-:B------:R-:W-:Y:S01]  /*ae00*/  FFMA.FTZ R14, R21, UR14, -R149.reuse ;  /* 0x0000000e150e7c23 */ /* 0x100fe20008010895 */
        /* <DEDUP_REMOVED lines=8> */
[----:B------:R-:W1:Y:S01]  /*ae90*/  MUFU.EX2 R151, R151 ;  /* 0x0000009700977308 */ /* 0x000e620000000800 */
[--C-:B------:R-:W-:Y:S01]  /*aea0*/  FFMA.FTZ R137, R137, UR14, -R149.reuse ;  /* 0x0000000e89897c23 */ /* 0x100fe20008010895 */
[--C-:B------:R-:W-:Y:S01]  /*aeb0*/  FFMA.FTZ R186, R140, UR14, -R149.reuse ;  /* 0x0000000e8cba7c23 */ /* 0x100fe20008010895 */
[--C-:B------:R-:W-:Y:S01]  /*aec0*/  FFMA.FTZ R180, R135, UR14, -R149.reuse ;  /* 0x0000000e87b47c23 */ /* 0x100fe20008010895 */
[--C-:B------:R-:W-:Y:S01]  /*aed0*/  FFMA.FTZ R129, R129, UR14, -R149.reuse ;  /* 0x0000000e81817c23 */ /* 0x100fe20008010895 */
[--C-:B------:R-:W-:Y:S01]  /*aee0*/  FFMA.FTZ R143, R143, UR14, -R149.reuse ;  /* 0x0000000e8f8f7c23 */ /* 0x100fe20008010895 */
[--C-:B------:R-:W-:Y:S01]  /*aef0*/  FFMA.FTZ R147, R147, UR14, -R149.reuse ;  /* 0x0000000e93937c23 */ /* 0x100fe20008010895 */
[--C-:B------:R-:W-:Y:S01]  /*af00*/  FFMA.FTZ R148, R148, UR14, -R149.reuse ;  /* 0x0000000e94947c23 */ /* 0x100fe20008010895 */
[----:B------:R-:W2:Y:S01]  /*af10*/  MUFU.EX2 R202, R202 ;  /* 0x000000ca00ca7308 */ /* 0x000ea20000000800 */
[----:B0-----:R-:W-:Y:S01]  /*af20*/  FFMA.FTZ R4, R0, R4, R200 ;  /* 0x0000000400047223 */ /* 0x001fe200000100c8 */
[----:B------:R-:W-:Y:S01]  /*af30*/  FFMA.FTZ R167, R167, UR14, -R149 ;  /* 0x0000000ea7a77c23 */ /* 0x000fe20008010895 */
[----:B------:R-:W-:-:S05]  /*af40*/  PLOP3.LUT P3, PT, PT, PT, UP1, 0x80, 0x0 ;  /* 0x000000000000781c */ /* 0x000fca0003f6f018 */
[----:B------:R-:W0:Y:S01]  /*af50*/  MUFU.EX2 R139, R139 ;  /* 0x0000008b008b7308 */ /* 0x000e220000000800 */
[C---:B-1----:R-:W-:Y:S01]  /*af60*/  FADD.FTZ R131, R151.reuse, R4 ;  /* 0x0000000497837221 */ /* 0x042fe20000010000 */
[----:B------:R-:W-:-:S06]  /*af70*/  F2FP.BF16.F32.PACK_AB R200, R151, R200 ;  /* 0x000000c897c8723e */ /* 0x000fcc00000010ff */
[----:B------:R-:W1:Y:S01]  /*af80*/  MUFU.EX2 R196, R196 ;  /* 0x000000c400c47308 */ /* 0x000e620000000800 */
[----:B--2---:R-:W-:-:S07]  /*af90*/  FADD.FTZ R4, R202, R131 ;  /* 0x00000083ca047221 */ /* 0x004fce0000010000 */
[----:B------:R-:W2:Y:S01]  /*afa0*/  MUFU.EX2 R12, R12 ;  /* 0x0000000c000c7308 */ /* 0x000ea20000000800 */
[----:B------:R-:W-:Y:S02]  /*afb0*/  WARPGROUP.DEPBAR.LE gsb0, 0x0 ;  /* 0x00008000000079c5 */ /* 0x000fe40000010000 */
[----:B------:R3:W-:Y:S01]  /*afc0*/  @!P1 SYNCS.ARRIVE.TRANS64.RED.A1T0 RZ, [R10+URZ], RZ ;  /* 0x000000ff0aff99a7 */ /* 0x0007e2000810043f */
[----:B0-----:R-:W-:Y:S01]  /*afd0*/  FADD.FTZ R127, R139, R4 ;  /* 0x000000048b7f7221 */ /* 0x001fe20000010000 */
[--C-:B------:R-:W-:Y:S01]  /*afe0*/  FFMA.FTZ R4, R141, UR14, -R149.reuse ;  /* 0x0000000e8d047c23 */ /* 0x100fe20008010895 */
[----:B------:R-:W-:Y:S01]  /*aff0*/  FFMA.FTZ R149, R150, UR14, -R149 ;  /* 0x0000000e96957c23 */ /* 0x000fe20008010895 */
[----:B------:R-:W-:Y:S01]  /*b000*/  F2FP.BF16.F32.PACK_AB R202, R139, R202 ;  /* 0x000000ca8bca723e */ /* 0x000fe200000010ff */
[----:B------:R-:W0:Y:S01]  /*b010*/  MUFU.EX2 R198, R198 ;  /* 0x000000c600c67308 */ /* 0x000e220000000800 */
[----:B-1----:R-:W-:Y:S01]  /*b020*/  FADD.FTZ R127, R196, R127 ;  /* 0x0000007fc47f7221 */ /* 0x002fe20000010000 */
[----:B---3--:R-:W-:Y:S01]  /*b030*/  FFMA.FTZ R10, R2, R3, R201 ;  /* 0x00000003020a7223 */ /* 0x008fe200000100c9 */
[C---:B------:R-:W-:Y:S01]  /*b040*/  F2FP.BF16.F32.PACK_AB R201, R11.reuse, R201 ;  /* 0x000000c90bc9723e */ /* 0x040fe200000010ff */
[----:B------:R1:W-:Y:S02]  /*b050*/  @!P1 SYNCS.ARRIVE.TRANS64.RED.A1T0 RZ, [R144+URZ], RZ ;  /* 0x000000ff90ff99a7 */ /* 0x0003e4000810043f */
[----:B------:R-:W-:-:S02]  /*b060*/  FADD.FTZ R10, R11, R10 ;  /* 0x0000000a0b0a7221 */ /* 0x000fc40000010000 */
[----:B------:R-:W3:Y:S01]  /*b070*/  MUFU.EX2 R13, R13 ;  /* 0x0000000d000d7308 */ /* 0x000ee20000000800 */
[C---:B--2---:R-:W-:Y:S01]  /*b080*/  FADD.FTZ R127, R12.reuse, R127 ;  /* 0x0000007f0c7f7221 */ /* 0x044fe20000010000 */
[----:B------:R-:W-:Y:S01]  /*b090*/  F2FP.BF16.F32.PACK_AB R196, R12, R196 ;  /* 0x000000c40cc4723e */ /* 0x000fe200000010ff */
[----:B------:R-:W-:Y:S01]  /*b0a0*/  FADD.FTZ R10, R203, R10 ;  /* 0x0000000acb0a7221 */ /* 0x000fe20000010000 */
[----:B------:R-:W-:-:S03]  /*b0b0*/  F2FP.BF16.F32.PACK_AB R203, R15, R203 ;  /* 0x000000cb0fcb723e */ /* 0x000fc600000010ff */
[----:B------:R-:W-:Y:S01]  /*b0c0*/  FADD.FTZ R10, R15, R10 ;  /* 0x0000000a0f0a7221 */ /* 0x000fe20000010000 */
[----:B------:R-:W2:Y:S01]  /*b0d0*/  MUFU.EX2 R192, R192 ;  /* 0x000000c000c07308 */ /* 0x000ea20000000800 */
[----:B0-----:R-:W-:Y:S02]  /*b0e0*/  FADD.FTZ R132, R198, R127 ;  /* 0x0000007fc6847221 */ /* 0x001fe40000010000 */
[----:B------:R-:W-:Y:S01]  /*b0f0*/  FADD.FTZ R131, R197, R10 ;  /* 0x0000000ac5837221 */ /* 0x000fe20000010000 */
[----:B------:R-:W-:-:S03]  /*b100*/  F2FP.BF16.F32.PACK_AB R197, R20, R197 ;  /* 0x000000c514c5723e */ /* 0x000fc600000010ff */
[----:B------:R-:W-:Y:S01]  /*b110*/  FADD.FTZ R10, R20, R131 ;  /* 0x00000083140a7221 */ /* 0x000fe20000010000 */
[----:B------:R-:W0:Y:S01]  /*b120*/  MUFU.EX2 R14, R14 ;  /* 0x0000000e000e7308 */ /* 0x000e220000000800 */
[C---:B---3--:R-:W-:Y:S01]  /*b130*/  FADD.FTZ R131, R13.reuse, R132 ;  /* 0x000000840d837221 */ /* 0x048fe20000010000 */
[----:B------:R-:W-:Y:S01]  /*b140*/  F2FP.BF16.F32.PACK_AB R198, R13, R198 ;  /* 0x000000c60dc6723e */ /* 0x000fe200000010ff */
[----:B------:R-:W-:Y:S01]  /*b150*/  FADD.FTZ R127, R199, R10 ;  /* 0x0000000ac77f7221 */ /* 0x000fe20000010000 */
[----:B------:R-:W-:-:S03]  /*b160*/  F2FP.BF16.F32.PACK_AB R199, R134, R199 ;  /* 0x000000c786c7723e */ /* 0x000fc600000010ff */
[----:B------:R-:W-:Y:S01]  /*b170*/  FADD.FTZ R10, R134, R127 ;  /* 0x0000007f860a7221 */ /* 0x000fe20000010000 */
[----:B------:R-:W3:Y:S01]  /*b180*/  MUFU.EX2 R194, R194 ;  /* 0x000000c200c27308 */ /* 0x000ee20000000800 */
[----:B--2---:R-:W-:Y:S02]  /*b190*/  FADD.FTZ R131, R192, R131 ;  /* 0x00000083c0837221 */ /* 0x004fe40000010000 */
[----:B------:R-:W-:Y:S01]  /*b1a0*/  FADD.FTZ R127, R193, R10 ;  /* 0x0000000ac17f7221 */ /* 0x000fe20000010000 */
[----:B------:R-:W-:-:S03]  /*b1b0*/  F2FP.BF16.F32.PACK_AB R193, R122, R193 ;  /* 0x000000c17ac1723e */ /* 0x000fc600000010ff */
[----:B------:R-:W-:Y:S01]  /*b1c0*/  FADD.FTZ R10, R122, R127 ;  /* 0x0000007f7a0a7221 */ /* 0x000fe20000010000 */
[----:B------:R-:W2:Y:S01]  /*b1d0*/  MUFU.EX2 R21, R21 ;  /* 0x0000001500157308 */ /* 0x000ea20000000800 */
[C---:B0-----:R-:W-:Y:S01]  /*b1e0*/  FADD.FTZ R131, R14.reuse, R131 ;  /* 0x000000830e837221 */ /* 0x041fe20000010000 */
[----:B------:R-:W-:Y:S01]  /*b1f0*/  F2FP.BF16.F32.PACK_AB R192, R14, R192 ;  /* 0x000000c00ec0723e */ /* 0x000fe200000010ff */
[----:B------:R-:W-:Y:S01]  /*b200*/  FADD.FTZ R15, R195, R10 ;  /* 0x0000000ac30f7221 */ /* 0x000fe20000010000 */
[----:B------:R-:W-:-:S03]  /*b210*/  F2FP.BF16.F32.PACK_AB R195, R120, R195 ;  /* 0x000000c378c3723e */ /* 0x000fc600000010ff */
[----:B------:R-:W-:Y:S01]  /*b220*/  FADD.FTZ R10, R120, R15 ;  /* 0x0000000f780a7221 */ /* 0x000fe20000010000 */
[----:B------:R-:W0:Y:S01]  /*b230*/  MUFU.EX2 R188, R188 ;  /* 0x000000bc00bc7308 */ /* 0x000e220000000800 */
[----:B---3--:R-:W-:Y:S02]  /*b240*/  FADD.FTZ R132, R194, R131 ;  /* 0x00000083c2847221 */ /* 0x008fe40000010000 */
[----:B------:R-:W-:Y:S01]  /*b250*/  FADD.FTZ R15, R189, R10 ;  /* 0x0000000abd0f7221 */ /* 0x000fe20000010000 */
[----:B------:R-:W-:-:S03]  /*b260*/  F2FP.BF16.F32.PACK_AB R189, R128, R189 ;  /* 0x000000bd80bd723e */ /* 0x000fc600000010ff */
[----:B------:R-:W-:Y:S01]  /*b270*/  FADD.FTZ R10, R128, R15 ;  /* 0x0000000f800a7221 */ /* 0x000fe20000010000 */
        /* <DEDUP_REMOVED lines=15> */
[----:B------:R-:W-:-:S04]  /*b370*/  F2FP.BF16.F32.PACK_AB R187, R123, R187 ;  /* 0x000000bb7bbb723e */ /* 0x000fc800000010ff */
[----:B------:R-:W3:Y:S01]  /*b380*/  MUFU.EX2 R184, R184 ;  /* 0x000000b800b87308 */ /* 0x000ee20000000800 */
[----:B--2---:R-:W-:-:S07]  /*b390*/  FADD.FTZ R12, R190, R127 ;  /* 0x0000007fbe0c7221 */ /* 0x004fce0000010000 */
[----:B------:R-:W2:Y:S01]  /*b3a0*/  MUFU.EX2 R3, R137 ;  /* 0x0000008900037308 */ /* 0x000ea20000000800 */
[C---:B0-----:R-:W-:Y:S01]  /*b3b0*/  FADD.FTZ R13, R9.reuse, R12 ;  /* 0x0000000c090d7221 */ /* 0x041fe20000010000 */
[----:B------:R-:W-:Y:S01]  /*b3c0*/  F2FP.BF16.F32.PACK_AB R190, R9, R190 ;  /* 0x000000be09be723e */ /* 0x000fe200000010ff */
[----:B------:R-:W-:-:S05]  /*b3d0*/  FADD.FTZ R9, R123, R10 ;  /* 0x0000000a7b097221 */ /* 0x000fca0000010000 */
[----:B------:R-:W0:Y:S01]  /*b3e0*/  MUFU.EX2 R186, R186 ;  /* 0x000000ba00ba7308 */ /* 0x000e220000000800 */
[----:B---3--:R-:W-:-:S07]  /*b3f0*/  FADD.FTZ R12, R184, R13 ;  /* 0x0000000db80c7221 */ /* 0x008fce0000010000 */
[----:B------:R-:W3:Y:S01]  /*b400*/  MUFU.EX2 R4, R4 ;  /* 0x0000000400047308 */ /* 0x000ee20000000800 */
[C---:B--2---:R-:W-:Y:S01]  /*b410*/  FADD.FTZ R13, R3.reuse, R12 ;  /* 0x0000000c030d7221 */ /* 0x044fe20000010000 */
[----:B------:R-:W-:Y:S01]  /*b420*/  FADD.FTZ R12, R126, R9 ;  /* 0x000000097e0c7221 */ /* 0x000fe20000010000 */
[----:B------:R-:W-:-:S03]  /*b430*/  F2FP.BF16.F32.PACK_AB R184, R3, R184 ;  /* 0x000000b803b8723e */ /* 0x000fc600000010ff */
[C---:B------:R-:W-:Y:S01]  /*b440*/  FADD.FTZ R12, R181.reuse, R12 ;  /* 0x0000000cb50c7221 */ /* 0x040fe20000010000 */
[----:B------:R-:W-:Y:S01]  /*b450*/  F2FP.BF16.F32.PACK_AB R181, R181, R126 ;  /* 0x0000007eb5b5723e */ /* 0x000fe200000010ff */
[----:B------:R-:W2:Y:S01]  /*b460*/  MUFU.EX2 R180, R180 ;  /* 0x000000b400b47308 */ /* 0x000ea20000000800 */
[----:B0-----:R-:W-:Y:S01]  /*b470*/  FADD.FTZ R13, R186, R13 ;  /* 0x0000000dba0d7221 */ /* 0x001fe20000010000 */
[----:B------:R-:W-:Y:S01]  /*b480*/  FADD.FTZ R12, R183, R12 ;  /* 0x0000000cb70c7221 */ /* 0x000fe20000010000 */
[----:B------:R-:W-:-:S05]  /*b490*/  F2FP.BF16.F32.PACK_AB R183, R133, R183 ;  /* 0x000000b785b7723e */ /* 0x000fca00000010ff */
[----:B------:R-:W0:Y:S01]  /*b4a0*/  MUFU.EX2 R11, R129 ;  /* 0x00000081000b7308 */ /* 0x000e220000000800 */
[C---:B---3--:R-:W-:Y:S01]  /*b4b0*/  FADD.FTZ R13, R4.reuse, R13 ;  /* 0x0000000d040d7221 */ /* 0x048fe20000010000 */
[----:B------:R-:W-:-:S06]  /*b4c0*/  F2FP.BF16.F32.PACK_AB R186, R4, R186 ;  /* 0x000000ba04ba723e */ /* 0x000fcc00000010ff */
[----:B------:R-:W3:Y:S01]  /*b4d0*/  MUFU.EX2 R182, R182 ;  /* 0x000000b600b67308 */ /* 0x000ee20000000800 */
[----:B--2---:R-:W-:-:S07]  /*b4e0*/  FADD.FTZ R10, R180, R13 ;  /* 0x0000000db40a7221 */ /* 0x004fce0000010000 */
[----:B------:R-:W2:Y:S01]  /*b4f0*/  MUFU.EX2 R143, R143 ;  /* 0x0000008f008f7308 */ /* 0x000ea20000000800 */
[C---:B0-----:R-:W-:Y:S01]  /*b500*/  FADD.FTZ R3, R11.reuse, R10 ;  /* 0x0000000a0b037221 */ /* 0x041fe20000010000 */
[----:B------:R-:W-:Y:S01]  /*b510*/  F2FP.BF16.F32.PACK_AB R180, R11, R180 ;  /* 0x000000b40bb4723e */ /* 0x000fe200000010ff */
[----:B------:R-:W-:-:S05]  /*b520*/  IMAD.MOV.U32 R10, RZ, RZ, R7 ;  /* 0x000000ffff0a7224 */ /* 0x000fca00078e0007 */
[----:B------:R-:W0:Y:S01]  /*b530*/  MUFU.EX2 R147, R147 ;  /* 0x0000009300937308 */ /* 0x000e220000000800 */
[----:B---3--:R-:W-:Y:S01]  /*b540*/  FADD.FTZ R4, R182, R3 ;  /* 0x00000003b6047221 */ /* 0x008fe20000010000 */
[----:B------:R-:W-:-:S04]  /*b550*/  FADD.FTZ R3, R133, R12 ;  /* 0x0000000c85037221 */ /* 0x000fc80000010000 */
[----:B------:R-:W-:Y:S02]  /*b560*/  FADD.FTZ R3, R138, R3 ;  /* 0x000000038a037221 */ /* 0x000fe40000010000 */
[----:B------:R-:W3:Y:S01]  /*b570*/  MUFU.EX2 R148, R148 ;  /* 0x0000009400947308 */ /* 0x000ee20000000800 */
[C---:B--2---:R-:W-:Y:S01]  /*b580*/  FADD.FTZ R4, R143.reuse, R4 ;  /* 0x000000048f047221 */ /* 0x044fe20000010000 */
[----:B------:R-:W-:-:S06]  /*b590*/  F2FP.BF16.F32.PACK_AB R182, R143, R182 ;  /* 0x000000b68fb6723e */ /* 0x000fcc00000010ff */
[----:B------:R-:W2:Y:S01]  /*b5a0*/  MUFU.EX2 R142, R142 ;  /* 0x0000008e008e7308 */ /* 0x000ea20000000800 */
[----:B0-----:R-:W-:-:S07]  /*b5b0*/  FADD.FTZ R9, R147, R4 ;  /* 0x0000000493097221 */ /* 0x001fce0000010000 */
[----:B------:R-:W0:Y:S01]  /*b5c0*/  MUFU.EX2 R178, R167 ;  /* 0x000000a700b27308 */ /* 0x000e220000000800 */
[C---:B---3--:R-:W-:Y:S01]  /*b5d0*/  FADD.FTZ R9, R148.reuse, R9 ;  /* 0x0000000994097221 */ /* 0x048fe20000010000 */
[----:B------:R-:W-:-:S06]  /*b5e0*/  F2FP.BF16.F32.PACK_AB R176, R148, R147 ;  /* 0x0000009394b0723e */ /* 0x000fcc00000010ff */
[----:B------:R-:W3:Y:S01]  /*b5f0*/  MUFU.EX2 R136, R136 ;  /* 0x0000008800887308 */ /* 0x000ee20000000800 */
[C---:B--2---:R-:W-:Y:S01]  /*b600*/  FADD.FTZ R3, R142.reuse, R3 ;  /* 0x000000038e037221 */ /* 0x044fe20000010000 */
[----:B------:R-:W-:-:S06]  /*b610*/  F2FP.BF16.F32.PACK_AB R177, R142, R138 ;  /* 0x0000008a8eb1723e */ /* 0x000fcc00000010ff */
[----:B------:R-:W2:Y:S01]  /*b620*/  MUFU.EX2 R149, R149 ;  /* 0x0000009500957308 */ /* 0x000ea20000000800 */
[----:B0-----:R-:W-:-:S07]  /*b630*/  FADD.FTZ R9, R178, R9 ;  /* 0x00000009b2097221 */ /* 0x001fce0000010000 */
[----:B------:R-:W0:Y:S01]  /*b640*/  MUFU.EX2 R124, R124 ;  /* 0x0000007c007c7308 */ /* 0x000e220000000800 */
[----:B---3--:R-:W-:Y:S01]  /*b650*/  FADD.FTZ R3, R136, R3 ;  /* 0x0000000388037221 */ /* 0x008fe20000010000 */
[C---:B--2---:R-:W-:Y:S01]  /*b660*/  FADD.FTZ R4, R149.reuse, R9 ;  /* 0x0000000995047221 */ /* 0x044fe20000010000 */
[----:B------:R-:W-:Y:S01]  /*b670*/  F2FP.BF16.F32.PACK_AB R178, R149, R178 ;  /* 0x000000b295b2723e */ /* 0x000fe200000010ff */
[----:B------:R-:W-:Y:S02]  /*b680*/  IMAD.MOV.U32 R9, RZ, RZ, R6 ;  /* 0x000000ffff097224 */ /* 0x000fe400078e0006 */
[C---:B0-----:R-:W-:Y:S01]  /*b690*/  FADD.FTZ R3, R124.reuse, R3 ;  /* 0x000000037c037221 */ /* 0x041fe20000010000 */
[----:B------:R-:W-:Y:S01]  /*b6a0*/  F2FP.BF16.F32.PACK_AB R179, R124, R136 ;  /* 0x000000887cb3723e */ /* 0x000fe200000010ff */
[----:B-1----:R-:W-:Y:S06]  /*b6b0*/  @P3 BRA `(.L_x_2257) ;  /* 0xffffffb400143947 */ /* 0x002fec000383ffff */
.L_x_2248:
        /* <DEDUP_REMOVED lines=8> */
[----:B------:R-:W-:Y:S01]  /*b740*/  ULDC UR7, c[0x0][0x9d8] ;  /* 0x0002760000077ab9 */ /* 0x000fe20000000800 */
[----:B------:R-:W-:-:S10]  /*b750*/  ULDC UR61, c[0x0][0x988] ;  /* 0x00026200003d7ab9 */ /* 0x000fd40000000800 */
.L_x_2267:
        /* <DEDUP_REMOVED lines=8> */
.L_x_2259:
[----:B------:R-:W-:Y:S01]  /*b7e0*/  R2UR UR10, R16 ;  /* 0x00000000100a72ca */ /* 0x000fe200000e0000 */
[----:B------:R-:W-:-:S12]  /*b7f0*/  ULEA UR6, UR36, UR60, 0x3 ;  /* 0x0000003c24067291 */ /* 0x000fd8000f8e183f */
[----:B------:R-:W-:-:S05]  /*b800*/  IMAD.U32 R6, RZ, RZ, UR10 ;  /* 0x0000000aff067e24 */ /* 0x000fca000f8e00ff */
[----:B------:R-:W-:-:S04]  /*b810*/  SHF.L.U32 R6, R6, 0x1f, RZ ;  /* 0x0000001f06067819 */ /* 0x000fc800000006ff */
[----:B------:R0:W1:Y:S01]  /*b820*/  SYNCS.PHASECHK.TRANS64.TRYWAIT P2, [UR6+0x36830], R6 ;  /* 0x03683006ff0075a7 */ /* 0x0000620008040146 */
[----:B------:R-:W-:Y:S05]  /*b830*/  @!P0 BRA `(.L_x_2260) ;  /* 0x0000000000048947 */ /* 0x000fea0003800000 */
[----:B------:R-:W-:Y:S01]  /*b840*/  BPT.TRAP 0x1 ;  /* 0x000000040000795c */ /* 0x000fe20000300000 */
.L_x_2260:
[----:B-1----:R-:W-:Y:S05]  /*b850*/  @P2 BRA `(.L_x_2261) ;  /* 0x0000000000082947 */ /* 0x002fea0003800000 */
[----:B------:R-:W1:Y:S02]  /*b860*/  SYNCS.PHASECHK.TRANS64.TRYWAIT P2, [UR6+0x36830], R6 ;  /* 0x03683006ff0075a7 */ /* 0x000e640008040146 */
[----:B-1----:R-:W-:Y:S05]  /*b870*/  @!P2 BRA `(.L_x_2262) ;  /* 0x0000010800dca947 */ /* 0x002fea0003800000 */
.L_x_2261:
[----:B------:R-:W-:Y:S01]  /*b880*/  R2UR UR6, R5 ;  /* 0x00000000050672ca */ /* 0x000fe200000e0000 */
[----:B------:R-:W-:Y:S01]  /*b890*/  WARPGROUP.ARRIVE ;  /* 0x00000000000079c5 */ /* 0x000fe20000000000 */
[----:B------:R-:W-:Y:S01]  /*b8a0*/  UMOV UR56, UR52 ;  /* 0x0000003400387c82 */ /* 0x000fe20008000000 */
[----:B------:R-:W-:Y:S01]  /*b8b0*/  UMOV UR57, UR53 ;  /* 0x0000003500397c82 */ /* 0x000fe20008000000 */
[----:B------:R-:W-:Y:S01]  /*b8c0*/  UMOV UR59, 0x40000040 ;  /* 0x40000040003b7882 */ /* 0x000fe20000000000 */
[----:B------:R-:W-:Y:S01]  /*b8d0*/  UMOV UR55, 0x40000040 ;  /* 0x4000004000377882 */ /* 0x000fe20000000000 */
[----:B------:R-:W-:Y:S01]  /*b8e0*/  MOV R10, UR45 ;  /* 0x0000002d000a7c02 */ /* 0x000fe20008000f00 */
[----:B------:R-:W-:Y:S01]  /*b8f0*/  UMOV UR45, UR53 ;  /* 0x00000035002d7c82 */ /* 0x000fe20008000000 */
[----:B------:R-:W-:Y:S01]  /*b900*/  MOV R11, UR44 ;  /* 0x0000002c000b7c02 */ /* 0x000fe20008000f00 */
[----:B------:R-:W-:Y:S01]  /*b910*/  UMOV UR44, UR52 ;  /* 0x00000034002c7c82 */ /* 0x000fe20008000000 */
[----:B------:R-:W-:Y:S01]  /*b920*/  UMOV UR47, 0x40000040 ;  /* 0x40000040002f7882 */ /* 0x000fe20000000000 */
[----:B01----:R-:W-:Y:S01]  /*b930*/  MOV R6, UR49 ;  /* 0x0000003100067c02 */ /* 0x003fe20008000f00 */
[----:B------:R-:W-:Y:S01]  /*b940*/  UMOV UR49, UR53 ;  /* 0x0000003500317c82 */ /* 0x000fe20008000000 */
[----:B------:R-:W-:Y:S01]  /*b950*/  UIMAD UR6, UR36, 0xa80, UR6 ;  /* 0x00000a80240678a4 */ /* 0x000fe2000f8e0206 */
[----:B------:R-:W-:Y:S01]  /*b960*/  MOV R7, UR48 ;  /* 0x0000003000077c02 */ /* 0x000fe20008000f00 */
[----:B------:R-:W-:Y:S01]  /*b970*/  UMOV UR48, UR52 ;  /* 0x0000003400307c82 */ /* 0x000fe20008000000 */
[----:B------:R-:W-:Y:S01]  /*b980*/  UMOV UR51, 0x40000040 ;  /* 0x4000004000337882 */ /* 0x000fe20000000000 */
        /* <DEDUP_REMOVED lines=604> */
.L_x_2263:
[----:B------:R-:W-:Y:S01]  /*df50*/  ULEA UR6, UR37, UR60, 0x3 ;  /* 0x0000003c25067291 */ /* 0x000fe2000f8e183f */
[----:B------:R-:W-:-:S05]  /*df60*/  IMAD.U32 R0, RZ, RZ, UR39 ;  /* 0x00000027ff007e24 */ /* 0x000fca000f8e00ff */
[----:B------:R-:W-:-:S04]  /*df70*/  SHF.L.U32 R0, R0, 0x1f, RZ ;  /* 0x0000001f00007819 */ /* 0x000fc800000006ff */
[----:B------:R0:W1:Y:S01]  /*df80*/  SYNCS.PHASECHK.TRANS64.TRYWAIT P2, [UR6+0x36850], R0 ;  /* 0x03685000ff0075a7 */ /* 0x0000620008040146 */
[----:B------:R-:W-:Y:S05]  /*df90*/  @!P0 BRA `(.L_x_2264) ;  /* 0x0000000000048947 */ /* 0x000fea0003800000 */
[----:B------:R-:W-:Y:S01]  /*dfa0*/  BPT.TRAP 0x1 ;  /* 0x000000040000795c */ /* 0x000fe20000300000 */
.L_x_2264:
[----:B-1----:R-:W-:Y:S05]  /*dfb0*/  @P2 BRA `(.L_x_2265) ;  /* 0x0000000000082947 */ /* 0x002fea0003800000 */
[----:B------:R-:W1:Y:S02]  /*dfc0*/  SYNCS.PHASECHK.TRANS64.TRYWAIT P2, [UR6+0x36850], R0 ;  /* 0x03685000ff0075a7 */ /* 0x000e640008040146 */
[----:B-1----:R-:W-:Y:S05]  /*dfd0*/  @!P2 BRA `(.L_x_2266) ;  /* 0x000000e4001ca947 */ /* 0x002fea0003800000 */
.L_x_2265:
[----:B------:R-:W-:Y:S01]  /*dfe0*/  UIADD3 UR10, UR60, 0x400, URZ ;  /* 0x000004003c0a7890 */ /* 0x000fe2000fffe03f */
[----:B------:R-:W-:Y:S01]  /*dff0*/  WARPGROUP.ARRIVE ;  /* 0x00000000000079c5 */ /* 0x000fe20000000000 */
[----:B------:R-:W-:Y:S01]  /*e000*/  UMOV UR11, 0x40000040 ;  /* 0x40000040000b7882 */ /* 0x000fe20000000000 */
[----:B-1----:R-:W-:Y:S01]  /*e010*/  FMUL.FTZ R2, R168, UR7 ;  /* 0x00000007a8027c20 */ /* 0x002fe20008410000 */
[----:B------:R-:W-:Y:S01]  /*e020*/  USHF.R.U32.HI UR10, URZ, 0x4, UR10 ;  /* 0x000000043f0a7899 */ /* 0x000fe2000801160a */
[----:B------:R-:W-:Y:S01]  /*e030*/  FMUL.FTZ R6, R169, UR7 ;  /* 0x00000007a9067c20 */ /* 0x000fe20008410000 */
[----:B------:R-:W-:Y:S01]  /*e040*/  FMUL.FTZ R12, R172, UR7 ;  /* 0x00000007ac0c7c20 */ /* 0x000fe20008410000 */
[----:B------:R-:W-:Y:S01]  /*e050*/  FMUL.FTZ R14, R173, UR7 ;  /* 0x00000007ad0e7c20 */ /* 0x000fe20008410000 */
[----:B------:R-:W-:Y:S01]  /*e060*/  ULOP3.LUT UR10, UR10, 0x3fff, URZ, 0xc0, !UPT ;  /* 0x00003fff0a0a7892 */ /* 0x000fe2000f8ec03f */
[----:B------:R-:W1:Y:S01]  /*e070*/  MUFU.TANH R2, R2 ;  /* 0x0000000200027308 */ /* 0x000e620000002400 */
[----:B------:R-:W-:Y:S01]  /*e080*/  FMUL.FTZ R18, R160, UR7 ;  /* 0x00000007a0127c20 */ /* 0x000fe20008410000 */
[----:B------:R-:W-:Y:S01]  /*e090*/  FMUL.FTZ R20, R161, UR7 ;  /* 0x00000007a1147c20 */ /* 0x000fe20008410000 */
[----:B------:R-:W-:Y:S01]  /*e0a0*/  ULOP3.LUT UR10, UR10, 0x3800000, URZ, 0xfc, !UPT ;  /* 0x038000000a0a7892 */ /* 0x000fe2000f8efc3f */
[----:B------:R-:W-:Y:S01]  /*e0b0*/  FMUL.FTZ R161, R164, UR7 ;  /* 0x00000007a4a17c20 */ /* 0x000fe20008410000 */
[----:B------:R-:W-:Y:S01]  /*e0c0*/  FMUL.FTZ R17, R162, UR7 ;  /* 0x00000007a2117c20 */ /* 0x000fe20008410000 */
[----:B------:R-:W-:Y:S01]  /*e0d0*/  FMUL.FTZ R162, R165, UR7 ;  /* 0x00000007a5a27c20 */ /* 0x000fe20008410000 */
[----:B------:R-:W-:Y:S01]  /*e0e0*/  UIMAD UR15, UR37, 0xa80, UR10 ;  /* 0x00000a80250f78a4 */ /* 0x000fe2000f8e020a */
[----:B------:R-:W2:Y:S01]  /*e0f0*/  MUFU.TANH R6, R6 ;  /* 0x0000000600067308 */ /* 0x000ea20000002400 */
        /* <DEDUP_REMOVED lines=9> */
[----:B------:R-:W3:Y:S01]  /*e190*/  MUFU.TANH R12, R12 ;  /* 0x0000000c000c7308 */ /* 0x000ee20000002400 */
[----:B------:R-:W-:Y:S01]  /*e1a0*/  UMOV UR11, 0x40000040 ;  /* 0x40000040000b7882 */ /* 0x000fe20000000000 */
[----:B-1----:R-:W-:Y:S01]  /*e1b0*/  FMNMX.FTZ R7, R2, R9, !PT ;  /* 0x0000000902077209 */ /* 0x002fe20007810000 */
[----:B------:R-:W-:Y:S01]  /*e1c0*/  FMUL.FTZ R155, R158, UR7 ;  /* 0x000000079e9b7c20 */ /* 0x000fe20008410000 */
[----:B------:R-:W-:Y:S01]  /*e1d0*/  FMUL.FTZ R158, R159, UR7 ;  /* 0x000000079f9e7c20 */ /* 0x000fe20008410000 */
[----:B------:R-:W-:Y:S01]  /*e1e0*/  FMUL.FTZ R159, R144, UR7 ;  /* 0x00000007909f7c20 */ /* 0x000fe20008410000 */
[----:B------:R-:W-:Y:S01]  /*e1f0*/  FMUL.FTZ R145, R145, UR7 ;  /* 0x0000000791917c20 */ /* 0x000fe20008410000 */
[----:B--2---:R-:W-:Y:S01]  /*e200*/  FMNMX.FTZ R7, R6, R7, !PT ;  /* 0x0000000706077209 */ /* 0x004fe20007810000 */
        /* <DEDUP_REMOVED lines=9> */
[----:B---3--:R-:W-:Y:S01]  /*e2a0*/  FMNMX.FTZ R7, R12, R7, !PT ;  /* 0x000000070c077209 */ /* 0x008fe20007810000 */
        /* <DEDUP_REMOVED lines=19> */
[----:B------:R-:W-:Y:S01]  /*e3e0*/  UMOV UR14, UR61 ;  /* 0x0000003d000e7c82 */ /* 0x000fe20008000000 */
        /* <DEDUP_REMOVED lines=21> */
[----:B------:R-:W-:Y:S01]  /*e540*/  R2UR UR18, R22 ;  /* 0x00000000161272ca */ /* 0x000fe200000e0000 */
[----:B------:R-:W-:Y:S01]  /*e550*/  UMOV UR37, UR36 ;  /* 0x0000002400257c82 */ /* 0x000fe20008000000 */
[----:B------:R-:W-:-:S03]  /*e560*/  R2UR UR39, R16 ;  /* 0x00000000102772ca */ /* 0x000fc600000e0000 */
[----:B------:R-:W2:Y:S01]  /*e570*/  MUFU.TANH R156, R156 ;  /* 0x0000009c009c7308 */ /* 0x000ea20000002400 */
[----:B0-----:R-:W-:-:S07]  /*e580*/  FMNMX.FTZ R0, R164, R7, !PT ;  /* 0x00000007a4007209 */ /* 0x001fce0007810000 */
[----:B------:R-:W0:Y:S01]  /*e590*/  MUFU.TANH R157, R157 ;  /* 0x0000009d009d7308 */ /* 0x000e220000002400 */
[----:B-1----:R-:W-:Y:S01]  /*e5a0*/  FMNMX.FTZ R7, R153, R0, !PT ;  /* 0x0000000099077209 */ /* 0x002fe20007810000 */
[----:B------:R-:W-:Y:S02]  /*e5b0*/  UISETP.GT.AND UP0, UPT, UR38, UR18, UPT ;  /* 0x000000122600728c */ /* 0x000fe4000bf04270 */
[----:B------:R-:W-:-:S04]  /*e5c0*/  UIADD3 UR38, UR38, -0x1, URZ ;  /* 0xffffffff26267890 */ /* 0x000fc8000fffe03f */
[----:B------:R-:W1:Y:S01]  /*e5d0*/  MUFU.TANH R159, R159 ;  /* 0x0000009f009f7308 */ /* 0x000e620000002400 */
[----:B--2---:R-:W-:Y:S02]  /*e5e0*/  FMNMX.FTZ R0, R156, R7, !PT ;  /* 0x000000079c007209 */ /* 0x004fe40007810000 */
[----:B------:R-:W-:-:S05]  /*e5f0*/  PLOP3.LUT P2, PT, PT, PT, UP0, 0x80, 0x0 ;  /* 0x000000000000781c */ /* 0x000fca0003f4f008 */
        /* <DEDUP_REMOVED lines=29> */
[----:B--2---:R-:W-:Y:S01]  /*e7d0*/  FMNMX.FTZ R7, R121, R0, !PT ;  /* 0x0000000079077209 */ /* 0x004fe20007810000 */
[----:B------:R-:W-:Y:S02]  /*e7e0*/  WARPGROUP.DEPBAR.LE gsb0, 0x0 ;  /* 0x00008000000079c5 */ /* 0x000fe40000010000 */
[----:B------:R-:W-:-:S04]  /*e7f0*/  WARPGROUP.ARRIVE ;  /* 0x00000000000079c5 */ /* 0x000fc80000000000 */
[----:B------:R-:W2:Y:S01]  /*e800*/  MUFU.TANH R10, R10 ;  /* 0x0000000a000a7308 */ /* 0x000ea20000002400 */
[----:B0-----:R-:W-:Y:S01]  /*e810*/  FMNMX.FTZ R0, R150, R7, !PT ;  /* 0x0000000796007209 */ /* 0x001fe20007810000 */
[----:B------:R-:W-:Y:S01]  /*e820*/  HGMMA.64x192x16.F32.BF16 R24, R196, gdesc[UR8].tnspB, R24, gsb0 ;  /* 0x42e00008c4187df0 */ /* 0x000fe20008001818 */
[----:B------:R-:W-:Y:S01]  /*e830*/  UIADD3 UR10, UR15, 0x100, URZ ;  /* 0x000001000f0a7890 */ /* 0x000fe2000fffe03f */
[----:B------:R-:W-:-:S04]  /*e840*/  UMOV UR11, 0x40000040 ;  /* 0x40000040000b7882 */ /* 0x000fc80000000000 */
[----:B------:R-:W0:Y:S01]  /*e850*/  MUFU.TANH R11, R11 ;  /* 0x0000000b000b7308 */ /* 0x000e220000002400 */
[----:B-1----:R-:W-:-:S05]  /*e860*/  FMNMX.FTZ R0, R125, R0, !PT ;  /* 0x000000007d007209 */ /* 0x002fca0007810000 */
[----:B------:R-:W1:Y:S02]  /*e870*/  SHFL.BFLY PT, R7, R0, 0x2, 0x1f ;  /* 0x0c401f0000077f89 */ /* 0x000e6400000e0000 */
[----:B------:R-:W3:Y:S08]  /*e880*/  MUFU.TANH R13, R13 ;  /* 0x0000000d000d7308 */ /* 0x000ef00000002400 */
[----:B------:R-:W4:Y:S08]  /*e890*/  MUFU.TANH R15, R15 ;  /* 0x0000000f000f7308 */ /* 0x000f300000002400 */
[----:B------:R-:W5:Y:S01]  /*e8a0*/  MUFU.TANH R17, R17 ;  /* 0x0000001100117308 */ /* 0x000f620000002400 */
[----:B-1----:R-:W-:-:S07]  /*e8b0*/  FMNMX.FTZ R151, R0, R7, !PT ;  /* 0x0000000700977209 */ /* 0x002fce0007810000 */
[----:B------:R-:W1:Y:S01]  /*e8c0*/  MUFU.TANH R21, R21 ;  /* 0x0000001500157308 */ /* 0x000e620000002400 */
[----:B------:R-:W2:Y:S07]  /*e8d0*/  SHFL.BFLY PT, R0, R151, 0x1, 0x1f ;  /* 0x0c201f0097007f89 */ /* 0x000eae00000e0000 */
[----:B------:R-:W1:Y:S08]  /*e8e0*/  MUFU.TANH R160, R160 ;  /* 0x000000a000a07308 */ /* 0x000e700000002400 */
[----:B------:R-:W1:Y:S08]  /*e8f0*/  MUFU.TANH R163, R163 ;  /* 0x000000a300a37308 */ /* 0x000e700000002400 */
[----:B------:R-:W1:Y:S01]  /*e900*/  MUFU.TANH R152, R152 ;  /* 0x0000009800987308 */ /* 0x000e620000002400 */
[----:B--2---:R-:W-:-:S05]  /*e910*/  FMNMX.FTZ R7, R151, R0, !PT ;  /* 0x0000000097077209 */ /* 0x004fca0007810000 */
[C---:B------:R-:W-:Y:S01]  /*e920*/  FADD.FTZ R0, -R7.reuse, R9 ;  /* 0x0000000907007221 */ /* 0x040fe20000010100 */
[----:B------:R-:W-:Y:S01]  /*e930*/  FMUL.FTZ R9, R7, UR14 ;  /* 0x0000000e07097c20 */ /* 0x000fe20008410000 */
[----:B------:R-:W2:Y:S02]  /*e940*/  MUFU.TANH R154, R154 ;  /* 0x0000009a009a7308 */ /* 0x000ea40000002400 */
[----:B------:R-:W-:Y:S01]  /*e950*/  FMUL.FTZ R0, R0, UR14 ;  /* 0x0000000e00007c20 */ /* 0x000fe20008410000 */
[--C-:B------:R-:W-:Y:S01]  /*e960*/  FFMA.FTZ R200, R2, UR14, -R9.reuse ;  /* 0x0000000e02c87c23 */ /* 0x100fe20008010809 */
[----:B------:R-:W-:Y:S01]  /*e970*/  FMNMX.FTZ R2, R10, R8, !PT ;  /* 0x000000080a027209 */ /* 0x000fe20007810000 */
[--C-:B------:R-:W-:Y:S01]  /*e980*/  FFMA.FTZ R202, R12, UR14, -R9.reuse ;  /* 0x0000000e0cca7c23 */ /* 0x100fe20008010809 */
[--C-:B------:R-:W-:Y:S01]  /*e990*/  FFMA.FTZ R12, R153, UR14, -R9.reuse ;  /* 0x0000000e990c7c23 */ /* 0x100fe20008010809 */
[--C-:B------:R-:W-:Y:S01]  /*e9a0*/  FFMA.FTZ R151, R6, UR14, -R9.reuse ;  /* 0x0000000e06977c23 */ /* 0x100fe20008010809 */
[----:B0-----:R-:W-:Y:S01]  /*e9b0*/  FMNMX.FTZ R2, R11, R2, !PT ;  /* 0x000000020b027209 */ /* 0x001fe20007810000 */
[----:B------:R-:W0:Y:S01]  /*e9c0*/  MUFU.TANH R155, R155 ;  /* 0x0000009b009b7308 */ /* 0x000e220000002400 */
        /* <DEDUP_REMOVED lines=8> */
[----:B------:R-:W-:-:S02]  /*ea50*/  FFMA.FTZ R121, R121, UR14, -R9 ;  /* 0x0000000e79797c23 */ /* 0x000fc40008010809 */
[----:B-----5:R-:W-:-:S04]  /*ea60*/  FMNMX.FTZ R2, R17, R2, !PT ;  /* 0x0000000211027209 */ /* 0x020fc80007810000 */
[----:B-1----:R-:W-:Y:S01]  /*ea70*/  FMNMX.FTZ R165, R21, R2, !PT ;  /* 0x0000000215a57209 */ /* 0x002fe20007810000 */
[----:B------:R-:W1:Y:S03]  /*ea80*/  MUFU.TANH R144, R144 ;  /* 0x0000009000907308 */ /* 0x000e660000002400 */
[----:B------:R-:W-:-:S04]  /*ea90*/  FMNMX.FTZ R2, R160, R165, !PT ;  /* 0x000000a5a0027209 */ /* 0x000fc80007810000 */
[----:B------:R-:W-:Y:S01]  /*eaa0*/  FMNMX.FTZ R167, R163, R2, !PT ;  /* 0x00000002a3a77209 */ /* 0x000fe20007810000 */
[----:B------:R-:W4:Y:S03]  /*eab0*/  MUFU.TANH R146, R146 ;  /* 0x0000009200927308 */ /* 0x000f260000002400 */
[----:B------:R-:W-:-:S04]  /*eac0*/  FMNMX.FTZ R167, R152, R167, !PT ;  /* 0x000000a798a77209 */ /* 0x000fc80007810000 */
[----:B--2---:R-:W-:Y:S01]  /*ead0*/  FMNMX.FTZ R2, R154, R167, !PT ;  /* 0x000000a79a027209 */ /* 0x004fe20007810000 */
[----:B------:R-:W2:Y:S08]  /*eae0*/  MUFU.TANH R147, R147 ;  /* 0x0000009300937308 */ /* 0x000eb00000002400 */
        /* <DEDUP_REMOVED lines=9> */
[----:B------:R-:W-:Y:S08]  /*eb80*/  MUFU.TANH R122, R122 ;  /* 0x0000007a007a7308 */ /* 0x000ff00000002400 */
[----:B------:R-:W-:Y:S01]  /*eb90*/  MUFU.TANH R123, R123 ;  /* 0x0000007b007b7308 */ /* 0x000fe20000002400 */
[----:B------:R-:W-:-:S02]  /*eba0*/  WARPGROUP.DEPBAR.LE gsb0, 0x0 ;  /* 0x00008000000079c5 */ /* 0x000fc40000010000 */
[----:B------:R-:W-:Y:S01]  /*ebb0*/  WARPGROUP.ARRIVE ;  /* 0x00000000000079c5 */ /* 0x000fe20000000000 */
[----:B------:R-:W-:Y:S01]  /*ebc0*/  FFMA.FTZ R198, R161, UR14, -R9 ;  /* 0x0000000ea1c67c23 */ /* 0x000fe20008010809 */
[----:B0-----:R-:W-:-:S03]  /*ebd0*/  FMNMX.FTZ R161, R155, R2, !PT ;  /* 0x000000029ba17209 */ /* 0x001fc60007810000 */
[----:B------:R-:W-:Y:S01]  /*ebe0*/  MUFU.TANH R126, R126 ;  /* 0x0000007e007e7308 */ /* 0x000fe20000002400 */
[--C-:B------:R-:W-:Y:S01]  /*ebf0*/  FFMA.FTZ R196, R18, UR14, -R9.reuse ;  /* 0x0000000e12c47c23 */ /* 0x100fe20008010809 */
[----:B------:R-:W-:Y:S01]  /*ec00*/  FFMA.FTZ R18, R162, UR14, -R9 ;  /* 0x0000000ea2127c23 */ /* 0x000fe20008010809 */
[----:B------:R-:W-:Y:S01]  /*ec10*/  HGMMA.64x192x16.F32.BF16 R24, R192, gdesc[UR8].tnspB, R24, gsb0 ;  /* 0x42e00008c0187df0 */ /* 0x000fe20008001818 */
[----:B------:R-:W-:Y:S01]  /*ec20*/  UIADD3 UR10, UR15, 0x180, URZ ;  /* 0x000001800f0a7890 */ /* 0x000fe2000fffe03f */
[----:B---3--:R-:W-:Y:S01]  /*ec30*/  FMNMX.FTZ R161, R158, R161, !PT ;  /* 0x000000a19ea17209 */ /* 0x008fe20007810000 */
[----:B------:R-:W-:Y:S02]  /*ec40*/  UMOV UR11, 0x40000040 ;  /* 0x40000040000b7882 */ /* 0x000fe40000000000 */
[----:B------:R0:W-:Y:S01]  /*ec50*/  MUFU.EX2 R165, R20 ;  /* 0x0000001400a57308 */ /* 0x0001e20000000800 */
[----:B-1----:R-:W-:-:S04]  /*ec60*/  FMNMX.FTZ R161, R144, R161, !PT ;  /* 0x000000a190a17209 */ /* 0x002fc80007810000 */
[----:B----4-:R-:W-:-:S03]  /*ec70*/  FMNMX.FTZ R2, R146, R161, !PT ;  /* 0x000000a192027209 */ /* 0x010fc60007810000 */
[----:B------:R-:W-:Y:S01]  /*ec80*/  MUFU.TANH R127, R127 ;  /* 0x0000007f007f7308 */ /* 0x000fe20000002400 */
[----:B--2---:R-:W-:Y:S01]  /*ec90*/  FMNMX.FTZ R153, R147, R2, !PT ;  /* 0x0000000293997209 */ /* 0x004fe20007810000 */
[----:B0-----:R-:W-:-:S03]  /*eca0*/  FFMA.FTZ R20, R145, UR14, -R9 ;  /* 0x0000000e91147c23 */ /* 0x001fc60008010809 */
[----:B-----5:R-:W-:-:S03]  /*ecb0*/  FMNMX.FTZ R153, R124, R153, !PT ;  /* 0x000000997c997209 */ /* 0x020fc60007810000 */
[----:B------:R-:W-:Y:S01]  /*ecc0*/  MUFU.EX2 R0, R0 ;  /* 0x0000000000007308 */ /* 0x000fe20000000800 */
[----:B------:R-:W-:-:S04]  /*ecd0*/  FMNMX.FTZ R2, R138, R153, !PT ;  /* 0x000000998a027209 */ /* 0x000fc80007810000 */
[----:B------:R-:W-:-:S03]  /*ece0*/  FMNMX.FTZ R153, R139, R2, !PT ;  /* 0x000000028b997209 */ /* 0x000fc60007810000 */
[----:B------:R-:W0:Y:S01]  /*ecf0*/  MUFU.EX2 R200, R200 ;  /* 0x000000c800c87308 */ /* 0x000e220000000800 */
[----:B------:R-:W-:-:S04]  /*ed00*/  FMNMX.FTZ R2, R142, R153, !PT ;  /* 0x000000998e027209 */ /* 0x000fc80007810000 */
[----:B------:R-:W-:-:S03]  /*ed10*/  FMNMX.FTZ R157, R143, R2, !PT ;  /* 0x000000028f9d7209 */ /* 0x000fc60007810000 */
[----:B------:R-:W-:Y:S01]  /*ed20*/  MUFU.EX2 R153, R6 ;  /* 0x0000000600997308 */ /* 0x000fe20000000800 */
[----:B------:R-:W-:-:S04]  /*ed30*/  FMNMX.FTZ R2, R130, R157, !PT ;  /* 0x0000009d82027209 */ /* 0x000fc80007810000 */
[----:B------:R-:W-:-:S03]  /*ed40*/  FMNMX.FTZ R157, R131, R2, !PT ;  /* 0x00000002839d7209 */ /* 0x000fc60007810000 */
[----:B------:R-:W1:Y:S01]  /*ed50*/  MUFU.EX2 R151, R151 ;  /* 0x0000009700977308 */ /* 0x000e620000000800 */
[----:B------:R-:W-:Y:S01]  /*ed60*/  FMNMX.FTZ R2, R134, R157, !PT ;  /* 0x0000009d86027209 */ /* 0x000fe20007810000 */
[----:B0-----:R-:W-:-:S03]  /*ed70*/  FFMA.FTZ R4, R0, R4, R200 ;  /* 0x0000000400047223 */ /* 0x001fc600000100c8 */
[----:B------:R-:W-:-:S03]  /*ed80*/  FMNMX.FTZ R145, R135, R2, !PT ;  /* 0x0000000287917209 */ /* 0x000fc60007810000 */
[----:B------:R-:W-:Y:S01]  /*ed90*/  MUFU.EX2 R202, R202 ;  /* 0x000000ca00ca7308 */ /* 0x000fe20000000800 */
[----:B------:R-:W-:-:S04]  /*eda0*/  FMNMX.FTZ R2, R122, R145, !PT ;  /* 0x000000917a027209 */ /* 0x000fc80007810000 */
[----:B------:R-:W-:-:S03]  /*edb0*/  FMNMX.FTZ R145, R123, R2, !PT ;  /* 0x000000027b917209 */ /* 0x000fc60007810000 */
[----:B------:R-:W-:Y:S01]  /*edc0*/  MUFU.EX2 R166, R166 ;  /* 0x000000a600a67308 */ /* 0x000fe20000000800 */
[----:B------:R-:W-:Y:S02]  /*edd0*/  FMNMX.FTZ R2, R126, R145, !PT ;  /* 0x000000917e027209 */ /* 0x000fe40007810000 */
[----:B-1----:R-:W-:Y:S02]  /*ede0*/  F2FP.BF16.F32.PACK_AB R200, R151, R200 ;  /* 0x000000c897c8723e */ /* 0x002fe400000010ff */
        /* <DEDUP_REMOVED lines=13> */
[----:B------:R-:W-:-:S04]  /*eec0*/  FADD.FTZ R2, -R6, R8 ;  /* 0x0000000806027221 */ /* 0x000fc80000010100 */
[----:B------:R-:W-:-:S06]  /*eed0*/  FMUL.FTZ R2, R2, UR14 ;  /* 0x0000000e02027c20 */ /* 0x000fcc0008410000 */
[----:B------:R-:W-:Y:S01]  /*eee0*/  MUFU.EX2 R2, R2 ;  /* 0x0000000200027308 */ /* 0x000fe20000000800 */
[----:B------:R-:W-:Y:S02]  /*eef0*/  WARPGROUP.DEPBAR.LE gsb0, 0x0 ;  /* 0x00008000000079c5 */ /* 0x000fe40000010000 */
[----:B------:R-:W-:Y:S01]  /*ef00*/  WARPGROUP.ARRIVE ;  /* 0x00000000000079c5 */ /* 0x000fe20000000000 */
[--C-:B------:R-:W-:Y:S01]  /*ef10*/  FFMA.FTZ R192, R164, UR14, -R9.reuse ;  /* 0x0000000ea4c07c23 */ /* 0x100fe20008010809 */
[----:B------:R-:W-:-:S04]  /*ef20*/  FFMA.FTZ R194, R156, UR14, -R9 ;  /* 0x0000000e9cc27c23 */ /* 0x000fc80008010809 */
[----:B------:R-:W-:Y:S01]  /*ef30*/  HGMMA.64x192x16.F32.BF16 R24, R188, gdesc[UR8].tnspB, R24, gsb0 ;  /* 0x42e00008bc187df0 */ /* 0x000fe20008001818 */
[----:B------:R-:W-:Y:S01]  /*ef40*/  UIADD3 UR10, UR15, 0x200, URZ ;  /* 0x000002000f0a7890 */ /* 0x000fe2000fffe03f */
[----:B------:R-:W-:Y:S01]  /*ef50*/  MUFU.EX2 R192, R192 ;  /* 0x000000c000c07308 */ /* 0x000fe20000000800 */
[----:B------:R-:W-:-:S07]  /*ef60*/  UMOV UR11, 0x40000040 ;  /* 0x40000040000b7882 */ /* 0x000fce0000000000 */
[----:B------:R-:W-:Y:S01]  /*ef70*/  MUFU.EX2 R194, R194 ;  /* 0x000000c200c27308 */ /* 0x000fe20000000800 */
[----:B------:R-:W-:Y:S02]  /*ef80*/  WARPGROUP.DEPBAR.LE gsb0, 0x0 ;  /* 0x00008000000079c5 */ /* 0x000fe40000010000 */
[----:B------:R-:W-:Y:S01]  /*ef90*/  WARPGROUP.ARRIVE ;  /* 0x00000000000079c5 */ /* 0x000fe20000000000 */
[--C-:B------:R-:W-:Y:S01]  /*efa0*/  FFMA.FTZ R188, R159, UR14, -R9.reuse ;  /* 0x0000000e9fbc7c23 */ /* 0x100fe20008010809 */
[----:B------:R-:W-:-:S05]  /*efb0*/  FFMA.FTZ R190, R148, UR14, -R9 ;  /* 0x0000000e94be7c23 */ /* 0x000fca0008010809 */
        /* <DEDUP_REMOVED lines=8> */
[--C-:B------:R-:W-:Y:S01]  /*f040*/  FFMA.FTZ R136, R137, UR14, -R9.reuse ;  /* 0x0000000e89887c23 */ /* 0x100fe20008010809 */
[--C-:B------:R-:W-:Y:S01]  /*f050*/  FFMA.FTZ R186, R140, UR14, -R9.reuse ;  /* 0x0000000e8cba7c23 */ /* 0x100fe20008010809 */
[----:B------:R-:W-:Y:S01]  /*f060*/  FFMA.FTZ R137, R141, UR14, -R9 ;  /* 0x0000000e8d897c23 */ /* 0x000fe20008010809 */
[----:B------:R-:W-:Y:S02]  /*f070*/  IMAD.U32 R140, RZ, RZ, UR6 ;  /* 0x00000006ff8c7e24 */ /* 0x000fe4000f8e00ff */
[----:B------:R-:W-:Y:S01]  /*f080*/  HGMMA.64x192x16.F32.BF16 R24, R180, gdesc[UR8].tnspB, R24, gsb0 ;  /* 0x42e00008b4187df0 */ /* 0x000fe20008001818 */
[----:B------:R-:W-:Y:S01]  /*f090*/  UIADD3 UR10, UR15, 0x300, URZ ;  /* 0x000003000f0a7890 */ /* 0x000fe2000fffe03f */
[----:B------:R-:W-:Y:S01]  /*f0a0*/  MUFU.EX2 R184, R184 ;  /* 0x000000b800b87308 */ /* 0x000fe20000000800 */
[----:B------:R-:W-:Y:S01]  /*f0b0*/  UMOV UR11, 0x40000040 ;  /* 0x40000040000b7882 */ /* 0x000fe20000000000 */
[----:B------:R-:W-:-:S05]  /*f0c0*/  @!P1 VIADD R140, R140, 0x36860 ;  /* 0x000368608c8c9836 */ /* 0x000fca0000000000 */
[----:B------:R-:W-:Y:S01]  /*f0d0*/  @!P1 PRMT R140, RZ, 0x654, R140 ;  /* 0x00000654ff8c9816 */ /* 0x000fe2000000008c */
        /* <DEDUP_REMOVED lines=9> */
[----:B------:R-:W-:Y:S01]  /*f170*/  FMUL.FTZ R125, R6, UR14 ;  /* 0x0000000e067d7c20 */ /* 0x000fe20008410000 */
[----:B------:R-:W-:Y:S01]  /*f180*/  HGMMA.64x192x16.F32.BF16 R24, R176, gdesc[UR8].tnspB, R24, gsb0 ;  /* 0x42e00008b0187df0 */ /* 0x000fe20008001818 */
[--C-:B------:R-:W-:Y:S01]  /*f190*/  FFMA.FTZ R182, R132, UR14, -R9.reuse ;  /* 0x0000000e84b67c23 */ /* 0x100fe20008010809 */
[----:B------:R-:W-:Y:S01]  /*f1a0*/  FFMA.FTZ R132, R150, UR14, -R9 ;  /* 0x0000000e96847c23 */ /* 0x000fe20008010809 */
[--C-:B------:R-:W-:Y:S01]  /*f1b0*/  FFMA.FTZ R201, R10, UR14, -R125.reuse ;  /* 0x0000000e0ac97c23 */ /* 0x100fe2000801087d */
[--C-:B------:R-:W-:Y:S01]  /*f1c0*/  FFMA.FTZ R9, R11, UR14, -R125.reuse ;  /* 0x0000000e0b097c23 */ /* 0x100fe2000801087d */
[--C-:B------:R-:W-:Y:S01]  /*f1d0*/  FFMA.FTZ R203, R13, UR14, -R125.reuse ;  /* 0x0000000e0dcb7c23 */ /* 0x100fe2000801087d */
[----:B------:R0:W-:Y:S01]  /*f1e0*/  MUFU.EX2 R8, R133 ;  /* 0x0000008500087308 */ /* 0x0001e20000000800 */
[--C-:B------:R-:W-:Y:S01]  /*f1f0*/  FFMA.FTZ R10, R15, UR14, -R125.reuse ;  /* 0x0000000e0f0a7c23 */ /* 0x100fe2000801087d */
[--C-:B------:R-:W-:Y:S01]  /*f200*/  FFMA.FTZ R197, R17, UR14, -R125.reuse ;  /* 0x0000000e11c57c23 */ /* 0x100fe2000801087d */
[--C-:B------:R-:W-:Y:S01]  /*f210*/  FFMA.FTZ R11, R21, UR14, -R125.reuse ;  /* 0x0000000e150b7c23 */ /* 0x100fe2000801087d */
[--C-:B------:R-:W-:Y:S01]  /*f220*/  FFMA.FTZ R185, R138, UR14, -R125.reuse ;  /* 0x0000000e8ab97c23 */ /* 0x100fe2000801087d */
[--C-:B------:R-:W-:Y:S01]  /*f230*/  FFMA.FTZ R199, R160, UR14, -R125.reuse ;  /* 0x0000000ea0c77c23 */ /* 0x100fe2000801087d */
[--C-:B------:R-:W-:Y:S01]  /*f240*/  FFMA.FTZ R13, R163, UR14, -R125.reuse ;  /* 0x0000000ea30d7c23 */ /* 0x100fe2000801087d */
[----:B------:R-:W-:Y:S01]  /*f250*/  FFMA.FTZ R193, R152, UR14, -R125 ;  /* 0x0000000e98c17c23 */ /* 0x000fe2000801087d */
[----:B------:R-:W1:Y:S01]  /*f260*/  MUFU.EX2 R201, R201 ;  /* 0x000000c900c97308 */ /* 0x000e620000000800 */
[----:B0-----:R-:W-:-:S02]  /*f270*/  IMAD.U32 R133, RZ, RZ, UR36 ;  /* 0x00000024ff857e24 */ /* 0x001fc4000f8e00ff */
[--C-:B------:R-:W-:Y:S01]  /*f280*/  FFMA.FTZ R15, R154, UR14, -R125.reuse ;  /* 0x0000000e9a0f7c23 */ /* 0x100fe2000801087d */
[--C-:B------:R-:W-:Y:S01]  /*f290*/  FFMA.FTZ R195, R155, UR14, -R125.reuse ;  /* 0x0000000e9bc37c23 */ /* 0x100fe2000801087d */
[--C-:B------:R-:W-:Y:S01]  /*f2a0*/  FFMA.FTZ R17, R158, UR14, -R125.reuse ;  /* 0x0000000e9e117c23 */ /* 0x100fe2000801087d */
[--C-:B------:R-:W-:Y:S01]  /*f2b0*/  FFMA.FTZ R189, R144, UR14, -R125.reuse ;  /* 0x0000000e90bd7c23 */ /* 0x100fe2000801087d */
[----:B------:R-:W-:Y:S01]  /*f2c0*/  @!P1 LEA R133, R133, UR60, 0x3 ;  /* 0x0000003c85859c11 */ /* 0x000fe2000f8e18ff */
[--C-:B------:R-:W-:Y:S01]  /*f2d0*/  FFMA.FTZ R21, R146, UR14, -R125.reuse ;  /* 0x0000000e92157c23 */ /* 0x100fe2000801087d */
[----:B------:R-:W0:Y:S01]  /*f2e0*/  MUFU.EX2 R9, R9 ;  /* 0x0000000900097308 */ /* 0x000e220000000800 */
[--C-:B------:R-:W-:Y:S01]  /*f2f0*/  FFMA.FTZ R191, R147, UR14, -R125.reuse ;  /* 0x0000000e93bf7c23 */ /* 0x100fe2000801087d */
[--C-:B------:R-:W-:Y:S01]  /*f300*/  FFMA.FTZ R124, R124, UR14, -R125.reuse ;  /* 0x0000000e7c7c7c23 */ /* 0x100fe2000801087d */
[----:B------:R-:W-:Y:S02]  /*f310*/  @!P1 VIADD R133, R133, 0x36840 ;  /* 0x0003684085859836 */ /* 0x000fe40000000000 */
[--C-:B------:R-:W-:Y:S01]  /*f320*/  FFMA.FTZ R181, R130, UR14, -R125.reuse ;  /* 0x0000000e82b57c23 */ /* 0x100fe2000801087d */
[--C-:B------:R-:W-:Y:S01]  /*f330*/  FFMA.FTZ R187, R142, UR14, -R125.reuse ;  /* 0x0000000e8ebb7c23 */ /* 0x100fe2000801087d */
[--C-:B------:R-:W-:Y:S01]  /*f340*/  FFMA.FTZ R143, R143, UR14, -R125.reuse ;  /* 0x0000000e8f8f7c23 */ /* 0x100fe2000801087d */
[----:B------:R-:W-:Y:S01]  /*f350*/  FFMA.FTZ R131, R131, UR14, -R125 ;  /* 0x0000000e83837c23 */ /* 0x000fe2000801087d */
[----:B------:R-:W2:Y:S01]  /*f360*/  MUFU.EX2 R203, R203 ;  /* 0x000000cb00cb7308 */ /* 0x000ea20000000800 */
[----:B-1----:R-:W-:Y:S01]  /*f370*/  FFMA.FTZ R138, R2, R3, R201 ;  /* 0x00000003028a7223 */ /* 0x002fe200000100c9 */
[----:B------:R-:W-:Y:S01]  /*f380*/  @!P1 PRMT R133, RZ, 0x654, R133 ;  /* 0x00000654ff859816 */ /* 0x000fe20000000085 */
[----:B------:R-:W-:Y:S01]  /*f390*/  FADD.FTZ R3, R151, R4 ;  /* 0x0000000497037221 */ /* 0x000fe20000010000 */
[--C-:B------:R-:W-:Y:S01]  /*f3a0*/  FFMA.FTZ R4, R139, UR14, -R125.reuse ;  /* 0x0000000e8b047c23 */ /* 0x100fe2000801087d */
[--C-:B------:R-:W-:Y:S01]  /*f3b0*/  FFMA.FTZ R134, R134, UR14, -R125.reuse ;  /* 0x0000000e86867c23 */ /* 0x100fe2000801087d */
[----:B------:R-:W-:Y:S01]  /*f3c0*/  FFMA.FTZ R135, R135, UR14, -R125 ;  /* 0x0000000e87877c23 */ /* 0x000fe2000801087d */
[----:B------:R-:W-:Y:S01]  /*f3d0*/  FADD.FTZ R3, R202, R3 ;  /* 0x00000003ca037221 */ /* 0x000fe20000010000 */
[----:B------:R-:W1:Y:S01]  /*f3e0*/  MUFU.EX2 R10, R10 ;  /* 0x0000000a000a7308 */ /* 0x000e620000000800 */
[C---:B0-----:R-:W-:Y:S01]  /*f3f0*/  FADD.FTZ R138, R9.reuse, R138 ;  /* 0x0000008a098a7221 */ /* 0x041fe20000010000 */
[----:B------:R-:W-:Y:S01]  /*f400*/  F2FP.BF16.F32.PACK_AB R201, R9, R201 ;  /* 0x000000c909c9723e */ /* 0x000fe200000010ff */
[----:B------:R-:W-:Y:S01]  /*f410*/  FADD.FTZ R3, R166, R3 ;  /* 0x00000003a6037221 */ /* 0x000fe20000010000 */
[--C-:B------:R-:W-:Y:S01]  /*f420*/  FFMA.FTZ R123, R123, UR14, -R125.reuse ;  /* 0x0000000e7b7b7c23 */ /* 0x100fe2000801087d */
[----:B------:R-:W-:Y:S01]  /*f430*/  FFMA.FTZ R126, R126, UR14, -R125 ;  /* 0x0000000e7e7e7c23 */ /* 0x000fe2000801087d */
[----:B------:R-:W-:-:S02]  /*f440*/  F2FP.BF16.F32.PACK_AB R202, R166, R202 ;  /* 0x000000caa6ca723e */ /* 0x000fc400000010ff */
[----:B------:R-:W0:Y:S08]  /*f450*/  MUFU.EX2 R197, R197 ;  /* 0x000000c500c57308 */ /* 0x000e300000000800 */
[----:B------:R-:W3:Y:S08]  /*f460*/  MUFU.EX2 R11, R11 ;  /* 0x0000000b000b7308 */ /* 0x000ef00000000800 */
[----:B------:R-:W4:Y:S08]  /*f470*/  MUFU.EX2 R199, R199 ;  /* 0x000000c700c77308 */ /* 0x000f300000000800 */
[----:B------:R-:W5:Y:S08]  /*f480*/  MUFU.EX2 R13, R13 ;  /* 0x0000000d000d7308 */ /* 0x000f700000000800 */
        /* <DEDUP_REMOVED lines=17> */
[----:B------:R2:W-:Y:S05]  /*f5a0*/  @!P1 SYNCS.ARRIVE.TRANS64.RED.A1T0 RZ, [R133+URZ], RZ ;  /* 0x000000ff85ff99a7 */ /* 0x0005ea000810043f */
[----:B------:R-:W-:Y:S01]  /*f5b0*/  MUFU.EX2 R129, R129 ;  /* 0x0000008100817308 */ /* 0x000fe20000000800 */
[----:B------:R-:W-:Y:S01]  /*f5c0*/  F2FP.BF16.F32.PACK_AB R176, R121, R120 ;  /* 0x0000007879b0723e */ /* 0x000fe200000010ff */
[----:B--2---:R-:W-:Y:S01]  /*f5d0*/  FADD.FTZ R133, R203, R138 ;  /* 0x0000008acb857221 */ /* 0x004fe20000010000 */
[----:B------:R2:W-:Y:S01]  /*f5e0*/  @!P1 SYNCS.ARRIVE.TRANS64.RED.A1T0 RZ, [R140+URZ], RZ ;  /* 0x000000ff8cff99a7 */ /* 0x0005e2000810043f */
[----:B-1----:R-:W-:-:S04]  /*f5f0*/  F2FP.BF16.F32.PACK_AB R203, R10, R203 ;  /* 0x000000cb0acb723e */ /* 0x002fc800000010ff */
[----:B------:R-:W-:Y:S01]  /*f600*/  MUFU.EX2 R135, R135 ;  /* 0x0000008700877308 */ /* 0x000fe20000000800 */
[----:B------:R-:W-:-:S04]  /*f610*/  FADD.FTZ R138, R10, R133 ;  /* 0x000000850a8a7221 */ /* 0x000fc80000010000 */
[----:B0-----:R-:W-:Y:S01]  /*f620*/  FADD.FTZ R138, R197, R138 ;  /* 0x0000008ac58a7221 */ /* 0x001fe20000010000 */
[----:B--2---:R-:W-:Y:S01]  /*f630*/  FADD.FTZ R140, R196, R3 ;  /* 0x00000003c48c7221 */ /* 0x004fe20000010000 */
[C---:B---3--:R-:W-:Y:S01]  /*f640*/  F2FP.BF16.F32.PACK_AB R197, R11.reuse, R197 ;  /* 0x000000c50bc5723e */ /* 0x048fe200000010ff */
[----:B------:R-:W-:Y:S01]  /*f650*/  MUFU.EX2 R10, R131 ;  /* 0x00000083000a7308 */ /* 0x000fe20000000800 */
[----:B------:R-:W-:Y:S01]  /*f660*/  FADD.FTZ R138, R11, R138 ;  /* 0x0000008a0b8a7221 */ /* 0x000fe20000010000 */
[C---:B------:R-:W-:Y:S01]  /*f670*/  FADD.FTZ R3, R165.reuse, R140 ;  /* 0x0000008ca5037221 */ /* 0x040fe20000010000 */
[----:B------:R-:W-:Y:S02]  /*f680*/  F2FP.BF16.F32.PACK_AB R196, R165, R196 ;  /* 0x000000c4a5c4723e */ /* 0x000fe400000010ff */
[----:B----4-:R-:W-:Y:S01]  /*f690*/  FADD.FTZ R138, R199, R138 ;  /* 0x0000008ac78a7221 */ /* 0x010fe20000010000 */
[----:B------:R-:W-:Y:S01]  /*f6a0*/  FADD.FTZ R133, R198, R3 ;  /* 0x00000003c6857221 */ /* 0x000fe20000010000 */
[----:B------:R-:W-:Y:S01]  /*f6b0*/  FFMA.FTZ R3, R122, UR14, -R125 ;  /* 0x0000000e7a037c23 */ /* 0x000fe2000801087d */
[C---:B------:R-:W-:Y:S01]  /*f6c0*/  F2FP.BF16.F32.PACK_AB R198, R18.reuse, R198 ;  /* 0x000000c612c6723e */ /* 0x040fe200000010ff */
[----:B-----5:R-:W-:Y:S01]  /*f6d0*/  FADD.FTZ R138, R13, R138 ;  /* 0x0000008a0d8a7221 */ /* 0x020fe20000010000 */
[----:B------:R-:W-:Y:S01]  /*f6e0*/  FADD.FTZ R133, R18, R133 ;  /* 0x0000008512857221 */ /* 0x000fe20000010000 */
[----:B------:R-:W-:Y:S01]  /*f6f0*/  MUFU.EX2 R122, R143 ;  /* 0x0000008f007a7308 */ /* 0x000fe20000000800 */
[----:B------:R-:W-:Y:S01]  /*f700*/  FFMA.FTZ R125, R127, UR14, -R125 ;  /* 0x0000000e7f7d7c23 */ /* 0x000fe2000801087d */
[----:B------:R-:W-:Y:S01]  /*f710*/  FADD.FTZ R138, R193, R138 ;  /* 0x0000008ac18a7221 */ /* 0x000fe20000010000 */
[----:B------:R-:W-:Y:S01]  /*f720*/  FADD.FTZ R133, R192, R133 ;  /* 0x00000085c0857221 */ /* 0x000fe20000010000 */
[----:B------:R-:W-:-:S02]  /*f730*/  F2FP.BF16.F32.PACK_AB R192, R12, R192 ;  /* 0x000000c00cc0723e */ /* 0x000fc400000010ff */
[----:B------:R-:W-:Y:S01]  /*f740*/  FADD.FTZ R138, R15, R138 ;  /* 0x0000008a0f8a7221 */ /* 0x000fe20000010000 */
[----:B------:R-:W-:Y:S01]  /*f750*/  FADD.FTZ R133, R12, R133 ;  /* 0x000000850c857221 */ /* 0x000fe20000010000 */
[----:B------:R-:W-:Y:S01]  /*f760*/  MUFU.EX2 R3, R3 ;  /* 0x0000000300037308 */ /* 0x000fe20000000800 */
[----:B------:R-:W-:Y:S01]  /*f770*/  F2FP.BF16.F32.PACK_AB R199, R13, R199 ;  /* 0x000000c70dc7723e */ /* 0x000fe200000010ff */
[----:B------:R-:W-:Y:S01]  /*f780*/  FADD.FTZ R138, R195, R138 ;  /* 0x0000008ac38a7221 */ /* 0x000fe20000010000 */
[----:B------:R-:W-:Y:S01]  /*f790*/  FADD.FTZ R130, R194, R133 ;  /* 0x00000085c2827221 */ /* 0x000fe20000010000 */
[----:B------:R-:W-:Y:S02]  /*f7a0*/  F2FP.BF16.F32.PACK_AB R193, R15, R193 ;  /* 0x000000c10fc1723e */ /* 0x000fe400000010ff */
[----:B------:R-:W-:Y:S01]  /*f7b0*/  FADD.FTZ R138, R17, R138 ;  /* 0x0000008a118a7221 */ /* 0x000fe20000010000 */
[C---:B------:R-:W-:Y:S01]  /*f7c0*/  FADD.FTZ R9, R153.reuse, R130 ;  /* 0x0000008299097221 */ /* 0x040fe20000010000 */
[----:B------:R-:W0:Y:S01]  /*f7d0*/  MUFU.EX2 R123, R123 ;  /* 0x0000007b007b7308 */ /* 0x000e220000000800 */
[----:B------:R-:W-:Y:S01]  /*f7e0*/  F2FP.BF16.F32.PACK_AB R194, R153, R194 ;  /* 0x000000c299c2723e */ /* 0x000fe200000010ff */
[----:B------:R-:W-:Y:S01]  /*f7f0*/  FADD.FTZ R138, R189, R138 ;  /* 0x0000008abd8a7221 */ /* 0x000fe20000010000 */
[----:B------:R-:W-:Y:S01]  /*f800*/  FADD.FTZ R9, R188, R9 ;  /* 0x00000009bc097221 */ /* 0x000fe20000010000 */
[----:B------:R-:W-:-:S02]  /*f810*/  F2FP.BF16.F32.PACK_AB R195, R17, R195 ;  /* 0x000000c311c3723e */ /* 0x000fc400000010ff */
[----:B------:R-:W-:Y:S01]  /*f820*/  FADD.FTZ R138, R21, R138 ;  /* 0x0000008a158a7221 */ /* 0x000fe20000010000 */
[C---:B------:R-:W-:Y:S01]  /*f830*/  FADD.FTZ R9, R20.reuse, R9 ;  /* 0x0000000914097221 */ /* 0x040fe20000010000 */
[----:B------:R-:W1:Y:S01]  /*f840*/  MUFU.EX2 R132, R132 ;  /* 0x0000008400847308 */ /* 0x000e620000000800 */
[----:B------:R-:W-:Y:S01]  /*f850*/  F2FP.BF16.F32.PACK_AB R188, R20, R188 ;  /* 0x000000bc14bc723e */ /* 0x000fe200000010ff */
[----:B------:R-:W-:Y:S01]  /*f860*/  FADD.FTZ R11, R191, R138 ;  /* 0x0000008abf0b7221 */ /* 0x000fe20000010000 */
[----:B------:R-:W-:Y:S01]  /*f870*/  FADD.FTZ R9, R190, R9 ;  /* 0x00000009be097221 */ /* 0x000fe20000010000 */
[----:B------:R-:W-:Y:S02]  /*f880*/  F2FP.BF16.F32.PACK_AB R189, R21, R189 ;  /* 0x000000bd15bd723e */ /* 0x000fe400000010ff */
[----:B------:R-:W-:Y:S01]  /*f890*/  FADD.FTZ R12, R124, R11 ;  /* 0x0000000b7c0c7221 */ /* 0x000fe20000010000 */
[----:B------:R-:W-:Y:S01]  /*f8a0*/  FADD.FTZ R9, R14, R9 ;  /* 0x000000090e097221 */ /* 0x000fe20000010000 */
[----:B------:R-:W2:Y:S01]  /*f8b0*/  MUFU.EX2 R179, R126 ;  /* 0x0000007e00b37308 */ /* 0x000ea20000000800 */
[----:B0-----:R-:W-:Y:S01]  /*f8c0*/  F2FP.BF16.F32.PACK_AB R177, R123, R3 ;  /* 0x000000037bb1723e */ /* 0x001fe200000010ff */
[----:B------:R-:W-:Y:S01]  /*f8d0*/  FADD.FTZ R11, R185, R12 ;  /* 0x0000000cb90b7221 */ /* 0x000fe20000010000 */
[----:B------:R-:W-:Y:S01]  /*f8e0*/  FADD.FTZ R9, R184, R9 ;  /* 0x00000009b8097221 */ /* 0x000fe20000010000 */
[----:B------:R-:W-:-:S02]  /*f8f0*/  F2FP.BF16.F32.PACK_AB R185, R4, R185 ;  /* 0x000000b904b9723e */ /* 0x000fc400000010ff */
[----:B------:R-:W-:Y:S01]  /*f900*/  FADD.FTZ R12, R4, R11 ;  /* 0x0000000b040c7221 */ /* 0x000fe20000010000 */
[----:B------:R-:W-:Y:S01]  /*f910*/  FADD.FTZ R9, R136, R9 ;  /* 0x0000000988097221 */ /* 0x000fe20000010000 */
[----:B------:R-:W0:Y:S01]  /*f920*/  MUFU.EX2 R125, R125 ;  /* 0x0000007d007d7308 */ /* 0x000e220000000800 */
[----:B-1----:R-:W-:Y:S02]  /*f930*/  F2FP.BF16.F32.PACK_AB R178, R8, R132 ;  /* 0x0000008408b2723e */ /* 0x002fe400000010ff */
        /* <DEDUP_REMOVED lines=25> */
[----:B--2---:R-:W-:Y:S01]  /*fad0*/  FADD.FTZ R12, R179, R12 ;  /* 0x0000000cb30c7221 */ /* 0x004fe20000010000 */
[----:B------:R-:W-:Y:S02]  /*fae0*/  F2FP.BF16.F32.PACK_AB R183, R135, R134 ;  /* 0x0000008687b7723e */ /* 0x000fe400000010ff */
[----:B------:R-:W-:Y:S01]  /*faf0*/  FADD.FTZ R4, R8, R9 ;  /* 0x0000000908047221 */ /* 0x000fe20000010000 */
[C---:B0-----:R-:W-:Y:S01]  /*fb00*/  FADD.FTZ R3, R125.reuse, R12 ;  /* 0x0000000c7d037221 */ /* 0x041fe20000010000 */
[----:B------:R-:W-:Y:S01]  /*fb10*/  F2FP.BF16.F32.PACK_AB R179, R125, R179 ;  /* 0x000000b37db3723e */ /* 0x000fe200000010ff */
[----:B------:R-:W-:Y:S02]  /*fb20*/  IMAD.MOV.U32 R8, RZ, RZ, R6 ;  /* 0x000000ffff087224 */ /* 0x000fe400078e0006 */
[----:B------:R-:W-:Y:S01]  /*fb30*/  IMAD.MOV.U32 R9, RZ, RZ, R7 ;  /* 0x000000ffff097224 */ /* 0x000fe200078e0007 */
[----:B------:R-:W-:Y:S06]  /*fb40*/  @P2 BRA `(.L_x_2267) ;  /* 0xffffffbc00042947 */ /* 0x000fec000383ffff */
.L_x_2258:
        /* <DEDUP_REMOVED lines=99> */
.L_x_2268:
[----:B------:R-:W-:Y:S01]  /*10180*/  R2UR UR4, R16 ;  /* 0x00000000100472ca */ /* 0x000fe200000e0000 */
[----:B------:R-:W-:-:S12]  /*10190*/  ULEA UR5, UR36, UR60, 0x3 ;  /* 0x0000003c24057291 */ /* 0x000fd8000f8e183f */
[----:B------:R-:W-:-:S05]  /*101a0*/  IMAD.U32 R0, RZ, RZ, UR4 ;  /* 0x00000004ff007e24 */ /* 0x000fca000f8e00ff */
[----:B------:R-:W-:-:S04]  /*101b0*/  SHF.L.U32 R0, R0, 0x1f, RZ ;  /* 0x0000001f00007819 */ /* 0x000fc800000006ff */
[----:B------:R0:W1:Y:S01]  /*101c0*/  SYNCS.PHASECHK.TRANS64.TRYWAIT P2, [UR5+0x36850], R0 ;  /* 0x03685000ff0075a7 */ /* 0x0000620008040145 */
[----:B------:R-:W-:Y:S05]  /*101d0*/  @!P0 BRA `(.L_x_2269) ;  /* 0x0000000000048947 */ /* 0x000fea0003800000 */
[----:B------:R-:W-:Y:S01]  /*101e0*/  BPT.TRAP 0x1 ;  /* 0x000000040000795c */ /* 0x000fe20000300000 */
.L_x_2269:
[----:B-1----:R-:W-:Y:S05]  /*101f0*/  @P2 BRA `(.L_x_2270) ;  /* 0x0000000000082947 */ /* 0x002fea0003800000 */
[----:B------:R-:W1:Y:S02]  /*10200*/  SYNCS.PHASECHK.TRANS64.TRYWAIT P0, [UR5+0x36850], R0 ;  /* 0x03685000ff0075a7 */ /* 0x000e640008000145 */
[----:B-1----:R-:W-:Y:S05]  /*10210*/  @!P0 BRA `(.L_x_2271) ;  /* 0x000000c000a48947 */ /* 0x002fea0003800000 */
.L_x_2270:
[----:B------:R-:W-:Y:S01]  /*10220*/  UIADD3 UR60, UR60, 0x400, URZ ;  /* 0x000004003c3c7890 */ /* 0x000fe2000fffe03f */
[----:B------:R-:W-:Y:S01]  /*10230*/  WARPGROUP.ARRIVE ;  /* 0x00000000000079c5 */ /* 0x000fe20000000000 */
[----:B------:R-:W-:Y:S01]  /*10240*/  UMOV UR7, 0x40000040 ;  /* 0x4000004000077882 */ /* 0x000fe20000000000 */
[----:B-1----:R-:W1:Y:S01]  /*10250*/  SHFL.BFLY PT, R5, R4, 0x2, 0x1f ;  /* 0x0c401f0004057f89 */ /* 0x002e6200000e0000 */
[----:B------:R-:W-:Y:S01]  /*10260*/  USHF.R.U32.HI UR60, URZ, 0x4, UR60 ;  /* 0x000000043f3c7899 */ /* 0x000fe2000801163c */
[----:B------:R-:W-:Y:S01]  /*10270*/  IMAD.U32 R11, RZ, RZ, UR5 ;  /* 0x00000005ff0b7e24 */ /* 0x000fe2000f8e00ff */
[----:B------:R-:W-:Y:S01]  /*10280*/  R2UR UR8, R234 ;  /* 0x00000000ea0872ca */ /* 0x000fe200000e0000 */
[----:B0-----:R-:W0:Y:S01]  /*10290*/  SHFL.BFLY PT, R0, R3, 0x2, 0x1f ;  /* 0x0c401f0003007f89 */ /* 0x001e2200000e0000 */
[----:B------:R-:W-:Y:S01]  /*102a0*/  ULOP3.LUT UR60, UR60, 0x3fff, URZ, 0xc0, !UPT ;  /* 0x00003fff3c3c7892 */ /* 0x000fe2000f8ec03f */
[----:B------:R-:W-:Y:S01]  /*102b0*/  @!P1 VIADD R11, R11, 0x36860 ;  /* 0x000368600b0b9836 */ /* 0x000fe20000000000 */
[----:B------:R-:W-:Y:S01]  /*102c0*/  R2UR UR5, R16 ;  /* 0x00000000100572ca */ /* 0x000fe200000e0000 */
[----:B------:R-:W-:Y:S01]  /*102d0*/  IMAD.MOV.U32 R8, RZ, RZ, RZ ;  /* 0x000000ffff087224 */ /* 0x000fe200078e00ff */
[----:B------:R-:W-:-:S02]  /*102e0*/  ULOP3.LUT UR4, UR60, 0x3800000, URZ, 0xfc, !UPT ;  /* 0x038000003c047892 */ /* 0x000fc4000f8efc3f */
[----:B------:R-:W-:Y:S02]  /*102f0*/  @!P1 PRMT R11, RZ, 0x654, R11 ;  /* 0x00000654ff0b9816 */ /* 0x000fe4000000000b */
[----:B------:R-:W-:Y:S02]  /*10300*/  UIMAD UR4, UR36, 0xa80, UR4 ;  /* 0x00000a80240478a4 */ /* 0x000fe4000f8e0204 */
[----:B------:R-:W-:Y:S02]  /*10310*/  UIADD3 UR36, UR36, 0x1, URZ ;  /* 0x0000000124247890 */ /* 0x000fe4000fffe03f */
[----:B------:R-:W-:Y:S02]  /*10320*/  UIADD3 UR8, UR8, 0x1, URZ ;  /* 0x0000000108087890 */ /* 0x000fe4000fffe03f */
[----:B------:R-:W-:Y:S01]  /*10330*/  UISETP.NE.AND UP0, UPT, UR36, 0x2, UPT ;  /* 0x000000022400788c */ /* 0x000fe2000bf05270 */
[----:B------:R-:W-:Y:S02]  /*10340*/  UMOV UR6, UR4 ;  /* 0x0000000400067c82 */ /* 0x000fe40008000000 */
[----:B------:R-:W-:Y:S01]  /*10350*/  HGMMA.64x192x16.F32.BF16 R24, R200, gdesc[UR4].tnspB, R24, gsb0 ;  /* 0x42e00004c8187df0 */ /* 0x000fe20008001818 */
[----:B------:R-:W-:Y:S01]  /*10360*/  UIADD3 UR6, UR4, 0x80, URZ ;  /* 0x0000008004067890 */ /* 0x000fe2000fffe03f */
[----:B-1----:R-:W-:Y:S01]  /*10370*/  FADD.FTZ R5, R5, R4 ;  /* 0x0000000405057221 */ /* 0x002fe20000010000 */
[----:B------:R-:W-:Y:S01]  /*10380*/  UMOV UR7, 0x40000040 ;  /* 0x4000004000077882 */ /* 0x000fe20000000000 */
[----:B------:R-:W-:-:S02]  /*10390*/  IMAD.U32 R4, RZ, RZ, UR14 ;  /* 0x0000000eff047e24 */ /* 0x000fc4000f8e00ff */
[----:B0-----:R-:W-:Y:S01]  /*103a0*/  FADD.FTZ R2, R0, R3 ;  /* 0x0000000300027221 */ /* 0x001fe20000010000 */
[----:B------:R-:W-:Y:S01]  /*103b0*/  IMAD.MOV.U32 R3, RZ, RZ, RZ ;  /* 0x000000ffff037224 */ /* 0x000fe200078e00ff */
[----:B------:R-:W0:Y:S01]  /*103c0*/  SHFL.BFLY PT, R0, R5, 0x1, 0x1f ;  /* 0x0c201f0005007f89 */ /* 0x000e2200000e0000 */
[----:B------:R-:W-:Y:S01]  /*103d0*/  IMAD.U32 R234, RZ, RZ, UR8 ;  /* 0x00000008ffea7e24 */ /* 0x000fe2000f8e00ff */
[----:B------:R-:W-:Y:S02]  /*103e0*/  USEL UR36, UR36, URZ, UP0 ;  /* 0x0000003f24247287 */ /* 0x000fe40008000000 */
[----:B------:R-:W1:Y:S01]  /*103f0*/  SHFL.BFLY PT, R9, R2, 0x1, 0x1f ;  /* 0x0c201f0002097f89 */ /* 0x000e6200000e0000 */
[----:B0-----:R-:W-:Y:S01]  /*10400*/  FADD.FTZ R12, R5, R0 ;  /* 0x00000000050c7221 */ /* 0x001fe20000010000 */
[----:B------:R-:W-:Y:S02]  /*10410*/  IMAD.U32 R5, RZ, RZ, UR14 ;  /* 0x0000000eff057e24 */ /* 0x000fe4000f8e00ff */
[----:B------:R-:W-:-:S02]  /*10420*/  IMAD.MOV.U32 R0, RZ, RZ, -0x800000 ;  /* 0xff800000ff007424 */ /* 0x000fc400078e00ff */
[----:B-1----:R-:W-:Y:S01]  /*10430*/  FADD.FTZ R13, R2, R9 ;  /* 0x00000009020d7221 */ /* 0x002fe20000010000 */
[----:B------:R-:W-:Y:S01]  /*10440*/  FSETP.NE.FTZ.AND P0, PT, R12, RZ, PT ;  /* 0x000000ff0c00720b */ /* 0x000fe20003f15000 */
[----:B------:R-:W-:-:S03]  /*10450*/  IMAD.MOV.U32 R2, RZ, RZ, -0x800000 ;  /* 0xff800000ff027424 */ /* 0x000fc600078e00ff */
[----:B------:R-:W-:-:S09]  /*10460*/  FSETP.NE.FTZ.AND P2, PT, R13, RZ, PT ;  /* 0x000000ff0d00720b */ /* 0x000fd20003f55000 */
[----:B------:R-:W0:Y:S01]  /*10470*/  @P0 MUFU.LG2 R9, R12 ;  /* 0x0000000c00090308 */ /* 0x000e220000000c00 */
[----:B------:R-:W-:-:S07]  /*10480*/  @P0 FMUL.FTZ R4, R4, 0.69314718246459960938 ;  /* 0x3f31721804040820 */ /* 0x000fce0000410000 */
[----:B------:R-:W1:Y:S08]  /*10490*/  @P2 MUFU.LG2 R10, R13 ;  /* 0x0000000d000a2308 */ /* 0x000e700000000c00 */
[----:B------:R2:W3:Y:S01]  /*104a0*/  @P0 MUFU.RCP R8, R12 ;  /* 0x0000000c00080308 */ /* 0x0004e20000001000 */
[----:B0-----:R-:W-:-:S04]  /*104b0*/  @P0 FMUL.FTZ R9, R9, 0.69314718246459960938 ;  /* 0x3f31721809090820 */ /* 0x001fc80000410000 */
[----:B------:R-:W-:Y:S01]  /*104c0*/  @P0 FFMA.FTZ R0, R4, R7, R9 ;  /* 0x0000000704000223 */ /* 0x000fe20000010009 */
[----:B------:R-:W-:Y:S02]  /*104d0*/  PLOP3.LUT P0, PT, PT, PT, PT, 0x8, 0x0 ;  /* 0x000000000000781c */ /* 0x000fe40003f0e170 */
[----:B------:R-:W0:Y:S01]  /*104e0*/  @P2 MUFU.RCP R3, R13 ;  /* 0x0000000d00032308 */ /* 0x000e220000001000 */
[----:B--2---:R-:W-:Y:S01]  /*104f0*/  @P2 FMUL.FTZ R12, R5, 0.69314718246459960938 ;  /* 0x3f317218050c2820 */ /* 0x004fe20000410000 */
        /* <DEDUP_REMOVED lines=29> */
[----:B------:R-:W-:-:S06]  /*106d0*/  ULOP3.LUT UR5, UR5, UR4, URZ, 0x3c, !UPT ;  /* 0x0000000405057292 */ /* 0x000fcc000f8e3c3f */
[----:B------:R-:W-:Y:S01]  /*106e0*/  IMAD.U32 R16, RZ, RZ, UR5 ;  /* 0x00000005ff107e24 */ /* 0x000fe2000f8e00ff */
[----:B------:R-:W-:Y:S02]  /*106f0*/  WARPGROUP.DEPBAR.LE gsb0, 0x0 ;  /* 0x00008000000079c5 */ /* 0x000fe40000010000 */
[----:B------:R-:W-:-:S06]  /*10700*/  WARPGROUP.ARRIVE ;  /* 0x00000000000079c5 */ /* 0x000fcc0000000000 */
[----:B------:R-:W-:Y:S03]  /*10710*/  HGMMA.64x192x16.F32.BF16 R24, R176, gdesc[UR4].tnspB, R24, gsb0 ;  /* 0x42e00004b0187df0 */ /* 0x000fe60008001818 */
[----:B------:R-:W-:Y:S02]  /*10720*/  WARPGROUP.DEPBAR.LE gsb0, 0x0 ;  /* 0x00008000000079c5 */ /* 0x000fe40000010000 */
[----:B------:R1:W-:Y:S01]  /*10730*/  @!P1 SYNCS.ARRIVE.TRANS64.RED.A1T0 RZ, [R11+URZ], RZ ;  /* 0x000000ff0bff99a7 */ /* 0x0003e2000810043f */
[-C--:B---3--:R-:W-:Y:S01]  /*10740*/  FMUL.FTZ R24, R24, R8.reuse ;  /* 0x0000000818187220 */ /* 0x088fe20000410000 */
        /* <DEDUP_REMOVED lines=95> */
.L_x_2241:
        /* <DEDUP_REMOVED lines=17> */
[----:B------:R-:W-:Y:S01]  /*10e50*/  ULDC.64 UR24, c[0x0][0x208] ;  /* 0x0000820000187ab9 */ /* 0x000fe20000000a00 */
[----:B------:R-:W-:Y:S02]  /*10e60*/  R2UR UR21, R206 ;  /* 0x00000000ce1572ca */ /* 0x000fe400000e0000 */
[----:B------:R-:W-:Y:S02]  /*10e70*/  R2UR UR18, R23 ;  /* 0x00000000171272ca */ /* 0x000fe400000e0000 */
[----:B------:R-:W-:-:S02]  /*10e80*/  R2UR UR20, R209 ;  /* 0x00000000d11472ca */ /* 0x000fc400000e0000 */
[----:B------:R-:W-:-:S05]  /*10e90*/  R2UR UR23, R231 ;  /* 0x00000000e71772ca */ /* 0x000fca00000e0000 */
[----:B------:R-:W-:Y:S01]  /*10ea0*/  USHF.L.U64.HI UR16, UR19, 0x2, UR17 ;  /* 0x0000000213107899 */ /* 0x000fe20008010211 */
[----:B------:R-:W-:Y:S01]  /*10eb0*/  UMOV UR10, UR8 ;  /* 0x00000008000a7c82 */ /* 0x000fe20008000000 */
[----:B0-----:R-:W-:Y:S01]  /*10ec0*/  UMOV UR11, UR4 ;  /* 0x00000004000b7c82 */ /* 0x001fe20008000000 */
[----:B------:R-:W-:-:S04]  /*10ed0*/  USHF.L.U32 UR4, UR19, 0x2, URZ ;  /* 0x0000000213047899 */ /* 0x000fc8000800063f */
[----:B------:R-:W-:-:S04]  /*10ee0*/  UIADD3 UR9, UP0, UR4, UR14, URZ ;  /* 0x0000000e04097290 */ /* 0x000fc8000ff1e03f */
[----:B------:R-:W-:Y:S01]  /*10ef0*/  UIADD3.X UR12, UR16, UR15, URZ, UP0, !UPT ;  /* 0x0000000f100c7290 */ /* 0x000fe200087fe43f */
[----:B------:R-:W-:Y:S01]  /*10f00*/  BAR.SYNC.DEFER_BLOCKING 0x1, 0x100 ;  /* 0x0044000000007b1d */ /* 0x000fe20000010000 */
[----:B--2---:R-:W-:-:S03]  /*10f10*/  IMAD.WIDE R4, R3, R4, UR10 ;  /* 0x0000000a03047e25 */ /* 0x004fc6000f8e0204 */
        /* <DEDUP_REMOVED lines=22> */
[----:B------:R-:W-:Y:S01]  /*11080*/  LOP3.LUT R7, R8, 0x380, RZ, 0xc0, !PT ;  /* 0x0000038008077812 */ /* 0x000fe200078ec0ff */
[--C-:B------:R-:W-:Y:S01]  /*11090*/  IMAD.X R131, RZ, RZ, R5.reuse, P6 ;  /* 0x000000ffff837224 */ /* 0x100fe200030e0605 */
[----:B------:R-:W-:Y:S01]  /*110a0*/  LOP3.LUT R4, R3, R4, RZ, 0x3c, !PT ;  /* 0x0000000403047212 */ /* 0x000fe200078e3cff */
[----:B------:R-:W-:Y:S01]  /*110b0*/  IMAD.X R9, RZ, RZ, R5, P5 ;  /* 0x000000ffff097224 */ /* 0x000fe200028e0605 */
[----:B------:R-:W-:-:S02]  /*110c0*/  LOP3.LUT R3, R6, 0x380, RZ, 0xc0, !PT ;  /* 0x0000038006037812 */ /* 0x000fc400078ec0ff */
[----:B------:R-:W-:Y:S02]  /*110d0*/  SHF.R.U64 R7, R7, 0x3, RZ ;  /* 0x0000000307077819 */ /* 0x000fe400000012ff */
[----:B------:R-:W-:Y:S02]  /*110e0*/  SHF.R.U64 R3, R3, 0x3, RZ ;  /* 0x0000000303037819 */ /* 0x000fe400000012ff */
[----:B------:R-:W-:Y:S02]  /*110f0*/  LOP3.LUT R12, R7, R8, RZ, 0x3c, !PT ;  /* 0x00000008070c7212 */ /* 0x000fe400078e3cff */
[----:B------:R-:W-:Y:S02]  /*11100*/  LOP3.LUT R8, R137, 0x380, RZ, 0xc0, !PT ;  /* 0x0000038089087812 */ /* 0x000fe400078ec0ff */
[----:B------:R-:W-:Y:S02]  /*11110*/  LOP3.LUT R18, R133, 0x380, RZ, 0xc0, !PT ;  /* 0x0000038085127812 */ /* 0x000fe400078ec0ff */
[----:B------:R-:W-:-:S02]  /*11120*/  LOP3.LUT R10, R3, R6, RZ, 0x3c, !PT ;  /* 0x00000006030a7212 */ /* 0x000fc400078e3cff */
        /* <DEDUP_REMOVED lines=15> */
[----:B------:R-:W-:Y:S02]  /*11220*/  LOP3.LUT R3, R128, 0x380, RZ, 0xc0, !PT ;  /* 0x0000038080037812 */ /* 0x000fe400078ec0ff */
[----:B------:R-:W-:Y:S02]  /*11230*/  LOP3.LUT R14, R14, R17, RZ, 0x3c, !PT ;  /* 0x000000110e0e7212 */ /* 0x000fe400078e3cff */
[----:B------:R-:W-:-:S02]  /*11240*/  SHF.R.U64 R8, R8, 0x3, RZ ;  /* 0x0000000308087819 */ /* 0x000fc400000012ff */
[----:B------:R-:W-:Y:S02]  /*11250*/  SHF.R.U64 R18, R18, 0x3, RZ ;  /* 0x0000000312127819 */ /* 0x000fe400000012ff */
[----:B------:R-:W-:Y:S02]  /*11260*/  LOP3.LUT R92, R6, R135, RZ, 0x3c, !PT ;  /* 0x00000087065c7212 */ /* 0x000fe400078e3cff */
[----:B------:R-:W-:Y:S02]  /*11270*/  LOP3.LUT R94, R7, R94, RZ, 0x3c, !PT ;  /* 0x0000005e075e7212 */ /* 0x000fe400078e3cff */
[----:B------:R-:W-:Y:S02]  /*11280*/  MOV R17, R4 ;  /* 0x0000000400117202 */ /* 0x000fe40000000f00 */
[----:B------:R-:W-:Y:S02]  /*11290*/  SHF.R.U64 R3, R3, 0x3, RZ ;  /* 0x0000000303037819 */ /* 0x000fe400000012ff */
[----:B------:R-:W-:-:S02]  /*112a0*/  F2FP.BF16.F32.PACK_AB R4, R25, R24 ;  /* 0x000000181904723e */ /* 0x000fc400000010ff */
        /* <DEDUP_REMOVED lines=14> */
[----:B------:R-:W-:Y:S01]  /*11390*/  MOV R132, R88 ;  /* 0x0000005800847202 */ /* 0x000fe20000000f00 */
[----:B------:R1:W-:Y:S01]  /*113a0*/  STSM.16.M88.4 [R135], R12 ;  /* 0x0000000c87007844 */ /* 0x0003e20000000200 */
[----:B------:R-:W-:Y:S02]  /*113b0*/  MOV R22, R90 ;  /* 0x0000005a00167202 */ /* 0x000fe40000000f00 */
[----:B------:R-:W-:Y:S02]  /*113c0*/  MOV R18, R92 ;  /* 0x0000005c00127202 */ /* 0x000fe40000000f00 */
[----:B------:R-:W-:Y:S02]  /*113d0*/  MOV R3, R94 ;  /* 0x0000005e00037202 */ /* 0x000fe40000000f00 */
[----:B------:R-:W-:-:S02]  /*113e0*/  F2FP.BF16.F32.PACK_AB R88, R41, R40 ;  /* 0x000000282958723e */ /* 0x000fc400000010ff */
[----:B------:R-:W-:Y:S02]  /*113f0*/  F2FP.BF16.F32.PACK_AB R89, R43, R42 ;  /* 0x0000002a2b59723e */ /* 0x000fe400000010ff */
[----:B------:R-:W-:Y:S02]  /*11400*/  F2FP.BF16.F32.PACK_AB R90, R45, R44 ;  /* 0x0000002c2d5a723e */ /* 0x000fe400000010ff */
[----:B------:R-:W-:Y:S02]  /*11410*/  F2FP.BF16.F32.PACK_AB R91, R47, R46 ;  /* 0x0000002e2f5b723e */ /* 0x000fe400000010ff */
[----:B------:R-:W-:Y:S02]  /*11420*/  F2FP.BF16.F32.PACK_AB R92, R49, R48 ;  /* 0x00000030315c723e */ /* 0x000fe400000010ff */
[----:B------:R-:W-:Y:S01]  /*11430*/  F2FP.BF16.F32.PACK_AB R93, R51, R50 ;  /* 0x00000032335d723e */ /* 0x000fe200000010ff */
[----:B------:R2:W-:Y:S01]  /*11440*/  STSM.16.M88.4 [R134], R88 ;  /* 0x0000005886007844 */ /* 0x0005e20000000200 */
[----:B------:R-:W-:-:S02]  /*11450*/  F2FP.BF16.F32.PACK_AB R94, R53, R52 ;  /* 0x00000034355e723e */ /* 0x000fc400000010ff */
[----:B------:R-:W-:Y:S02]  /*11460*/  F2FP.BF16.F32.PACK_AB R95, R55, R54 ;  /* 0x00000036375f723e */ /* 0x000fe400000010ff */
[----:B0-----:R-:W-:Y:S02]  /*11470*/  MOV R17, R8 ;  /* 0x0000000800117202 */ /* 0x001fe40000000f00 */
[----:B------:R-:W-:Y:S01]  /*11480*/  F2FP.BF16.F32.PACK_AB R4, R57, R56 ;  /* 0x000000383904723e */ /* 0x000fe200000010ff */
[----:B------:R0:W-:Y:S01]  /*11490*/  STSM.16.M88.4 [R133], R92 ;  /* 0x0000005c85007844 */ /* 0x0001e20000000200 */
[----:B------:R-:W-:Y:S02]  /*114a0*/  F2FP.BF16.F32.PACK_AB R5, R59, R58 ;  /* 0x0000003a3b05723e */ /* 0x000fe400000010ff */
[----:B------:R-:W-:Y:S02]  /*114b0*/  F2FP.BF16.F32.PACK_AB R6, R61, R60 ;  /* 0x0000003c3d06723e */ /* 0x000fe400000010ff */
[----:B------:R-:W-:-:S02]  /*114c0*/  F2FP.BF16.F32.PACK_AB R7, R63, R62 ;  /* 0x0000003e3f07723e */ /* 0x000fc400000010ff */
[----:B------:R-:W-:Y:S02]  /*114d0*/  F2FP.BF16.F32.PACK_AB R8, R65, R64 ;  /* 0x000000404108723e */ /* 0x000fe400000010ff */
[----:B------:R-:W-:Y:S01]  /*114e0*/  F2FP.BF16.F32.PACK_AB R9, R67, R66 ;  /* 0x000000424309723e */ /* 0x000fe200000010ff */
[----:B------:R3:W-:Y:S01]  /*114f0*/  STSM.16.M88.4 [R132], R4 ;  /* 0x0000000484007844 */ /* 0x0007e20000000200 */
[----:B------:R-:W-:Y:S02]  /*11500*/  F2FP.BF16.F32.PACK_AB R10, R69, R68 ;  /* 0x00000044450a723e */ /* 0x000fe400000010ff */
[----:B------:R-:W-:Y:S02]  /*11510*/  F2FP.BF16.F32.PACK_AB R11, R71, R70 ;  /* 0x00000046470b723e */ /* 0x000fe400000010ff */
[----:B-1----:R-:W-:Y:S02]  /*11520*/  F2FP.BF16.F32.PACK_AB R12, R73, R72 ;  /* 0x00000048490c723e */ /* 0x002fe400000010ff */
[----:B------:R-:W-:Y:S01]  /*11530*/  F2FP.BF16.F32.PACK_AB R13, R75, R74 ;  /* 0x0000004a4b0d723e */ /* 0x000fe200000010ff */
[----:B------:R-:W-:Y:S01]  /*11540*/  STSM.16.M88.4 [R22], R8 ;  /* 0x0000000816007844 */ /* 0x000fe20000000200 */
[----:B------:R-:W-:-:S02]  /*11550*/  F2FP.BF16.F32.PACK_AB R14, R77, R76 ;  /* 0x0000004c4d0e723e */ /* 0x000fc400000010ff */
[----:B------:R-:W-:Y:S02]  /*11560*/  F2FP.BF16.F32.PACK_AB R15, R79, R78 ;  /* 0x0000004e4f0f723e */ /* 0x000fe400000010ff */
[----:B--2---:R-:W-:Y:S02]  /*11570*/  F2FP.BF16.F32.PACK_AB R88, R81, R80 ;  /* 0x000000505158723e */ /* 0x004fe400000010ff */
[----:B------:R-:W-:Y:S01]  /*11580*/  F2FP.BF16.F32.PACK_AB R89, R83, R82 ;  /* 0x000000525359723e */ /* 0x000fe200000010ff */
[----:B------:R-:W-:Y:S01]  /*11590*/  STSM.16.M88.4 [R18], R12 ;  /* 0x0000000c12007844 */ /* 0x000fe20000000200 */
[----:B------:R-:W-:Y:S02]  /*115a0*/  F2FP.BF16.F32.PACK_AB R90, R85, R84 ;  /* 0x00000054555a723e */ /* 0x000fe400000010ff */
[----:B------:R-:W-:Y:S02]  /*115b0*/  F2FP.BF16.F32.PACK_AB R91, R87, R86 ;  /* 0x00000056575b723e */ /* 0x000fe400000010ff */
[----:B------:R-:W-:-:S02]  /*115c0*/  MOV R126, R126 ;  /* 0x0000007e007e7202 */ /* 0x000fc40000000f00 */
[----:B0-----:R-:W-:Y:S01]  /*115d0*/  F2FP.BF16.F32.PACK_AB R92, R21, R20 ;  /* 0x00000014155c723e */ /* 0x001fe200000010ff */
[----:B------:R0:W-:Y:S01]  /*115e0*/  STSM.16.M88.4 [R3], R88 ;  /* 0x0000005803007844 */ /* 0x0001e20000000200 */
[----:B------:R-:W-:Y:S02]  /*115f0*/  F2FP.BF16.F32.PACK_AB R93, R123, R122 ;  /* 0x0000007a7b5d723e */ /* 0x000fe400000010ff */
[----:B------:R-:W-:Y:S02]  /*11600*/  F2FP.BF16.F32.PACK_AB R94, R121, R120 ;  /* 0x00000078795e723e */ /* 0x000fe400000010ff */
[----:B------:R-:W-:Y:S02]  /*11610*/  F2FP.BF16.F32.PACK_AB R95, R125, R124 ;  /* 0x0000007c7d5f723e */ /* 0x000fe400000010ff */
[----:B------:R-:W-:Y:S02]  /*11620*/  MOV R128, R128 ;  /* 0x0000008000807202 */ /* 0x000fe40000000f00 */
[----:B---3--:R-:W-:Y:S01]  /*11630*/  F2FP.BF16.F32.PACK_AB R4, R97, R96 ;  /* 0x000000606104723e */ /* 0x008fe200000010ff */
[----:B------:R-:W-:Y:S01]  /*11640*/  STSM.16.M88.4 [R126], R92 ;  /* 0x0000005c7e007844 */ /* 0x000fe20000000200 */
[----:B------:R-:W-:-:S02]  /*11650*/  F2FP.BF16.F32.PACK_AB R5, R99, R98 ;  /* 0x000000626305723e */ /* 0x000fc400000010ff */
[----:B------:R-:W-:Y:S02]  /*11660*/  F2FP.BF16.F32.PACK_AB R6, R101, R100 ;  /* 0x000000646506723e */ /* 0x000fe400000010ff */
[----:B------:R-:W-:Y:S01]  /*11670*/  F2FP.BF16.F32.PACK_AB R7, R103, R102 ;  /* 0x000000666707723e */ /* 0x000fe200000010ff */
[----:B0-----:R-:W-:Y:S01]  /*11680*/  IMAD.U32 R88, RZ, RZ, UR9 ;  /* 0x00000009ff587e24 */ /* 0x001fe2000f8e00ff */
[----:B------:R-:W-:Y:S01]  /*11690*/  MOV R130, R130 ;  /* 0x0000008200827202 */ /* 0x000fe20000000f00 */
[----:B------:R-:W-:Y:S01]  /*116a0*/  IMAD.U32 R89, RZ, RZ, UR12 ;  /* 0x0000000cff597e24 */ /* 0x000fe2000f8e00ff */
[----:B------:R-:W-:Y:S01]  /*116b0*/  F2FP.BF16.F32.PACK_AB R8, R105, R104 ;  /* 0x000000686908723e */ /* 0x000fe200000010ff */
[----:B------:R-:W-:Y:S01]  /*116c0*/  STSM.16.M88.4 [R128], R4 ;  /* 0x0000000480007844 */ /* 0x000fe20000000200 */
[----:B------:R-:W-:Y:S01]  /*116d0*/  F2FP.BF16.F32.PACK_AB R9, R107, R106 ;  /* 0x0000006a6b09723e */ /* 0x000fe200000010ff */
[----:B------:R-:W-:Y:S01]  /*116e0*/  ULDC.64 UR12, c[0x0][0xc08] ;  /* 0x00030200000c7ab9 */ /* 0x000fe20000000a00 */
[----:B------:R-:W-:-:S02]  /*116f0*/  F2FP.BF16.F32.PACK_AB R10, R109, R108 ;  /* 0x0000006c6d0a723e */ /* 0x000fc400000010ff */
[----:B------:R-:W-:Y:S02]  /*11700*/  F2FP.BF16.F32.PACK_AB R11, R111, R110 ;  /* 0x0000006e6f0b723e */ /* 0x000fe400000010ff */
[----:B------:R-:W-:Y:S02]  /*11710*/  F2FP.BF16.F32.PACK_AB R12, R113, R112 ;  /* 0x00000070710c723e */ /* 0x000fe400000010ff */
[----:B------:R-:W-:Y:S01]  /*11720*/  F2FP.BF16.F32.PACK_AB R13, R115, R114 ;  /* 0x00000072730d723e */ /* 0x000fe200000010ff */
[----:B------:R-:W-:Y:S01]  /*11730*/  STSM.16.M88.4 [R130], R8 ;  /* 0x0000000882007844 */ /* 0x000fe20000000200 */
[----:B------:R-:W-:Y:S02]  /*11740*/  F2FP.BF16.F32.PACK_AB R14, R117, R116 ;  /* 0x00000074750e723e */ /* 0x000fe400000010ff */
[----:B------:R-:W-:Y:S02]  /*11750*/  F2FP.BF16.F32.PACK_AB R15, R119, R118 ;  /* 0x00000076770f723e */ /* 0x000fe400000010ff */
[----:B------:R-:W-:-:S03]  /*11760*/  ISETP.NE.U32.AND P0, PT, RZ, UR14, PT ;  /* 0x0000000eff007c0c */ /* 0x000fc6000bf05070 */
[----:B------:R0:W-:Y:S01]  /*11770*/  STSM.16.M88.4 [R17], R12 ;  /* 0x0000000c11007844 */ /* 0x0001e20000000200 */
[----:B------:R-:W-:Y:S01]  /*11780*/  BAR.SYNC.DEFER_BLOCKING 0x1, 0x100 ;  /* 0x0044000000007b1d */ /* 0x000fe20000010000 */
[----:B------:R-:W-:-:S07]  /*11790*/  ISETP.NE.AND.EX P0, PT, RZ, UR15, PT, P0 ;  /* 0x0000000fff007c0c */ /* 0x000fce000bf05300 */
[----:B0-----:R-:W0:Y:S06]  /*117a0*/  LDC R17, c[0x0][0xbe8] ;  /* 0x0002fa00ff117b82 */ /* 0x001e2c0000000800 */
[----:B------:R-:W2:Y:S01]  /*117b0*/  @P0 LDG.E R3, desc[UR24][R88.64] ;  /* 0x0000001858030981 */ /* 0x000ea2000c1e1900 */
[----:B------:R-:W-:-:S04]  /*117c0*/  UISETP.NE.U32.AND UP0, UPT, UR12, URZ, UPT ;  /* 0x0000003f0c00728c */ /* 0x000fc8000bf05070 */
[----:B------:R-:W-:-:S06]  /*117d0*/  UISETP.NE.AND.EX UP0, UPT, UR13, URZ, UPT, UP0 ;  /* 0x0000003f0d00728c */ /* 0x000fcc000bf05300 */
[----:B------:R-:W-:Y:S02]  /*117e0*/  PLOP3.LUT P4, PT, PT, PT, UP0, 0x80, 0x0 ;  /* 0x000000000000781c */ /* 0x000fe40003f8f008 */
[----:B0-----:R-:W-:-:S03]  /*117f0*/  ISETP.NE.AND P1, PT, R17, 0x1, PT ;  /* 0x000000011100780c */ /* 0x001fc60003f25270 */
[----:B------:R-:W-:-:S03]  /*11800*/  @UP0 UIADD3 UR12, UP1, UR4, UR12, URZ ;  /* 0x0000000c040c0290 */ /* 0x000fc6000ff3e03f */
[----:B------:R-:W-:Y:S01]  /*11810*/  ULDC UR4, c[0x0][0xa88] ;  /* 0x0002a20000047ab9 */ /* 0x000fe20000000800 */
[----:B------:R-:W-:Y:S01]  /*11820*/  @UP0 UIADD3.X UR13, UR16, UR13, URZ, UP1, !UPT ;  /* 0x0000000d100d0290 */ /* 0x000fe20008ffe43f */
[----:B------:R-:W-:Y:S01]  /*11830*/  IMAD.U32 R6, RZ, RZ, UR4 ;  /* 0x00000004ff067e24 */ /* 0x000fe2000f8e00ff */
[----:B------:R-:W-:Y:S01]  /*11840*/  UISETP.NE.AND UP0, UPT, UR21, URZ, UPT ;  /* 0x0000003f1500728c */ /* 0x000fe2000bf05270 */
[----:B------:R-:W-:Y:S01]  /*11850*/  IMAD.U32 R4, RZ, RZ, UR12 ;  /* 0x0000000cff047e24 */ /* 0x000fe2000f8e00ff */
[----:B------:R-:W-:Y:S02]  /*11860*/  ULDC UR4, c[0x0][0xad4] ;  /* 0x0002b50000047ab9 */ /* 0x000fe40000000800 */
[----:B------:R-:W0:Y:S01]  /*11870*/  @P1 LDC R7, c[0x0][0xbec] ;  /* 0x0002fb00ff071b82 */ /* 0x000e220000000800 */
[----:B------:R-:W-:Y:S01]  /*11880*/  USEL UR4, UR21, UR4, UP0 ;  /* 0x0000000415047287 */ /* 0x000fe20008000000 */
[----:B------:R-:W-:Y:S01]  /*11890*/  IMAD.U32 R5, RZ, RZ, UR13 ;  /* 0x0000000dff057e24 */ /* 0x000fe2000f8e00ff */
[----:B------:R-:W-:-:S02]  /*118a0*/  UMOV UR22, 0x9b8 ;  /* 0x000009b800167882 */ /* 0x000fc40000000000 */
[----:B------:R-:W-:-:S03]  /*118b0*/  UISETP.GT.AND UP1, UPT, UR4, 0x1, UPT ;  /* 0x000000010400788c */ /* 0x000fc6000bf24270 */
[----:B------:R-:W1:Y:S01]  /*118c0*/  @P1 LDC R9, c[0x0][0xbf0] ;  /* 0x0002fc00ff091b82 */ /* 0x000e620000000800 */
[----:B------:R-:W-:Y:S01]  /*118d0*/  USEL UR22, UR22, 0x978, UP1 ;  /* 0x0000097816167887 */ /* 0x000fe20008800000 */
[----:B------:R-:W-:Y:S01]  /*118e0*/  VIADD R14, R204, UR18 ;  /* 0x00000012cc0e7c36 */ /* 0x000fe20008000000 */
[----:B------:R-:W-:Y:S01]  /*118f0*/  UISETP.NE.U32.AND UP0, UPT, UR14, URZ, UPT ;  /* 0x0000003f0e00728c */ /* 0x000fe2000bf05070 */
[----:B------:R0:W5:Y:S01]  /*11900*/  @P4 LDG.E R6, desc[UR24][R4.64] ;  /* 0x0000001804064981 */ /* 0x000162000c1e1900 */
[----:B------:R-:W-:Y:S01]  /*11910*/  UMOV UR4, URZ ;  /* 0x0000003f00047c82 */ /* 0x000fe20008000000 */
[----:B------:R-:W-:Y:S02]  /*11920*/  USEL UR20, UR20, URZ, UP1 ;  /* 0x0000003f14147287 */ /* 0x000fe40008800000 */
[----:B------:R-:W-:-:S04]  /*11930*/  UISETP.NE.AND.EX UP0, UPT, UR15, URZ, UPT, UP0 ;  /* 0x0000003f0f00728c */ /* 0x000fc8000bf05300 */
        /* <DEDUP_REMOVED lines=9> */
[----:B------:R-:W-:Y:S02]  /*119d0*/  UIMAD.WIDE.U32 UR24, UR18, UR20, URZ ;  /* 0x00000014121872a5 */ /* 0x000fe4000f8e003f */
[----:B------:R-:W-:Y:S02]  /*119e0*/  UIMAD.WIDE.U32 UR12, UR16, UR9, URZ ;  /* 0x00000009100c72a5 */ /* 0x000fe4000f8e003f */
[----:B------:R-:W-:Y:S02]  /*119f0*/  UIMAD UR18, UR19, UR20, URZ ;  /* 0x00000014131272a4 */ /* 0x000fe4000f8e023f */
[----:B------:R-:W-:Y:S01]  /*11a00*/  UIMAD UR17, UR16, UR21, UR17 ;  /* 0x00000015101172a4 */ /* 0x000fe2000f8e0211 */
[----:B------:R-:W-:Y:S01]  /*11a10*/  IMAD.U32 R5, RZ, RZ, UR25 ;  /* 0x00000019ff057e24 */ /* 0x000fe2000f8e00ff */
[----:B------:R-:W-:Y:S02]  /*11a20*/  UIADD3 UR18, UR25, UR18, URZ ;  /* 0x0000001219127290 */ /* 0x000fe4000fffe03f */
[----:B------:R-:W-:-:S02]  /*11a30*/  UIADD3 UR23, UR15, UR23, URZ ;  /* 0x000000170f177290 */ /* 0x000fc4000fffe03f */
[----:B------:R-:W-:Y:S02]  /*11a40*/  UIADD3 UR17, UR13, UR17, URZ ;  /* 0x000000110d117290 */ /* 0x000fe4000fffe03f */
[----:B------:R-:W-:Y:S01]  /*11a50*/  IMAD.U32 R10, RZ, RZ, UR18 ;  /* 0x00000012ff0a7e24 */ /* 0x000fe2000f8e00ff */
[----:B--2---:R-:W-:Y:S01]  /*11a60*/  @P0 R2UR UR4, R3 ;  /* 0x00000000030402ca */ /* 0x004fe200000e0000 */
[----:B------:R-:W-:Y:S01]  /*11a70*/  IMAD.MOV.U32 R3, RZ, RZ, R14 ;  /* 0x000000ffff037224 */ /* 0x000fe200078e000e */
[----:B-1----:R-:W-:Y:S01]  /*11a80*/  @P1 SHF.R.U32.HI R3, RZ, R9, R4 ;  /* 0x00000009ff031219 */ /* 0x002fe20000011604 */
[----:B------:R-:W-:-:S03]  /*11a90*/  IMAD.U32 R4, RZ, RZ, UR24 ;  /* 0x00000018ff047e24 */ /* 0x000fc6000f8e00ff */
[--C-:B------:R-:W-:Y:S01]  /*11aa0*/  SHF.R.S32.HI R5, RZ, 0x1f, R3.reuse ;  /* 0x0000001fff057819 */ /* 0x100fe20000011403 */
[----:B------:R-:W-:-:S04]  /*11ab0*/  IMAD.MOV R8, RZ, RZ, -R3 ;  /* 0x000000ffff087224 */ /* 0x000fc800078e0a03 */
[----:B------:R-:W-:Y:S02]  /*11ac0*/  IMAD R7, R17, R8, R14 ;  /* 0x0000000811077224 */ /* 0x000fe400078e020e */
[----:B------:R-:W-:Y:S02]  /*11ad0*/  UIADD3 UR14, UP0, UP2, UR12, UR14, UR4 ;  /* 0x0000000e0c0e7290 */ /* 0x000fe4000fa1e004 */
[----:B------:R-:W-:Y:S01]  /*11ae0*/  USHF.R.S32.HI UR16, URZ, 0x1f, UR4 ;  /* 0x0000001f3f107899 */ /* 0x000fe20008011404 */
[----:B------:R-:W-:-:S03]  /*11af0*/  ULDC.64 UR12, c[0x0][UR22+0x210] ;  /* 0x00008400160c7abb */ /* 0x000fc60008000a00 */
[----:B------:R-:W-:Y:S01]  /*11b00*/  IADD3 R4, P2, P3, R3, UR14, R4 ;  /* 0x0000000e03047c10 */ /* 0x000fe2000fb5e004 */
[----:B------:R-:W-:Y:S01]  /*11b10*/  UIADD3.X UR14, UR17, UR23, UR16, UP0, UP2 ;  /* 0x00000017110e7290 */ /* 0x000fe200087e4410 */
[----:B------:R-:W-:Y:S01]  /*11b20*/  SHF.R.S32.HI R3, RZ, 0x1f, R7 ;  /* 0x0000001fff037819 */ /* 0x000fe20000011407 */
[----:B------:R-:W-:-:S04]  /*11b30*/  IMAD R8, R7, UR13, RZ ;  /* 0x0000000d07087c24 */ /* 0x000fc8000f8e02ff */
[----:B------:R-:W-:Y:S01]  /*11b40*/  IADD3.X R5, R5, UR14, R10, P2, P3 ;  /* 0x0000000e05057c10 */ /* 0x000fe200097e640a */
[----:B------:R-:W-:Y:S01]  /*11b50*/  IMAD R3, R3, UR12, R8 ;  /* 0x0000000c03037c24 */ /* 0x000fe2000f8e0208 */
        /* <DEDUP_REMOVED lines=13> */
.L_x_2274:
[----:B------:R-:W2:Y:S01]  /*11c30*/  LDL R3, [R1+0x48] ;  /* 0x0000480001037983 */ /* 0x000ea20000100800 */
[----:B------:R-:W-:Y:S02]  /*11c40*/  R2UR UR12, R23 ;  /* 0x00000000170c72ca */ /* 0x000fe400000e0000 */
[----:B------:R-:W-:Y:S01]  /*11c50*/  LOP3.LUT P0, RZ, R235, 0x3, RZ, 0xc0, !PT ;  /* 0x00000003ebff7812 */ /* 0x000fe2000780c0ff */
[----:B------:R-:W-:Y:S04]  /*11c60*/  SHFL.IDX PT, R4, R7, RZ, 0x1c1f ;  /* 0x001c1fff07047589 */ /* 0x000fe800000e0000 */
[----:B------:R-:W0:Y:S04]  /*11c70*/  SHFL.IDX PT, R5, R10, RZ, 0x1c1f ;  /* 0x001c1fff0a057589 */ /* 0x000e2800000e0000 */
[----:B------:R-:W-:Y:S04]  /*11c80*/  SHFL.IDX PT, R8, R7, 0x1, 0x1c1f ;  /* 0x003c1f0007087f89 */ /* 0x000fe800000e0000 */
[----:B------:R-:W1:Y:S01]  /*11c90*/  SHFL.IDX PT, R9, R10, 0x1, 0x1c1f ;  /* 0x003c1f000a097f89 */ /* 0x000e6200000e0000 */
[----:B--2---:R-:W-:Y:S01]  /*11ca0*/  VIADD R12, R3, UR12 ;  /* 0x0000000c030c7c36 */ /* 0x004fe20008000000 */
[----:B------:R-:W-:Y:S01]  /*11cb0*/  ULDC.64 UR12, c[0x0][0x208] ;  /* 0x00008200000c7ab9 */ /* 0x000fe20000000a00 */
[----:B-----5:R-:W-:-:S02]  /*11cc0*/  IMAD R3, R6, R17, RZ ;  /* 0x0000001106037224 */ /* 0x020fc400078e02ff */
[----:B------:R-:W-:-:S03]  /*11cd0*/  VIADD R6, R12, 0x8 ;  /* 0x000000080c067836 */ /* 0x000fc60000000000 */
[-C--:B------:R-:W-:Y:S02]  /*11ce0*/  ISETP.GE.OR P2, PT, R12, R3.reuse, P0 ;  /* 0x000000030c00720c */ /* 0x080fe40000746670 */
[----:B------:R-:W-:-:S11]  /*11cf0*/  ISETP.GE.OR P0, PT, R6, R3, P0 ;  /* 0x000000030600720c */ /* 0x000fd60000706670 */
[----:B0-----:R0:W-:Y:S04]  /*11d00*/  @!P2 ST.E desc[UR12][R4.64], R0 ;  /* 0x000000000400a985 */ /* 0x0011e8000c10190c */
[----:B-1----:R0:W-:Y:S01]  /*11d10*/  @!P0 ST.E desc[UR12][R8.64], R2 ;  /* 0x0000000208008985 */ /* 0x0021e2000c10190c */
[----:B------:R-:W-:-:S13]  /*11d20*/  PLOP3.LUT P0, PT, PT, PT, UP1, 0x80, 0x0 ;  /* 0x000000000000781c */ /* 0x000fda0003f0f018 */
[----:B0-----:R-:W-:Y:S05]  /*11d30*/  @P0 BRA `(.L_x_2275) ;  /* 0x0000000c00640947 */ /* 0x001fea0003800000 */
[----:B------:R-:W-:Y:S01]  /*11d40*/  IMAD.SHL.U32 R63, R205, 0x8, RZ ;  /* 0x00000008cd3f7824 */ /* 0x000fe200078e00ff */
[----:B------:R-:W0:Y:S01]  /*11d50*/  @P1 LDC R57, c[0x0][0xbec] ;  /* 0x0002fb00ff391b82 */ /* 0x000e220000000800 */
[----:B------:R-:W-:Y:S01]  /*11d60*/  IMAD.MOV.U32 R5, RZ, RZ, 0x2 ;  /* 0x00000002ff057424 */ /* 0x000fe200078e00ff */
[----:B------:R-:W-:Y:S01]  /*11d70*/  ULDC.64 UR12, c[0x0][0x208] ;  /* 0x00008200000c7ab9 */ /* 0x000fe20000000a00 */
[----:B------:R-:W-:Y:S01]  /*11d80*/  IMAD R4, R232, 0x40, R63 ;  /* 0x00000040e8047824 */ /* 0x000fe200078e023f */
[----:B------:R-:W-:Y:S01]  /*11d90*/  R2UR UR17, R23 ;  /* 0x00000000171172ca */ /* 0x000fe200000e0000 */
        /* <DEDUP_REMOVED lines=84> */
[----:B------:R-:W-:Y:S01]  /*122e0*/  UIADD3 UR11, UR11, UR12, URZ ;  /* 0x0000000c0b0b7290 */ /* 0x000fe2000fffe03f */
[----:B------:R-:W-:-:S02]  /*122f0*/  VIADD R18, R0, UR17 ;  /* 0x0000001100127c36 */ /* 0x000fc40008000000 */
[----:B------:R-:W-:Y:S02]  /*12300*/  ULDC.64 UR12, c[0x0][0xae8] ;  /* 0x0002ba00000c7ab9 */ /* 0x000fe40000000a00 */
[----:B------:R-:W-:Y:S01]  /*12310*/  UIMAD.WIDE.U32 UR10, UR18, UR12, UR10 ;  /* 0x0000000c120a72a5 */ /* 0x000fe2000f8e000a */
[----:B0-----:R-:W-:Y:S01]  /*12320*/  @P1 IMAD.HI.U32 R0, R18, R57, RZ ;  /* 0x0000003912001227 */ /* 0x001fe200078e00ff */
[----:B------:R-:W-:Y:S02]  /*12330*/  USHF.R.S32.HI UR4, URZ, 0x1f, UR9 ;  /* 0x0000001f3f047899 */ /* 0x000fe40008011409 */
[----:B------:R-:W-:Y:S01]  /*12340*/  UIMAD UR11, UR18, UR13, UR11 ;  /* 0x0000000d120b72a4 */ /* 0x000fe2000f8e020b */
[----:B------:R-:W-:Y:S02]  /*12350*/  IMAD.MOV.U32 R59, RZ, RZ, R18 ;  /* 0x000000ffff3b7224 */ /* 0x000fe400078e0012 */
[----:B------:R-:W-:Y:S01]  /*12360*/  ULDC.64 UR12, c[0x0][0xaf0] ;  /* 0x0002bc00000c7ab9 */ /* 0x000fe20000000a00 */
[----:B-1----:R-:W-:Y:S01]  /*12370*/  @P1 SHF.R.U32.HI R59, RZ, R61, R0 ;  /* 0x0000003dff3b1219 */ /* 0x002fe20000011600 */
[----:B------:R-:W-:-:S02]  /*12380*/  UIMAD UR4, UR4, UR12, URZ ;  /* 0x0000000c040472a4 */ /* 0x000fc4000f8e023f */
[----:B------:R-:W-:Y:S01]  /*12390*/  UIMAD.WIDE.U32 UR10, UR9, UR12, UR10 ;  /* 0x0000000c090a72a5 */ /* 0x000fe2000f8e000a */
[--C-:B------:R-:W-:Y:S01]  /*123a0*/  SHF.R.S32.HI R0, RZ, 0x1f, R59.reuse ;  /* 0x0000001fff007819 */ /* 0x100fe2000001143b */
[----:B------:R-:W-:Y:S01]  /*123b0*/  UIMAD UR4, UR9, UR13, UR4 ;  /* 0x0000000d090472a4 */ /* 0x000fe2000f8e0204 */
[----:B------:R-:W-:Y:S02]  /*123c0*/  IMAD.MOV R2, RZ, RZ, -R59 ;  /* 0x000000ffff027224 */ /* 0x000fe400078e0a3b */
[----:B------:R-:W-:Y:S01]  /*123d0*/  ULDC.64 UR12, c[0x0][0xae0] ;  /* 0x0002b800000c7ab9 */ /* 0x000fe20000000a00 */
[----:B------:R-:W-:Y:S01]  /*123e0*/  UIADD3 UR4, UR11, UR4, URZ ;  /* 0x000000040b047290 */ /* 0x000fe2000fffe03f */
[----:B------:R-:W-:Y:S02]  /*123f0*/  IMAD R0, R0, UR12, RZ ;  /* 0x0000000c00007c24 */ /* 0x000fe4000f8e02ff */
[----:B------:R-:W-:Y:S02]  /*12400*/  IMAD R17, R17, R2, R18 ;  /* 0x0000000211117224 */ /* 0x000fe400078e0212 */
[----:B------:R-:W-:-:S02]  /*12410*/  IMAD.U32 R57, RZ, RZ, UR11 ;  /* 0x0000000bff397e24 */ /* 0x000fc4000f8e00ff */
[----:B------:R-:W-:Y:S01]  /*12420*/  IMAD.U32 R56, RZ, RZ, UR10 ;  /* 0x0000000aff387e24 */ /* 0x000fe2000f8e00ff */
[----:B------:R-:W-:Y:S01]  /*12430*/  ULDC.64 UR10, c[0x0][0xad8] ;  /* 0x0002b600000a7ab9 */ /* 0x000fe20000000a00 */
[----:B------:R-:W-:Y:S02]  /*12440*/  IMAD.U32 R57, RZ, RZ, UR4 ;  /* 0x00000004ff397e24 */ /* 0x000fe4000f8e00ff */
[C---:B------:R-:W-:Y:S01]  /*12450*/  IMAD R61, R59.reuse, UR13, R0 ;  /* 0x0000000d3b3d7c24 */ /* 0x040fe2000f8e0200 */
[----:B------:R-:W-:Y:S01]  /*12460*/  SHF.R.S32.HI R0, RZ, 0x1f, R17 ;  /* 0x0000001fff007819 */ /* 0x000fe20000011411 */
[----:B------:R-:W-:-:S04]  /*12470*/  IMAD.WIDE.U32 R56, R59, UR12, R56 ;  /* 0x0000000c3b387c25 */ /* 0x000fc8000f8e0038 */
[----:B------:R-:W-:Y:S02]  /*12480*/  IMAD R2, R0, UR10, RZ ;  /* 0x0000000a00027c24 */ /* 0x000fe4000f8e02ff */
[----:B------:R-:W-:Y:S02]  /*12490*/  VIADD R18, R232, UR17 ;  /* 0x00000011e8127c36 */ /* 0x000fe40008000000 */
[----:B------:R-:W-:Y:S02]  /*124a0*/  IMAD.IADD R57, R57, 0x1, R61 ;  /* 0x0000000139397824 */ /* 0x000fe400078e023d */
[C---:B------:R-:W-:Y:S02]  /*124b0*/  IMAD R59, R17.reuse, UR11, R2 ;  /* 0x0000000b113b7c24 */ /* 0x040fe4000f8e0202 */
[C---:B------:R-:W-:Y:S01]  /*124c0*/  VIADD R2, R18.reuse, 0x40 ;  /* 0x0000004012027836 */ /* 0x040fe20000000000 */
[----:B------:R-:W-:Y:S01]  /*124d0*/  UIADD3 UR8, UR8, 0x36820, URZ ;  /* 0x0003682008087890 */ /* 0x000fe2000fffe03f */
[----:B------:R-:W-:Y:S01]  /*124e0*/  IMAD.WIDE.U32 R56, R17, UR10, R56 ;  /* 0x0000000a11387c25 */ /* 0x000fe2000f8e0038 */
[-C--:B------:R-:W-:Y:S01]  /*124f0*/  ISETP.GE.AND P2, PT, R18, R3.reuse, PT ;  /* 0x000000031200720c */ /* 0x080fe20003f46270 */
[----:B------:R-:W-:Y:S01]  /*12500*/  ULDC.64 UR10, c[0x0][0xa80] ;  /* 0x0002a000000a7ab9 */ /* 0x000fe20000000a00 */
[----:B------:R-:W-:Y:S01]  /*12510*/  ISETP.GE.AND P1, PT, R2, R3, PT ;  /* 0x000000030200720c */ /* 0x000fe20003f26270 */
[----:B------:R-:W-:Y:S01]  /*12520*/  IMAD.IADD R17, R57, 0x1, R59 ;  /* 0x0000000139117824 */ /* 0x000fe200078e023b */
[----:B------:R-:W-:Y:S01]  /*12530*/  UPRMT UR8, URZ, 0x654, UR8 ;  /* 0x000006543f087896 */ /* 0x000fe20008000008 */
[----:B------:R-:W-:Y:S01]  /*12540*/  LEA R2, P3, R56, UR10, 0x1 ;  /* 0x0000000a38027c11 */ /* 0x000fe2000f8608ff */
[----:B------:R-:W-:-:S03]  /*12550*/  VIADD R0, R18, 0x20 ;  /* 0x0000002012007836 */ /* 0x000fc60000000000 */
[----:B------:R-:W-:Y:S01]  /*12560*/  LEA.HI.X R17, R56, UR11, R17, 0x1, P3 ;  /* 0x0000000b38117c11 */ /* 0x000fe200098f0c11 */
[C---:B------:R-:W-:Y:S01]  /*12570*/  VIADD R65, R63.reuse, 0x40 ;  /* 0x000000403f417836 */ /* 0x040fe20000000000 */
[----:B------:R-:W-:Y:S01]  /*12580*/  ISETP.GE.AND P0, PT, R0, R3, PT ;  /* 0x000000030000720c */ /* 0x000fe20003f06270 */
[----:B------:R-:W-:Y:S01]  /*12590*/  VIADD R67, R63, 0x80 ;  /* 0x000000803f437836 */ /* 0x000fe20000000000 */
[----:B--2---:R-:W-:Y:S01]  /*125a0*/  SYNCS.ARRIVE.TRANS64.RED.A1T0 RZ, [UR8], RZ ;  /* 0x000000ffffff79a7 */ /* 0x004fe20008100408 */
[----:B------:R0:W1:Y:S01]  /*125b0*/  SHFL.IDX PT, R60, R2, RZ, 0x181f ;  /* 0x00181fff023c7589 */ /* 0x00006200000e0000 */
[----:B------:R-:W-:Y:S03]  /*125c0*/  BSSY B1, `(.L_x_2276) ;  /* 0x0000014000017945 */ /* 0x000fe60003800000 */
[----:B------:R0:W2:Y:S01]  /*125d0*/  SHFL.IDX PT, R0, R17, RZ, 0x181f ;  /* 0x00181fff11007589 */ /* 0x0000a200000e0000 */
[----:B------:R-:W-:-:S02]  /*125e0*/  SHF.R.S32.HI R62, RZ, 0x1f, R63 ;  /* 0x0000001fff3e7819 */ /* 0x000fc4000001143f */
        /* <DEDUP_REMOVED lines=17> */
.L_x_2277:
[----:B------:R-:W-:Y:S05]  /*12700*/  BSYNC B1 ;  /* 0x0000000000017941 */ /* 0x000fea0003800000 */
.L_x_2276:
[----:B--2---:R2:W4:Y:S01]  /*12710*/  SHFL.IDX PT, R0, R17, 0x1, 0x181f ;  /* 0x00381f0011007f89 */ /* 0x00452200000e0000 */
[----:B------:R-:W-:Y:S03]  /*12720*/  BSSY B1, `(.L_x_2278) ;  /* 0x0000011000017945 */ /* 0x000fe60003800000 */
[----:B---3-5:R2:W3:Y:S01]  /*12730*/  SHFL.IDX PT, R24, R2, 0x1, 0x181f ;  /* 0x00381f0002187f89 */ /* 0x0284e200000e0000 */
[----:B------:R-:W-:Y:S05]  /*12740*/  @P0 BRA `(.L_x_2279) ;  /* 0x0000000000380947 */ /* 0x000fea0003800000 */
[----:B------:R-:W-:Y:S01]  /*12750*/  ULDC UR4, c[0x0][0xac8] ;  /* 0x0002b20000047ab9 */ /* 0x000fe20000000800 */
[----:B------:R-:W-:Y:S01]  /*12760*/  ULDC.64 UR8, c[0x0][0x208] ;  /* 0x0000820000087ab9 */ /* 0x000fe20000000a00 */
[----:B------:R-:W-:Y:S02]  /*12770*/  ISETP.GE.AND P4, PT, R63, UR4, PT ;  /* 0x000000043f007c0c */ /* 0x000fe4000bf86270 */
[----:B------:R-:W-:Y:S02]  /*12780*/  ISETP.GE.AND P5, PT, R65, UR4, PT ;  /* 0x0000000441007c0c */ /* 0x000fe4000bfa6270 */
[----:B------:R-:W-:-:S09]  /*12790*/  ISETP.GE.AND P6, PT, R67, UR4, PT ;  /* 0x0000000443007c0c */ /* 0x000fd2000bfc6270 */
[-C--:B---3--:R-:W-:Y:S02]  /*127a0*/  @!P4 LEA R4, P0, R63, R24.reuse, 0x1 ;  /* 0x000000183f04c211 */ /* 0x088fe400078008ff */
        /* <DEDUP_REMOVED lines=8> */
.L_x_2279:
[----:B------:R-:W-:Y:S05]  /*12830*/  BSYNC B1 ;  /* 0x0000000000017941 */ /* 0x000fea0003800000 */
.L_x_2278:
[----:B----4-:R4:W0:Y:S01]  /*12840*/  SHFL.IDX PT, R0, R17, 0x2, 0x181f ;  /* 0x00581f0011007f89 */ /* 0x01082200000e0000 */
[----:B------:R-:W-:Y:S03]  /*12850*/  BSSY B1, `(.L_x_2280) ;  /* 0x0000011000017945 */ /* 0x000fe60003800000 */
[----:B---3--:R4:W3:Y:S01]  /*12860*/  SHFL.IDX PT, R8, R2, 0x2, 0x181f ;  /* 0x00581f0002087f89 */ /* 0x0088e200000e0000 */
        /* <DEDUP_REMOVED lines=15> */
.L_x_2281:
[----:B------:R-:W-:Y:S05]  /*12960*/  BSYNC B1 ;  /* 0x0000000000017941 */ /* 0x000fea0003800000 */
.L_x_2280:
[----:B0-----:R-:W-:Y:S01]  /*12970*/  VIADD R0, R18, 0x60 ;  /* 0x0000006012007836 */ /* 0x001fe20000000000 */
[----:B--2-4-:R-:W4:Y:S04]  /*12980*/  SHFL.IDX PT, R17, R17, 0x3, 0x181f ;  /* 0x00781f0011117f89 */ /* 0x014f2800000e0000 */
[----:B------:R-:W-:Y:S01]  /*12990*/  ISETP.GE.AND P0, PT, R0, R3, PT ;  /* 0x000000030000720c */ /* 0x000fe20003f06270 */
[----:B------:R0:W2:-:S12]  /*129a0*/  SHFL.IDX PT, R6, R2, 0x3, 0x181f ;  /* 0x00781f0002067f89 */ /* 0x00009800000e0000 */
[----:B0-----:R-:W-:Y:S05]  /*129b0*/  @P0 BRA `(.L_x_2282) ;  /* 0x0000002000640947 */ /* 0x001fea0003800000 */
[----:B------:R-:W-:Y:S01]  /*129c0*/  ULDC UR4, c[0x0][0xac8] ;  /* 0x0002b20000047ab9 */ /* 0x000fe20000000800 */
[----:B------:R-:W-:Y:S01]  /*129d0*/  ULDC.64 UR8, c[0x0][0x208] ;  /* 0x0000820000087ab9 */ /* 0x000fe20000000a00 */
[----:B------:R-:W-:Y:S02]  /*129e0*/  ISETP.GE.AND P2, PT, R63, UR4, PT ;  /* 0x000000043f007c0c */ /* 0x000fe4000bf46270 */
[----:B------:R-:W-:-:S11]  /*129f0*/  ISETP.GE.AND P3, PT, R65, UR4, PT ;  /* 0x0000000441007c0c */ /* 0x000fd6000bf66270 */
[-C--:B--2---:R-:W-:Y:S02]  /*12a00*/  @!P2 LEA R2, P0, R63, R6.reuse, 0x1 ;  /* 0x000000063f02a211 */ /* 0x084fe400078008ff */
[----:B------:R-:W-:Y:S02]  /*12a10*/  @!P3 LEA R4, P1, R65, R6, 0x1 ;  /* 0x000000064104b211 */ /* 0x000fe400078208ff */
[-C--:B----4-:R-:W-:Y:S02]  /*12a20*/  @!P2 LEA.HI.X R3, R63, R17.reuse, R62, 0x1, P0 ;  /* 0x000000113f03a211 */ /* 0x090fe400000f0c3e */
        /* <DEDUP_REMOVED lines=10> */
.L_x_2275:
        /* <DEDUP_REMOVED lines=43> */
[----:B------:R-:W-:Y:S01]  /*12d80*/  IMAD R17, R17, R2, R14 ;  /* 0x0000000211117224 */ /* 0x000fe200078e020e */
[----:B------:R-:W-:Y:S01]  /*12d90*/  SHF.R.S32.HI R129, RZ, 0x1f, R223 ;  /* 0x0000001fff817819 */ /* 0x000fe200000114df */
[----:B------:R-:W-:Y:S01]  /*12da0*/  IMAD R0, R0, UR12, RZ ;  /* 0x0000000c00007c24 */ /* 0x000fe2000f8e02ff */
        /* <DEDUP_REMOVED lines=25> */
[----:B------:R-:W-:Y:S01]  /*12f40*/  VIADD R7, R19, 0x20 ;  /* 0x0000002013077836 */ /* 0x000fe20000000000 */
[----:B------:R-:W-:Y:S01]  /*12f50*/  ISETP.GE.AND P4, PT, R230, UR4, PT ;  /* 0x00000004e6007c0c */ /* 0x000fe2000bf86270 */
[----:B------:R-:W-:Y:S01]  /*12f60*/  ULDC.64 UR8, c[0x0][0x208] ;  /* 0x0000820000087ab9 */ /* 0x000fe20000000a00 */
[----:B------:R-:W-:Y:S02]  /*12f70*/  ISETP.GE.AND P3, PT, R229, UR4, PT ;  /* 0x00000004e5007c0c */ /* 0x000fe4000bf66270 */
[----:B------:R-:W-:Y:S02]  /*12f80*/  ISETP.GE.AND P5, PT, R19, UR4, PT ;  /* 0x0000000413007c0c */ /* 0x000fe4000bfa6270 */
[----:B------:R-:W-:Y:S02]  /*12f90*/  ISETP.GE.AND P0, PT, R7, UR4, PT ;  /* 0x0000000407007c0c */ /* 0x000fe4000bf06270 */
[----:B------:R-:W-:-:S02]  /*12fa0*/  ISETP.GE.AND P1, PT, R208, UR4, PT ;  /* 0x00000004d0007c0c */ /* 0x000fc4000bf26270 */
[----:B------:R-:W-:Y:S02]  /*12fb0*/  SHF.R.S32.HI R9, RZ, 0x1f, R7 ;  /* 0x0000001fff097819 */ /* 0x000fe40000011407 */
[----:B------:R-:W-:Y:S02]  /*12fc0*/  SHF.R.S32.HI R17, RZ, 0x1f, R207 ;  /* 0x0000001fff117819 */ /* 0x000fe400000114cf */
[CC--:B-1----:R-:W-:Y:S02]  /*12fd0*/  @!P4 LEA R12, P6, R230.reuse, R4.reuse, 0x2 ;  /* 0x00000004e60cc211 */ /* 0x0c2fe400078c10ff */
[----:B------:R-:W-:Y:S01]  /*12fe0*/  @!P3 LEA R14, P2, R229, R4, 0x2 ;  /* 0x00000004e50eb211 */ /* 0x000fe200078410ff */
[----:B--2---:R-:W-:Y:S01]  /*12ff0*/  @!P5 IMAD.WIDE R10, R19, 0x4, R4 ;  /* 0x00000004130ad825 */ /* 0x004fe200078e0204 */
[-C--:B------:R-:W-:Y:S02]  /*13000*/  @!P4 LEA.HI.X R13, R230, R5.reuse, R136, 0x2, P6 ;  /* 0x00000005e60dc211 */ /* 0x080fe400030f1488 */
[----:B------:R-:W-:-:S02]  /*13010*/  @!P3 LEA.HI.X R15, R229, R5, R135, 0x2, P2 ;  /* 0x00000005e50fb211 */ /* 0x000fc400010f1487 */
[----:B------:R-:W-:Y:S01]  /*13020*/  ISETP.GE.AND P2, PT, R207, UR4, PT ;  /* 0x00000004cf007c0c */ /* 0x000fe2000bf46270 */
[----:B------:R1:W-:Y:S01]  /*13030*/  @!P5 ST.E.64 desc[UR8][R10.64], R24 ;  /* 0x000000180a00d985 */ /* 0x0003e2000c101b08 */
[CC--:B------:R-:W-:Y:S02]  /*13040*/  @!P0 LEA R8, P6, R7.reuse, R4.reuse, 0x2 ;  /* 0x0000000407088211 */ /* 0x0c0fe400078c10ff */
[----:B------:R-:W-:Y:S01]  /*13050*/  @!P1 LEA R22, P5, R208, R4, 0x2 ;  /* 0x00000004d0169211 */ /* 0x000fe200078a10ff */
[----:B------:R2:W-:Y:S01]  /*13060*/  @!P4 ST.E.64 desc[UR8][R12.64], R28 ;  /* 0x0000001c0c00c985 */ /* 0x0005e2000c101b08 */
[----:B------:R-:W-:Y:S02]  /*13070*/  @!P0 LEA.HI.X R9, R7, R5, R9, 0x2, P6 ;  /* 0x0000000507098211 */ /* 0x000fe400030f1409 */
[----:B------:R-:W-:Y:S01]  /*13080*/  SHF.R.S32.HI R7, RZ, 0x1f, R208 ;  /* 0x0000001fff077819 */ /* 0x000fe200000114d0 */
[----:B------:R3:W-:Y:S01]  /*13090*/  @!P3 ST.E.64 desc[UR8][R14.64], R32 ;  /* 0x000000200e00b985 */ /* 0x0007e2000c101b08 */
[----:B------:R-:W-:-:S02]  /*130a0*/  ISETP.GE.AND P3, PT, R228, UR4, PT ;  /* 0x00000004e4007c0c */ /* 0x000fc4000bf66270 */
[----:B------:R-:W-:Y:S02]  /*130b0*/  ISETP.GE.AND P4, PT, R227, UR4, PT ;  /* 0x00000004e3007c0c */ /* 0x000fe4000bf86270 */
[-C--:B------:R-:W-:Y:S02]  /*130c0*/  @!P1 LEA.HI.X R23, R208, R5.reuse, R7, 0x2, P5 ;  /* 0x00000005d0179211 */ /* 0x080fe400028f1407 */
[----:B------:R-:W-:Y:S02]  /*130d0*/  ISETP.GE.AND P5, PT, R226, UR4, PT ;  /* 0x00000004e2007c0c */ /* 0x000fe4000bfa6270 */
[CC--:B------:R-:W-:Y:S01]  /*130e0*/  @!P2 LEA R88, P6, R207.reuse, R4.reuse, 0x2 ;  /* 0x00000004cf58a211 */ /* 0x0c0fe200078c10ff */
[----:B------:R-:W-:Y:S03]  /*130f0*/  @!P1 ST.E.64 desc[UR8][R22.64], R36 ;  /* 0x0000002416009985 */ /* 0x000fe6000c101b08 */
[----:B------:R-:W-:Y:S01]  /*13100*/  @!P2 LEA.HI.X R89, R207, R5, R17, 0x2, P6 ;  /* 0x00000005cf59a211 */ /* 0x000fe200030f1411 */
[----:B------:R4:W-:Y:S01]  /*13110*/  @!P0 ST.E.64 desc[UR8][R8.64], R40 ;  /* 0x0000002808008985 */ /* 0x0009e2000c101b08 */
[----:B-1----:R-:W-:-:S02]  /*13120*/  @!P3 LEA R10, P1, R228, R4, 0x2 ;  /* 0x00000004e40ab211 */ /* 0x002fc400078210ff */
[----:B------:R-:W-:Y:S01]  /*13130*/  ISETP.GE.AND P0, PT, R225, UR4, PT ;  /* 0x00000004e1007c0c */ /* 0x000fe2000bf06270 */
[----:B------:R-:W-:Y:S01]  /*13140*/  @!P2 ST.E.64 desc[UR8][R88.64], R44 ;  /* 0x0000002c5800a985 */ /* 0x000fe2000c101b08 */
[-C--:B------:R-:W-:Y:S02]  /*13150*/  @!P3 LEA.HI.X R11, R228, R5.reuse, R134, 0x2, P1 ;  /* 0x00000005e40bb211 */ /* 0x080fe400008f1486 */
[----:B------:R-:W-:Y:S02]  /*13160*/  ISETP.GE.AND P1, PT, R224, UR4, PT ;  /* 0x00000004e0007c0c */ /* 0x000fe4000bf26270 */
[CC--:B--2---:R-:W-:Y:S01]  /*13170*/  @!P4 LEA R12, P2, R227.reuse, R4.reuse, 0x2 ;  /* 0x00000004e30cc211 */ /* 0x0c4fe200078410ff */
[----:B------:R1:W-:Y:S01]  /*13180*/  @!P3 ST.E.64 desc[UR8][R10.64], R48 ;  /* 0x000000300a00b985 */ /* 0x0003e2000c101b08 */
[----:B---3--:R-:W-:Y:S02]  /*13190*/  @!P5 LEA R14, P6, R226, R4, 0x2 ;  /* 0x00000004e20ed211 */ /* 0x008fe400078c10ff */
[----:B------:R-:W-:-:S02]  /*131a0*/  @!P4 LEA.HI.X R13, R227, R5, R133, 0x2, P2 ;  /* 0x00000005e30dc211 */ /* 0x000fc400010f1485 */
[----:B------:R-:W-:Y:S02]  /*131b0*/  ISETP.GE.AND P2, PT, R223, UR4, PT ;  /* 0x00000004df007c0c */ /* 0x000fe4000bf46270 */
[----:B------:R-:W-:Y:S01]  /*131c0*/  @!P5 LEA.HI.X R15, R226, R5, R132, 0x2, P6 ;  /* 0x00000005e20fd211 */ /* 0x000fe200030f1484 */
[----:B------:R2:W-:Y:S01]  /*131d0*/  @!P4 ST.E.64 desc[UR8][R12.64], R52 ;  /* 0x000000340c00c985 */ /* 0x0005e2000c101b08 */
[-C--:B----4-:R-:W-:Y:S02]  /*131e0*/  @!P0 LEA R8, P6, R225, R4.reuse, 0x2 ;  /* 0x00000004e1088211 */ /* 0x090fe400078c10ff */
[----:B------:R-:W-:Y:S01]  /*131f0*/  @!P1 LEA R22, P3, R224, R4, 0x2 ;  /* 0x00000004e0169211 */ /* 0x000fe200078610ff */
[----:B------:R3:W-:Y:S01]  /*13200*/  @!P5 ST.E.64 desc[UR8][R14.64], R56 ;  /* 0x000000380e00d985 */ /* 0x0007e2000c101b08 */
[----:B------:R-:W-:Y:S02]  /*13210*/  ISETP.GE.AND P5, PT, R222, UR4, PT ;  /* 0x00000004de007c0c */ /* 0x000fe4000bfa6270 */
[----:B------:R-:W-:-:S02]  /*13220*/  ISETP.GE.AND P4, PT, R221, UR4, PT ;  /* 0x00000004dd007c0c */ /* 0x000fc4000bf86270 */
[-C--:B------:R-:W-:Y:S02]  /*13230*/  @!P1 LEA.HI.X R23, R224, R5.reuse, R130, 0x2, P3 ;  /* 0x00000005e0179211 */ /* 0x080fe400018f1482 */
[----:B------:R-:W-:Y:S02]  /*13240*/  ISETP.GE.AND P3, PT, R220, UR4, PT ;  /* 0x00000004dc007c0c */ /* 0x000fe4000bf66270 */
[----:B------:R-:W-:Y:S02]  /*13250*/  @!P0 LEA.HI.X R9, R225, R5, R131, 0x2, P6 ;  /* 0x00000005e1098211 */ /* 0x000fe400030f1483 */
[----:B------:R-:W-:-:S03]  /*13260*/  @!P2 LEA R24, P6, R223, R4, 0x2 ;  /* 0x00000004df18a211 */ /* 0x000fc600078c10ff */
[----:B------:R4:W-:Y:S01]  /*13270*/  @!P0 ST.E.64 desc[UR8][R8.64], R60 ;  /* 0x0000003c08008985 */ /* 0x0009e2000c101b08 */
[-C--:B------:R-:W-:Y:S02]  /*13280*/  @!P2 LEA.HI.X R25, R223, R5.reuse, R129, 0x2, P6 ;  /* 0x00000005df19a211 */ /* 0x080fe400030f1481 */
[CC--:B-1----:R-:W-:Y:S01]  /*13290*/  @!P5 LEA R10, P6, R222.reuse, R4.reuse, 0x2 ;  /* 0x00000004de0ad211 */ /* 0x0c2fe200078c10ff */
[----:B------:R1:W-:Y:S01]  /*132a0*/  @!P1 ST.E.64 desc[UR8][R22.64], R64 ;  /* 0x0000004016009985 */ /* 0x0003e2000c101b08 */
[-C--:B--2---:R-:W-:Y:S02]  /*132b0*/  @!P4 LEA R12, P0, R221, R4.reuse, 0x2 ;  /* 0x00000004dd0cc211 */ /* 0x084fe400078010ff */
[----:B------:R-:W-:Y:S01]  /*132c0*/  @!P5 LEA.HI.X R11, R222, R5, R128, 0x2, P6 ;  /* 0x00000005de0bd211 */ /* 0x000fe200030f1480 */
[----:B------:R2:W-:Y:S01]  /*132d0*/  @!P2 ST.E.64 desc[UR8][R24.64], R68 ;  /* 0x000000441800a985 */ /* 0x0005e2000c101b08 */
[----:B------:R-:W-:Y:S02]  /*132e0*/  ISETP.GE.AND P2, PT, R219, UR4, PT ;  /* 0x00000004db007c0c */ /* 0x000fe4000bf46270 */
[----:B---3--:R-:W-:Y:S01]  /*132f0*/  @!P3 LEA R14, P6, R220, R4, 0x2 ;  /* 0x00000004dc0eb211 */ /* 0x008fe200078c10ff */
[----:B------:R3:W-:Y:S01]  /*13300*/  @!P5 ST.E.64 desc[UR8][R10.64], R72 ;  /* 0x000000480a00d985 */ /* 0x0007e2000c101b08 */
[----:B------:R-:W-:-:S02]  /*13310*/  ISETP.GE.AND P1, PT, R218, UR4, PT ;  /* 0x00000004da007c0c */ /* 0x000fc4000bf26270 */
[-C--:B------:R-:W-:Y:S02]  /*13320*/  @!P4 LEA.HI.X R13, R221, R5.reuse, R127, 0x2, P0 ;  /* 0x00000005dd0dc211 */ /* 0x080fe400000f147f */
[----:B------:R-:W-:Y:S02]  /*13330*/  ISETP.GE.AND P0, PT, R217, UR4, PT ;  /* 0x00000004d9007c0c */ /* 0x000fe4000bf06270 */
[----:B------:R-:W-:Y:S01]  /*13340*/  @!P3 LEA.HI.X R15, R220, R5, R126, 0x2, P6 ;  /* 0x00000005dc0fb211 */ /* 0x000fe200030f147e */
[----:B------:R5:W-:Y:S02]  /*13350*/  @!P4 ST.E.64 desc[UR8][R12.64], R76 ;  /* 0x0000004c0c00c985 */ /* 0x000be4000c101b08 */
[----:B----4-:R-:W-:Y:S02]  /*13360*/  @!P2 LEA R8, P4, R219, R4, 0x2 ;  /* 0x00000004db08a211 */ /* 0x010fe400078810ff */
[----:B------:R-:W-:Y:S01]  /*13370*/  @!P3 ST.E.64 desc[UR8][R14.64], R80 ;  /* 0x000000500e00b985 */ /* 0x000fe2000c101b08 */
[----:B------:R-:W-:-:S02]  /*13380*/  ISETP.GE.AND P3, PT, R216, UR4, PT ;  /* 0x00000004d8007c0c */ /* 0x000fc4000bf66270 */
[CC--:B-1----:R-:W-:Y:S02]  /*13390*/  @!P1 LEA R22, P5, R218.reuse, R4.reuse, 0x2 ;  /* 0x00000004da169211 */ /* 0x0c2fe400078a10ff */
[-C--:B------:R-:W-:Y:S02]  /*133a0*/  @!P2 LEA.HI.X R9, R219, R5.reuse, R95, 0x2, P4 ;  /* 0x00000005db09a211 */ /* 0x080fe400020f145f */
[----:B--2---:R-:W-:Y:S02]  /*133b0*/  @!P0 LEA R24, P6, R217, R4, 0x2 ;  /* 0x00000004d9188211 */ /* 0x004fe400078c10ff */
[----:B------:R-:W-:Y:S01]  /*133c0*/  ISETP.GE.AND P4, PT, R215, UR4, PT ;  /* 0x00000004d7007c0c */ /* 0x000fe2000bf86270 */
[----:B------:R1:W-:Y:S01]  /*133d0*/  @!P2 ST.E.64 desc[UR8][R8.64], R84 ;  /* 0x000000540800a985 */ /* 0x0003e2000c101b08 */
[-C--:B------:R-:W-:Y:S02]  /*133e0*/  @!P1 LEA.HI.X R23, R218, R5.reuse, R94, 0x2, P5 ;  /* 0x00000005da179211 */ /* 0x080fe400028f145e */
[----:B------:R-:W-:-:S02]  /*133f0*/  @!P0 LEA.HI.X R25, R217, R5, R93, 0x2, P6 ;  /* 0x00000005d9198211 */ /* 0x000fc400030f145d */
[----:B------:R-:W-:Y:S01]  /*13400*/  ISETP.GE.AND P2, PT, R214, UR4, PT ;  /* 0x00000004d6007c0c */ /* 0x000fe2000bf46270 */
[----:B------:R2:W-:Y:S01]  /*13410*/  @!P1 ST.E.64 desc[UR8][R22.64], R20 ;  /* 0x0000001416009985 */ /* 0x0005e2000c101b08 */
[----:B---3--:R-:W-:Y:S02]  /*13420*/  @!P3 LEA R10, P5, R216, R4, 0x2 ;  /* 0x00000004d80ab211 */ /* 0x008fe400078a10ff */
[----:B------:R-:W-:Y:S01]  /*13430*/  ISETP.GE.AND P1, PT, R213, UR4, PT ;  /* 0x00000004d5007c0c */ /* 0x000fe2000bf26270 */
[----:B------:R3:W-:Y:S01]  /*13440*/  @!P0 ST.E.64 desc[UR8][R24.64], R120 ;  /* 0x0000007818008985 */ /* 0x0007e2000c101b08 */
[----:B------:R-:W-:Y:S02]  /*13450*/  ISETP.GE.AND P0, PT, R212, UR4, PT ;  /* 0x00000004d4007c0c */ /* 0x000fe4000bf06270 */
[----:B------:R-:W-:Y:S02]  /*13460*/  @!P3 LEA.HI.X R11, R216, R5, R92, 0x2, P5 ;  /* 0x00000005d80bb211 */ /* 0x000fe400028f145c */
[----:B------:R-:W-:-:S02]  /*13470*/  ISETP.GE.AND P5, PT, R211, UR4, PT ;  /* 0x00000004d3007c0c */ /* 0x000fc4000bfa6270 */
[CC--:B-----5:R-:W-:Y:S01]  /*13480*/  @!P4 LEA R12, P6, R215.reuse, R4.reuse, 0x2 ;  /* 0x00000004d70cc211 */ /* 0x0e0fe200078c10ff */
[----:B------:R3:W-:Y:S01]  /*13490*/  @!P3 ST.E.64 desc[UR8][R10.64], R96 ;  /* 0x000000600a00b985 */ /* 0x0007e2000c101b08 */
[CC--:B-1----:R-:W-:Y:S02]  /*134a0*/  @!P2 LEA R8, P3, R214.reuse, R4.reuse, 0x2 ;  /* 0x00000004d608a211 */ /* 0x0c2fe400078610ff */
[-C--:B------:R-:W-:Y:S02]  /*134b0*/  @!P4 LEA.HI.X R13, R215, R5.reuse, R91, 0x2, P6 ;  /* 0x00000005d70dc211 */ /* 0x080fe400030f145b */
[-C--:B------:R-:W-:Y:S02]  /*134c0*/  @!P1 LEA R14, P6, R213, R4.reuse, 0x2 ;  /* 0x00000004d50e9211 */ /* 0x080fe400078c10ff */
[----:B------:R-:W-:Y:S01]  /*134d0*/  @!P2 LEA.HI.X R9, R214, R5, R90, 0x2, P3 ;  /* 0x00000005d609a211 */ /* 0x000fe200018f145a */
[----:B------:R3:W-:Y:S01]  /*134e0*/  @!P4 ST.E.64 desc[UR8][R12.64], R100 ;  /* 0x000000640c00c985 */ /* 0x0007e2000c101b08 */
[----:B--2---:R-:W-:-:S02]  /*134f0*/  @!P0 LEA R20, P4, R212, R4, 0x2 ;  /* 0x00000004d4148211 */ /* 0x004fc400078810ff */
        /* <DEDUP_REMOVED lines=8> */
.L_x_2284:
[----:B------:R-:W-:Y:S05]  /*13580*/  BSYNC B1 ;  /* 0x0000000000017941 */ /* 0x000fea0003800000 */
.L_x_2283:
[----:B------:R-:W-:Y:S01]  /*13590*/  ISETP.GE.AND P0, PT, R6, R3, PT ;  /* 0x000000030600720c */ /* 0x000fe20003f06270 */
[----:B--23--:R2:W3:Y:S04]  /*135a0*/  SHFL.IDX PT, R5, R2, 0x1, 0x1c1f ;  /* 0x003c1f0002057f89 */ /* 0x00c4e800000e0000 */
[----:B-1----:R2:W1:Y:S08]  /*135b0*/  SHFL.IDX PT, R4, R0, 0x1, 0x1c1f ;  /* 0x003c1f0000047f89 */ /* 0x00247000000e0000 */
[----:B--2---:R-:W-:Y:S05]  /*135c0*/  @P0 BRA `(.L_x_2282) ;  /* 0x0000001400600947 */ /* 0x004fea0003800000 */
[----:B------:R-:W-:Y:S01]  /*135d0*/  ULDC UR4, c[0x0][0xac8] ;  /* 0x0002b20000047ab9 */ /* 0x000fe20000000800 */
[C---:B------:R-:W-:Y:S01]  /*135e0*/  VIADD R13, R19.reuse, 0x20 ;  /* 0x00000020130d7836 */ /* 0x040fe20000000000 */
[----:B------:R-:W-:Y:S01]  /*135f0*/  ISETP.GE.AND P2, PT, R230, UR4, PT ;  /* 0x00000004e6007c0c */ /* 0x000fe2000bf46270 */
[----:B------:R-:W-:Y:S01]  /*13600*/  ULDC.64 UR8, c[0x0][0x208] ;  /* 0x0000820000087ab9 */ /* 0x000fe20000000a00 */
[----:B------:R-:W-:Y:S02]  /*13610*/  ISETP.GE.AND P1, PT, R19, UR4, PT ;  /* 0x0000000413007c0c */ /* 0x000fe4000bf26270 */
[----:B------:R-:W-:Y:S02]  /*13620*/  ISETP.GE.AND P5, PT, R229, UR4, PT ;  /* 0x00000004e5007c0c */ /* 0x000fe4000bfa6270 */
[----:B------:R-:W-:Y:S02]  /*13630*/  ISETP.GE.AND P4, PT, R208, UR4, PT ;  /* 0x00000004d0007c0c */ /* 0x000fe4000bf86270 */
[----:B------:R-:W-:-:S02]  /*13640*/  ISETP.GE.AND P3, PT, R13, UR4, PT ;  /* 0x000000040d007c0c */ /* 0x000fc4000bf66270 */
[----:B------:R-:W-:Y:S02]  /*13650*/  SHF.R.S32.HI R11, RZ, 0x1f, R208 ;  /* 0x0000001fff0b7819 */ /* 0x000fe400000114d0 */
[----:B0-----:R-:W-:Y:S02]  /*13660*/  SHF.R.S32.HI R0, RZ, 0x1f, R13 ;  /* 0x0000001fff007819 */ /* 0x001fe4000001140d */
[CC--:B-1----:R-:W-:Y:S01]  /*13670*/  @!P2 LEA R6, P0, R230.reuse, R4.reuse, 0x2 ;  /* 0x00000004e606a211 */ /* 0x0c2fe200078010ff */
[----:B---3--:R-:W-:Y:S02]  /*13680*/  @!P1 IMAD.WIDE R2, R19, 0x4, R4 ;  /* 0x0000000413029825 */ /* 0x008fe400078e0204 */
[----:B------:R-:W-:Y:S02]  /*13690*/  @!P5 LEA R8, P6, R229, R4, 0x2 ;  /* 0x00000004e508d211 */ /* 0x000fe400078c10ff */
[----:B------:R-:W-:Y:S01]  /*136a0*/  @!P2 LEA.HI.X R7, R230, R5, R136, 0x2, P0 ;  /* 0x00000005e607a211 */ /* 0x000fe200000f1488 */
[----:B------:R0:W-:Y:S01]  /*136b0*/  @!P1 ST.E.64 desc[UR8][R2.64], R26 ;  /* 0x0000001a02009985 */ /* 0x0001e2000c101b08 */
[----:B------:R-:W-:-:S02]  /*136c0*/  ISETP.GE.AND P0, PT, R207, UR4, PT ;  /* 0x00000004cf007c0c */ /* 0x000fc4000bf06270 */
[-C--:B------:R-:W-:Y:S01]  /*136d0*/  @!P5 LEA.HI.X R9, R229, R5.reuse, R135, 0x2, P6 ;  /* 0x00000005e509d211 */ /* 0x080fe200030f1487 */
[----:B------:R1:W-:Y:S01]  /*136e0*/  @!P2 ST.E.64 desc[UR8][R6.64], R30 ;  /* 0x0000001e0600a985 */ /* 0x0003e2000c101b08 */
[-C--:B------:R-:W-:Y:S02]  /*136f0*/  @!P4 LEA R10, P2, R208, R4.reuse, 0x2 ;  /* 0x00000004d00ac211 */ /* 0x080fe400078410ff */
[----:B------:R-:W-:Y:S01]  /*13700*/  ISETP.GE.AND P1, PT, R228, UR4, PT ;  /* 0x00000004e4007c0c */ /* 0x000fe2000bf26270 */
[----:B------:R2:W-:Y:S01]  /*13710*/  @!P5 ST.E.64 desc[UR8][R8.64], R34 ;  /* 0x000000220800d985 */ /* 0x0005e2000c101b08 */
[-C--:B------:R-:W-:Y:S02]  /*13720*/  @!P4 LEA.HI.X R11, R208, R5.reuse, R11, 0x2, P2 ;  /* 0x00000005d00bc211 */ /* 0x080fe400010f140b */
[----:B------:R-:W-:Y:S02]  /*13730*/  @!P3 LEA R12, P6, R13, R4, 0x2 ;  /* 0x000000040d0cb211 */ /* 0x000fe400078c10ff */
[----:B------:R-:W-:Y:S01]  /*13740*/  ISETP.GE.AND P2, PT, R227, UR4, PT ;  /* 0x00000004e3007c0c */ /* 0x000fe2000bf46270 */
[----:B------:R3:W-:Y:S01]  /*13750*/  @!P4 ST.E.64 desc[UR8][R10.64], R38 ;  /* 0x000000260a00c985 */ /* 0x0007e2000c101b08 */
[----:B------:R-:W-:-:S02]  /*13760*/  @!P3 LEA.HI.X R13, R13, R5, R0, 0x2, P6 ;  /* 0x000000050d0db211 */ /* 0x000fc400030f1400 */
[----:B------:R-:W-:Y:S02]  /*13770*/  SHF.R.S32.HI R0, RZ, 0x1f, R207 ;  /* 0x0000001fff007819 */ /* 0x000fe400000114cf */
[CC--:B0-----:R-:W-:Y:S01]  /*13780*/  @!P0 LEA R2, P4, R207.reuse, R4.reuse, 0x2 ;  /* 0x00000004cf028211 */ /* 0x0c1fe200078810ff */
[----:B------:R0:W-:Y:S01]  /*13790*/  @!P3 ST.E.64 desc[UR8][R12.64], R42 ;  /* 0x0000002a0c00b985 */ /* 0x0001e2000c101b08 */
[----:B------:R-:W-:Y:S02]  /*137a0*/  ISETP.GE.AND P3, PT, R226, UR4, PT ;  /* 0x00000004e2007c0c */ /* 0x000fe4000bf66270 */
[----:B------:R-:W-:Y:S02]  /*137b0*/  @!P0 LEA.HI.X R3, R207, R5, R0, 0x2, P4 ;  /* 0x00000005cf038211 */ /* 0x000fe400020f1400 */
        /* <DEDUP_REMOVED lines=9> */
[----:B---3--:R-:W-:Y:S01]  /*13850*/  @!P4 LEA R10, P0, R225, R4, 0x2 ;  /* 0x00000004e10ac211 */ /* 0x008fe200078010ff */
        /* <DEDUP_REMOVED lines=11> */
[-C--:B----4-:R-:W-:Y:S02]  /*13910*/  @!P1 LEA R6, P3, R222, R4.reuse, 0x2 ;  /* 0x00000004de069211 */ /* 0x090fe400078610ff */
        /* <DEDUP_REMOVED lines=51> */
.L_x_2273:
        /* <DEDUP_REMOVED lines=38> */
.L_x_2285:
        /* <DEDUP_REMOVED lines=9> */
[----:B------:R-:W-:Y:S02]  /*13f40*/  IMAD.U32 R4, RZ, RZ, UR8 ;  /* 0x00000008ff047e24 */ /* 0x000fe4000f8e00ff */
[----:B-1---5:R-:W-:-:S03]  /*13f50*/  IMAD R2, R0, R9, RZ ;  /* 0x0000000900027224 */ /* 0x022fc600078e02ff */
        /* <DEDUP_REMOVED lines=18> */
[----:B------:R-:W-:Y:S02]  /*14080*/  UIMAD.WIDE.U32 UR10, UR8, UR20, URZ ;  /* 0x00000014080a72a5 */ /* 0x000fe4000f8e003f */
[----:B------:R-:W-:Y:S01]  /*14090*/  UIMAD UR20, UR9, UR20, URZ ;  /* 0x00000014091472a4 */ /* 0x000fe2000f8e023f */
        /* <DEDUP_REMOVED lines=14> */
[----:B------:R-:W-:Y:S01]  /*14180*/  IADD3 R2, P0, P1, R5, UR10, R2 ;  /* 0x0000000a05027c10 */ /* 0x000fe2000f91e002 */
[----:B------:R-:W-:Y:S01]  /*14190*/  IMAD R7, R9, R7, R4 ;  /* 0x0000000709077224 */ /* 0x000fe200078e0204 */
[----:B------:R-:W-:Y:S01]  /*141a0*/  SHF.R.S32.HI R5, RZ, 0x1f, R5 ;  /* 0x0000001fff057819 */ /* 0x000fe20000011405 */
[----:B------:R-:W-:Y:S01]  /*141b0*/  UIADD3.X UR10, UR15, UR20, UR21, UP1, UP2 ;  /* 0x000000140f0a7290 */ /* 0x000fe20008fe4415 */
[----:B------:R-:W-:Y:S01]  /*141c0*/  IMAD.U32 R6, RZ, RZ, UR16 ;  /* 0x00000010ff067e24 */ /* 0x000fe2000f8e00ff */
        /* <DEDUP_REMOVED lines=14> */
.L_x_2287:
[----:B------:R-:W-:Y:S05]  /*142b0*/  BSYNC B1 ;  /* 0x0000000000017941 */ /* 0x000fea0003800000 */
.L_x_2286:
        /* <DEDUP_REMOVED lines=14> */
[----:B------:R-:W-:Y:S02]  /*143a0*/  ULDC.64 UR10, c[0x0][0xae8] ;  /* 0x0002ba00000a7ab9 */ /* 0x000fe40000000a00 */
[----:B------:R-:W-:Y:S01]  /*143b0*/  UIMAD.WIDE.U32 UR8, UR17, UR10, UR8 ;  /* 0x0000000a110872a5 */ /* 0x000fe2000f8e0008 */
[----:B------:R-:W-:Y:S02]  /*143c0*/  VIADD R6, R2, UR16 ;  /* 0x0000001002067c36 */ /* 0x000fe40008000000 */
[----:B------:R-:W-:Y:S01]  /*143d0*/  VIADD R8, R232, UR16 ;  /* 0x00000010e8087c36 */ /* 0x000fe20008000000 */
[----:B------:R-:W-:Y:S01]  /*143e0*/  UIMAD UR9, UR17, UR11, UR9 ;  /* 0x0000000b110972a4 */ /* 0x000fe2000f8e0209 */
[----:B0-----:R-:W-:Y:S02]  /*143f0*/  IMAD.MOV.U32 R5, RZ, RZ, R6 ;  /* 0x000000ffff057224 */ /* 0x001fe400078e0006 */
[----:B------:R-:W-:Y:S01]  /*14400*/  ULDC.64 UR10, c[0x0][0xaf0] ;  /* 0x0002bc00000a7ab9 */ /* 0x000fe20000000a00 */
[----:B-1----:R-:W-:Y:S01]  /*14410*/  ISETP.NE.AND P0, PT, R11, 0x1, PT ;  /* 0x000000010b00780c */ /* 0x002fe20003f05270 */
[----:B------:R-:W-:-:S04]  /*14420*/  UIMAD UR13, UR13, UR10, URZ ;  /* 0x0000000a0d0d72a4 */ /* 0x000fc8000f8e023f */
[----:B------:R-:W-:Y:S02]  /*14430*/  UIMAD UR4, UR12, UR11, UR13 ;  /* 0x0000000b0c0472a4 */ /* 0x000fe4000f8e020d */
[----:B------:R-:W-:-:S03]  /*14440*/  UIMAD.WIDE.U32 UR12, UR12, UR10, UR8 ;  /* 0x0000000a0c0c72a5 */ /* 0x000fc6000f8e0008 */
[----:B------:R-:W-:Y:S01]  /*14450*/  ULDC.64 UR8, c[0x0][0xae0] ;  /* 0x0002b80000087ab9 */ /* 0x000fe20000000a00 */
[----:B------:R-:W-:Y:S02]  /*14460*/  UIADD3 UR4, UR13, UR4, URZ ;  /* 0x000000040d047290 */ /* 0x000fe4000fffe03f */
[----:B------:R-:W0:Y:S08]  /*14470*/  @P0 LDC R3, c[0x0][0xbec] ;  /* 0x0002fb00ff030b82 */ /* 0x000e300000000800 */
        /* <DEDUP_REMOVED lines=9> */
[----:B------:R-:W-:Y:S02]  /*14510*/  IMAD.U32 R2, RZ, RZ, UR12 ;  /* 0x0000000cff027e24 */ /* 0x000fe4000f8e00ff */
[C---:B------:R-:W-:Y:S01]  /*14520*/  IMAD R9, R5.reuse, UR9, R4 ;  /* 0x0000000905097c24 */ /* 0x040fe2000f8e0204 */
[----:B------:R-:W-:Y:S01]  /*14530*/  SHF.R.S32.HI R4, RZ, 0x1f, R7 ;  /* 0x0000001fff047819 */ /* 0x000fe20000011407 */
[----:B------:R-:W-:Y:S01]  /*14540*/  IMAD.WIDE.U32 R2, R5, UR8, R2 ;  /* 0x0000000805027c25 */ /* 0x000fe2000f8e0002 */
[----:B------:R-:W-:-:S03]  /*14550*/  ULDC.64 UR8, c[0x0][0xad8] ;  /* 0x0002b60000087ab9 */ /* 0x000fc60000000a00 */
[----:B------:R-:W-:Y:S02]  /*14560*/  IMAD.IADD R3, R3, 0x1, R9 ;  /* 0x0000000103037824 */ /* 0x000fe400078e0209 */
[----:B------:R-:W-:Y:S02]  /*14570*/  IMAD R6, R4, UR8, RZ ;  /* 0x0000000804067c24 */ /* 0x000fe4000f8e02ff */
[----:B-----5:R-:W-:Y:S02]  /*14580*/  IMAD R11, R0, R11, RZ ;  /* 0x0000000b000b7224 */ /* 0x020fe400078e02ff */
[C---:B------:R-:W-:Y:S02]  /*14590*/  VIADD R4, R8.reuse, 0x40 ;  /* 0x0000004008047836 */ /* 0x040fe40000000000 */
[C---:B------:R-:W-:Y:S01]  /*145a0*/  IMAD R5, R7.reuse, UR9, R6 ;  /* 0x0000000907057c24 */ /* 0x040fe2000f8e0206 */
[-C--:B------:R-:W-:Y:S01]  /*145b0*/  ISETP.GE.AND P2, PT, R8, R11.reuse, PT ;  /* 0x0000000b0800720c */ /* 0x080fe20003f46270 */
[----:B------:R-:W-:Y:S01]  /*145c0*/  IMAD.WIDE.U32 R2, R7, UR8, R2 ;  /* 0x0000000807027c25 */ /* 0x000fe2000f8e0002 */
[----:B------:R-:W-:Y:S01]  /*145d0*/  ULDC.64 UR8, c[0x0][0xa80] ;  /* 0x0002a00000087ab9 */ /* 0x000fe20000000a00 */
[----:B------:R-:W-:-:S02]  /*145e0*/  ISETP.GE.AND P1, PT, R4, R11, PT ;  /* 0x0000000b0400720c */ /* 0x000fc40003f26270 */
[----:B------:R-:W-:Y:S01]  /*145f0*/  IMAD.IADD R3, R3, 0x1, R5 ;  /* 0x0000000103037824 */ /* 0x000fe200078e0205 */
[----:B------:R-:W-:Y:S01]  /*14600*/  LEA R4, P3, R2, UR8, 0x1 ;  /* 0x0000000802047c11 */ /* 0x000fe2000f8608ff */
[----:B------:R-:W-:Y:S02]  /*14610*/  VIADD R0, R8, 0x20 ;  /* 0x0000002008007836 */ /* 0x000fe40000000000 */
[----:B------:R-:W-:Y:S01]  /*14620*/  IMAD.SHL.U32 R7, R205, 0x8, RZ ;  /* 0x00000008cd077824 */ /* 0x000fe200078e00ff */
[----:B------:R-:W-:Y:S02]  /*14630*/  LEA.HI.X R5, R2, UR9, R3, 0x1, P3 ;  /* 0x0000000902057c11 */ /* 0x000fe400098f0c03 */
[----:B------:R-:W-:Y:S01]  /*14640*/  ISETP.GE.AND P0, PT, R0, R11, PT ;  /* 0x0000000b0000720c */ /* 0x000fe20003f06270 */
[C---:B------:R-:W-:Y:S01]  /*14650*/  VIADD R9, R7.reuse, 0x80 ;  /* 0x0000008007097836 */ /* 0x040fe20000000000 */
[----:B------:R0:W1:Y:S01]  /*14660*/  SHFL.IDX PT, R2, R4, RZ, 0x181f ;  /* 0x00181fff04027589 */ /* 0x00006200000e0000 */
[----:B------:R-:W-:Y:S01]  /*14670*/  VIADD R13, R7, 0x40 ;  /* 0x00000040070d7836 */ /* 0x000fe20000000000 */
[----:B------:R-:W-:-:S02]  /*14680*/  SHF.R.S32.HI R10, RZ, 0x1f, R7 ;  /* 0x0000001fff0a7819 */ /* 0x000fc40000011407 */
        /* <DEDUP_REMOVED lines=18> */
.L_x_2289:
[----:B------:R-:W-:Y:S05]  /*147b0*/  BSYNC B1 ;  /* 0x0000000000017941 */ /* 0x000fea0003800000 */
.L_x_2288:
        /* <DEDUP_REMOVED lines=18> */
.L_x_2291:
[----:B------:R-:W-:Y:S05]  /*148e0*/  BSYNC B1 ;  /* 0x0000000000017941 */ /* 0x000fea0003800000 */
.L_x_2290:
        /* <DEDUP_REMOVED lines=18> */
.L_x_2293:
[----:B------:R-:W-:Y:S05]  /*14a10*/  BSYNC B1 ;  /* 0x0000000000017941 */ /* 0x000fea0003800000 */
.L_x_2292:
        /* <DEDUP_REMOVED lines=19> */
.L_x_2282:
[----:B------:R-:W-:Y:S05]  /*14b50*/  BSYNC B0 ;  /* 0x0000000000007941 */ /* 0x000fea0003800000 */
.L_x_2272:
[----:B------:R-:W-:Y:S02]  /*14b60*/  ULDC UR4, c[0x0][0xc3c] ;  /* 0x00030f0000047ab9 */ /* 0x000fe40000000800 */
[----:B------:R-:W-:-:S06]  /*14b70*/  UISETP.GE.AND UP0, UPT, UR7, UR4, UPT ;  /* 0x000000040700728c */ /* 0x000fcc000bf06270 */
[----:B------:R-:W-:-:S13]  /*14b80*/  PLOP3.LUT P0, PT, PT, PT, UP0, 0x80, 0x0 ;  /* 0x000000000000781c */ /* 0x000fda0003f0f008 */
[----:B------:R-:W-:Y:S05]  /*14b90*/  @!P0 BRA `(.L_x_2294) ;  /* 0xfffffec4004c8947 */ /* 0x000fea000383ffff */
[----:B------:R-:W-:Y:S05]  /*14ba0*/  EXIT ;  /* 0x000000000000794d */ /* 0x000fea0003800000 */
.L_x_2235:
        /* <DEDUP_REMOVED lines=18> */
.L_x_2295:
[----:B0-----:R-:W0:Y:S01]  /*14cd0*/  S2R R0, SR_TID.X ;  /* 0x0000000000007919 */ /* 0x001e220000002100 */
[----:B------:R-:W-:Y:S01]  /*14ce0*/  ULDC UR4, c[0x0][0xc3c] ;  /* 0x00030f0000047ab9 */ /* 0x000fe20000000800 */
[----:B------:R-:W-:Y:S01]  /*14cf0*/  ULDC.64 UR6, c[0x0][0x208] ;  /* 0x0000820000067ab9 */ /* 0x000fe20000000a00 */
        /* <DEDUP_REMOVED lines=8> */
[----:B-1----:R-:W-:-:S04]  /*14d80*/  @!P1 IMAD.WIDE.U32 R2, R0, 0x4, R4 ;  /* 0x0000000400029825 */ /* 0x002fc800078e0004 */
[----:B------:R-:W-:-:S06]  /*14d90*/  IMAD.MOV.U32 R5, RZ, RZ, RZ ;  /* 0x000000ffff057224 */ /* 0x000fcc00078e00ff */
        /* <DEDUP_REMOVED lines=32> */
.L_x_2299:
        /* <DEDUP_REMOVED lines=40> */
.L_x_2297:
        /* <DEDUP_REMOVED lines=12> */
.L_x_2300:
[----:B---34-:R-:W-:Y:S01]  /*152e0*/  IMAD R3, R8, UR5, R9 ;  /* 0x0000000508037c24 */ /* 0x018fe2000f8e0209 */
[----:B-1----:R-:W-:Y:S01]  /*152f0*/  ISETP.NE.AND P0, PT, R7, 0x1, PT ;  /* 0x000000010700780c */ /* 0x002fe20003f05270 */
[----:B------:R-:W-:-:S03]  /*15300*/  VIADD R13, R10, UR4 ;  /* 0x000000040a0d7c36 */ /* 0x000fc60008000000 */
[----:B------:R1:W-:Y:S01]  /*15310*/  STL [R1], R3 ;  /* 0x0000000301007387 */ /* 0x0003e20000100800 */
        /* <DEDUP_REMOVED lines=59> */
.L_x_2301:
[----:B-1----:R-:W0:Y:S01]  /*156d0*/  LDC.64 R2, c[0x0][0xc90] ;  /* 0x00032400ff027b82 */ /* 0x002e220000000a00 */
[----:B------:R-:W-:Y:S01]  /*156e0*/  ULDC.64 UR6, c[0x0][0x208] ;  /* 0x0000820000067ab9 */ /* 0x000fe20000000a00 */
        /* <DEDUP_REMOVED lines=60> */
.L_x_2302:
[----:B01----:R-:W-:-:S05]  /*15ab0*/  LOP3.LUT R3, RZ, R2, RZ, 0x33, !PT ;  /* 0x00000002ff037212 */ /* 0x003fca00078e33ff */
[----:B------:R-:W-:-:S05]  /*15ac0*/  IMAD.IADD R2, R4, 0x1, R3 ;  /* 0x0000000104027824 */ /* 0x000fca00078e0203 */
[----:B------:R1:W-:Y:S01]  /*15ad0*/  STL [R1+0x4], R2 ;  /* 0x0000040201007387 */ /* 0x0003e20000100800 */
[----:B------:R-:W-:Y:S05]  /*15ae0*/  BRA `(.L_x_2303) ;  /* 0x0000000000107947 */ /* 0x000fea0003800000 */
.L_x_2298:
[----:B------:R-:W-:Y:S01]  /*15af0*/  IMAD.U32 R2, RZ, RZ, UR6 ;  /* 0x00000006ff027e24 */ /* 0x000fe2000f8e00ff */
[----:B------:R0:W-:Y:S04]  /*15b00*/  STL [R1+0x4], RZ ;  /* 0x000004ff01007387 */ /* 0x0001e80000100800 */
[----:B------:R0:W-:Y:S04]  /*15b10*/  STL [R1+0x8], RZ ;  /* 0x000008ff01007387 */ /* 0x0001e80000100800 */
[----:B------:R0:W-:Y:S02]  /*15b20*/  STL [R1], R2 ;  /* 0x0000000201007387 */ /* 0x0001e40000100800 */
.L_x_2303:
        /* <DEDUP_REMOVED lines=10> */
.L_x_2296:
[----:B0-2---:R-:W2:Y:S01]  /*15bd0*/  LDL R0, [R1+0xc] ;  /* 0x00000c0001007983 */ /* 0x005ea20000100800 */
[----:B------:R-:W-:Y:S01]  /*15be0*/  ULDC UR4, c[0x0][0xc3c] ;  /* 0x00030f0000047ab9 */ /* 0x000fe20000000800 */
[----:B------:R-:W-:Y:S02]  /*15bf0*/  IMAD.MOV.U32 R19, RZ, RZ, RZ ;  /* 0x000000ffff137224 */ /* 0x000fe400078e00ff */
[----:B------:R0:W-:Y:S01]  /*15c00*/  STL [R1+0x58], RZ ;  /* 0x000058ff01007387 */ /* 0x0001e20000100800 */
[----:B--2---:R-:W-:Y:S01]  /*15c10*/  ISETP.GE.AND P0, PT, R0, UR4, PT ;  /* 0x0000000400007c0c */ /* 0x004fe2000bf06270 */
[----:B------:R-:W-:-:S05]  /*15c20*/  IMAD.MOV.U32 R0, RZ, RZ, 0x1 ;  /* 0x00000001ff007424 */ /* 0x000fca00078e00ff */
[----:B------:R0:W-:Y:S07]  /*15c30*/  STL [R1+0x14], R0 ;  /* 0x0000140001007387 */ /* 0x0001ee0000100800 */
[----:B------:R-:W-:Y:S05]  /*15c40*/  @P0 BRA `(.L_x_2304) ;  /* 0x0000006000980947 */ /* 0x000fea0003800000 */
[----:B---3--:R-:W2:Y:S01]  /*15c50*/  S2R R5, SR_TID.X ;  /* 0x0000000000057919 */ /* 0x008ea20000002100 */
[----:B------:R-:W3:Y:S01]  /*15c60*/  S2UR UR5, SR_CgaCtaId ;  /* 0x00000000000579c3 */ /* 0x000ee20000008800 */
[----:B------:R-:W-:Y:S01]  /*15c70*/  UMOV UR4, 0x400 ;  /* 0x0000040000047882 */ /* 0x000fe20000000000 */
[----:B------:R-:W-:Y:S01]  /*15c80*/  BSSY B8, `(.L_x_2304) ;  /* 0x0000622000087945 */ /* 0x000fe20003800000 */
[----:B------:R-:W-:Y:S01]  /*15c90*/  IMAD.MOV.U32 R19, RZ, RZ, RZ ;  /* 0x000000ffff137224 */ /* 0x000fe200078e00ff */
[----:B------:R-:W-:Y:S01]  /*15ca0*/  ULDC UR38, c[0x0][0xc] ;  /* 0x0000030000267ab9 */ /* 0x000fe20000000800 */
[----:B------:R-:W-:Y:S01]  /*15cb0*/  ULDC.64 UR36, c[0x0][0x198] ;  /* 0x0000660000247ab9 */ /* 0x000fe20000000a00 */
[----:B---3--:R-:W-:-:S06]  /*15cc0*/  ULEA UR4, UR5, UR4, 0x18 ;  /* 0x0000000405047291 */ /* 0x008fcc000f8ec03f */
[----:B------:R-:W-:Y:S01]  /*15cd0*/  IMAD.U32 R18, RZ, RZ, UR4 ;  /* 0x00000004ff127e24 */ /* 0x000fe2000f8e00ff */
[C---:B--2---:R-:W-:Y:S01]  /*15ce0*/  LOP3.LUT R4, R5.reuse, 0x7f, RZ, 0xc0, !PT ;  /* 0x0000007f05047812 */ /* 0x044fe200078ec0ff */
[----:B0-----:R-:W-:-:S05]  /*15cf0*/  IMAD.SHL.U32 R0, R5, 0x8, RZ ;  /* 0x0000000805007824 */ /* 0x001fca00078e00ff */
[C---:B-1----:R-:W-:Y:S02]  /*15d00*/  LOP3.LUT R2, R0.reuse, 0x1f8, RZ, 0xc0, !PT ;  /* 0x000001f800027812 */ /* 0x042fe400078ec0ff */
        /* <DEDUP_REMOVED lines=14> */
.L_x_2412:
        /* <DEDUP_REMOVED lines=52> */
[----:B------:R-:W-:Y:S01]  /*16130*/  IMAD.MOV.U32 R10, RZ, RZ, R9 ;  /* 0x000000ffff0a7224 */ /* 0x000fe200078e0009 */
[----:B------:R-:W-:Y:S06]  /*16140*/  @P2 BRA `(.L_x_2305) ;  /* 0x0000000000182947 */ /* 0x000fec0003800000 */
[----:B------:R-:W-:Y:S05]  /*16150*/  @!P1 BRA `(.L_x_2305) ;  /* 0x0000000000149947 */ /* 0x000fea0003800000 */
[----:B------:R-:W-:Y:S02]  /*16160*/  ULDC.64 UR4, c[0x0][0x208] ;  /* 0x0000820000047ab9 */ /* 0x000fe40000000a00 */
[----:B------:R-:W2:Y:S04]  /*16170*/  LDG.E R7, desc[UR4][R2.64] ;  /* 0x0000000402077981 */ /* 0x000ea8000c1e1900 */
[----:B------:R-:W2:Y:S02]  /*16180*/  LDG.E R2, desc[UR4][R2.64+0x4] ;  /* 0x0000040402027981 */ /* 0x000ea4000c1e1900 */
[----:B--2---:R-:W-:-:S05]  /*16190*/  IMAD.IADD R10, R2, 0x1, -R7 ;  /* 0x00000001020a7824 */ /* 0x004fca00078e0a07 */
[----:B------:R1:W-:Y:S02]  /*161a0*/  STL [R1+0x38], R10 ;  /* 0x0000380a01007387 */ /* 0x0003e40000100800 */
.L_x_2305:
[----:B------:R-:W0:Y:S01]  /*161b0*/  LDL.LU R3, [R1+0x8] ;  /* 0x0000080001037983 */ /* 0x000e220000300800 */
[----:B------:R-:W-:Y:S02]  /*161c0*/  ULDC.64 UR4, c[0x0][0xa20] ;  /* 0x0002880000047ab9 */ /* 0x000fe40000000a00 */
[----:B------:R-:W-:-:S04]  /*161d0*/  ISETP.NE.U32.AND P1, PT, RZ, UR4, PT ;  /* 0x00000004ff007c0c */ /* 0x000fc8000bf25070 */
[----:B------:R-:W-:Y:S02]  /*161e0*/  ISETP.NE.AND.EX P1, PT, RZ, UR5, PT, P1 ;  /* 0x00000005ff007c0c */ /* 0x000fe4000bf25310 */
[C---:B0-----:R-:W-:Y:S02]  /*161f0*/  LOP3.LUT R9, R3.reuse, 0xff000000, RZ, 0xc0, !PT ;  /* 0xff00000003097812 */ /* 0x041fe400078ec0ff */
[C---:B------:R-:W-:Y:S02]  /*16200*/  LOP3.LUT R2, R3.reuse, 0xff0000, RZ, 0xc0, !PT ;  /* 0x00ff000003027812 */ /* 0x040fe400078ec0ff */
        /* <DEDUP_REMOVED lines=13> */
.L_x_2306:
[----:B------:R-:W-:Y:S05]  /*162e0*/  @!P0 BRA `(.L_x_2307) ;  /* 0x0000000000108947 */ /* 0x000fea0003800000 */
[----:B------:R-:W-:Y:S02]  /*162f0*/  ULDC.64 UR4, c[0x0][0x208] ;  /* 0x0000820000047ab9 */ /* 0x000fe40000000a00 */
[----:B------:R-:W2:Y:S04]  /*16300*/  LDG.E R6, desc[UR4][R4.64] ;  /* 0x0000000404067981 */ /* 0x000ea8000c1e1900 */
[----:B------:R-:W2:Y:S02]  /*16310*/  LDG.E R4, desc[UR4][R4.64+0x4] ;  /* 0x0000040404047981 */ /* 0x000ea4000c1e1900 */
[----:B--2---:R-:W-:-:S07]  /*16320*/  IMAD.IADD R6, R4, 0x1, -R6 ;  /* 0x0000000104067824 */ /* 0x004fce00078e0a06 */
.L_x_2307:
[----:B0-----:R-:W3:Y:S01]  /*16330*/  LDL R2, [R1+0x4] ;  /* 0x0000040001027983 */ /* 0x001ee20000100800 */
[----:B-----5:R-:W-:Y:S01]  /*16340*/  IMAD.IADD R6, R6, 0x1, -R0 ;  /* 0x0000000106067824 */ /* 0x020fe200078e0a00 */
[----:B------:R-:W-:Y:S01]  /*16350*/  BSSY B0, `(.L_x_2308) ;  /* 0x000003c000007945 */ /* 0x000fe20003800000 */
[----:B------:R-:W0:Y:S01]  /*16360*/  LDC R0, c[0x0][0x448] ;  /* 0x00011200ff007b82 */ /* 0x000e220000000800 */
[----:B------:R-:W-:Y:S02]  /*16370*/  IMAD.MOV.U32 R4, RZ, RZ, RZ ;  /* 0x000000ffff047224 */ /* 0x000fe400078e00ff */
[----:B------:R-:W-:Y:S02]  /*16380*/  VIADD R5, R6, 0x6f ;  /* 0x0000006f06057836 */ /* 0x000fe40000000000 */
[----:B--2---:R-:W-:Y:S02]  /*16390*/  IMAD.MOV.U32 R7, RZ, RZ, RZ ;  /* 0x000000ffff077224 */ /* 0x004fe400078e00ff */
[----:B------:R-:W-:Y:S01]  /*163a0*/  IMAD.HI R4, R5, -0x6db6db6d, R4 ;  /* 0x9249249305047827 */ /* 0x000fe200078e0204 */
[----:B0-----:R-:W-:-:S13]  /*163b0*/  ISETP.NE.AND P0, PT, R0, 0x1, PT ;  /* 0x000000010000780c */ /* 0x001fda0003f05270 */
[----:B------:R-:W0:Y:S08]  /*163c0*/  @P0 LDC R0, c[0x0][0x44c] ;  /* 0x00011300ff000b82 */ /* 0x000e300000000800 */
[----:B------:R-:W2:Y:S01]  /*163d0*/  @P0 LDC R3, c[0x0][0x450] ;  /* 0x00011400ff030b82 */ /* 0x000ea20000000800 */
[----:B---3--:R-:W-:-:S04]  /*163e0*/  IMAD.SHL.U32 R2, R2, 0x80, RZ ;  /* 0x0000008002027824 */ /* 0x008fc800078e00ff */
[----:B------:R-:W-:-:S04]  /*163f0*/  VIADD R2, R2, 0x7f ;  /* 0x0000007f02027836 */ /* 0x000fc80000000000 */
[----:B0-----:R-:W-:-:S05]  /*16400*/  @P0 IMAD.HI.U32 R0, R2, R0, RZ ;  /* 0x0000000002000227 */ /* 0x001fca00078e00ff */
[----:B--2---:R-:W-:Y:S02]  /*16410*/  @P0 SHF.R.U32.HI R2, RZ, R3, R0 ;  /* 0x00000003ff020219 */ /* 0x004fe40000011600 */
[----:B------:R-:W-:Y:S02]  /*16420*/  IADD3 R3, R6, 0x70, -R10 ;  /* 0x0000007006037810 */ /* 0x000fe40007ffe80a */
[----:B------:R-:W-:Y:S02]  /*16430*/  SHF.R.U32.HI R0, RZ, 0x1f, R4 ;  /* 0x0000001fff007819 */ /* 0x000fe40000011604 */
[----:B-1----:R-:W-:Y:S01]  /*16440*/  LOP3.LUT R10, R9, 0xff, RZ, 0xc0, !PT ;  /* 0x000000ff090a7812 */ /* 0x002fe200078ec0ff */
[----:B------:R-:W-:Y:S01]  /*16450*/  IMAD.IADD R3, R3, 0x1, R2 ;  /* 0x0000000103037824 */ /* 0x000fe200078e0202 */
[----:B------:R-:W-:Y:S01]  /*16460*/  LEA.HI.SX32 R0, R4, R0, 0x1a ;  /* 0x0000000004007211 */ /* 0x000fe200078fd2ff */
[----:B------:R-:W-:-:S04]  /*16470*/  IMAD.MOV.U32 R2, RZ, RZ, RZ ;  /* 0x000000ffff027224 */ /* 0x000fc800078e00ff */
[----:B------:R-:W-:-:S05]  /*16480*/  IMAD.HI R2, R3, -0x6db6db6d, R2 ;  /* 0x9249249303027827 */ /* 0x000fca00078e0202 */
[----:B------:R-:W-:-:S04]  /*16490*/  SHF.R.U32.HI R3, RZ, 0x1f, R2 ;  /* 0x0000001fff037819 */ /* 0x000fc80000011602 */
[----:B------:R-:W-:-:S04]  /*164a0*/  LEA.HI.SX32 R3, R2, R3, 0x1a ;  /* 0x0000000302037211 */ /* 0x000fc800078fd2ff */
[----:B------:R-:W-:Y:S02]  /*164b0*/  VIMNMX R8, R0, R3, PT ;  /* 0x0000000300087248 */ /* 0x000fe40003fe0100 */
[----:B------:R-:W-:Y:S01]  /*164c0*/  SHF.R.U32.HI R0, RZ, 0x10, R9 ;  /* 0x00000010ff007819 */ /* 0x000fe20000011609 */
[----:B------:R-:W-:Y:S01]  /*164d0*/  IMAD.MOV.U32 R9, RZ, RZ, R7 ;  /* 0x000000ffff097224 */ /* 0x000fe200078e0007 */
[----:B------:R-:W-:Y:S01]  /*164e0*/  ISETP.GE.AND P1, PT, R8, 0x1, PT ;  /* 0x000000010800780c */ /* 0x000fe20003f26270 */
[----:B------:R0:W-:Y:S01]  /*164f0*/  STL [R1+0x30], R8 ;  /* 0x0000300801007387 */ /* 0x0001e20000100800 */
[----:B------:R-:W-:-:S03]  /*16500*/  ISETP.NE.AND P0, PT, R0, RZ, PT ;  /* 0x000000ff0000720c */ /* 0x000fc60003f05270 */
[----:B------:R0:W-:Y:S04]  /*16510*/  STL [R1+0x3c], R7 ;  /* 0x00003c0701007387 */ /* 0x0001e80000100800 */
[----:B------:R0:W-:Y:S06]  /*16520*/  STL [R1+0x48], R10 ;  /* 0x0000480a01007387 */ /* 0x0001ec0000100800 */
[----:B------:R-:W1:Y:S01]  /*16530*/  @!P0 LDC R0, c[0x0][0x9f0] ;  /* 0x00027c00ff008b82 */ /* 0x000e620000000800 */
[----:B------:R-:W-:Y:S05]  /*16540*/  @!P1 BRA `(.L_x_2309) ;  /* 0x0000000000709947 */ /* 0x000fea0003800000 */
[----:B-1----:R-:W-:-:S04]  /*16550*/  IABS R4, R0 ;  /* 0x0000000000047213 */ /* 0x002fc80000000000 */
[----:B------:R-:W1:Y:S08]  /*16560*/  I2F.RP R2, R4 ;  /* 0x0000000400027306 */ /* 0x000e700000209400 */
[----:B-1----:R-:W1:Y:S02]  /*16570*/  MUFU.RCP R2, R2 ;  /* 0x0000000200027308 */ /* 0x002e640000001000 */
[----:B-1----:R-:W-:-:S06]  /*16580*/  VIADD R2, R2, 0xffffffe ;  /* 0x0ffffffe02027836 */ /* 0x002fcc0000000000 */
[----:B------:R-:W1:Y:S02]  /*16590*/  F2I.FTZ.U32.TRUNC.NTZ R3, R2 ;  /* 0x0000000200037305 */ /* 0x000e64000021f000 */
[----:B-1----:R-:W-:-:S04]  /*165a0*/  IMAD.MOV R2, RZ, RZ, -R3 ;  /* 0x000000ffff027224 */ /* 0x002fc800078e0a03 */
[----:B------:R-:W-:Y:S02]  /*165b0*/  IMAD R5, R2, R4, RZ ;  /* 0x0000000402057224 */ /* 0x000fe400078e02ff */
[----:B------:R-:W-:-:S04]  /*165c0*/  IMAD.MOV.U32 R2, RZ, RZ, RZ ;  /* 0x000000ffff027224 */ /* 0x000fc800078e00ff */
[----:B0-----:R-:W-:Y:S01]  /*165d0*/  IMAD.HI.U32 R7, R3, R5, R2 ;  /* 0x0000000503077227 */ /* 0x001fe200078e0002 */
        /* <DEDUP_REMOVED lines=19> */
.L_x_2309:
[----:B------:R-:W-:Y:S05]  /*16710*/  BSYNC B0 ;  /* 0x0000000000007941 */ /* 0x000fea0003800000 */
.L_x_2308:
[----:B-1----:R-:W-:Y:S01]  /*16720*/  IMAD.MOV.U32 R0, RZ, RZ, R9 ;  /* 0x000000ffff007224 */ /* 0x002fe200078e0009 */
[----:B------:R-:W-:Y:S03]  /*16730*/  BSSY B7, `(.L_x_2310) ;  /* 0x0000455000077945 */ /* 0x000fe60003800000 */
[----:B------:R-:W-:-:S05]  /*16740*/  IMAD R2, R10, R0, RZ ;  /* 0x000000000a027224 */ /* 0x000fca00078e02ff */
[----:B------:R-:W-:Y:S01]  /*16750*/  VIADDMNMX R0, R2, R0, R8, PT ;  /* 0x0000000002007246 */ /* 0x000fe20003800108 */
[----:B------:R1:W-:Y:S03]  /*16760*/  STL [R1+0x28], R2 ;  /* 0x0000280201007387 */ /* 0x0003e60000100800 */
[----:B------:R-:W-:Y:S01]  /*16770*/  ISETP.GT.AND P0, PT, R0, R2, PT ;  /* 0x000000020000720c */ /* 0x000fe20003f04270 */
[----:B------:R1:W-:-:S12]  /*16780*/  STL [R1+0x40], R0 ;  /* 0x0000400001007387 */ /* 0x0003d80000100800 */
[----:B------:R-:W-:Y:S05]  /*16790*/  @P0 BRA `(.L_x_2311) ;  /* 0x00000000004c0947 */ /* 0x000fea0003800000 */
[----:B-1----:R-:W1:Y:S02]  /*167a0*/  S2R R0, SR_TID.X ;  /* 0x0000000000007919 */ /* 0x002e640000002100 */
[----:B-1----:R-:W-:-:S04]  /*167b0*/  LOP3.LUT R0, R0, 0x7f, RZ, 0xc0, !PT ;  /* 0x0000007f00007812 */ /* 0x002fc800078ec0ff */
[----:B------:R-:W-:-:S13]  /*167c0*/  ISETP.NE.AND P0, PT, R0, RZ, PT ;  /* 0x000000ff0000720c */ /* 0x000fda0003f05270 */
[----:B------:R-:W-:Y:S05]  /*167d0*/  @P0 BRA `(.L_x_2312) ;  /* 0x0000004400280947 */ /* 0x000fea0003800000 */
[----:B------:R-:W1:Y:S01]  /*167e0*/  S2R R5, SR_LANEID ;  /* 0x0000000000057919 */ /* 0x000e620000000000 */
[----:B------:R-:W-:Y:S01]  /*167f0*/  VOTEU.ANY UR4, UPT, PT ;  /* 0x0000000000047886 */ /* 0x000fe200038e0100 */
[----:B------:R-:W3:Y:S01]  /*16800*/  LDC.64 R2, c[0x0][0xc60] ;  /* 0x00031800ff027b82 */ /* 0x000ee20000000a00 */
[----:B------:R-:W1:Y:S01]  /*16810*/  FLO.U32 R0, UR4 ;  /* 0x0000000400007d00 */ /* 0x000e6200080e0000 */
[----:B------:R-:W-:Y:S01]  /*16820*/  ULDC.64 UR6, c[0x0][0x208] ;  /* 0x0000820000067ab9 */ /* 0x000fe20000000a00 */
[----:B-1----:R-:W-:-:S06]  /*16830*/  ISETP.EQ.U32.AND P0, PT, R0, R5, PT ;  /* 0x000000050000720c */ /* 0x002fcc0003f02070 */
[----:B------:R-:W3:Y:S07]  /*16840*/  POPC R5, UR4 ;  /* 0x0000000400057d09 */ /* 0x000eee0008000000 */
[----:B---3--:R-:W3:Y:S01]  /*16850*/  @P0 ATOMG.E.ADD.STRONG.GPU PT, R3, desc[UR6][R2.64], R5 ;  /* 0x00000005020309a8 */ /* 0x008ee200081ee1c6 */
[----:B------:R-:W1:Y:S02]  /*16860*/  S2R R4, SR_LTMASK ;  /* 0x0000000000047919 */ /* 0x000e640000003900 */
[----:B-1----:R-:W-:-:S04]  /*16870*/  LOP3.LUT R4, R4, UR4, RZ, 0xc0, !PT ;  /* 0x0000000404047c12 */ /* 0x002fc8000f8ec0ff */
[----:B0-----:R-:W0:Y:S01]  /*16880*/  POPC R7, R4 ;  /* 0x0000000400077309 */ /* 0x001e220000000000 */
[----:B---3--:R-:W0:Y:S02]  /*16890*/  SHFL.IDX PT, R0, R3, R0, 0x1f ;  /* 0x00001f0003007589 */ /* 0x008e2400000e0000 */
[----:B0-----:R-:W-:-:S05]  /*168a0*/  IADD3 R0, R0, UR38, R7 ;  /* 0x0000002600007c10 */ /* 0x001fca000fffe007 */
[----:B------:R3:W-:Y:S01]  /*168b0*/  STL [R1], R0 ;  /* 0x0000000001007387 */ /* 0x0007e20000100800 */
[----:B------:R-:W-:Y:S05]  /*168c0*/  BRA `(.L_x_2312) ;  /* 0x0000004000ec7947 */ /* 0x000fea0003800000 */
.L_x_2311:
[----:B-1----:R-:W-:Y:S01]  /*168d0*/  VIADD R0, R18, 0x21400 ;  /* 0x0002140012007836 */ /* 0x002fe20000000000 */
        /* <DEDUP_REMOVED lines=18> */
[----:B-12---:R-:W-:Y:S05]  /*16a00*/  CALL.ABS.NOINC R2 ;  /* 0x0000000002007343 */ /* 0x006fea0003c00000 */
.L_x_2314:
[----:B------:R-:W-:Y:S05]  /*16a10*/  BSYNC B6 ;  /* 0x0000000000067941 */ /* 0x000fea0003800000 */
.L_x_2313:
        /* <DEDUP_REMOVED lines=8> */
[----:B------:R1:W3:Y:S01]  /*16aa0*/  LDC.64 R2, c[0x4][R0] ;  /* 0x0100000000027b82 */ /* 0x0002e20000000a00 */
[----:B------:R-:W-:Y:S02]  /*16ab0*/  IMAD.U32 R4, RZ, RZ, UR6 ;  /* 0x00000006ff047e24 */ /* 0x000fe4000f8e00ff */
[----:B------:R-:W-:Y:S02]  /*16ac0*/  IMAD.U32 R5, RZ, RZ, UR7 ;  /* 0x00000007ff057e24 */ /* 0x000fe4000f8e00ff */
[----:B------:R-:W-:Y:S02]  /*16ad0*/  IMAD.U32 R6, RZ, RZ, UR8 ;  /* 0x00000008ff067e24 */ /* 0x000fe4000f8e00ff */
[----:B0-----:R-:W-:-:S02]  /*16ae0*/  IMAD.U32 R7, RZ, RZ, UR9 ;  /* 0x00000009ff077e24 */ /* 0x001fc4000f8e00ff */
[----:B------:R-:W-:Y:S02]  /*16af0*/  IMAD.U32 R10, RZ, RZ, UR4 ;  /* 0x00000004ff0a7e24 */ /* 0x000fe4000f8e00ff */
[----:B------:R-:W-:Y:S02]  /*16b00*/  IMAD.U32 R11, RZ, RZ, UR5 ;  /* 0x00000005ff0b7e24 */ /* 0x000fe4000f8e00ff */
[----:B------:R-:W-:Y:S02]  /*16b10*/  IMAD.MOV.U32 R8, RZ, RZ, 0x70 ;  /* 0x00000070ff087424 */ /* 0x000fe400078e00ff */
[----:B------:R-:W-:Y:S02]  /*16b20*/  IMAD.MOV.U32 R12, RZ, RZ, 0x1 ;  /* 0x00000001ff0c7424 */ /* 0x000fe400078e00ff */
[----:B-1----:R-:W-:-:S07]  /*16b30*/  IMAD.MOV.U32 R13, RZ, RZ, RZ ;  /* 0x000000ffff0d7224 */ /* 0x002fce00078e00ff */
[----:B------:R-:W-:-:S07]  /*16b40*/  LEPC R20, `(.L_x_2317) ;  /* 0x000000001014794e */ /* 0x000fce0000000000 */
[----:B--23--:R-:W-:Y:S05]  /*16b50*/  CALL.ABS.NOINC R2 ;  /* 0x0000000002007343 */ /* 0x00cfea0003c00000 */
.L_x_2317:
        /* <DEDUP_REMOVED lines=16> */
.L_x_2316:
[----:B------:R-:W-:Y:S05]  /*16c60*/  BSYNC B6 ;  /* 0x0000000000067941 */ /* 0x000fea0003800000 */
.L_x_2315:
[----:B------:R-:W3:Y:S01]  /*16c70*/  LDL.LU R4, [R1+0x1c] ;  /* 0x00001c0001047983 */ /* 0x000ee20000300800 */
[----:B------:R-:W-:-:S03]  /*16c80*/  ULDC.64 UR4, c[0x0][0x9f8] ;  /* 0x00027e0000047ab9 */ /* 0x000fc60000000a00 */
[----:B0-----:R-:W4:Y:S01]  /*16c90*/  LDL R7, [R1+0x10] ;  /* 0x0000100001077983 */ /* 0x001f220000100800 */
        /* <DEDUP_REMOVED lines=22> */
.L_x_2428:
        /* <DEDUP_REMOVED lines=9> */
.L_x_2431:
[----:B------:R-:W-:Y:S05]  /*16e90*/  @!P6 BRA `(.L_x_2319) ;  /* 0x000000040024e947 */ /* 0x000fea0003800000 */
[----:B------:R-:W-:-:S04]  /*16ea0*/  ISETP.NE.U32.AND P0, PT, R2, RZ, PT ;  /* 0x000000ff0200720c */ /* 0x000fc80003f05070 */
[----:B------:R-:W-:-:S13]  /*16eb0*/  ISETP.NE.AND.EX P0, PT, R3, RZ, PT, P0 ;  /* 0x000000ff0300720c */ /* 0x000fda0003f05300 */
[----:B------:R-:W-:Y:S05]  /*16ec0*/  @!P0 BRA `(.L_x_2321) ;  /* 0x0000000000548947 */ /* 0x000fea0003800000 */
[----:B------:R-:W0:Y:S01]  /*16ed0*/  LDC R6, c[0x0][0x43c] ;  /* 0x00010f00ff067b82 */ /* 0x000e220000000800 */
[----:B--2---:R-:W-:Y:S01]  /*16ee0*/  IMAD.MOV.U32 R9, RZ, RZ, R0 ;  /* 0x000000ffff097224 */ /* 0x004fe200078e0000 */
        /* <DEDUP_REMOVED lines=19> */
.L_x_2321:
[----:B0-----:R-:W4:Y:S01]  /*17020*/  LDL R2, [R1+0x14] ;  /* 0x0000140001027983 */ /* 0x001f220000100800 */
[----:B---3--:R-:W-:Y:S01]  /*17030*/  IMAD R0, R19, 0x8, R18 ;  /* 0x0000000813007824 */ /* 0x008fe200078e0212 */
[----:B----4-:R-:W-:-:S04]  /*17040*/  SHF.L.U32 R2, R2, 0x1f, RZ ;  /* 0x0000001f02027819 */ /* 0x010fc800000006ff */
[----:B------:R-:W0:Y:S02]  /*17050*/  SYNCS.PHASECHK.TRANS64.TRYWAIT P0, [R0+URZ+0x36840], R2 ;  /* 0x03684002000075a7 */ /* 0x000e24000800017f */
[----:B0-----:R-:W-:Y:S05]  /*17060*/  @!P0 BRA `(.L_x_2322) ;  /* 0x00000054007c8947 */ /* 0x001fea0003800000 */
.L_x_2432:
        /* <DEDUP_REMOVED lines=11> */
.L_x_2323:
        /* <DEDUP_REMOVED lines=33> */
.L_x_2319:
        /* <DEDUP_REMOVED lines=39> */
[----:B0-2---:R-:W-:Y:S05]  /*175a0*/  CALL.ABS.NOINC R2 ;  /* 0x0000000002007343 */ /* 0x005fea0003c00000 */
.L_x_2325:
[----:B------:R-:W-:Y:S05]  /*175b0*/  BSYNC B6 ;  /* 0x0000000000067941 */ /* 0x000fea0003800000 */
.L_x_2324:
[----:B0-----:R-:W3:Y:S01]  /*175c0*/  LDL.LU R0, [R1+0x44] ;  /* 0x0000440001007983 */ /* 0x001ee20000300800 */
[----:B------:R-:W-:Y:S01]  /*175d0*/  ULDC.64 UR4, c[0x0][0x2d8] ;  /* 0x0000b60000047ab9 */ /* 0x000fe20000000a00 */
[----:B------:R-:W0:Y:S01]  /*175e0*/  LDC R7, c[0x0][0x448] ;  /* 0x00011200ff077b82 */ /* 0x000e220000000800 */
[----:B------:R-:W-:Y:S01]  /*175f0*/  ULDC.64 UR6, c[0x0][0x280] ;  /* 0x0000a00000067ab9 */ /* 0x000fe20000000a00 */
[----:B------:R-:W4:Y:S04]  /*17600*/  LDL.LU R5, [R1+0x34] ;  /* 0x0000340001057983 */ /* 0x000f280000300800 */
[----:B------:R-:W4:Y:S04]  /*17610*/  LDL.LU.64 R2, [R1+0x50] ;  /* 0x0000500001027983 */ /* 0x000f280000300a00 */
[----:B------:R-:W3:Y:S04]  /*17620*/  LDL.LU R4, [R1+0x2c] ;  /* 0x00002c0001047983 */ /* 0x000ee80000300800 */
[----:B--2---:R-:W2:Y:S01]  /*17630*/  LDL R9, [R1+0x4] ;  /* 0x0000040001097983 */ /* 0x004ea20000100800 */
[----:B------:R-:W1:Y:S01]  /*17640*/  S2R R10, SR_TID.X ;  /* 0x00000000000a7919 */ /* 0x000e620000002100 */
[----:B0-----:R-:W-:-:S13]  /*17650*/  ISETP.NE.AND P0, PT, R7, 0x1, PT ;  /* 0x000000010700780c */ /* 0x001fda0003f05270 */
[----:B------:R-:W0:Y:S01]  /*17660*/  @P0 LDC R6, c[0x0][0x450] ;  /* 0x00011400ff060b82 */ /* 0x000e220000000800 */
[----:B-1----:R-:W-:-:S05]  /*17670*/  IMAD.SHL.U32 R10, R10, 0x8, RZ ;  /* 0x000000080a0a7824 */ /* 0x002fca00078e00ff */
[----:B------:R-:W-:-:S04]  /*17680*/  LOP3.LUT R10, R10, 0x38, RZ, 0xc0, !PT ;  /* 0x000000380a0a7812 */ /* 0x000fc800078ec0ff */
[C---:B------:R-:W-:Y:S02]  /*17690*/  LOP3.LUT R11, R10.reuse, 0x40, RZ, 0xfc, !PT ;  /* 0x000000400a0b7812 */ /* 0x040fe400078efcff */
        /* <DEDUP_REMOVED lines=10> */
[----:B------:R-:W3:Y:S02]  /*17740*/  S2R R4, SR_TID.X ;  /* 0x0000000000047919 */ /* 0x000ee40000002100 */
[----:B------:R-:W-:Y:S01]  /*17750*/  IMAD.IADD R3, R3, 0x1, R0 ;  /* 0x0000000103037824 */ /* 0x000fe200078e0200 */
[----:B-1----:R-:W-:-:S04]  /*17760*/  LOP3.LUT R5, R5, 0x7f, RZ, 0xc0, !PT ;  /* 0x0000007f05057812 */ /* 0x002fc800078ec0ff */
[----:B------:R-:W-:Y:S01]  /*17770*/  SHF.R.U32.HI R5, RZ, 0x3, R5 ;  /* 0x00000003ff057819 */ /* 0x000fe20000011605 */
[----:B---3--:R-:W-:-:S05]  /*17780*/  IMAD.SHL.U32 R4, R4, 0x10, RZ ;  /* 0x0000001004047824 */ /* 0x008fca00078e00ff */
[----:B------:R-:W-:Y:S02]  /*17790*/  LOP3.LUT R4, R5, 0x70, R4, 0xf8, !PT ;  /* 0x0000007005047812 */ /* 0x000fe400078ef804 */
[----:B------:R-:W1:Y:S03]  /*177a0*/  @P0 LDC R5, c[0x0][0x44c] ;  /* 0x00011300ff050b82 */ /* 0x000e660000000800 */
[----:B--2---:R-:W-:-:S04]  /*177b0*/  IMAD R0, R9, 0x80, R4 ;  /* 0x0000008009007824 */ /* 0x004fc800078e0204 */
[----:B------:R-:W-:Y:S02]  /*177c0*/  IMAD.MOV.U32 R4, RZ, RZ, R0 ;  /* 0x000000ffff047224 */ /* 0x000fe400078e0000 */
[----:B-1----:R-:W-:-:S05]  /*177d0*/  @P0 IMAD.HI.U32 R5, R0, R5, RZ ;  /* 0x0000000500050227 */ /* 0x002fca00078e00ff */
[----:B0-----:R-:W-:-:S05]  /*177e0*/  @P0 SHF.R.U32.HI R4, RZ, R6, R5 ;  /* 0x00000006ff040219 */ /* 0x001fca0000011605 */
[----:B------:R-:W-:Y:S02]  /*177f0*/  IMAD.MOV R5, RZ, RZ, -R4 ;  /* 0x000000ffff057224 */ /* 0x000fe400078e0a04 */
[----:B------:R-:W-:-:S04]  /*17800*/  IMAD.WIDE.U32 R2, R4, UR4, R2 ;  /* 0x0000000404027c25 */ /* 0x000fc8000f8e0002 */
[----:B------:R-:W-:Y:S01]  /*17810*/  IMAD R0, R7, R5, R0 ;  /* 0x0000000507007224 */ /* 0x000fe200078e0200 */
[----:B------:R-:W-:-:S05]  /*17820*/  SHF.R.S32.HI R5, RZ, 0x1f, R4 ;  /* 0x0000001fff057819 */ /* 0x000fca0000011404 */
[----:B------:R-:W-:-:S04]  /*17830*/  IMAD R5, R5, UR4, RZ ;  /* 0x0000000405057c24 */ /* 0x000fc8000f8e02ff */
[----:B------:R-:W-:Y:S01]  /*17840*/  IMAD R4, R4, UR5, R5 ;  /* 0x0000000504047c24 */ /* 0x000fe2000f8e0205 */
[----:B------:R-:W-:Y:S01]  /*17850*/  ULDC.64 UR4, c[0x0][0x2c8] ;  /* 0x0000b20000047ab9 */ /* 0x000fe20000000a00 */
[----:B------:R-:W0:Y:S02]  /*17860*/  S2R R5, SR_TID.X ;  /* 0x0000000000057919 */ /* 0x000e240000002100 */
        /* <DEDUP_REMOVED lines=8> */
[----:B------:R-:W-:Y:S02]  /*178f0*/  LEA R4, P3, R2, UR6, 0x1 ;  /* 0x0000000602047c11 */ /* 0x000fe4000f8608ff */
[----:B------:R-:W-:Y:S01]  /*17900*/  IMAD.IADD R0, R3, 0x1, R0 ;  /* 0x0000000103007824 */ /* 0x000fe200078e0200 */
[----:B------:R-:W-:Y:S01]  /*17910*/  ISETP.GE.AND P1, PT, R11, UR4, PT ;  /* 0x000000040b007c0c */ /* 0x000fe2000bf26270 */
[----:B0-----:R-:W-:-:S05]  /*17920*/  IMAD.SHL.U32 R8, R5, 0x8, RZ ;  /* 0x0000000805087824 */ /* 0x001fca00078e00ff */
[----:B------:R-:W-:-:S04]  /*17930*/  LOP3.LUT R8, R8, 0x38, RZ, 0xc0, !PT ;  /* 0x0000003808087812 */ /* 0x000fc800078ec0ff */
[----:B------:R-:W-:Y:S01]  /*17940*/  ISETP.GE.AND P2, PT, R8, UR4, PT ;  /* 0x0000000408007c0c */ /* 0x000fe2000bf46270 */
[----:B------:R-:W-:Y:S01]  /*17950*/  UMOV UR4, 0xffffffff ;  /* 0xffffffff00047882 */ /* 0x000fe20000000000 */
[----:B------:R-:W-:Y:S02]  /*17960*/  LEA.HI.X R3, R2, UR7, R0, 0x1, P3 ;  /* 0x0000000702037c11 */ /* 0x000fe400098f0c00 */
[----:B-1----:R-:W-:Y:S09]  /*17970*/  BRA.DIV UR4, `(.L_x_2326) ;  /* 0x0000004e044c7947 */ /* 0x002ff2000b800000 */
[----:B------:R-:W0:Y:S02]  /*17980*/  S2R R6, SR_TID.X ;  /* 0x0000000000067919 */ /* 0x000e240000002100 */
[----:B0-----:R-:W-:-:S04]  /*17990*/  LOP3.LUT R6, R6, 0x7f, RZ, 0xc0, !PT ;  /* 0x0000007f06067812 */ /* 0x001fc800078ec0ff */
[----:B------:R-:W-:Y:S02]  /*179a0*/  SHF.R.U32.HI R9, RZ, 0x3, R6 ;  /* 0x00000003ff097819 */ /* 0x000fe40000011606 */
[----:B------:R-:W2:Y:S04]  /*179b0*/  LDL.LU R6, [R1+0x4] ;  /* 0x0000040001067983 */ /* 0x000ea80000300800 */
[----:B------:R-:W3:Y:S01]  /*179c0*/  LDL.LU R8, [R1+0x38] ;  /* 0x0000380001087983 */ /* 0x000ee20000300800 */
[----:B------:R-:W-:Y:S01]  /*179d0*/  ULDC.64 UR4, c[0x0][0x208] ;  /* 0x0000820000047ab9 */ /* 0x000fe20000000a00 */
[----:B--2---:R-:W-:Y:S02]  /*179e0*/  IMAD R2, R6, 0x80, R9 ;  /* 0x0000008006027824 */ /* 0x004fe400078e0209 */
[----:B------:R-:W0:Y:S01]  /*179f0*/  S2R R6, SR_TID.X ;  /* 0x0000000000067919 */ /* 0x000e220000002100 */
[----:B---3--:R-:W-:-:S02]  /*17a00*/  IMAD R0, R8, R7, RZ ;  /* 0x0000000708007224 */ /* 0x008fc400078e02ff */
[----:B------:R-:W1:Y:S01]  /*17a10*/  SHFL.IDX PT, R7, R4, RZ, 0x181f ;  /* 0x00181fff04077589 */ /* 0x000e6200000e0000 */
[C---:B------:R-:W-:Y:S02]  /*17a20*/  VIADD R5, R2.reuse, 0x10 ;  /* 0x0000001002057836 */ /* 0x040fe40000000000 */
[-C--:B------:R-:W-:Y:S01]  /*17a30*/  ISETP.GE.AND P4, PT, R2, R0.reuse, PT ;  /* 0x000000000200720c */ /* 0x080fe20003f86270 */
[----:B------:R-:W-:Y:S02]  /*17a40*/  SHFL.IDX PT, R9, R3, 0x1, 0x181f ;  /* 0x00381f0003097f89 */ /* 0x000fe400000e0000 */
[----:B------:R-:W-:Y:S02]  /*17a50*/  ISETP.GE.AND P3, PT, R5, R0, PT ;  /* 0x000000000500720c */ /* 0x000fe40003f66270 */
[----:B------:R-:W-:Y:S01]  /*17a60*/  SHFL.IDX PT, R5, R4, 0x1, 0x181f ;  /* 0x00381f0004057f89 */ /* 0x000fe200000e0000 */
[----:B0-----:R-:W-:-:S03]  /*17a70*/  IMAD.SHL.U32 R11, R6, 0x8, RZ ;  /* 0x00000008060b7824 */ /* 0x001fc600078e00ff */
[----:B------:R-:W0:Y:S02]  /*17a80*/  SHFL.IDX PT, R6, R3, RZ, 0x181f ;  /* 0x00181fff03067589 */ /* 0x000e2400000e0000 */
[----:B------:R-:W-:-:S04]  /*17a90*/  LOP3.LUT R11, R11, 0x38, RZ, 0xc0, !PT ;  /* 0x000000380b0b7812 */ /* 0x000fc800078ec0ff */
[----:B-1----:R-:W-:-:S05]  /*17aa0*/  @!P4 LEA R7, P5, R11, R7, 0x1 ;  /* 0x000000070b07c211 */ /* 0x002fca00078a08ff */
[----:B0-----:R-:W-:Y:S01]  /*17ab0*/  @!P4 IMAD.X R6, RZ, RZ, R6, P5 ;  /* 0x000000ffff06c224 */ /* 0x001fe200028e0606 */
[----:B------:R-:W-:-:S04]  /*17ac0*/  @!P3 LEA R8, P5, R11, R5, 0x1 ;  /* 0x000000050b08b211 */ /* 0x000fc800078a08ff */
[----:B------:R-:W-:Y:S01]  /*17ad0*/  @!P4 LOP3.LUT R7, R7, R6, RZ, 0x3c, !PT ;  /* 0x000000060707c212 */ /* 0x000fe200078e3cff */
[----:B------:R-:W-:-:S03]  /*17ae0*/  @!P3 IMAD.X R5, RZ, RZ, R9, P5 ;  /* 0x000000ffff05b224 */ /* 0x000fc600028e0609 */
[----:B------:R-:W-:-:S04]  /*17af0*/  @!P4 LOP3.LUT R6, R7, R6, RZ, 0x3c, !PT ;  /* 0x000000060706c212 */ /* 0x000fc800078e3cff */
        /* <DEDUP_REMOVED lines=66> */
.L_x_2449:
        /* <DEDUP_REMOVED lines=16> */
.L_x_2328:
[----:B------:R-:W-:Y:S05]  /*18020*/  BSYNC B0 ;  /* 0x0000000000007941 */ /* 0x000fea0003800000 */
.L_x_2327:
[----:B------:R-:W-:Y:S01]  /*18030*/  NOP ;  /* 0x0000000000007918 */ /* 0x000fe20000000000 */
[----:B------:R-:W-:Y:S01]  /*18040*/  PLOP3.LUT P0, PT, PT, PT, PT, 0x80, 0x0 ;  /* 0x000000000000781c */ /* 0x000fe20003f0f070 */
[----:B0-----:R-:W-:-:S12]  /*18050*/  VIADD R6, R18, 0x36800 ;  /* 0x0003680012067836 */ /* 0x001fd80000000000 */
.L_x_2329:
        /* <DEDUP_REMOVED lines=18> */
.L_x_2450:
[----:B------:R-:W-:Y:S05]  /*18180*/  BSYNC B0 ;  /* 0x0000000000007941 */ /* 0x000fea0003800000 */
.L_x_2330:
        /* <DEDUP_REMOVED lines=55> */
.L_x_2338:
[----:B------:R-:W-:Y:S01]  /*18500*/  IMAD R3, R9, 0x8, R18 ;  /* 0x0000000809037824 */ /* 0x000fe200078e0212 */
[----:B------:R-:W-:Y:S01]  /*18510*/  SHF.L.U32 R2, R13, 0x1f, RZ ;  /* 0x0000001f0d027819 */ /* 0x000fe200000006ff */
[----:B------:R-:W-:Y:S03]  /*18520*/  BSSY B3, `(.L_x_2339) ;  /* 0x0000003000037945 */ /* 0x000fe60003800000 */
[----:B------:R-:W1:Y:S02]  /*18530*/  SYNCS.PHASECHK.TRANS64.TRYWAIT P0, [R3+URZ+0x36840], R2 ;  /* 0x03684002030075a7 */ /* 0x000e64000800017f */
[----:B-1----:R-:W-:Y:S05]  /*18540*/  @!P0 BRA `(.L_x_2340) ;  /* 0x0000004c00648947 */ /* 0x002fea0003800000 */
.L_x_2451:
[----:B------:R-:W-:Y:S05]  /*18550*/  BSYNC B3 ;  /* 0x0000000000037941 */ /* 0x000fea0003800000 */
.L_x_2339:
        /* <DEDUP_REMOVED lines=12> */
.L_x_2342:
[----:B------:R-:W-:Y:S05]  /*18620*/  BSYNC B3 ;  /* 0x0000000000037941 */ /* 0x000fea0003800000 */
.L_x_2341:
        /* <DEDUP_REMOVED lines=12> */
.L_x_2343:
        /* <DEDUP_REMOVED lines=16> */
.L_x_2344:
        /* <DEDUP_REMOVED lines=16> */
.L_x_2345:
        /* <DEDUP_REMOVED lines=16> */
.L_x_2452:
[----:B------:R-:W-:Y:S05]  /*189f0*/  BSYNC B3 ;  /* 0x0000000000037941 */ /* 0x000fea0003800000 */
.L_x_2346:
        /* <DEDUP_REMOVED lines=12> */
.L_x_2349:
[----:B------:R-:W-:Y:S05]  /*18ac0*/  BSYNC B3 ;  /* 0x0000000000037941 */ /* 0x000fea0003800000 */
.L_x_2348:
        /* <DEDUP_REMOVED lines=13> */
.L_x_2350:
        /* <DEDUP_REMOVED lines=15> */
.L_x_2351:
        /* <DEDUP_REMOVED lines=15> */
.L_x_2352:
        /* <DEDUP_REMOVED lines=12> */
.L_x_2337:
[----:B------:R-:W-:Y:S05]  /*18e40*/  BSYNC B1 ;  /* 0x0000000000017941 */ /* 0x000fea0003800000 */
.L_x_2336:
[----:B0-----:R-:W2:Y:S01]  /*18e50*/  LDL.LU R0, [R1+0x40] ;  /* 0x0000400001007983 */ /* 0x001ea20000300800 */
[----:B------:R-:W-:-:S03]  /*18e60*/  IMAD.MOV.U32 R19, RZ, RZ, R9 ;  /* 0x000000ffff137224 */ /* 0x000fc600078e0009 */
[----:B------:R0:W-:Y:S02]  /*18e70*/  STL [R1+0x14], R13 ;  /* 0x0000140d01007387 */ /* 0x0001e40000100800 */
[----:B0-2---:R-:W-:-:S07]  /*18e80*/  VIADD R0, R0, 0xfffffffd ;  /* 0xfffffffd00007836 */ /* 0x005fce0000000000 */
.L_x_2335:
[----:B------:R-:W-:Y:S05]  /*18e90*/  BSYNC B2 ;  /* 0x0000000000027941 */ /* 0x000fea0003800000 */
.L_x_2334:
[----:B------:R-:W-:Y:S01]  /*18ea0*/  VIADD R12, R12, 0xfffffffe ;  /* 0xfffffffe0c0c7836 */ /* 0x000fe20000000000 */
[----:B------:R-:W-:-:S04]  /*18eb0*/  LOP3.LUT R4, RZ, R4, RZ, 0x33, !PT ;  /* 0x00000004ff047212 */ /* 0x000fc800078e33ff */
[----:B------:R-:W-:-:S13]  /*18ec0*/  ISETP.NE.AND P0, PT, R12, R4, PT ;  /* 0x000000040c00720c */ /* 0x000fda0003f05270 */
[----:B------:R-:W-:Y:S05]  /*18ed0*/  @!P0 BRA `(.L_x_2333) ;  /* 0x0000001400cc8947 */ /* 0x000fea0003800000 */
[----:B------:R-:W-:-:S07]  /*18ee0*/  IMAD.MOV.U32 R9, RZ, RZ, R17 ;  /* 0x000000ffff097224 */ /* 0x000fce00078e0011 */
.L_x_2387:
        /* <DEDUP_REMOVED lines=36> */
.L_x_2355:
[----:B------:R-:W-:Y:S01]  /*19130*/  IMAD R3, R4, 0x8, R18 ;  /* 0x0000000804037824 */ /* 0x000fe200078e0212 */
[----:B------:R-:W-:Y:S01]  /*19140*/  SHF.L.U32 R2, R5, 0x1f, RZ ;  /* 0x0000001f05027819 */ /* 0x000fe200000006ff */
[----:B------:R-:W-:Y:S03]  /*19150*/  BSSY B2, `(.L_x_2356) ;  /* 0x0000003000027945 */ /* 0x000fe60003800000 */
[----:B------:R-:W1:Y:S02]  /*19160*/  SYNCS.PHASECHK.TRANS64.TRYWAIT P0, [R3+URZ+0x36840], R2 ;  /* 0x03684002030075a7 */ /* 0x000e64000800017f */
[----:B-1----:R-:W-:Y:S05]  /*19170*/  @!P0 BRA `(.L_x_2357) ;  /* 0x0000004000808947 */ /* 0x002fea0003800000 */
.L_x_2453:
[----:B------:R-:W-:Y:S05]  /*19180*/  BSYNC B2 ;  /* 0x0000000000027941 */ /* 0x000fea0003800000 */
.L_x_2356:
        /* <DEDUP_REMOVED lines=12> */
.L_x_2359:
[----:B------:R-:W-:Y:S05]  /*19250*/  BSYNC B2 ;  /* 0x0000000000027941 */ /* 0x000fea0003800000 */
.L_x_2358:
        /* <DEDUP_REMOVED lines=12> */
.L_x_2360:
        /* <DEDUP_REMOVED lines=16> */
.L_x_2361:
        /* <DEDUP_REMOVED lines=16> */
.L_x_2362:
        /* <DEDUP_REMOVED lines=16> */
.L_x_2454:
[----:B------:R-:W-:Y:S05]  /*19620*/  BSYNC B2 ;  /* 0x0000000000027941 */ /* 0x000fea0003800000 */
.L_x_2363:
        /* <DEDUP_REMOVED lines=11> */
.L_x_2366:
[----:B------:R-:W-:Y:S05]  /*196e0*/  BSYNC B2 ;  /* 0x0000000000027941 */ /* 0x000fea0003800000 */
.L_x_2365:
        /* <DEDUP_REMOVED lines=12> */
.L_x_2367:
        /* <DEDUP_REMOVED lines=15> */
.L_x_2368:
        /* <DEDUP_REMOVED lines=15> */
.L_x_2369:
        /* <DEDUP_REMOVED lines=12> */
.L_x_2354:
[----:B------:R-:W-:Y:S05]  /*19a50*/  BSYNC B1 ;  /* 0x0000000000017941 */ /* 0x000fea0003800000 */
.L_x_2353:
        /* <DEDUP_REMOVED lines=36> */
.L_x_2372:
[----:B------:R-:W-:Y:S01]  /*19ca0*/  IMAD R2, R19, 0x8, R18 ;  /* 0x0000000813027824 */ /* 0x000fe200078e0212 */
[----:B------:R-:W-:Y:S01]  /*19cb0*/  SHF.L.U32 R3, R12, 0x1f, RZ ;  /* 0x0000001f0c037819 */ /* 0x000fe200000006ff */
[----:B------:R-:W-:Y:S03]  /*19cc0*/  BSSY B2, `(.L_x_2373) ;  /* 0x0000003000027945 */ /* 0x000fe60003800000 */
[----:B------:R-:W2:Y:S02]  /*19cd0*/  SYNCS.PHASECHK.TRANS64.TRYWAIT P0, [R2+URZ+0x36840], R3 ;  /* 0x03684003020075a7 */ /* 0x000ea4000800017f */
[----:B--2---:R-:W-:Y:S05]  /*19ce0*/  @!P0 BRA `(.L_x_2374) ;  /* 0x0000003400cc8947 */ /* 0x004fea0003800000 */
.L_x_2455:
[----:B------:R-:W-:Y:S05]  /*19cf0*/  BSYNC B2 ;  /* 0x0000000000027941 */ /* 0x000fea0003800000 */
.L_x_2373:
        /* <DEDUP_REMOVED lines=12> */
.L_x_2376:
[----:B------:R-:W-:Y:S05]  /*19dc0*/  BSYNC B2 ;  /* 0x0000000000027941 */ /* 0x000fea0003800000 */
.L_x_2375:
        /* <DEDUP_REMOVED lines=13> */
.L_x_2377:
        /* <DEDUP_REMOVED lines=16> */
.L_x_2378:
        /* <DEDUP_REMOVED lines=16> */
.L_x_2379:
        /* <DEDUP_REMOVED lines=15> */
.L_x_2456:
[----:B------:R-:W-:Y:S05]  /*1a190*/  BSYNC B2 ;  /* 0x0000000000027941 */ /* 0x000fea0003800000 */
.L_x_2380:
        /* <DEDUP_REMOVED lines=11> */
.L_x_2383:
[----:B------:R-:W-:Y:S05]  /*1a250*/  BSYNC B2 ;  /* 0x0000000000027941 */ /* 0x000fea0003800000 */
.L_x_2382:
        /* <DEDUP_REMOVED lines=12> */
.L_x_2384:
        /* <DEDUP_REMOVED lines=15> */
.L_x_2385:
        /* <DEDUP_REMOVED lines=15> */
.L_x_2386:
        /* <DEDUP_REMOVED lines=12> */
.L_x_2371:
[----:B------:R-:W-:Y:S05]  /*1a5c0*/  BSYNC B1 ;  /* 0x0000000000017941 */ /* 0x000fea0003800000 */
.L_x_2370:
[----:B------:R-:W2:Y:S01]  /*1a5d0*/  LDL R2, [R1+0x28] ;  /* 0x0000280001027983 */ /* 0x000ea20000100800 */
[----:B------:R-:W-:Y:S01]  /*1a5e0*/  VIADD R0, R0, 0xfffffffe ;  /* 0xfffffffe00007836 */ /* 0x000fe20000000000 */
[----:B--2---:R-:W-:-:S13]  /*1a5f0*/  ISETP.GT.AND P0, PT, R7, R2, PT ;  /* 0x000000020700720c */ /* 0x004fda0003f04270 */
[----:B------:R-:W-:Y:S05]  /*1a600*/  @P0 BRA `(.L_x_2387) ;  /* 0xffffffe800380947 */ /* 0x000fea000383ffff */
.L_x_2333:
[----:B------:R-:W-:Y:S05]  /*1a610*/  BSYNC B0 ;  /* 0x0000000000007941 */ /* 0x000fea0003800000 */
.L_x_2332:
        /* <DEDUP_REMOVED lines=19> */
.L_x_2389:
[----:B------:R-:W-:Y:S05]  /*1a750*/  BSYNC B0 ;  /* 0x0000000000007941 */ /* 0x000fea0003800000 */
.L_x_2388:
        /* <DEDUP_REMOVED lines=11> */
.L_x_2457:
[----:B------:R-:W-:Y:S05]  /*1a810*/  BSYNC B1 ;  /* 0x0000000000017941 */ /* 0x000fea0003800000 */
.L_x_2392:
        /* <DEDUP_REMOVED lines=9> */
.L_x_2395:
[----:B------:R-:W-:Y:S05]  /*1a8b0*/  BSYNC B1 ;  /* 0x0000000000017941 */ /* 0x000fea0003800000 */
.L_x_2394:
        /* <DEDUP_REMOVED lines=12> */
.L_x_2396:
        /* <DEDUP_REMOVED lines=15> */
.L_x_2397:
        /* <DEDUP_REMOVED lines=15> */
.L_x_2398:
        /* <DEDUP_REMOVED lines=10> */
.L_x_2391:
[----:B------:R-:W-:Y:S05]  /*1ac00*/  BSYNC B0 ;  /* 0x0000000000007941 */ /* 0x000fea0003800000 */
.L_x_2390:
[----:B------:R-:W2:Y:S01]  /*1ac10*/  LDL.LU R4, [R1+0x14] ;  /* 0x0000140001047983 */ /* 0x000ea20000300800 */
[----:B------:R-:W-:-:S05]  /*1ac20*/  VIADD R19, R19, 0x1 ;  /* 0x0000000113137836 */ /* 0x000fca0000000000 */
[----:B------:R-:W-:-:S04]  /*1ac30*/  ISETP.NE.AND P0, PT, R19, 0x2, PT ;  /* 0x000000021300780c */ /* 0x000fc80003f05270 */
[----:B------:R-:W-:Y:S02]  /*1ac40*/  SEL R0, RZ, 0x1, P0 ;  /* 0x00000001ff007807 */ /* 0x000fe40000000000 */
[----:B------:R-:W-:Y:S02]  /*1ac50*/  SEL R19, R19, RZ, P0 ;  /* 0x000000ff13137207 */ /* 0x000fe40000000000 */
[----:B--2---:R-:W-:-:S05]  /*1ac60*/  LOP3.LUT R4, R4, R0, RZ, 0x3c, !PT ;  /* 0x0000000004047212 */ /* 0x004fca00078e3cff */
[----:B------:R2:W-:Y:S02]  /*1ac70*/  STL [R1+0x14], R4 ;  /* 0x0000140401007387 */ /* 0x0005e40000100800 */
.L_x_2312:
[----:B------:R-:W-:Y:S05]  /*1ac80*/  BSYNC B7 ;  /* 0x0000000000077941 */ /* 0x000fea0003800000 */
.L_x_2310:
        /* <DEDUP_REMOVED lines=14> */
.L_x_2399:
[----:B------:R-:W0:Y:S01]  /*1ad70*/  S2R R0, SR_TID.X ;  /* 0x0000000000007919 */ /* 0x000e220000002100 */
[----:B------:R-:W-:Y:S01]  /*1ad80*/  UMOV UR4, 0xffffffff ;  /* 0xffffffff00047882 */ /* 0x000fe20000000000 */
[----:B0-----:R-:W-:-:S04]  /*1ad90*/  LOP3.LUT R10, R0, 0x1f, RZ, 0xc0, !PT ;  /* 0x0000001f000a7812 */ /* 0x001fc800078ec0ff */
[----:B------:R-:W-:Y:S01]  /*1ada0*/  ISETP.NE.AND P0, PT, R10, 0x1f, PT ;  /* 0x0000001f0a00780c */ /* 0x000fe20003f05270 */
[----:B------:R-:W-:-:S12]  /*1adb0*/  BRA.DIV UR4, `(.L_x_2401) ;  /* 0x0000002604d47947 */ /* 0x000fd8000b800000 */
[----:B------:R-:W3:Y:S01]  /*1adc0*/  LDL.LU R3, [R1] ;  /* 0x0000000001037983 */ /* 0x000ee20000300800 */
[----:B------:R-:W-:-:S03]  /*1add0*/  ULDC UR4, c[0x0][0xc3c] ;  /* 0x00030f0000047ab9 */ /* 0x000fc60000000800 */
[----:B-1----:R-:W4:Y:S01]  /*1ade0*/  LDL R8, [R1+0xc] ;  /* 0x00000c0001087983 */ /* 0x002f220000100800 */
[----:B------:R-:W-:Y:S01]  /*1adf0*/  ULDC.64 UR6, c[0x0][0x208] ;  /* 0x0000820000067ab9 */ /* 0x000fe20000000a00 */
[----:B----4-:R-:W-:Y:S02]  /*1ae00*/  IMAD.IADD R0, R8, 0x1, R10 ;  /* 0x0000000108007824 */ /* 0x010fe400078e020a */
[----:B---3--:R-:W-:-:S03]  /*1ae10*/  IMAD.MOV.U32 R8, RZ, RZ, R3 ;  /* 0x000000ffff087224 */ /* 0x008fc600078e0003 */
[----:B------:R-:W-:-:S13]  /*1ae20*/  ISETP.GE.OR P1, PT, R0, UR4, !P0 ;  /* 0x0000000400007c0c */ /* 0x000fda000c726670 */
[----:B------:R-:W0:Y:S08]  /*1ae30*/  @!P1 LDC.64 R2, c[0x0][0xc80] ;  /* 0x00032000ff029b82 */ /* 0x000e300000000a00 */
[----:B------:R-:W1:Y:S01]  /*1ae40*/  @!P1 LDC.64 R6, c[0x0][0xc78] ;  /* 0x00031e00ff069b82 */ /* 0x000e620000000a00 */
[----:B0-----:R-:W-:-:S05]  /*1ae50*/  @!P1 IMAD.WIDE R2, R0, 0x4, R2 ;  /* 0x0000000400029825 */ /* 0x001fca00078e0202 */
[----:B------:R1:W3:Y:S02]  /*1ae60*/  @!P1 LDG.E R5, desc[UR6][R2.64] ;  /* 0x0000000602059981 */ /* 0x0002e4000c1e1900 */
[----:B-1----:R-:W-:-:S06]  /*1ae70*/  @!P1 IMAD.WIDE R2, R0, 0x4, R6 ;  /* 0x0000000400029825 */ /* 0x002fcc00078e0206 */
[----:B------:R-:W4:Y:S01]  /*1ae80*/  @!P1 LDG.E R2, desc[UR6][R2.64] ;  /* 0x0000000602029981 */ /* 0x000f22000c1e1900 */
[----:B------:R-:W-:Y:S02]  /*1ae90*/  CS2R R6, SRZ ;  /* 0x0000000000067805 */ /* 0x000fe4000001ff00 */
[C---:B------:R-:W-:Y:S02]  /*1aea0*/  ISETP.GE.U32.AND P2, PT, R10.reuse, 0x2, PT ;  /* 0x000000020a00780c */ /* 0x040fe40003f46070 */
[C---:B------:R-:W-:Y:S01]  /*1aeb0*/  ISETP.GE.U32.AND P3, PT, R10.reuse, 0x4, PT ;  /* 0x000000040a00780c */ /* 0x040fe20003f66070 */
[----:B--2---:R-:W-:Y:S01]  /*1aec0*/  SHFL.IDX PT, R4, R8, RZ, 0x1f ;  /* 0x00001fff08047589 */ /* 0x004fe200000e0000 */
[C---:B------:R-:W-:Y:S02]  /*1aed0*/  ISETP.GE.U32.AND P4, PT, R10.reuse, 0x8, PT ;  /* 0x000000080a00780c */ /* 0x040fe40003f86070 */
[----:B------:R-:W-:Y:S01]  /*1aee0*/  ISETP.GE.U32.AND P5, PT, R10, 0x10, PT ;  /* 0x000000100a00780c */ /* 0x000fe20003fa6070 */
[----:B------:R-:W-:Y:S01]  /*1aef0*/  SHFL.IDX PT, R0, R8, 0x1, 0x1f ;  /* 0x00201f0008007f89 */ /* 0x000fe200000e0000 */
[----:B---3--:R-:W-:-:S02]  /*1af00*/  @!P1 IMAD.MOV.U32 R6, RZ, RZ, R5 ;  /* 0x000000ffff069224 */ /* 0x008fc400078e0005 */
[----:B----4-:R-:W-:Y:S01]  /*1af10*/  @!P1 IMAD.MOV.U32 R7, RZ, RZ, R2 ;  /* 0x000000ffff079224 */ /* 0x010fe200078e0002 */
[----:B------:R-:W-:-:S03]  /*1af20*/  ISETP.NE.AND P1, PT, R10, RZ, PT ;  /* 0x000000ff0a00720c */ /* 0x000fc60003f25270 */
[----:B------:R-:W-:-:S05]  /*1af30*/  IMAD R2, R7, R6, RZ ;  /* 0x0000000607027224 */ /* 0x000fca00078e02ff */
[----:B------:R-:W0:Y:S02]  /*1af40*/  SHFL.UP PT, R3, R2, 0x1, RZ ;  /* 0x0420000002037989 */ /* 0x000e2400000e00ff */
[----:B0-----:R-:W-:-:S05]  /*1af50*/  SEL R5, R3, RZ, P1 ;  /* 0x000000ff03057207 */ /* 0x001fca0000800000 */
[----:B------:R-:W-:Y:S02]  /*1af60*/  IMAD.IADD R2, R2, 0x1, R5 ;  /* 0x0000000102027824 */ /* 0x000fe400078e0205 */
[----:B------:R-:W-:-:S03]  /*1af70*/  IMAD.MOV.U32 R5, RZ, RZ, RZ ;  /* 0x000000ffff057224 */ /* 0x000fc600078e00ff */
        /* <DEDUP_REMOVED lines=13> */
.L_x_2467:
[----:B------:R-:W-:Y:S02]  /*1b050*/  ULDC UR4, c[0x0][0xc38] ;  /* 0x00030e0000047ab9 */ /* 0x000fe40000000800 */
[----:B------:R-:W-:-:S04]  /*1b060*/  IMAD.U32 R8, RZ, RZ, UR4 ;  /* 0x00000004ff087e24 */ /* 0x000fc8000f8e00ff */
[----:B-1----:R-:W-:-:S04]  /*1b070*/  IMAD R9, R9, R8, RZ ;  /* 0x0000000809097224 */ /* 0x002fc800078e02ff */
[----:B------:R-:W-:-:S05]  /*1b080*/  IMAD.IADD R0, R0, 0x1, R9 ;  /* 0x0000000100007824 */ /* 0x000fca00078e0209 */
[----:B------:R-:W-:-:S13]  /*1b090*/  ISETP.GT.AND P6, PT, R0, R4, PT ;  /* 0x000000040000720c */ /* 0x000fda0003fc4270 */
[----:B------:R-:W-:Y:S05]  /*1b0a0*/  @P6 BRA `(.L_x_2402) ;  /* 0x0000000000b06947 */ /* 0x000fea0003800000 */
.L_x_2405:
        /* <DEDUP_REMOVED lines=38> */
.L_x_2475:
[----:B------:R-:W-:Y:S02]  /*1b310*/  ULDC UR4, c[0x0][0xc38] ;  /* 0x00030e0000047ab9 */ /* 0x000fe40000000800 */
[----:B------:R-:W-:-:S04]  /*1b320*/  IMAD.U32 R8, RZ, RZ, UR4 ;  /* 0x00000004ff087e24 */ /* 0x000fc8000f8e00ff */
[----:B-1----:R-:W-:-:S04]  /*1b330*/  IMAD R9, R9, R8, RZ ;  /* 0x0000000809097224 */ /* 0x002fc800078e02ff */
[----:B------:R-:W-:-:S05]  /*1b340*/  IMAD.IADD R0, R9, 0x1, R0 ;  /* 0x0000000109007824 */ /* 0x000fca00078e0200 */
[----:B------:R-:W-:-:S13]  /*1b350*/  ISETP.GT.AND P6, PT, R0, R4, PT ;  /* 0x000000040000720c */ /* 0x000fda0003fc4270 */
[----:B------:R-:W-:Y:S05]  /*1b360*/  @!P6 BRA `(.L_x_2405) ;  /* 0xfffffffc0050e947 */ /* 0x000fea000383ffff */
.L_x_2402:
        /* <DEDUP_REMOVED lines=12> */
.L_x_2480:
[----:B------:R-:W-:-:S13]  /*1b430*/  ISETP.NE.AND P0, PT, R3, RZ, PT ;  /* 0x000000ff0300720c */ /* 0x000fda0003f05270 */
[----:B------:R-:W-:Y:S05]  /*1b440*/  @!P0 BRA `(.L_x_2407) ;  /* 0x0000000000148947 */ /* 0x000fea0003800000 */
[----:B------:R-:W-:Y:S01]  /*1b450*/  UMOV UR4, 0xffffffff ;  /* 0xffffffff00047882 */ /* 0x000fe20000000000 */
[----:B---3--:R-:W-:Y:S02]  /*1b460*/  VIADD R10, R10, 0xffffffff ;  /* 0xffffffff0a0a7836 */ /* 0x008fe40000000000 */
[----:B------:R-:W-:Y:S05]  /*1b470*/  BRA.DIV UR4, `(.L_x_2408) ;  /* 0x0000002a04c47947 */ /* 0x000fea000b800000 */
[----:B0-----:R0:W1:Y:S02]  /*1b480*/  SHFL.IDX PT, R2, R2, R10, 0x1f ;  /* 0x00001f0a02027589 */ /* 0x00106400000e0000 */
.L_x_2483:
[----:B-1----:R-:W-:-:S07]  /*1b490*/  IMAD.MOV.U32 R5, RZ, RZ, R2 ;  /* 0x000000ffff057224 */ /* 0x002fce00078e0002 */
.L_x_2407:
[----:B0-----:R-:W-:Y:S01]  /*1b4a0*/  IMAD R2, R5, R8, R9 ;  /* 0x0000000805027224 */ /* 0x001fe200078e0209 */
[----:B------:R-:W-:-:S03]  /*1b4b0*/  ISETP.NE.AND P0, PT, R7, 0x1, PT ;  /* 0x000000010700780c */ /* 0x000fc60003f05270 */
[----:B------:R-:W-:Y:S01]  /*1b4c0*/  IMAD.IADD R4, R4, 0x1, -R2 ;  /* 0x0000000104047824 */ /* 0x000fe200078e0a02 */
[----:B------:R0:W-:Y:S09]  /*1b4d0*/  STL [R1], R2 ;  /* 0x0000000201007387 */ /* 0x0001f20000100800 */
[----:B------:R-:W-:Y:S05]  /*1b4e0*/  @!P0 BRA `(.L_x_2409) ;  /* 0x0000000000e48947 */ /* 0x000fea0003800000 */
[----:B------:R-:W-:-:S04]  /*1b4f0*/  IABS R5, R0 ;  /* 0x0000000000057213 */ /* 0x000fc80000000000 */
        /* <DEDUP_REMOVED lines=25> */
[----:B---3--:R-:W-:Y:S02]  /*1b690*/  IMAD R6, R2, R5, RZ ;  /* 0x0000000502067224 */ /* 0x008fe400078e02ff */
        /* <DEDUP_REMOVED lines=30> */
.L_x_2409:
[----:B------:R-:W2:Y:S01]  /*1b880*/  LDL R5, [R1+0xc] ;  /* 0x00000c0001057983 */ /* 0x000ea20000100800 */
[----:B0-----:R-:W2:Y:S01]  /*1b890*/  LDC.64 R2, c[0x0][0xc90] ;  /* 0x00032400ff027b82 */ /* 0x001ea20000000a00 */
[----:B------:R-:W-:Y:S01]  /*1b8a0*/  ULDC.64 UR4, c[0x0][0x208] ;  /* 0x0000820000047ab9 */ /* 0x000fe20000000a00 */
[----:B--2---:R-:W-:-:S05]  /*1b8b0*/  IMAD.WIDE R2, R5, 0x4, R2 ;  /* 0x0000000405027825 */ /* 0x004fca00078e0202 */
[----:B---3--:R-:W2:Y:S02]  /*1b8c0*/  LDG.E R6, desc[UR4][R2.64] ;  /* 0x0000000402067981 */ /* 0x008ea4000c1e1900 */
        /* <DEDUP_REMOVED lines=59> */
.L_x_2410:
[----:B0-----:R-:W-:-:S05]  /*1bc80*/  LOP3.LUT R3, RZ, R4, RZ, 0x33, !PT ;  /* 0x00000004ff037212 */ /* 0x001fca00078e33ff */
[----:B------:R-:W-:-:S05]  /*1bc90*/  IMAD.IADD R0, R0, 0x1, R3 ;  /* 0x0000000100007824 */ /* 0x000fca00078e0203 */
[----:B------:R2:W-:Y:S01]  /*1bca0*/  STL [R1+0x4], R0 ;  /* 0x0000040001007387 */ /* 0x0005e20000100800 */
[----:B------:R-:W-:Y:S05]  /*1bcb0*/  BRA `(.L_x_2411) ;  /* 0x0000000000287947 */ /* 0x000fea0003800000 */
.L_x_2403:
        /* <DEDUP_REMOVED lines=10> */
.L_x_2411:
[----:B0-----:R-:W3:Y:S04]  /*1bd60*/  LDL R3, [R1+0x8] ;  /* 0x0000080001037983 */ /* 0x001ee80000100800 */
[----:B-1----:R-:W4:Y:S04]  /*1bd70*/  LDL R2, [R1+0xc] ;  /* 0x00000c0001027983 */ /* 0x002f280000100800 */
[----:B------:R-:W5:Y:S04]  /*1bd80*/  LDL R4, [R1] ;  /* 0x0000000001047983 */ /* 0x000f680000100800 */
[----:B------:R-:W5:Y:S01]  /*1bd90*/  LDL R5, [R1+0x4] ;  /* 0x0000040001057983 */ /* 0x000f620000100800 */
[----:B------:R-:W-:Y:S05]  /*1bda0*/  WARPSYNC.ALL ;  /* 0x0000000000007948 */ /* 0x000fea0003800000 */
[----:B--2---:R-:W0:Y:S02]  /*1bdb0*/  S2R R0, SR_TID.X ;  /* 0x0000000000007919 */ /* 0x004e240000002100 */
        /* <DEDUP_REMOVED lines=10> */
.L_x_2400:
[----:B------:R-:W2:Y:S01]  /*1be60*/  LDL R0, [R1+0xc] ;  /* 0x00000c0001007983 */ /* 0x000ea20000100800 */
[----:B------:R-:W-:Y:S02]  /*1be70*/  ULDC UR4, c[0x0][0xc3c] ;  /* 0x00030f0000047ab9 */ /* 0x000fe40000000800 */
[----:B--2---:R-:W-:-:S13]  /*1be80*/  ISETP.GE.AND P0, PT, R0, UR4, PT ;  /* 0x0000000400007c0c */ /* 0x004fda000bf06270 */
[----:B------:R-:W-:Y:S05]  /*1be90*/  @!P0 BRA `(.L_x_2412) ;  /* 0xffffff9c00d48947 */ /* 0x000fea000383ffff */
[----:B------:R-:W-:Y:S05]  /*1bea0*/  BSYNC B8 ;  /* 0x0000000000087941 */ /* 0x000fea0003800000 */
.L_x_2304:
[----:B0-----:R-:W2:Y:S01]  /*1beb0*/  LDL.LU R0, [R1+0x58] ;  /* 0x0000580001007983 */ /* 0x001ea20000300800 */
[----:B------:R-:W-:Y:S01]  /*1bec0*/  BSSY B0, `(.L_x_2413) ;  /* 0x000000b000007945 */ /* 0x000fe20003800000 */
[----:B-1-3--:R-:W0:Y:S01]  /*1bed0*/  S2R R5, SR_CgaCtaId ;  /* 0x0000000000057919 */ /* 0x00ae220000008800 */
        /* <DEDUP_REMOVED lines=9> */
.L_x_2484:
[----:B------:R-:W-:Y:S05]  /*1bf70*/  BSYNC B0 ;  /* 0x0000000000007941 */ /* 0x000fea0003800000 */
.L_x_2413:
[----:B------:R-:W-:-:S03]  /*1bf80*/  UMOV UR4, 0xffffffff ;  /* 0xffffffff00047882 */ /* 0x000fc60000000000 */
[----:B------:R-:W-:Y:S05]  /*1bf90*/  BRA.DIV UR4, `(.L_x_2415) ;  /* 0x00000022043c7947 */ /* 0x000fea000b800000 */
[----:B------:R-:W1:Y:S02]  /*1bfa0*/  S2R R2, SR_TID.X ;  /* 0x0000000000027919 */ /* 0x000e640000002100 */
[----:B-1----:R-:W-:-:S04]  /*1bfb0*/  SHF.R.U32.HI R2, RZ, 0x5, R2 ;  /* 0x00000005ff027819 */ /* 0x002fc80000011602 */
[----:B------:R-:W-:-:S05]  /*1bfc0*/  LOP3.LUT R2, R2, 0x3, RZ, 0xc0, !PT ;  /* 0x0000000302027812 */ /* 0x000fca00078ec0ff */
[----:B------:R1:W2:Y:S02]  /*1bfd0*/  SHFL.IDX PT, R14, R2, RZ, 0x1f ;  /* 0x00001fff020e7589 */ /* 0x0002a400000e0000 */
.L_x_2487:
[----:B--2---:R-:W-:Y:S01]  /*1bfe0*/  ISETP.NE.AND P0, PT, R14, RZ, PT ;  /* 0x000000ff0e00720c */ /* 0x004fe20003f05270 */
[----:B------:R-:W-:-:S12]  /*1bff0*/  BSSY B0, `(.L_x_2416) ;  /* 0x0000027000007945 */ /* 0x000fd80003800000 */
[----:B------:R-:W-:Y:S05]  /*1c000*/  @P0 BRA `(.L_x_2417) ;  /* 0x0000000000940947 */ /* 0x000fea0003800000 */
[----:B------:R-:W-:-:S03]  /*1c010*/  UMOV UR4, 0xffffffff ;  /* 0xffffffff00047882 */ /* 0x000fc60000000000 */
[----:B------:R-:W-:Y:S05]  /*1c020*/  BRA.DIV UR4, `(.L_x_2418) ;  /* 0x00000022044c7947 */ /* 0x000fea000b800000 */
[----:B------:R-:W-:-:S13]  /*1c030*/  ELECT P6, URZ, PT ;  /* 0x00000000003f782f */ /* 0x000fda00038c0000 */
.L_x_2490:
        /* <DEDUP_REMOVED lines=8> */
.L_x_2419:
        /* <DEDUP_REMOVED lines=13> */
.L_x_2491:
[----:B------:R-:W1:Y:S02]  /*1c190*/  SYNCS.PHASECHK.TRANS64.TRYWAIT P0, [R7+URZ], R2 ;  /* 0x00000002070075a7 */ /* 0x000e64000800017f */
[----:B-1----:R-:W-:Y:S05]  /*1c1a0*/  @!P0 BRA `(.L_x_2421) ;  /* 0x0000002000208947 */ /* 0x002fea0003800000 */
.L_x_2492:
[----:B------:R-:W-:Y:S05]  /*1c1b0*/  @!P2 BRA `(.L_x_2422) ;  /* 0x000000000004a947 */ /* 0x000fea0003800000 */
[----:B------:R-:W-:Y:S01]  /*1c1c0*/  BPT.TRAP 0x1 ;  /* 0x000000040000795c */ /* 0x000fe20000300000 */
.L_x_2422:
[----:B------:R-:W-:-:S04]  /*1c1d0*/  VIADD R0, R0, 0x36860 ;  /* 0x0003686000007836 */ /* 0x000fc80000000000 */
[----:B------:R-:W-:-:S04]  /*1c1e0*/  IMAD R4, R19, 0x8, R0 ;  /* 0x0000000813047824 */ /* 0x000fc800078e0200 */
[----:B------:R-:W2:Y:S02]  /*1c1f0*/  SYNCS.PHASECHK.TRANS64.TRYWAIT P0, [R4+URZ], R5 ;  /* 0x00000005040075a7 */ /* 0x000ea4000800017f */
[----:B--2---:R-:W-:Y:S05]  /*1c200*/  @!P0 BRA `(.L_x_2423) ;  /* 0x00000020001c8947 */ /* 0x004fea0003800000 */
.L_x_2493:
[----:B------:R-:W-:-:S07]  /*1c210*/  IMAD R3, R3, 0x8, R0 ;  /* 0x0000000803037824 */ /* 0x000fce00078e0200 */
.L_x_2424:
[----:B---3--:R3:W4:Y:S02]  /*1c220*/  SYNCS.PHASECHK.TRANS64.TRYWAIT P0, [R3+URZ], R2 ;  /* 0x00000002030075a7 */ /* 0x008724000800017f */
[----:B----4-:R-:W-:Y:S05]  /*1c230*/  @!P0 NANOSLEEP.SYNCS 0x989680 ;  /* 0x009896800000895d */ /* 0x010fea0003900000 */
[----:B------:R-:W4:Y:S02]  /*1c240*/  @!P0 SYNCS.PHASECHK.TRANS64 P0, [R3+URZ], R2 ;  /* 0x00000002030085a7 */ /* 0x000f24000800007f */
[----:B----4-:R-:W-:Y:S05]  /*1c250*/  @!P0 BRA `(.L_x_2424) ;  /* 0xfffffffc00f08947 */ /* 0x010fea000383ffff */
.L_x_2417:
[----:B------:R-:W-:Y:S05]  /*1c260*/  BSYNC B0 ;  /* 0x0000000000007941 */ /* 0x000fea0003800000 */
.L_x_2416:
[----:B------:R-:W-:Y:S05]  /*1c270*/  EXIT ;  /* 0x000000000000794d */ /* 0x000fea0003800000 */
.L_x_2243:
[----:B0-----:R-:W-:-:S04]  /*1c280*/  IMAD.U32 R3, RZ, RZ, UR60 ;  /* 0x0000003cff037e24 */ /* 0x001fc8000f8e00ff */
[----:B------:R0:W1:Y:S03]  /*1c290*/  SYNCS.PHASECHK.TRANS64.TRYWAIT P1, [R3+URZ+0x36800], R0 ;  /* 0x03680000030075a7 */ /* 0x000066000802017f */
[----:B-1----:R-:W-:Y:S05]  /*1c2a0*/  @!P1 NANOSLEEP.SYNCS 0x989680 ;  /* 0x009896800000995d */ /* 0x002fea0003900000 */
[----:B------:R-:W1:Y:S02]  /*1c2b0*/  @!P1 SYNCS.PHASECHK.TRANS64 P1, [R3+URZ+0x36800], R0 ;  /* 0x03680000030095a7 */ /* 0x000e64000802007f */
[----:B-1----:R-:W-:Y:S05]  /*1c2c0*/  @!P1 BRA `(.L_x_2243) ;  /* 0xfffffffc00ec9947 */ /* 0x002fea000383ffff */
[----:B------:R-:W-:Y:S05]  /*1c2d0*/  BRA `(.L_x_2425) ;  /* 0xfffffe5c00b87947 */ /* 0x000fea000383ffff */
.L_x_2247:
[----:B-1----:R1:W2:Y:S02]  /*1c2e0*/  SYNCS.PHASECHK.TRANS64.TRYWAIT P2, [R0+URZ+0x36830], R3 ;  /* 0x03683003000075a7 */ /* 0x0022a4000804017f */
[----:B--2---:R-:W-:Y:S05]  /*1c2f0*/  @!P2 NANOSLEEP.SYNCS 0x989680 ;  /* 0x009896800000a95d */ /* 0x004fea0003900000 */
[----:B------:R-:W2:Y:S02]  /*1c300*/  @!P2 SYNCS.PHASECHK.TRANS64 P2, [R0+URZ+0x36830], R3 ;  /* 0x036830030000a5a7 */ /* 0x000ea4000804007f */
[----:B--2---:R-:W-:Y:S05]  /*1c310*/  @!P2 BRA `(.L_x_2247) ;  /* 0xfffffffc00f0a947 */ /* 0x004fea000383ffff */
[----:B------:R-:W-:Y:S05]  /*1c320*/  BRA `(.L_x_2246) ;  /* 0xfffffe5c00e07947 */ /* 0x000fea000383ffff */
.L_x_2252:
[----:B-1----:R-:W-:-:S04]  /*1c330*/  IMAD.U32 R7, RZ, RZ, UR39 ;  /* 0x00000027ff077e24 */ /* 0x002fc8000f8e00ff */
[----:B------:R1:W2:Y:S03]  /*1c340*/  SYNCS.PHASECHK.TRANS64.TRYWAIT P3, [R7+URZ+0x36830], R6 ;  /* 0x03683006070075a7 */ /* 0x0002a6000806017f */
[----:B--2---:R-:W-:Y:S05]  /*1c350*/  @!P3 NANOSLEEP.SYNCS 0x989680 ;  /* 0x009896800000b95d */ /* 0x004fea0003900000 */
[----:B------:R-:W2:Y:S02]  /*1c360*/  @!P3 SYNCS.PHASECHK.TRANS64 P3, [R7+URZ+0x36830], R6 ;  /* 0x036830060700b5a7 */ /* 0x000ea4000806007f */
[----:B--2---:R-:W-:Y:S05]  /*1c370*/  @!P3 BRA `(.L_x_2252) ;  /* 0xfffffffc00ecb947 */ /* 0x004fea000383ffff */
[----:B------:R-:W-:Y:S05]  /*1c380*/  BRA `(.L_x_2251) ;  /* 0xfffffea800287947 */ /* 0x000fea000383ffff */
.L_x_2256:
[----:B---3--:R-:W-:-:S04]  /*1c390*/  IMAD.U32 R2, RZ, RZ, UR6 ;  /* 0x00000006ff027e24 */ /* 0x008fc8000f8e00ff */
[----:B------:R3:W4:Y:S03]  /*1c3a0*/  SYNCS.PHASECHK.TRANS64.TRYWAIT P3, [R2+URZ+0x36850], R0 ;  /* 0x03685000020075a7 */ /* 0x000726000806017f */
[----:B----4-:R-:W-:Y:S05]  /*1c3b0*/  @!P3 NANOSLEEP.SYNCS 0x989680 ;  /* 0x009896800000b95d */ /* 0x010fea0003900000 */
[----:B------:R-:W4:Y:S02]  /*1c3c0*/  @!P3 SYNCS.PHASECHK.TRANS64 P3, [R2+URZ+0x36850], R0 ;  /* 0x036850000200b5a7 */ /* 0x000f24000806007f */
[----:B----4-:R-:W-:Y:S05]  /*1c3d0*/  @!P3 BRA `(.L_x_2256) ;  /* 0xfffffffc00ecb947 */ /* 0x010fea000383ffff */
[----:B------:R-:W-:Y:S05]  /*1c3e0*/  BRA `(.L_x_2255) ;  /* 0xfffffecc00bc7947 */ /* 0x000fea000383ffff */
.L_x_2262:
[----:B-1----:R-:W-:-:S04]  /*1c3f0*/  IMAD.U32 R7, RZ, RZ, UR6 ;  /* 0x00000006ff077e24 */ /* 0x002fc8000f8e00ff */
[----:B------:R1:W2:Y:S03]  /*1c400*/  SYNCS.PHASECHK.TRANS64.TRYWAIT P2, [R7+URZ+0x36830], R6 ;  /* 0x03683006070075a7 */ /* 0x0002a6000804017f */
[----:B--2---:R-:W-:Y:S05]  /*1c410*/  @!P2 NANOSLEEP.SYNCS 0x989680 ;  /* 0x009896800000a95d */ /* 0x004fea0003900000 */
[----:B------:R-:W2:Y:S02]  /*1c420*/  @!P2 SYNCS.PHASECHK.TRANS64 P2, [R7+URZ+0x36830], R6 ;  /* 0x036830060700a5a7 */ /* 0x000ea4000804007f */
[----:B--2---:R-:W-:Y:S05]  /*1c430*/  @!P2 BRA `(.L_x_2262) ;  /* 0xfffffffc00eca947 */ /* 0x004fea000383ffff */
[----:B------:R-:W-:Y:S05]  /*1c440*/  BRA `(.L_x_2261) ;  /* 0xfffffef4000c7947 */ /* 0x000fea000383ffff */
.L_x_2266:
[----:B-1----:R-:W-:-:S04]  /*1c450*/  IMAD.U32 R2, RZ, RZ, UR6 ;  /* 0x00000006ff027e24 */ /* 0x002fc8000f8e00ff */
[----:B------:R1:W2:Y:S03]  /*1c460*/  SYNCS.PHASECHK.TRANS64.TRYWAIT P2, [R2+URZ+0x36850], R0 ;  /* 0x03685000020075a7 */ /* 0x0002a6000804017f */
[----:B--2---:R-:W-:Y:S05]  /*1c470*/  @!P2 NANOSLEEP.SYNCS 0x989680 ;  /* 0x009896800000a95d */ /* 0x004fea0003900000 */
[----:B------:R-:W2:Y:S02]  /*1c480*/  @!P2 SYNCS.PHASECHK.TRANS64 P2, [R2+URZ+0x36850], R0 ;  /* 0x036850000200a5a7 */ /* 0x000ea4000804007f */
[----:B--2---:R-:W-:Y:S05]  /*1c490*/  @!P2 BRA `(.L_x_2266) ;  /* 0xfffffffc00eca947 */ /* 0x004fea000383ffff */
[----:B------:R-:W-:Y:S05]  /*1c4a0*/  BRA `(.L_x_2265) ;  /* 0xffffff1800cc7947 */ /* 0x000fea000383ffff */
.L_x_2271:
[----:B-1----:R-:W-:-:S04]  /*1c4b0*/  IMAD.U32 R5, RZ, RZ, UR5 ;  /* 0x00000005ff057e24 */ /* 0x002fc8000f8e00ff */
[----:B------:R1:W2:Y:S03]  /*1c4c0*/  SYNCS.PHASECHK.TRANS64.TRYWAIT P0, [R5+URZ+0x36850], R0 ;  /* 0x03685000050075a7 */ /* 0x0002a6000800017f */
[----:B--2---:R-:W-:Y:S05]  /*1c4d0*/  @!P0 NANOSLEEP.SYNCS 0x989680 ;  /* 0x009896800000895d */ /* 0x004fea0003900000 */
[----:B------:R-:W2:Y:S02]  /*1c4e0*/  @!P0 SYNCS.PHASECHK.TRANS64 P0, [R5+URZ+0x36850], R0 ;  /* 0x03685000050085a7 */ /* 0x000ea4000800007f */
[----:B--2---:R-:W-:Y:S05]  /*1c4f0*/  @!P0 BRA `(.L_x_2271) ;  /* 0xfffffffc00ec8947 */ /* 0x004fea000383ffff */
[----:B------:R-:W-:Y:S05]  /*1c500*/  BRA `(.L_x_2270) ;  /* 0xffffff3c00447947 */ /* 0x000fea000383ffff */
.L_x_2318:
[----:B------:R-:W0:Y:S01]  /*1c510*/  S2R R4, SR_TID.X ;  /* 0x0000000000047919 */ /* 0x000e220000002100 */
[----:B------:R-:W-:Y:S01]  /*1c520*/  BSSY B0, `(.L_x_2426) ;  /* 0x000000a000007945 */ /* 0x000fe20003800000 */
[----:B------:R-:W-:Y:S02]  /*1c530*/  IMAD.MOV.U32 R12, RZ, RZ, RZ ;  /* 0x000000ffff0c7224 */ /* 0x000fe400078e00ff */
[----:B------:R-:W-:Y:S02]  /*1c540*/  IMAD.MOV.U32 R11, RZ, RZ, 0x1f ;  /* 0x0000001fff0b7424 */ /* 0x000fe400078e00ff */
[----:B------:R-:W-:Y:S01]  /*1c550*/  IMAD.MOV.U32 R15, RZ, RZ, -0x1 ;  /* 0xffffffffff0f7424 */ /* 0x000fe200078e00ff */
[----:B0-----:R-:W-:-:S04]  /*1c560*/  SHF.R.U32.HI R4, RZ, 0x5, R4 ;  /* 0x00000005ff047819 */ /* 0x001fc80000011604 */
[----:B------:R-:W-:-:S05]  /*1c570*/  LOP3.LUT R4, R4, 0x3, RZ, 0xc0, !PT ;  /* 0x0000000304047812 */ /* 0x000fca00078ec0ff */
[----:B------:R-:W-:-:S07]  /*1c580*/  IMAD.MOV.U32 R13, RZ, RZ, R4 ;  /* 0x000000ffff0d7224 */ /* 0x000fce00078e0004 */
[----:B--2---:R-:W-:Y:S05]  /*1c590*/  WARPSYNC.COLLECTIVE R15, `(.L_x_2427) ;  /* 0x000000000f087348 */ /* 0x004fea0003c00000 */
[----:B------:R0:W1:Y:S02]  /*1c5a0*/  SHFL.IDX P6, R14, R13, R12, R11 ;  /* 0x0000000c0d0e7389 */ /* 0x00006400000c000b */
[----:B012---:R-:W-:Y:S01]  /*1c5b0*/  ENDCOLLECTIVE ;  /* 0x000000000000791b */ /* 0x007fe20003800000 */
.L_x_2427:
[----:B------:R-:W-:Y:S05]  /*1c5c0*/  BSYNC B0 ;  /* 0x0000000000007941 */ /* 0x000fea0003800000 */
.L_x_2426:
[----:B------:R-:W-:Y:S05]  /*1c5d0*/  BRA `(.L_x_2428) ;  /* 0xffffffa800087947 */ /* 0x000fea000383ffff */
.L_x_2320:
[----:B------:R-:W-:Y:S01]  /*1c5e0*/  BSSY B0, `(.L_x_2429) ;  /* 0x0000006000007945 */ /* 0x000fe20003800000 */
[----:B------:R-:W-:-:S07]  /*1c5f0*/  IMAD.MOV.U32 R15, RZ, RZ, -0x1 ;  /* 0xffffffffff0f7424 */ /* 0x000fce00078e00ff */
[----:B--23--:R-:W-:Y:S05]  /*1c600*/  WARPSYNC.COLLECTIVE R15, `(.L_x_2430) ;  /* 0x000000000f0c7348 */ /* 0x00cfea0003c00000 */
[----:B------:R-:W-:Y:S02]  /*1c610*/  ELECT P6, UR62, PT ;  /* 0x00000000003e782f */ /* 0x000fe400038c0000 */
[----:B------:R-:W-:Y:S01]  /*1c620*/  MOV R14, UR62 ;  /* 0x0000003e000e7c02 */ /* 0x000fe20008000f00 */
[----:B--23--:R-:W-:Y:S10]  /*1c630*/  ENDCOLLECTIVE ;  /* 0x000000000000791b */ /* 0x00cff40003800000 */
.L_x_2430:
[----:B------:R-:W-:Y:S05]  /*1c640*/  BSYNC B0 ;  /* 0x0000000000007941 */ /* 0x000fea0003800000 */
.L_x_2429:
[----:B------:R-:W-:Y:S05]  /*1c650*/  BRA `(.L_x_2431) ;  /* 0xffffffa8000c7947 */ /* 0x000fea000383ffff */
.L_x_2322:
[----:B0-----:R0:W1:Y:S02]  /*1c660*/  SYNCS.PHASECHK.TRANS64.TRYWAIT P0, [R0+URZ+0x36840], R2 ;  /* 0x03684002000075a7 */ /* 0x001064000800017f */
[----:B-1----:R-:W-:Y:S05]  /*1c670*/  @!P0 NANOSLEEP.SYNCS 0x989680 ;  /* 0x009896800000895d */ /* 0x002fea0003900000 */
[----:B------:R-:W1:Y:S02]  /*1c680*/  @!P0 SYNCS.PHASECHK.TRANS64 P0, [R0+URZ+0x36840], R2 ;  /* 0x03684002000085a7 */ /* 0x000e64000800007f */
[----:B-1----:R-:W-:Y:S05]  /*1c690*/  @!P0 BRA `(.L_x_2322) ;  /* 0xfffffffc00f08947 */ /* 0x002fea000383ffff */
[----:B------:R-:W-:Y:S05]  /*1c6a0*/  BRA `(.L_x_2432) ;  /* 0xffffffa800707947 */ /* 0x000fea000383ffff */
.L_x_2326:
[----:B------:R-:W2:Y:S01]  /*1c6b0*/  LDL.LU R11, [R1+0x38] ;  /* 0x00003800010b7983 */ /* 0x000ea20000300800 */
[----:B------:R-:W-:Y:S01]  /*1c6c0*/  IMAD.MOV.U32 R13, RZ, RZ, R3 ;  /* 0x000000ffff0d7224 */ /* 0x000fe200078e0003 */
[----:B------:R-:W-:Y:S01]  /*1c6d0*/  LOP3.LUT R5, R5, 0x7f, RZ, 0xc0, !PT ;  /* 0x0000007f05057812 */ /* 0x000fe200078ec0ff */
[----:B------:R-:W-:Y:S02]  /*1c6e0*/  IMAD.MOV.U32 R12, RZ, RZ, RZ ;  /* 0x000000ffff0c7224 */ /* 0x000fe400078e00ff */
[----:B------:R-:W-:Y:S01]  /*1c6f0*/  IMAD.MOV.U32 R15, RZ, RZ, -0x1 ;  /* 0xffffffffff0f7424 */ /* 0x000fe200078e00ff */
[----:B------:R-:W-:-:S05]  /*1c700*/  SHF.R.U32.HI R5, RZ, 0x3, R5 ;  /* 0x00000003ff057819 */ /* 0x000fca0000011605 */
[----:B------:R-:W-:-:S04]  /*1c710*/  IMAD R2, R9, 0x80, R5 ;  /* 0x0000008009027824 */ /* 0x000fc800078e0205 */
[----:B------:R-:W-:Y:S02]  /*1c720*/  VIADD R5, R2, 0x10 ;  /* 0x0000001002057836 */ /* 0x000fe40000000000 */
[----:B--2---:R-:W-:Y:S02]  /*1c730*/  IMAD R0, R11, R7, RZ ;  /* 0x000000070b007224 */ /* 0x004fe400078e02ff */
[----:B------:R-:W-:-:S03]  /*1c740*/  IMAD.MOV.U32 R11, RZ, RZ, 0x181f ;  /* 0x0000181fff0b7424 */ /* 0x000fc600078e00ff */
[----:B------:R-:W-:-:S13]  /*1c750*/  ISETP.GE.AND P3, PT, R2, R0, PT ;  /* 0x000000000200720c */ /* 0x000fda0003f66270 */
[----:B-----5:R-:W-:Y:S05]  /*1c760*/  WARPSYNC.COLLECTIVE R15, `(.L_x_2433) ;  /* 0x000000000f087348 */ /* 0x020fea0003c00000 */
[----:B------:R0:W1:Y:S02]  /*1c770*/  SHFL.IDX P6, R14, R13, R12, R11 ;  /* 0x0000000c0d0e7389 */ /* 0x00006400000c000b */
[----:B01---5:R-:W-:Y:S01]  /*1c780*/  ENDCOLLECTIVE ;  /* 0x000000000000791b */ /* 0x023fe20003800000 */
.L_x_2433:
[----:B------:R-:W-:Y:S02]  /*1c790*/  IMAD.MOV.U32 R13, RZ, RZ, R4 ;  /* 0x000000ffff0d7224 */ /* 0x000fe400078e0004 */
[----:B------:R-:W-:-:S07]  /*1c7a0*/  IMAD.MOV.U32 R6, RZ, RZ, R14 ;  /* 0x000000ffff067224 */ /* 0x000fce00078e000e */
[----:B------:R-:W-:Y:S05]  /*1c7b0*/  WARPSYNC.COLLECTIVE R15, `(.L_x_2434) ;  /* 0x000000000f087348 */ /* 0x000fea0003c00000 */
[----:B------:R0:W1:Y:S02]  /*1c7c0*/  SHFL.IDX P6, R14, R13, R12, R11 ;  /* 0x0000000c0d0e7389 */ /* 0x00006400000c000b */
[----:B01----:R-:W-:Y:S01]  /*1c7d0*/  ENDCOLLECTIVE ;  /* 0x000000000000791b */ /* 0x003fe20003800000 */
.L_x_2434:
        /* <DEDUP_REMOVED lines=19> */
.L_x_2435:
[----:B------:R-:W-:Y:S02]  /*1c910*/  IMAD.MOV.U32 R13, RZ, RZ, R4 ;  /* 0x000000ffff0d7224 */ /* 0x000fe400078e0004 */
[----:B------:R-:W-:-:S07]  /*1c920*/  IMAD.MOV.U32 R9, RZ, RZ, R14 ;  /* 0x000000ffff097224 */ /* 0x000fce00078e000e */
[----:B------:R-:W-:Y:S05]  /*1c930*/  WARPSYNC.COLLECTIVE R15, `(.L_x_2436) ;  /* 0x000000000f087348 */ /* 0x000fea0003c00000 */
[----:B------:R0:W1:Y:S02]  /*1c940*/  SHFL.IDX P6, R14, R13, R12, R11 ;  /* 0x0000000c0d0e7389 */ /* 0x00006400000c000b */
[----:B01----:R-:W-:Y:S01]  /*1c950*/  ENDCOLLECTIVE ;  /* 0x000000000000791b */ /* 0x003fe20003800000 */
.L_x_2436:
        /* <DEDUP_REMOVED lines=20> */
.L_x_2437:
[----:B------:R-:W-:Y:S02]  /*1caa0*/  IMAD.MOV.U32 R13, RZ, RZ, R4 ;  /* 0x000000ffff0d7224 */ /* 0x000fe400078e0004 */
[----:B------:R-:W-:-:S05]  /*1cab0*/  IMAD.SHL.U32 R9, R9, 0x8, RZ ;  /* 0x0000000809097824 */ /* 0x000fca00078e00ff */
[----:B------:R-:W-:Y:S01]  /*1cac0*/  LOP3.LUT R9, R9, 0x38, RZ, 0xc0, !PT ;  /* 0x0000003809097812 */ /* 0x000fe200078ec0ff */
[----:B------:R-:W-:-:S07]  /*1cad0*/  IMAD.MOV.U32 R8, RZ, RZ, R14 ;  /* 0x000000ffff087224 */ /* 0x000fce00078e000e */
[----:B------:R-:W-:Y:S05]  /*1cae0*/  WARPSYNC.COLLECTIVE R15, `(.L_x_2438) ;  /* 0x000000000f087348 */ /* 0x000fea0003c00000 */
[----:B------:R0:W1:Y:S02]  /*1caf0*/  SHFL.IDX P6, R14, R13, R12, R11 ;  /* 0x0000000c0d0e7389 */ /* 0x00006400000c000b */
[----:B01----:R-:W-:Y:S01]  /*1cb00*/  ENDCOLLECTIVE ;  /* 0x000000000000791b */ /* 0x003fe20003800000 */
.L_x_2438:
        /* <DEDUP_REMOVED lines=19> */
.L_x_2439:
[----:B------:R-:W-:Y:S02]  /*1cc40*/  IMAD.MOV.U32 R13, RZ, RZ, R4 ;  /* 0x000000ffff0d7224 */ /* 0x000fe400078e0004 */
[----:B------:R-:W-:-:S07]  /*1cc50*/  IMAD.MOV.U32 R6, RZ, RZ, R14 ;  /* 0x000000ffff067224 */ /* 0x000fce00078e000e */
[----:B------:R-:W-:Y:S05]  /*1cc60*/  WARPSYNC.COLLECTIVE R15, `(.L_x_2440) ;  /* 0x000000000f087348 */ /* 0x000fea0003c00000 */
[----:B------:R0:W1:Y:S02]  /*1cc70*/  SHFL.IDX P6, R14, R13, R12, R11 ;  /* 0x0000000c0d0e7389 */ /* 0x00006400000c000b */
[----:B01----:R-:W-:Y:S01]  /*1cc80*/  ENDCOLLECTIVE ;  /* 0x000000000000791b */ /* 0x003fe20003800000 */
.L_x_2440:
        /* <DEDUP_REMOVED lines=19> */
.L_x_2441:
[----:B------:R-:W-:Y:S02]  /*1cdc0*/  IMAD.MOV.U32 R13, RZ, RZ, R4 ;  /* 0x000000ffff0d7224 */ /* 0x000fe400078e0004 */
[----:B------:R-:W-:-:S07]  /*1cdd0*/  IMAD.MOV.U32 R6, RZ, RZ, R14 ;  /* 0x000000ffff067224 */ /* 0x000fce00078e000e */
[----:B------:R-:W-:Y:S05]  /*1cde0*/  WARPSYNC.COLLECTIVE R15, `(.L_x_2442) ;  /* 0x000000000f087348 */ /* 0x000fea0003c00000 */
[----:B------:R0:W1:Y:S02]  /*1cdf0*/  SHFL.IDX P6, R14, R13, R12, R11 ;  /* 0x0000000c0d0e7389 */ /* 0x00006400000c000b */
[----:B01----:R-:W-:Y:S01]  /*1ce00*/  ENDCOLLECTIVE ;  /* 0x000000000000791b */ /* 0x003fe20003800000 */
.L_x_2442:
        /* <DEDUP_REMOVED lines=19> */
.L_x_2443:
[----:B------:R-:W-:Y:S02]  /*1cf40*/  IMAD.MOV.U32 R13, RZ, RZ, R4 ;  /* 0x000000ffff0d7224 */ /* 0x000fe400078e0004 */
[----:B------:R-:W-:-:S07]  /*1cf50*/  IMAD.MOV.U32 R6, RZ, RZ, R14 ;  /* 0x000000ffff067224 */ /* 0x000fce00078e000e */
[----:B------:R-:W-:Y:S05]  /*1cf60*/  WARPSYNC.COLLECTIVE R15, `(.L_x_2444) ;  /* 0x000000000f087348 */ /* 0x000fea0003c00000 */
[----:B------:R0:W1:Y:S02]  /*1cf70*/  SHFL.IDX P6, R14, R13, R12, R11 ;  /* 0x0000000c0d0e7389 */ /* 0x00006400000c000b */
[----:B01----:R-:W-:Y:S01]  /*1cf80*/  ENDCOLLECTIVE ;  /* 0x000000000000791b */ /* 0x003fe20003800000 */
.L_x_2444:
        /* <DEDUP_REMOVED lines=17> */
.L_x_2445:
[----:B------:R-:W-:-:S05]  /*1d0a0*/  VIADD R7, R2, 0x60 ;  /* 0x0000006002077836 */ /* 0x000fca0000000000 */
[----:B------:R-:W-:Y:S01]  /*1d0b0*/  ISETP.GE.AND P4, PT, R7, R0, PT ;  /* 0x000000000700720c */ /* 0x000fe20003f86270 */
[----:B------:R-:W-:Y:S02]  /*1d0c0*/  IMAD.MOV.U32 R13, RZ, RZ, R4 ;  /* 0x000000ffff0d7224 */ /* 0x000fe400078e0004 */
[----:B------:R-:W-:-:S10]  /*1d0d0*/  IMAD.MOV.U32 R6, RZ, RZ, R14 ;  /* 0x000000ffff067224 */ /* 0x000fd400078e000e */
[----:B------:R-:W-:Y:S05]  /*1d0e0*/  WARPSYNC.COLLECTIVE R15, `(.L_x_2446) ;  /* 0x000000000f087348 */ /* 0x000fea0003c00000 */
[----:B------:R0:W1:Y:S02]  /*1d0f0*/  SHFL.IDX P6, R14, R13, R12, R11 ;  /* 0x0000000c0d0e7389 */ /* 0x00006400000c000b */
[----:B01----:R-:W-:Y:S01]  /*1d100*/  ENDCOLLECTIVE ;  /* 0x000000000000791b */ /* 0x003fe20003800000 */
.L_x_2446:
        /* <DEDUP_REMOVED lines=17> */
.L_x_2447:
[----:B------:R-:W-:Y:S02]  /*1d220*/  IMAD.MOV.U32 R13, RZ, RZ, R4 ;  /* 0x000000ffff0d7224 */ /* 0x000fe400078e0004 */
[----:B------:R-:W-:-:S07]  /*1d230*/  IMAD.MOV.U32 R5, RZ, RZ, R14 ;  /* 0x000000ffff057224 */ /* 0x000fce00078e000e */
[----:B------:R-:W-:Y:S05]  /*1d240*/  WARPSYNC.COLLECTIVE R15, `(.L_x_2448) ;  /* 0x000000000f087348 */ /* 0x000fea0003c00000 */
[----:B------:R0:W1:Y:S02]  /*1d250*/  SHFL.IDX P6, R14, R13, R12, R11 ;  /* 0x0000000c0d0e7389 */ /* 0x00006400000c000b */
[----:B01----:R-:W-:Y:S01]  /*1d260*/  ENDCOLLECTIVE ;  /* 0x000000000000791b */ /* 0x003fe20003800000 */
.L_x_2448:
[----:B------:R-:W-:Y:S01]  /*1d270*/  IMAD.MOV.U32 R3, RZ, RZ, R14 ;  /* 0x000000ffff037224 */ /* 0x000fe200078e000e */
[----:B------:R-:W-:Y:S06]  /*1d280*/  BRA `(.L_x_2449) ;  /* 0xffffffac00247947 */ /* 0x000fec000383ffff */
.L_x_2331:
[----:B0-----:R0:W3:Y:S02]  /*1d290*/  SYNCS.PHASECHK.TRANS64.TRYWAIT P0, [R18+URZ+0x36820], R0 ;  /* 0x03682000120075a7 */ /* 0x0010e4000800017f */
[----:B---3--:R-:W-:Y:S05]  /*1d2a0*/  @!P0 NANOSLEEP.SYNCS 0x989680 ;  /* 0x009896800000895d */ /* 0x008fea0003900000 */
[----:B------:R-:W3:Y:S02]  /*1d2b0*/  @!P0 SYNCS.PHASECHK.TRANS64 P0, [R18+URZ+0x36820], R0 ;  /* 0x03682000120085a7 */ /* 0x000ee4000800007f */
[----:B---3--:R-:W-:Y:S05]  /*1d2c0*/  @!P0 BRA `(.L_x_2331) ;  /* 0xfffffffc00f08947 */ /* 0x008fea000383ffff */
[----:B------:R-:W-:Y:S05]  /*1d2d0*/  BRA `(.L_x_2450) ;  /* 0xffffffac00a87947 */ /* 0x000fea000383ffff */
.L_x_2340:
[----:B-1----:R1:W2:Y:S02]  /*1d2e0*/  SYNCS.PHASECHK.TRANS64.TRYWAIT P0, [R3+URZ+0x36840], R2 ;  /* 0x03684002030075a7 */ /* 0x0022a4000800017f */
[----:B--2---:R-:W-:Y:S05]  /*1d2f0*/  @!P0 NANOSLEEP.SYNCS 0x989680 ;  /* 0x009896800000895d */ /* 0x004fea0003900000 */
[----:B------:R-:W2:Y:S02]  /*1d300*/  @!P0 SYNCS.PHASECHK.TRANS64 P0, [R3+URZ+0x36840], R2 ;  /* 0x03684002030085a7 */ /* 0x000ea4000800007f */
[----:B--2---:R-:W-:Y:S05]  /*1d310*/  @!P0 BRA `(.L_x_2340) ;  /* 0xfffffffc00f08947 */ /* 0x004fea000383ffff */
[----:B------:R-:W-:Y:S05]  /*1d320*/  BRA `(.L_x_2451) ;  /* 0xffffffb000887947 */ /* 0x000fea000383ffff */
.L_x_2347:
[----:B-1----:R1:W2:Y:S02]  /*1d330*/  SYNCS.PHASECHK.TRANS64.TRYWAIT P0, [R3+URZ+0x60], R2 ;  /* 0x00006002030075a7 */ /* 0x0022a4000800017f */
[----:B--2---:R-:W-:Y:S05]  /*1d340*/  @!P0 NANOSLEEP.SYNCS 0x989680 ;  /* 0x009896800000895d */ /* 0x004fea0003900000 */
[----:B------:R-:W2:Y:S02]  /*1d350*/  @!P0 SYNCS.PHASECHK.TRANS64 P0, [R3+URZ+0x60], R2 ;  /* 0x00006002030085a7 */ /* 0x000ea4000800007f */
[----:B--2---:R-:W-:Y:S05]  /*1d360*/  @!P0 BRA `(.L_x_2347) ;  /* 0xfffffffc00f08947 */ /* 0x004fea000383ffff */
[----:B------:R-:W-:Y:S05]  /*1d370*/  BRA `(.L_x_2452) ;  /* 0xffffffb4009c7947 */ /* 0x000fea000383ffff */
.L_x_2357:
[----:B-1----:R1:W2:Y:S02]  /*1d380*/  SYNCS.PHASECHK.TRANS64.TRYWAIT P0, [R3+URZ+0x36840], R2 ;  /* 0x03684002030075a7 */ /* 0x0022a4000800017f */
[----:B--2---:R-:W-:Y:S05]  /*1d390*/  @!P0 NANOSLEEP.SYNCS 0x989680 ;  /* 0x009896800000895d */ /* 0x004fea0003900000 */
[----:B------:R-:W2:Y:S02]  /*1d3a0*/  @!P0 SYNCS.PHASECHK.TRANS64 P0, [R3+URZ+0x36840], R2 ;  /* 0x03684002030085a7 */ /* 0x000ea4000800007f */
[----:B--2---:R-:W-:Y:S05]  /*1d3b0*/  @!P0 BRA `(.L_x_2357) ;  /* 0xfffffffc00f08947 */ /* 0x004fea000383ffff */
[----:B------:R-:W-:Y:S05]  /*1d3c0*/  BRA `(.L_x_2453) ;  /* 0xffffffbc006c7947 */ /* 0x000fea000383ffff */
.L_x_2364:
[----:B0-----:R0:W1:Y:S02]  /*1d3d0*/  SYNCS.PHASECHK.TRANS64.TRYWAIT P0, [R2+URZ+0x60], R3 ;  /* 0x00006003020075a7 */ /* 0x001064000800017f */
[----:B-1----:R-:W-:Y:S05]  /*1d3e0*/  @!P0 NANOSLEEP.SYNCS 0x989680 ;  /* 0x009896800000895d */ /* 0x002fea0003900000 */
[----:B------:R-:W1:Y:S02]  /*1d3f0*/  @!P0 SYNCS.PHASECHK.TRANS64 P0, [R2+URZ+0x60], R3 ;  /* 0x00006003020085a7 */ /* 0x000e64000800007f */
[----:B-1----:R-:W-:Y:S05]  /*1d400*/  @!P0 BRA `(.L_x_2364) ;  /* 0xfffffffc00f08947 */ /* 0x002fea000383ffff */
[----:B------:R-:W-:Y:S05]  /*1d410*/  BRA `(.L_x_2454) ;  /* 0xffffffc000807947 */ /* 0x000fea000383ffff */
.L_x_2374:
[----:B--2---:R2:W3:Y:S02]  /*1d420*/  SYNCS.PHASECHK.TRANS64.TRYWAIT P0, [R2+URZ+0x36840], R3 ;  /* 0x03684003020075a7 */ /* 0x0044e4000800017f */
[----:B---3--:R-:W-:Y:S05]  /*1d430*/  @!P0 NANOSLEEP.SYNCS 0x989680 ;  /* 0x009896800000895d */ /* 0x008fea0003900000 */
[----:B------:R-:W3:Y:S02]  /*1d440*/  @!P0 SYNCS.PHASECHK.TRANS64 P0, [R2+URZ+0x36840], R3 ;  /* 0x03684003020085a7 */ /* 0x000ee4000800007f */
[----:B---3--:R-:W-:Y:S05]  /*1d450*/  @!P0 BRA `(.L_x_2374) ;  /* 0xfffffffc00f08947 */ /* 0x008fea000383ffff */
[----:B------:R-:W-:Y:S05]  /*1d460*/  BRA `(.L_x_2455) ;  /* 0xffffffc800207947 */ /* 0x000fea000383ffff */
.L_x_2381:
[----:B0-----:R0:W1:Y:S02]  /*1d470*/  SYNCS.PHASECHK.TRANS64.TRYWAIT P0, [R2+URZ+0x60], R5 ;  /* 0x00006005020075a7 */ /* 0x001064000800017f */
[----:B-1----:R-:W-:Y:S05]  /*1d480*/  @!P0 NANOSLEEP.SYNCS 0x989680 ;  /* 0x009896800000895d */ /* 0x002fea0003900000 */
[----:B------:R-:W1:Y:S02]  /*1d490*/  @!P0 SYNCS.PHASECHK.TRANS64 P0, [R2+URZ+0x60], R5 ;  /* 0x00006005020085a7 */ /* 0x000e64000800007f */
[----:B-1----:R-:W-:Y:S05]  /*1d4a0*/  @!P0 BRA `(.L_x_2381) ;  /* 0xfffffffc00f08947 */ /* 0x002fea000383ffff */
[----:B------:R-:W-:Y:S05]  /*1d4b0*/  BRA `(.L_x_2456) ;  /* 0xffffffcc00347947 */ /* 0x000fea000383ffff */
.L_x_2393:
[----:B--2---:R2:W3:Y:S02]  /*1d4c0*/  SYNCS.PHASECHK.TRANS64.TRYWAIT P0, [R0+URZ+0x36860], R2 ;  /* 0x03686002000075a7 */ /* 0x0044e4000800017f */
[----:B---3--:R-:W-:Y:S05]  /*1d4d0*/  @!P0 NANOSLEEP.SYNCS 0x989680 ;  /* 0x009896800000895d */ /* 0x008fea0003900000 */
[----:B------:R-:W3:Y:S02]  /*1d4e0*/  @!P0 SYNCS.PHASECHK.TRANS64 P0, [R0+URZ+0x36860], R2 ;  /* 0x03686002000085a7 */ /* 0x000ee4000800007f */
[----:B---3--:R-:W-:Y:S05]  /*1d4f0*/  @!P0 BRA `(.L_x_2393) ;  /* 0xfffffffc00f08947 */ /* 0x008fea000383ffff */
[----:B------:R-:W-:Y:S05]  /*1d500*/  BRA `(.L_x_2457) ;  /* 0xffffffd000c07947 */ /* 0x000fea000383ffff */
.L_x_2401:
[----:B------:R-:W3:Y:S01]  /*1d510*/  LDL R0, [R1] ;  /* 0x0000000001007983 */ /* 0x000ee20000100800 */
[----:B------:R-:W-:Y:S01]  /*1d520*/  BSSY B0, `(.L_x_2458) ;  /* 0x0000008000007945 */ /* 0x000fe20003800000 */
[----:B------:R-:W-:Y:S02]  /*1d530*/  IMAD.MOV.U32 R12, RZ, RZ, RZ ;  /* 0x000000ffff0c7224 */ /* 0x000fe400078e00ff */
[----:B------:R-:W-:Y:S02]  /*1d540*/  IMAD.MOV.U32 R11, RZ, RZ, 0x1f ;  /* 0x0000001fff0b7424 */ /* 0x000fe400078e00ff */
[----:B------:R-:W-:Y:S02]  /*1d550*/  IMAD.MOV.U32 R15, RZ, RZ, -0x1 ;  /* 0xffffffffff0f7424 */ /* 0x000fe400078e00ff */
[----:B---3--:R-:W-:-:S07]  /*1d560*/  IMAD.MOV.U32 R13, RZ, RZ, R0 ;  /* 0x000000ffff0d7224 */ /* 0x008fce00078e0000 */
[----:B-12---:R-:W-:Y:S05]  /*1d570*/  WARPSYNC.COLLECTIVE R15, `(.L_x_2459) ;  /* 0x000000000f087348 */ /* 0x006fea0003c00000 */
[----:B------:R0:W3:Y:S02]  /*1d580*/  SHFL.IDX P6, R14, R13, R12, R11 ;  /* 0x0000000c0d0e7389 */ /* 0x0000e400000c000b */
[----:B0123--:R-:W-:Y:S01]  /*1d590*/  ENDCOLLECTIVE ;  /* 0x000000000000791b */ /* 0x00ffe20003800000 */
.L_x_2459:
[----:B------:R-:W-:Y:S05]  /*1d5a0*/  BSYNC B0 ;  /* 0x0000000000007941 */ /* 0x000fea0003800000 */
.L_x_2458:
        /* <DEDUP_REMOVED lines=9> */
.L_x_2460:
        /* <DEDUP_REMOVED lines=12> */
[----:B------:R-:W-:Y:S02]  /*1d700*/  CS2R R6, SRZ ;  /* 0x0000000000067805 */ /* 0x000fe4000001ff00 */
[C---:B------:R-:W-:Y:S02]  /*1d710*/  ISETP.GE.U32.AND P2, PT, R10.reuse, 0x2, PT ;  /* 0x000000020a00780c */ /* 0x040fe40003f46070 */
[C---:B------:R-:W-:Y:S02]  /*1d720*/  ISETP.GE.U32.AND P3, PT, R10.reuse, 0x4, PT ;  /* 0x000000040a00780c */ /* 0x040fe40003f66070 */
[C---:B------:R-:W-:Y:S02]  /*1d730*/  ISETP.GE.U32.AND P4, PT, R10.reuse, 0x8, PT ;  /* 0x000000080a00780c */ /* 0x040fe40003f86070 */
[----:B------:R-:W-:Y:S01]  /*1d740*/  ISETP.GE.U32.AND P5, PT, R10, 0x10, PT ;  /* 0x000000100a00780c */ /* 0x000fe20003fa6070 */
[----:B--2---:R-:W-:-:S02]  /*1d750*/  @!P1 IMAD.MOV.U32 R6, RZ, RZ, R5 ;  /* 0x000000ffff069224 */ /* 0x004fc400078e0005 */
[----:B------:R-:W-:Y:S02]  /*1d760*/  IMAD.MOV.U32 R5, RZ, RZ, RZ ;  /* 0x000000ffff057224 */ /* 0x000fe400078e00ff */
[----:B---3--:R-:W-:Y:S01]  /*1d770*/  @!P1 IMAD.MOV.U32 R7, RZ, RZ, R2 ;  /* 0x000000ffff079224 */ /* 0x008fe200078e0002 */
[----:B------:R-:W-:-:S03]  /*1d780*/  ISETP.NE.AND P1, PT, R10, RZ, PT ;  /* 0x000000ff0a00720c */ /* 0x000fc60003f25270 */
[----:B------:R-:W-:-:S04]  /*1d790*/  IMAD R2, R7, R6, RZ ;  /* 0x0000000607027224 */ /* 0x000fc800078e02ff */
[----:B------:R-:W-:-:S07]  /*1d7a0*/  IMAD.MOV.U32 R13, RZ, RZ, R2 ;  /* 0x000000ffff0d7224 */ /* 0x000fce00078e0002 */
[----:B------:R-:W-:Y:S05]  /*1d7b0*/  WARPSYNC.COLLECTIVE R15, `(.L_x_2461) ;  /* 0x000000000f087348 */ /* 0x000fea0003c00000 */
[----:B------:R0:W1:Y:S02]  /*1d7c0*/  SHFL.UP P6, R14, R13, R12, R11 ;  /* 0x0400000c0d0e7389 */ /* 0x00006400000c000b */
[----:B01----:R-:W-:Y:S01]  /*1d7d0*/  ENDCOLLECTIVE ;  /* 0x000000000000791b */ /* 0x003fe20003800000 */
.L_x_2461:
        /* <DEDUP_REMOVED lines=8> */
.L_x_2462:
        /* <DEDUP_REMOVED lines=8> */
.L_x_2463:
        /* <DEDUP_REMOVED lines=8> */
.L_x_2464:
        /* <DEDUP_REMOVED lines=8> */
.L_x_2465:
        /* <DEDUP_REMOVED lines=9> */
.L_x_2466:
[----:B------:R-:W-:Y:S01]  /*1da70*/  IMAD.MOV.U32 R9, RZ, RZ, R14 ;  /* 0x000000ffff097224 */ /* 0x000fe200078e000e */
[----:B------:R-:W-:Y:S06]  /*1da80*/  BRA `(.L_x_2467) ;  /* 0xffffffd400707947 */ /* 0x000fec000383ffff */
.L_x_2404:
        /* <DEDUP_REMOVED lines=8> */
.L_x_2469:
[----:B------:R-:W-:Y:S05]  /*1db10*/  BSYNC B0 ;  /* 0x0000000000007941 */ /* 0x000fea0003800000 */
.L_x_2468:
        /* <DEDUP_REMOVED lines=10> */
.L_x_2470:
        /* <DEDUP_REMOVED lines=8> */
.L_x_2471:
        /* <DEDUP_REMOVED lines=8> */
.L_x_2472:
        /* <DEDUP_REMOVED lines=8> */
.L_x_2473:
        /* <DEDUP_REMOVED lines=9> */
.L_x_2474:
[----:B------:R-:W-:Y:S01]  /*1ddd0*/  IMAD.MOV.U32 R9, RZ, RZ, R14 ;  /* 0x000000ffff097224 */ /* 0x000fe200078e000e */
[----:B------:R-:W-:Y:S06]  /*1dde0*/  BRA `(.L_x_2475) ;  /* 0xffffffd400487947 */ /* 0x000fec000383ffff */
.L_x_2406:
[----:B------:R-:W-:Y:S01]  /*1ddf0*/  BSSY B0, `(.L_x_2476) ;  /* 0x0000006000007945 */ /* 0x000fe20003800000 */
[----:B------:R-:W-:Y:S01]  /*1de00*/  PLOP3.LUT P6, PT, P6, PT, PT, 0x8, 0x0 ;  /* 0x000000000000781c */ /* 0x000fe200037ce170 */
[----:B------:R-:W-:-:S12]  /*1de10*/  IMAD.MOV.U32 R15, RZ, RZ, -0x1 ;  /* 0xffffffffff0f7424 */ /* 0x000fd800078e00ff */
[----:B0-----:R-:W-:Y:S05]  /*1de20*/  WARPSYNC.COLLECTIVE R15, `(.L_x_2477) ;  /* 0x000000000f087348 */ /* 0x001fea0003c00000 */
[----:B------:R-:W-:Y:S01]  /*1de30*/  VOTE.ANY R14, PT, P6 ;  /* 0x00000000000e7806 */ /* 0x000fe200030e0100 */
[----:B0-----:R-:W-:Y:S06]  /*1de40*/  ENDCOLLECTIVE ;  /* 0x000000000000791b */ /* 0x001fec0003800000 */
.L_x_2477:
[----:B------:R-:W-:Y:S05]  /*1de50*/  BSYNC B0 ;  /* 0x0000000000007941 */ /* 0x000fea0003800000 */
.L_x_2476:
        /* <DEDUP_REMOVED lines=10> */
.L_x_2478:
[----:B------:R-:W-:Y:S02]  /*1df00*/  IMAD.MOV.U32 R13, RZ, RZ, R7 ;  /* 0x000000ffff0d7224 */ /* 0x000fe400078e0007 */
[----:B------:R-:W-:-:S07]  /*1df10*/  IMAD.MOV.U32 R0, RZ, RZ, R14 ;  /* 0x000000ffff007224 */ /* 0x000fce00078e000e */
[----:B------:R-:W-:Y:S05]  /*1df20*/  WARPSYNC.COLLECTIVE R15, `(.L_x_2479) ;  /* 0x000000000f087348 */ /* 0x000fea0003c00000 */
[----:B------:R0:W1:Y:S02]  /*1df30*/  SHFL.IDX P6, R14, R13, R12, R11 ;  /* 0x0000000c0d0e7389 */ /* 0x00006400000c000b */
[----:B01----:R-:W-:Y:S01]  /*1df40*/  ENDCOLLECTIVE ;  /* 0x000000000000791b */ /* 0x003fe20003800000 */
.L_x_2479:
[----:B------:R-:W-:Y:S02]  /*1df50*/  IMAD.MOV.U32 R7, RZ, RZ, R14 ;  /* 0x000000ffff077224 */ /* 0x000fe400078e000e */
[----:B------:R-:W-:-:S05]  /*1df60*/  IMAD.IADD R6, R10, 0x1, R16 ;  /* 0x000000010a067824 */ /* 0x000fca00078e0210 */
[----:B------:R0:W-:Y:S01]  /*1df70*/  STL [R1+0xc], R6 ;  /* 0x00000c0601007387 */ /* 0x0001e20000100800 */
[----:B------:R-:W-:Y:S05]  /*1df80*/  BRA `(.L_x_2480) ;  /* 0xffffffd400287947 */ /* 0x000fea000383ffff */
.L_x_2408:
        /* <DEDUP_REMOVED lines=8> */
.L_x_2482:
[----:B------:R-:W-:Y:S05]  /*1e010*/  BSYNC B0 ;  /* 0x0000000000007941 */ /* 0x000fea0003800000 */
.L_x_2481:
[----:B------:R-:W-:Y:S01]  /*1e020*/  IMAD.MOV.U32 R2, RZ, RZ, R14 ;  /* 0x000000ffff027224 */ /* 0x000fe200078e000e */
[----:B------:R-:W-:Y:S06]  /*1e030*/  BRA `(.L_x_2483) ;  /* 0xffffffd400147947 */ /* 0x000fec000383ffff */
.L_x_2414:
[----:B0-----:R0:W1:Y:S02]  /*1e040*/  SYNCS.PHASECHK.TRANS64.TRYWAIT P0, [R0+URZ+0x36820], R3 ;  /* 0x03682003000075a7 */ /* 0x001064000800017f */
[----:B-1----:R-:W-:Y:S05]  /*1e050*/  @!P0 NANOSLEEP.SYNCS 0x989680 ;  /* 0x009896800000895d */ /* 0x002fea0003900000 */
[----:B------:R-:W1:Y:S02]  /*1e060*/  @!P0 SYNCS.PHASECHK.TRANS64 P0, [R0+URZ+0x36820], R3 ;  /* 0x03682003000085a7 */ /* 0x000e64000800007f */
[----:B-1----:R-:W-:Y:S05]  /*1e070*/  @!P0 BRA `(.L_x_2414) ;  /* 0xfffffffc00f08947 */ /* 0x002fea000383ffff */
[----:B------:R-:W-:Y:S05]  /*1e080*/  BRA `(.L_x_2484) ;  /* 0xffffffdc00b87947 */ /* 0x000fea000383ffff */
.L_x_2415:
        /* <DEDUP_REMOVED lines=11> */
.L_x_2486:
[----:B------:R-:W-:Y:S05]  /*1e140*/  BSYNC B0 ;  /* 0x0000000000007941 */ /* 0x000fea0003800000 */
.L_x_2485:
[----:B------:R-:W-:Y:S05]  /*1e150*/  BRA `(.L_x_2487) ;  /* 0xffffffdc00a07947 */ /* 0x000fea000383ffff */
.L_x_2418:
[----:B------:R-:W-:Y:S01]  /*1e160*/  BSSY B1, `(.L_x_2488) ;  /* 0x0000006000017945 */ /* 0x000fe20003800000 */
[----:B------:R-:W-:-:S07]  /*1e170*/  IMAD.MOV.U32 R15, RZ, RZ, -0x1 ;  /* 0xffffffffff0f7424 */ /* 0x000fce00078e00ff */
[----:B01----:R-:W-:Y:S05]  /*1e180*/  WARPSYNC.COLLECTIVE R15, `(.L_x_2489) ;  /* 0x000000000f0c7348 */ /* 0x003fea0003c00000 */
[----:B------:R-:W-:Y:S02]  /*1e190*/  ELECT P6, UR62, PT ;  /* 0x00000000003e782f */ /* 0x000fe400038c0000 */
[----:B------:R-:W-:Y:S01]  /*1e1a0*/  MOV R14, UR62 ;  /* 0x0000003e000e7c02 */ /* 0x000fe20008000f00 */
[----:B01----:R-:W-:Y:S10]  /*1e1b0*/  ENDCOLLECTIVE ;  /* 0x000000000000791b */ /* 0x003ff40003800000 */
.L_x_2489:
[----:B------:R-:W-:Y:S05]  /*1e1c0*/  BSYNC B1 ;  /* 0x0000000000017941 */ /* 0x000fea0003800000 */
.L_x_2488:
[----:B------:R-:W-:Y:S05]  /*1e1d0*/  BRA `(.L_x_2490) ;  /* 0xffffffdc00987947 */ /* 0x000fea000383ffff */
.L_x_2420:
[----:B0-----:R0:W1:Y:S02]  /*1e1e0*/  SYNCS.PHASECHK.TRANS64.TRYWAIT P0, [R6+URZ], R5 ;  /* 0x00000005060075a7 */ /* 0x001064000800017f */
[----:B-1----:R-:W-:Y:S05]  /*1e1f0*/  @!P0 NANOSLEEP.SYNCS 0x989680 ;  /* 0x009896800000895d */ /* 0x002fea0003900000 */
[----:B------:R-:W1:Y:S02]  /*1e200*/  @!P0 SYNCS.PHASECHK.TRANS64 P0, [R6+URZ], R5 ;  /* 0x00000005060085a7 */ /* 0x000e64000800007f */
[----:B-1----:R-:W-:Y:S05]  /*1e210*/  @!P0 BRA `(.L_x_2420) ;  /* 0xfffffffc00f08947 */ /* 0x002fea000383ffff */
[----:B------:R-:W-:Y:S05]  /*1e220*/  BRA `(.L_x_2491) ;  /* 0xffffffdc00d87947 */ /* 0x000fea000383ffff */
.L_x_2421:
[----:B-1----:R1:W2:Y:S02]  /*1e230*/  SYNCS.PHASECHK.TRANS64.TRYWAIT P0, [R7+URZ], R2 ;  /* 0x00000002070075a7 */ /* 0x0022a4000800017f */
[----:B--2---:R-:W-:Y:S05]  /*1e240*/  @!P0 NANOSLEEP.SYNCS 0x989680 ;  /* 0x009896800000895d */ /* 0x004fea0003900000 */
[----:B------:R-:W2:Y:S02]  /*1e250*/  @!P0 SYNCS.PHASECHK.TRANS64 P0, [R7+URZ], R2 ;  /* 0x00000002070085a7 */ /* 0x000ea4000800007f */
[----:B--2---:R-:W-:Y:S05]  /*1e260*/  @!P0 BRA `(.L_x_2421) ;  /* 0xfffffffc00f08947 */ /* 0x004fea000383ffff */
[----:B------:R-:W-:Y:S05]  /*1e270*/  BRA `(.L_x_2492) ;  /* 0xffffffdc00cc7947 */ /* 0x000fea000383ffff */
.L_x_2423:
[----:B--2---:R2:W3:Y:S02]  /*1e280*/  SYNCS.PHASECHK.TRANS64.TRYWAIT P0, [R4+URZ], R5 ;  /* 0x00000005040075a7 */ /* 0x0044e4000800017f */
[----:B---3--:R-:W-:Y:S05]  /*1e290*/  @!P0 NANOSLEEP.SYNCS 0x989680 ;  /* 0x009896800000895d */ /* 0x008fea0003900000 */
[----:B------:R-:W3:Y:S02]  /*1e2a0*/  @!P0 SYNCS.PHASECHK.TRANS64 P0, [R4+URZ], R5 ;  /* 0x00000005040085a7 */ /* 0x000ee4000800007f */
[----:B---3--:R-:W-:Y:S05]  /*1e2b0*/  @!P0 BRA `(.L_x_2423) ;  /* 0xfffffffc00f08947 */ /* 0x008fea000383ffff */
[----:B------:R-:W-:Y:S05]  /*1e2c0*/  BRA `(.L_x_2493) ;  /* 0xffffffdc00d07947 */ /* 0x000fea000383ffff */
.L_x_2494:
        /* <DEDUP_REMOVED lines=11> */
.L_x_3024:


//--------------------- .text._ZN7cutlass13device_kernelIN5flash11enable_sm90INS1_16FlashAttnFwdSm90INS1_25CollectiveMainloopFwdSm90ILi2EN4cute5tupleIJNS5_1CILi1EEES8_S8_EEENS6_IJNS7_ILi128EEENS7_ILi112EEENS7_ILi192EEEEEELi192ENS_10bfloat16_tEfNS_4arch4Sm90ELb1ELb0ELb1ELb1ELb0ELb1ELb0ELb1ELb1ELb1ELb1ELb0EEENS1_21CollectiveEpilogueFwdINS6_IJSA_SC_SB_EEES9_SE_SG_Li256ELb1ELb1ELb1ELb0EEENS1_36VarlenDynamicPersistentTileSchedulerILi128ELi112ELi256ELi128ELb1ELb1ELb1ELb1ELb1ELb1EEEEEEEEEvNT_6ParamsE --------------------------
	.section	.text._ZN7cutlass13device_kernelIN5flash11enable_sm90INS1_16FlashAttnFwdSm90INS1_25CollectiveMainloopFwdSm90ILi2EN4cute5tupleIJNS5_1CILi1EEES8_S8_EEENS6_IJNS7_ILi128EEENS7_ILi112EEENS7_ILi192EEEEEELi192ENS_10bfloat16_tEfNS_4arch4Sm90ELb1ELb0ELb1ELb1ELb0ELb1ELb0ELb1ELb1ELb1ELb1ELb0EEENS1_21CollectiveEpilogueFwdINS6_IJSA_SC_SB_EEES9_SE_SG_Li256ELb1ELb1ELb1ELb0EEENS1_36VarlenDynamicPersistentTileSchedulerILi128ELi112ELi256ELi128ELb1ELb1ELb1ELb1ELb1ELb1EEEEEEEEEvNT_6ParamsE,"ax",@progbits
	.align	128
.text._ZN7cutlass13device_kernelIN5flash11enable_sm90INS1_16FlashAttnFwdSm90INS1_25CollectiveMainloopFwdSm90ILi2EN4cute5tupleIJNS5_1CILi1EEES8_S8_EEENS6_IJNS7_ILi128EEENS7_ILi112EEENS7_ILi192EEEEEELi192ENS_10bfloat16_tEfNS_4arch4Sm90ELb1ELb0ELb1ELb1ELb0ELb1ELb0ELb1ELb1ELb1ELb1ELb0EEENS1_21CollectiveEpilogueFwdINS6_IJSA_SC_SB_EEES9_SE_SG_Li256ELb1ELb1ELb1ELb0EEENS1_36VarlenDynamicPersistentTileSchedulerILi128ELi112ELi256ELi128ELb1ELb1ELb1ELb1ELb1ELb1EEEEEEEEEvNT_6ParamsE:
        .type           _ZN7cutlass13device_kernelIN5flash11enable_sm90INS1_16FlashAttnFwdSm90INS1_25CollectiveMainloopFwdSm90ILi2EN4cute5tupleIJNS5_1CILi1EEES8_S8_EEENS6_IJNS7_ILi128EEENS7_ILi112EEENS7_ILi192EEEEEELi192ENS_10bfloat16_tEfNS_4arch4Sm90ELb1ELb0ELb1ELb1ELb0ELb1ELb0ELb1ELb1ELb1ELb1ELb0EEENS1_21CollectiveEpilogueFwdINS6_IJSA_SC_SB_EEES9_SE_SG_Li256ELb1ELb1ELb1ELb0EEENS1_36VarlenDynamicPersistentTileSchedulerILi128ELi112ELi256ELi128ELb1ELb1ELb1ELb1ELb1ELb1EEEEEEEEEvNT_6ParamsE,@function
        .size           _ZN7cutlass13device_kernelIN5flash11enable_sm90INS1_16FlashAttnFwdSm90INS1_25CollectiveMainloopFwdSm90ILi2EN4cute5tupleIJNS5_1CILi1EEES8_S8_EEENS6_IJNS7_ILi128EEENS7_ILi112EEENS7_ILi192EEEEEELi192ENS_10bfloat16_tEfNS_4arch4Sm90ELb1ELb0ELb1ELb1ELb0ELb1ELb0ELb1ELb1ELb1ELb1ELb0EEENS1_21CollectiveEpilogueFwdINS6_IJSA_SC_SB_EEES9_SE_SG_Li256ELb1ELb1ELb1ELb0EEENS1_36VarlenDynamicPersistentTileSchedulerILi128ELi112ELi256ELi128ELb1ELb1ELb1ELb1ELb1ELb1EEEEEEEEEvNT_6ParamsE,(.L_x_3025 - _ZN7cutlass13device_kernelIN5flash11enable_sm90INS1_16FlashAttnFwdSm90INS1_25CollectiveMainloopFwdSm90ILi2EN4cute5tupleIJNS5_1CILi1EEES8_S8_EEENS6_IJNS7_ILi128EEENS7_ILi112EEENS7_ILi192EEEEEELi192ENS_10bfloat16_tEfNS_4arch4Sm90ELb1ELb0ELb1ELb1ELb0ELb1ELb0ELb1ELb1ELb1ELb1ELb0EEENS1_21CollectiveEpilogueFwdINS6_IJSA_SC_SB_EEES9_SE_SG_Li256ELb1ELb1ELb1ELb0EEENS1_36VarlenDynamicPersistentTileSchedulerILi128ELi112ELi256ELi128ELb1ELb1ELb1ELb1ELb1ELb1EEEEEEEEEvNT_6ParamsE)
        .other          _ZN7cutlass13device_kernelIN5flash11enable_sm90INS1_16FlashAttnFwdSm90INS1_25CollectiveMainloopFwdSm90ILi2EN4cute5tupleIJNS5_1CILi1EEES8_S8_EEENS6_IJNS7_ILi128EEENS7_ILi112EEENS7_ILi192EEEEEELi192ENS_10bfloat16_tEfNS_4arch4Sm90ELb1ELb0ELb1ELb1ELb0ELb1ELb0ELb1ELb1ELb1ELb1ELb0EEENS1_21CollectiveEpilogueFwdINS6_IJSA_SC_SB_EEES9_SE_SG_Li256ELb1ELb1ELb1ELb0EEENS1_36VarlenDynamicPersistentTileSchedulerILi128ELi112ELi256ELi128ELb1ELb1ELb1ELb1ELb1ELb1EEEEEEEEEvNT_6ParamsE,@"STO_CUDA_ENTRY STV_DEFAULT"
_ZN7cutlass13device_kernelIN5flash11enable_sm90INS1_16FlashAttnFwdSm90INS1_25CollectiveMainloopFwdSm90ILi2EN4cute5tupleIJNS5_1CILi1EEES8_S8_EEENS6_IJNS7_ILi128EEENS7_ILi112EEENS7_ILi192EEEEEELi192ENS_10bfloat16_tEfNS_4arch4Sm90ELb1ELb0ELb1ELb1ELb0ELb1ELb0ELb1ELb1ELb1ELb1ELb0EEENS1_21CollectiveEpilogueFwdINS6_IJSA_SC_SB_EEES9_SE_SG_Li256ELb1ELb1ELb1ELb0EEENS1_36VarlenDynamicPersistentTileSchedulerILi128ELi112ELi256ELi128ELb1ELb1ELb1ELb1ELb1ELb1EEEEEEEEEvNT_6ParamsE:
        /* <DEDUP_REMOVED lines=24> */
.L_x_2496:
[----:B------:R-:W-:Y:S05]  /*0180*/  BSYNC B0 ;  /* 0x0000000000007941 */ /* 0x000fea0003800000 */
.L_x_2495:
        /* <DEDUP_REMOVED lines=41> */
.L_x_2497:
        /* <DEDUP_REMOVED lines=22> */
.L_x_2498:
        /* <DEDUP_REMOVED lines=18> */
.L_x_2499:
        /* <DEDUP_REMOVED lines=22> */
.L_x_2500:
        /* <DEDUP_REMOVED lines=22> */
.L_x_2501:
[----:B0-----:R-:W-:Y:S01]  /*0960*/  UMOV UR4, 0x1 ;  /* 0x0000000100047882 */ /* 0x001fe20000000000 */
[----:B------:R-:W-:Y:S01]  /*0970*/  PLOP3.LUT P0, PT, PT, PT, UP0, 0x80, 0x0 ;  /* 0x000000000000781c */ /* 0x000fe20003f0f008 */
[----:B------:R-:W-:Y:S01]  /*0980*/  USEL UR4, UR4, 0x2, !UP0 ;  /* 0x0000000204047887 */ /* 0x000fe2000c000000 */
[----:B------:R-:W-:Y:S01]  /*0990*/  NOP ;  /* 0x0000000000007918 */ /* 0x000fe20000000000 */
[----:B------:R-:W-:Y:S01]  /*09a0*/  ULDC.64 UR60, c[0x0][0x208] ;  /* 0x00008200003c7ab9 */ /* 0x000fe20000000a00 */
[----:B------:R-:W-:Y:S03]  /*09b0*/  BSSY B9, `(.L_x_2502) ;  /* 0x00030f5000097945 */ /* 0x000fe60003800000 */
[----:B------:R-:W-:-:S05]  /*09c0*/  IMAD.U32 R2, RZ, RZ, UR4 ;  /* 0x00000004ff027e24 */ /* 0x000fca000f8e00ff */
[----:B------:R0:W-:Y:S01]  /*09d0*/  STL [R1+0x78], R2 ;  /* 0x0000780201007387 */ /* 0x0001e20000100800 */
[----:B-12-4-:R-:W-:Y:S06]  /*09e0*/  BAR.SYNC.DEFER_BLOCKING 0x0 ;  /* 0x0000000000007b1d */ /* 0x016fec0000010000 */
[----:B------:R-:W-:Y:S05]  /*09f0*/  @!P0 BRA `(.L_x_2503) ;  /* 0x0000027c00c88947 */ /* 0x000fea0003800000 */
.L_x_2504:
        /* <DEDUP_REMOVED lines=9> */
[----:B------:R-:W-:Y:S01]  /*0a90*/  IMAD.U32 R16, RZ, RZ, UR4 ;  /* 0x00000004ff107e24 */ /* 0x000fe2000f8e00ff */
[----:B------:R-:W-:-:S04]  /*0aa0*/  ULDC UR4, c[0x0][0xc3c] ;  /* 0x00030f0000047ab9 */ /* 0x000fc80000000800 */
[----:B------:R-:W1:Y:S01]  /*0ab0*/  LDS.128 R12, [R16+0x368d0] ;  /* 0x0368d000100c7984 */ /* 0x000e620000000c00 */
[----:B------:R-:W-:Y:S06]  /*0ac0*/  BAR.ARV 0x4, 0x180 ;  /* 0x0106000000007b1d */ /* 0x000fec0000002000 */
[----:B-1----:R-:W-:-:S13]  /*0ad0*/  ISETP.GE.AND P0, PT, R15, UR4, PT ;  /* 0x000000040f007c0c */ /* 0x002fda000bf06270 */
[----:B------:R-:W-:Y:S05]  /*0ae0*/  @P0 BRA `(.L_x_2505) ;  /* 0x0000030c00840947 */ /* 0x000fea0003800000 */
[----:B------:R-:W2:Y:S01]  /*0af0*/  LDL R0, [R1+0x78] ;  /* 0x0000780001007983 */ /* 0x000ea20000100800 */
[----:B------:R-:W-:Y:S01]  /*0b00*/  VIADD R6, R6, 0xffffff80 ;  /* 0xffffff8006067836 */ /* 0x000fe20000000000 */
[----:B------:R-:W-:Y:S01]  /*0b10*/  R2UR UR4, R16 ;  /* 0x00000000100472ca */ /* 0x000fe200000e0000 */
[----:B------:R-:W-:Y:S01]  /*0b20*/  IMAD.MOV.U32 R235, RZ, RZ, RZ ;  /* 0x000000ffffeb7224 */ /* 0x000fe200078e00ff */
[----:B------:R-:W-:Y:S01]  /*0b30*/  CS2R R208, SRZ ;  /* 0x0000000000d07805 */ /* 0x000fe2000001ff00 */
[----:B------:R-:W-:Y:S01]  /*0b40*/  IMAD.MOV.U32 R17, RZ, RZ, RZ ;  /* 0x000000ffff117224 */ /* 0x000fe200078e00ff */
[----:B------:R-:W-:Y:S01]  /*0b50*/  SHF.R.S32.HI R3, RZ, 0x1f, R6 ;  /* 0x0000001fff037819 */ /* 0x000fe20000011406 */
[----:B------:R-:W-:-:S03]  /*0b60*/  IMAD.MOV.U32 R205, RZ, RZ, RZ ;  /* 0x000000ffffcd7224 */ /* 0x000fc600078e00ff */
[----:B0-----:R-:W-:-:S04]  /*0b70*/  LEA.HI R2, R3, R6, RZ, 0x4 ;  /* 0x0000000603027211 */ /* 0x001fc800078f20ff */
[----:B------:R-:W-:Y:S01]  /*0b80*/  SHF.R.S32.HI R7, RZ, 0x4, R2 ;  /* 0x00000004ff077819 */ /* 0x000fe20000011402 */
[----:B------:R-:W-:-:S03]  /*0b90*/  UIADD3 UR4, UR4, 0x15400, URZ ;  /* 0x0001540004047890 */ /* 0x000fc6000fffe03f */
[----:B------:R-:W-:-:S04]  /*0ba0*/  LEA.HI R4, R2, R7, RZ, 0x1 ;  /* 0x0000000702047211 */ /* 0x000fc800078f08ff */
[----:B------:R-:W-:-:S05]  /*0bb0*/  LOP3.LUT R4, R4, 0x1ffffffe, RZ, 0xc0, !PT ;  /* 0x1ffffffe04047812 */ /* 0x000fca00078ec0ff */
[----:B------:R-:W-:Y:S01]  /*0bc0*/  IMAD.IADD R7, R7, 0x1, -R4 ;  /* 0x0000000107077824 */ /* 0x000fe200078e0a04 */
[----:B------:R-:W-:-:S04]  /*0bd0*/  LEA.HI R4, R3, R6, RZ, 0x5 ;  /* 0x0000000603047211 */ /* 0x000fc800078f28ff */
[----:B------:R-:W-:-:S05]  /*0be0*/  SHF.R.S32.HI R4, RZ, 0x5, R4 ;  /* 0x00000005ff047819 */ /* 0x000fca0000011404 */
[----:B------:R-:W-:Y:S01]  /*0bf0*/  IMAD.SHL.U32 R220, R4, 0x200, RZ ;  /* 0x0000020004dc7824 */ /* 0x000fe200078e00ff */
[----:B--2---:R-:W-:Y:S02]  /*0c00*/  R2UR UR5, R0 ;  /* 0x00000000000572ca */ /* 0x004fe400000e0000 */
[----:B------:R-:W-:-:S04]  /*0c10*/  LEA.HI R0, R3, R6, RZ, 0x7 ;  /* 0x0000000603007211 */ /* 0x000fc800078f38ff */
[----:B------:R-:W-:-:S05]  /*0c20*/  LOP3.LUT R5, R0, 0xffffff80, RZ, 0xc0, !PT ;  /* 0xffffff8000057812 */ /* 0x000fca00078ec0ff */
[----:B------:R-:W-:Y:S02]  /*0c30*/  IMAD.IADD R21, R6, 0x1, -R5 ;  /* 0x0000000106157824 */ /* 0x000fe400078e0a05 */
[----:B------:R-:W-:-:S03]  /*0c40*/  ULOP3.LUT UR5, UR5, 0x1, URZ, 0xfc, !UPT ;  /* 0x0000000105057892 */ /* 0x000fc6000f8efc3f */
[----:B------:R-:W-:Y:S01]  /*0c50*/  SHF.R.S32.HI R9, RZ, 0x1f, R21 ;  /* 0x0000001fff097819 */ /* 0x000fe20000011415 */
[----:B------:R-:W-:Y:S03]  /*0c60*/  STL [R1+0x6c], R21 ;  /* 0x00006c1501007387 */ /* 0x000fe60000100800 */
[CC--:B------:R-:W-:Y:S02]  /*0c70*/  LEA.HI R12, R9.reuse, R21.reuse, RZ, 0x2 ;  /* 0x00000015090c7211 */ /* 0x0c0fe400078f10ff */
[----:B------:R-:W-:Y:S02]  /*0c80*/  LEA.HI R9, R9, R21, RZ, 0x5 ;  /* 0x0000001509097211 */ /* 0x000fe400078f28ff */
[--C-:B------:R-:W-:Y:S02]  /*0c90*/  SHF.R.S32.HI R8, RZ, 0x2, R12.reuse ;  /* 0x00000002ff087819 */ /* 0x100fe4000001140c */
[----:B------:R-:W-:-:S02]  /*0ca0*/  SHF.R.S32.HI R5, RZ, 0x1f, R12 ;  /* 0x0000001fff057819 */ /* 0x000fc4000001140c */
[----:B------:R-:W-:Y:S02]  /*0cb0*/  LOP3.LUT R12, R12, 0x7ffffffc, RZ, 0xc0, !PT ;  /* 0x7ffffffc0c0c7812 */ /* 0x000fe400078ec0ff */
[----:B------:R-:W-:-:S03]  /*0cc0*/  LEA.HI R5, R5, R8, RZ, 0x3 ;  /* 0x0000000805057211 */ /* 0x000fc600078f18ff */
[----:B------:R-:W-:Y:S01]  /*0cd0*/  IMAD.IADD R12, R21, 0x1, -R12 ;  /* 0x00000001150c7824 */ /* 0x000fe200078e0a0c */
[----:B------:R-:W-:Y:S02]  /*0ce0*/  LOP3.LUT R11, R5, 0xfffffff8, RZ, 0xc0, !PT ;  /* 0xfffffff8050b7812 */ /* 0x000fe400078ec0ff */
[----:B------:R-:W-:Y:S01]  /*0cf0*/  SHF.R.S32.HI R5, RZ, 0x7, R0 ;  /* 0x00000007ff057819 */ /* 0x000fe20000011400 */
[----:B------:R-:W-:Y:S02]  /*0d00*/  IMAD.SHL.U32 R227, R12, 0x2, RZ ;  /* 0x000000020ce37824 */ /* 0x000fe400078e00ff */
[----:B------:R-:W-:Y:S01]  /*0d10*/  IMAD.IADD R11, R8, 0x1, -R11 ;  /* 0x00000001080b7824 */ /* 0x000fe200078e0a0b */
[----:B------:R-:W-:Y:S01]  /*0d20*/  LEA.HI R8, R3, R6, RZ, 0x2 ;  /* 0x0000000603087211 */ /* 0x000fe200078f10ff */
[C---:B------:R-:W-:Y:S01]  /*0d30*/  VIADD R30, R227.reuse, 0x10 ;  /* 0x00000010e31e7836 */ /* 0x040fe20000000000 */
[----:B------:R-:W-:Y:S01]  /*0d40*/  LOP3.LUT R3, R2, 0x3fffff0, RZ, 0xc0, !PT ;  /* 0x03fffff002037812 */ /* 0x000fe200078ec0ff */
[C---:B------:R-:W-:Y:S01]  /*0d50*/  VIADD R31, R227.reuse, 0x8 ;  /* 0x00000008e31f7836 */ /* 0x040fe20000000000 */
[----:B------:R-:W-:Y:S01]  /*0d60*/  LEA.HI R0, R0, R5, RZ, 0x1 ;  /* 0x0000000500007211 */ /* 0x000fe200078f08ff */
[C---:B------:R-:W-:Y:S01]  /*0d70*/  VIADD R27, R227.reuse, 0x28 ;  /* 0x00000028e31b7836 */ /* 0x040fe20000000000 */
[----:B------:R-:W-:Y:S01]  /*0d80*/  SHF.R.S32.HI R2, RZ, 0x5, R9 ;  /* 0x00000005ff027819 */ /* 0x000fe20000011409 */
[----:B------:R-:W-:Y:S01]  /*0d90*/  IMAD.IADD R3, R6, 0x1, -R3 ;  /* 0x0000000106037824 */ /* 0x000fe200078e0a03 */
[----:B------:R-:W-:Y:S01]  /*0da0*/  LOP3.LUT R0, R0, 0x3fffffe, RZ, 0xc0, !PT ;  /* 0x03fffffe00007812 */ /* 0x000fe200078ec0ff */
[----:B------:R-:W-:Y:S01]  /*0db0*/  VIADD R28, R227, 0x20 ;  /* 0x00000020e31c7836 */ /* 0x000fe20000000000 */
[--C-:B------:R-:W-:Y:S01]  /*0dc0*/  SHF.R.S32.HI R204, RZ, 0x2, R8.reuse ;  /* 0x00000002ffcc7819 */ /* 0x100fe20000011408 */
[----:B------:R-:W-:Y:S01]  /*0dd0*/  IMAD R10, R4, 0x10, R3 ;  /* 0x00000010040a7824 */ /* 0x000fe200078e0203 */
[----:B------:R-:W-:Y:S01]  /*0de0*/  SHF.R.S32.HI R3, RZ, 0x1f, R8 ;  /* 0x0000001fff037819 */ /* 0x000fe20000011408 */
[----:B------:R-:W-:Y:S01]  /*0df0*/  IMAD.IADD R0, R5, 0x1, -R0 ;  /* 0x0000000105007824 */ /* 0x000fe200078e0a00 */
[----:B------:R-:W-:Y:S01]  /*0e00*/  LOP3.LUT R9, R8, 0xfffffffc, RZ, 0xc0, !PT ;  /* 0xfffffffc08097812 */ /* 0x000fe200078ec0ff */
[----:B------:R-:W-:Y:S01]  /*0e10*/  IMAD R11, R2, 0x10, R11 ;  /* 0x00000010020b7824 */ /* 0x000fe200078e020b */
[----:B------:R-:W-:Y:S01]  /*0e20*/  LEA.HI R3, R3, R204, RZ, 0x3 ;  /* 0x000000cc03037211 */ /* 0x000fe200078f18ff */
[----:B------:R-:W-:-:S02]  /*0e30*/  VIADD R236, R204, 0x40 ;  /* 0x00000040ccec7836 */ /* 0x000fc40000000000 */
[----:B------:R-:W-:Y:S01]  /*0e40*/  IMAD R20, R0, 0x40, R11 ;  /* 0x0000004000147824 */ /* 0x000fe200078e020b */
[----:B------:R-:W-:Y:S01]  /*0e50*/  LOP3.LUT R3, R3, 0xfffffff8, RZ, 0xc0, !PT ;  /* 0xfffffff803037812 */ /* 0x000fe200078ec0ff */
[----:B------:R-:W-:Y:S02]  /*0e60*/  IMAD.U32 R0, RZ, RZ, UR5 ;  /* 0x00000005ff007e24 */ /* 0x000fe4000f8e00ff */
[----:B------:R-:W-:Y:S01]  /*0e70*/  IMAD.IADD R6, R6, 0x1, -R9 ;  /* 0x0000000106067824 */ /* 0x000fe200078e0a09 */
[----:B------:R-:W-:Y:S01]  /*0e80*/  STL [R1+0x70], R20 ;  /* 0x0000701401007387 */ /* 0x000fe20000100800 */
[----:B------:R-:W-:Y:S02]  /*0e90*/  IMAD.SHL.U32 R217, R236, 0x40, RZ ;  /* 0x00000040ecd97824 */ /* 0x000fe400078e00ff */
[----:B------:R-:W-:Y:S01]  /*0ea0*/  IMAD R2, R10, 0x8, R7 ;  /* 0x000000080a027824 */ /* 0x000fe200078e0207 */
[----:B------:R-:W-:Y:S01]  /*0eb0*/  SHF.R.S32.HI R7, RZ, 0x1f, R236 ;  /* 0x0000001fff077819 */ /* 0x000fe200000114ec */
[----:B------:R-:W-:Y:S01]  /*0ec0*/  IMAD.U32 R5, RZ, RZ, UR4 ;  /* 0x00000004ff057e24 */ /* 0x000fe2000f8e00ff */
[----:B------:R0:W-:Y:S01]  /*0ed0*/  STL [R1+0x44], R0 ;  /* 0x0000440001007387 */ /* 0x0001e20000100800 */
[----:B------:R-:W-:Y:S01]  /*0ee0*/  LOP3.LUT R217, R217, 0x1c0, RZ, 0xc0, !PT ;  /* 0x000001c0d9d97812 */ /* 0x000fe200078ec0ff */
[----:B------:R-:W-:Y:S01]  /*0ef0*/  IMAD.IADD R3, R204, 0x1, -R3 ;  /* 0x00000001cc037824 */ /* 0x000fe200078e0a03 */
[----:B------:R-:W-:Y:S01]  /*0f00*/  LEA.HI R7, R7, R236, RZ, 0x3 ;  /* 0x000000ec07077211 */ /* 0x000fe200078f18ff */
[----:B------:R1:W-:Y:S01]  /*0f10*/  STL [R1+0x4c], R5 ;  /* 0x00004c0501007387 */ /* 0x0003e20000100800 */
[----:B------:R-:W-:-:S02]  /*0f20*/  IMAD.MOV.U32 R10, RZ, RZ, R14 ;  /* 0x000000ffff0a7224 */ /* 0x000fc400078e000e */
[----:B------:R-:W-:Y:S02]  /*0f30*/  IMAD.SHL.U32 R3, R3, 0x40, RZ ;  /* 0x0000004003037824 */ /* 0x000fe400078e00ff */
[----:B------:R-:W-:Y:S01]  /*0f40*/  IMAD.SHL.U32 R7, R7, 0x40, RZ ;  /* 0x0000004007077824 */ /* 0x000fe200078e00ff */
[C---:B0-----:R-:W-:Y:S01]  /*0f50*/  LEA.HI R0, R6.reuse, R6, RZ, 0x1 ;  /* 0x0000000606007211 */ /* 0x041fe200078f08ff */
[----:B------:R-:W-:Y:S01]  /*0f60*/  IMAD.SHL.U32 R22, R6, 0x4, RZ ;  /* 0x0000000406167824 */ /* 0x000fe200078e00ff */
[----:B------:R-:W-:Y:S01]  /*0f70*/  LOP3.LUT R218, R3, 0x1c0, RZ, 0xc0, !PT ;  /* 0x000001c003da7812 */ /* 0x000fe200078ec0ff */
[----:B------:R-:W-:Y:S01]  /*0f80*/  VIADD R24, R227, 0x40 ;  /* 0x00000040e3187836 */ /* 0x000fe20000000000 */
[----:B-1----:R-:W-:Y:S01]  /*0f90*/  LOP3.LUT R5, R0, 0x1ffffffe, RZ, 0xc0, !PT ;  /* 0x1ffffffe00057812 */ /* 0x002fe200078ec0ff */
[----:B------:R-:W-:Y:S01]  /*0fa0*/  IMAD.MOV.U32 R11, RZ, RZ, R15 ;  /* 0x000000ffff0b7224 */ /* 0x000fe200078e000f */
[----:B------:R-:W-:Y:S01]  /*0fb0*/  SHF.R.U32.HI R0, RZ, 0x3, R217 ;  /* 0x00000003ff007819 */ /* 0x000fe200000116d9 */
[----:B------:R-:W-:Y:S01]  /*0fc0*/  IMAD.SHL.U32 R0, R2, 0x8, RZ ;  /* 0x0000000802007824 */ /* 0x000fe200078e00ff */
[----:B------:R-:W-:Y:S01]  /*0fd0*/  LOP3.LUT R221, R7, 0xfffffe00, RZ, 0xc0, !PT ;  /* 0xfffffe0007dd7812 */ /* 0x000fe200078ec0ff */
[C---:B------:R-:W-:Y:S01]  /*0fe0*/  VIADD R25, R227.reuse, 0x38 ;  /* 0x00000038e3197836 */ /* 0x040fe20000000000 */
[----:B------:R-:W-:Y:S01]  /*0ff0*/  SHF.R.S32.HI R2, RZ, 0x1f, R30 ;  /* 0x0000001fff027819 */ /* 0x000fe2000001141e */
[C---:B------:R-:W-:Y:S01]  /*1000*/  VIADD R14, R227.reuse, 0x58 ;  /* 0x00000058e30e7836 */ /* 0x040fe20000000000 */
[----:B------:R0:W-:Y:S01]  /*1010*/  STL [R1+0x74], R0 ;  /* 0x0000740001007387 */ /* 0x0001e20000100800 */
[----:B------:R-:W-:Y:S01]  /*1020*/  IMAD.MOV.U32 R9, RZ, RZ, R13 ;  /* 0x000000ffff097224 */ /* 0x000fe200078e000d */
[----:B------:R-:W-:Y:S01]  /*1030*/  SHF.R.S32.HI R7, RZ, 0x1f, R31 ;  /* 0x0000001fff077819 */ /* 0x000fe2000001141f */
[C---:B------:R-:W-:Y:S01]  /*1040*/  IMAD.SHL.U32 R18, R6.reuse, 0x8, RZ ;  /* 0x0000000806127824 */ /* 0x040fe200078e00ff */
[----:B------:R-:W-:Y:S01]  /*1050*/  SHF.R.S32.HI R2, RZ, 0x1f, R27 ;  /* 0x0000001fff027819 */ /* 0x000fe2000001141b */
[----:B------:R-:W-:Y:S01]  /*1060*/  IMAD.IADD R5, R6, 0x1, -R5 ;  /* 0x0000000106057824 */ /* 0x000fe200078e0a05 */
        /* <DEDUP_REMOVED lines=12> */
[----:B------:R-:W-:Y:S01]  /*1130*/  SHF.R.U32.HI R219, RZ, 0x3, R218 ;  /* 0x00000003ffdb7819 */ /* 0x000fe200000116da */
        /* <DEDUP_REMOVED lines=8> */
[----:B0-----:R-:W-:Y:S01]  /*11c0*/  VIADD R0, R227, 0x90 ;  /* 0x00000090e3007836 */ /* 0x001fe20000000000 */
        /* <DEDUP_REMOVED lines=10> */
[C---:B------:R-:W-:Y:S02]  /*1270*/  IMAD.IADD R206, R22.reuse, 0x1, R213 ;  /* 0x0000000116ce7824 */ /* 0x040fe400078e02d5 */
[----:B------:R-:W-:Y:S02]  /*1280*/  IMAD.IADD R207, R22, 0x1, R212 ;  /* 0x0000000116cf7824 */ /* 0x000fe400078e02d4 */
[----:B------:R-:W-:Y:S02]  /*1290*/  VIADD R237, R227, 0x98 ;  /* 0x00000098e3ed7836 */ /* 0x000fe40000000000 */
[----:B------:R-:W-:-:S07]  /*12a0*/  IMAD R229, R5, 0x8, R20 ;  /* 0x0000000805e57824 */ /* 0x000fce00078e0214 */
.L_x_2736:
[----:B0-----:R-:W0:Y:S01]  /*12b0*/  LDC.64 R232, c[0x0][0xc88] ;  /* 0x00032200ffe87b82 */ /* 0x001e220000000a00 */
[----:B------:R-:W-:Y:S01]  /*12c0*/  ULDC.64 UR4, c[0x0][0xa28] ;  /* 0x00028a0000047ab9 */ /* 0x000fe20000000a00 */
[----:B------:R-:W-:Y:S01]  /*12d0*/  ULDC.64 UR8, c[0x0][0xa18] ;  /* 0x0002860000087ab9 */ /* 0x000fe20000000a00 */
[----:B------:R-:W-:Y:S01]  /*12e0*/  ULDC.64 UR6, c[0x0][0xa08] ;  /* 0x0002820000067ab9 */ /* 0x000fe20000000a00 */
[----:B0-----:R-:W-:-:S06]  /*12f0*/  IMAD.WIDE R232, R11, 0x4, R232 ;  /* 0x000000040be87825 */ /* 0x001fcc00078e02e8 */
[----:B--2---:R-:W2:Y:S01]  /*1300*/  LDG.E R232, desc[UR60][R232.64] ;  /* 0x0000003ce8e87981 */ /* 0x004ea2000c1e1900 */
        /* <DEDUP_REMOVED lines=10> */
[C---:B---3--:R-:W-:Y:S02]  /*13b0*/  @P2 LEA R2, P3, R232.reuse, UR4, 0x2 ;  /* 0x00000004e8022c11 */ /* 0x048fe4000f8610ff */
[C-C-:B------:R-:W-:Y:S01]  /*13c0*/  SHF.L.U64.HI R234, R232.reuse, 0x2, R0.reuse ;  /* 0x00000002e8ea7819 */ /* 0x140fe20000010200 */
[----:B------:R0:W-:Y:S01]  /*13d0*/  STL [R1+0x68], R0 ;  /* 0x0000680001007387 */ /* 0x0001e20000100800 */
[----:B------:R-:W-:Y:S01]  /*13e0*/  @P2 LEA.HI.X R3, R232, UR5, R0, 0x2, P3 ;  /* 0x00000005e8032c11 */ /* 0x000fe200098f1400 */
[----:B------:R-:W-:Y:S01]  /*13f0*/  ULDC UR4, c[0x0][0x288] ;  /* 0x0000a20000047ab9 */ /* 0x000fe20000000800 */
[----:B----4-:R-:W-:-:S03]  /*1400*/  IADD3 R6, P4, R233, UR6, RZ ;  /* 0x00000006e9067c10 */ /* 0x010fc6000ff9e0ff */
[----:B------:R1:W5:Y:S01]  /*1410*/  @P2 LDG.E R8, desc[UR60][R2.64] ;  /* 0x0000003c02082981 */ /* 0x000362000c1e1900 */
[----:B------:R-:W-:Y:S01]  /*1420*/  @P1 IADD3 R4, P2, R233, UR8, RZ ;  /* 0x00000008e9041c10 */ /* 0x000fe2000ff5e0ff */
[----:B------:R-:W-:Y:S01]  /*1430*/  IMAD.U32 R224, RZ, RZ, UR4 ;  /* 0x00000004ffe07e24 */ /* 0x000fe2000f8e00ff */
[C---:B------:R-:W-:Y:S01]  /*1440*/  IADD3.X R7, R234.reuse, UR7, RZ, P4, !PT ;  /* 0x00000007ea077c10 */ /* 0x040fe2000a7fe4ff */
[----:B------:R-:W-:Y:S01]  /*1450*/  ULDC.64 UR4, c[0x0][0x418] ;  /* 0x0001060000047ab9 */ /* 0x000fe20000000a00 */
[----:B------:R-:W-:Y:S01]  /*1460*/  @P1 IADD3.X R5, R234, UR9, RZ, P2, !PT ;  /* 0x00000009ea051c10 */ /* 0x000fe200097fe4ff */
[----:B------:R-:W-:Y:S02]  /*1470*/  ULDC.64 UR6, c[0x0][0xa20] ;  /* 0x0002880000067ab9 */ /* 0x000fe40000000a00 */
[----:B------:R2:W5:Y:S04]  /*1480*/  @P0 LDG.E R26, desc[UR60][R6.64] ;  /* 0x0000003c061a0981 */ /* 0x000568000c1e1900 */
[----:B------:R2:W5:Y:S01]  /*1490*/  @P1 LDG.E R224, desc[UR60][R4.64] ;  /* 0x0000003c04e01981 */ /* 0x000562000c1e1900 */
[----:B------:R-:W-:Y:S01]  /*14a0*/  UISETP.NE.U32.AND UP0, UPT, UR4, URZ, UPT ;  /* 0x0000003f0400728c */ /* 0x000fe2000bf05070 */
[----:B-1----:R-:W-:-:S02]  /*14b0*/  LOP3.LUT R2, R10, 0xff000000, RZ, 0xc0, !PT ;  /* 0xff0000000a027812 */ /* 0x002fc400078ec0ff */
[----:B------:R-:W-:Y:S01]  /*14c0*/  ULDC UR4, c[0x0][0x424] ;  /* 0x0001090000047ab9 */ /* 0x000fe20000000800 */
[----:B------:R-:W-:Y:S01]  /*14d0*/  UISETP.NE.AND.EX UP0, UPT, UR5, URZ, UPT, UP0 ;  /* 0x0000003f0500728c */ /* 0x000fe2000bf05300 */
[----:B------:R-:W-:Y:S02]  /*14e0*/  ISETP.NE.U32.AND P2, PT, RZ, UR6, PT ;  /* 0x00000006ff007c0c */ /* 0x000fe4000bf45070 */
[----:B------:R-:W-:Y:S01]  /*14f0*/  ULDC UR5, c[0x0][0x2f0] ;  /* 0x0000bc0000057ab9 */ /* 0x000fe20000000800 */
[----:B------:R-:W-:Y:S01]  /*1500*/  USEL UR4, UR4, 0x1, UP0 ;  /* 0x0000000104047887 */ /* 0x000fe20008000000 */
[----:B0-----:R-:W-:Y:S02]  /*1510*/  LOP3.LUT R0, R10, 0xff0000, RZ, 0xc0, !PT ;  /* 0x00ff00000a007812 */ /* 0x001fe400078ec0ff */
[----:B------:R-:W-:Y:S01]  /*1520*/  SHF.R.U32.HI R3, RZ, 0x8, R2 ;  /* 0x00000008ff037819 */ /* 0x000fe20000011602 */
[----:B------:R-:W-:Y:S01]  /*1530*/  UIMAD UR4, UR4, UR5, URZ ;  /* 0x00000005040472a4 */ /* 0x000fe2000f8e023f */
[----:B------:R-:W-:-:S02]  /*1540*/  ISETP.NE.AND.EX P2, PT, RZ, UR7, PT, P2 ;  /* 0x00000007ff007c0c */ /* 0x000fc4000bf45320 */
[----:B------:R-:W-:Y:S01]  /*1550*/  ULDC UR5, c[0x0][0x348] ;  /* 0x0000d20000057ab9 */ /* 0x000fe20000000800 */
[----:B------:R-:W-:Y:S02]  /*1560*/  LEA.HI R231, R0, R3, RZ, 0x10 ;  /* 0x0000000300e77211 */ /* 0x000fe400078f80ff */
[----:B------:R-:W-:Y:S01]  /*1570*/  LOP3.LUT R230, R10, 0xffff, RZ, 0xc0, !PT ;  /* 0x0000ffff0ae67812 */ /* 0x000fe200078ec0ff */
[----:B--2---:R-:W-:Y:S07]  /*1580*/  @P1 BRA `(.L_x_2506) ;  /* 0x0000000000241947 */ /* 0x004fee0003800000 */
        /* <DEDUP_REMOVED lines=9> */
.L_x_2506:
[----:B------:R-:W-:Y:S02]  /*1620*/  IMAD.U32 R2, RZ, RZ, UR5 ;  /* 0x00000005ff027e24 */ /* 0x000fe4000f8e00ff */
[----:B------:R-:W-:Y:S01]  /*1630*/  IMAD.U32 R27, RZ, RZ, UR4 ;  /* 0x00000004ff1b7e24 */ /* 0x000fe2000f8e00ff */
[----:B------:R-:W-:Y:S06]  /*1640*/  @!P2 BRA `(.L_x_2507) ;  /* 0x000000000010a947 */ /* 0x000fec0003800000 */
[----:B------:R-:W-:-:S04]  /*1650*/  IADD3 R4, P0, R233, UR6, RZ ;  /* 0x00000006e9047c10 */ /* 0x000fc8000ff1e0ff */
[----:B------:R-:W-:-:S05]  /*1660*/  IADD3.X R5, R234, UR7, RZ, P0, !PT ;  /* 0x00000007ea057c10 */ /* 0x000fca00087fe4ff */
[----:B------:R0:W5:Y:S01]  /*1670*/  LDG.E R27, desc[UR60][R4.64] ;  /* 0x0000003c041b7981 */ /* 0x000162000c1e1900 */
[----:B------:R-:W-:Y:S05]  /*1680*/  BRA `(.L_x_2508) ;  /* 0x0000000000107947 */ /* 0x000fea0003800000 */
.L_x_2507:
[----:B------:R-:W-:Y:S05]  /*1690*/  @!P0 BRA `(.L_x_2508) ;  /* 0x00000000000c8947 */ /* 0x000fea0003800000 */
[----:B------:R-:W2:Y:S04]  /*16a0*/  LDG.E R0, desc[UR60][R6.64] ;  /* 0x0000003c06007981 */ /* 0x000ea8000c1e1900 */
[----:B------:R-:W2:Y:S02]  /*16b0*/  LDG.E R27, desc[UR60][R6.64+0x4] ;  /* 0x0000043c061b7981 */ /* 0x000ea4000c1e1900 */
[----:B--2---:R-:W-:-:S07]  /*16c0*/  IMAD.IADD R27, R27, 0x1, -R0 ;  /* 0x000000011b1b7824 */ /* 0x004fce00078e0a00 */
.L_x_2508:
[----:B------:R-:W-:Y:S01]  /*16d0*/  ULDC.64 UR4, c[0x0][0xa10] ;  /* 0x0002840000047ab9 */ /* 0x000fe20000000a00 */
[----:B------:R-:W1:Y:S01]  /*16e0*/  LDC R10, c[0x0][0x448] ;  /* 0x00011200ff0a7b82 */ /* 0x000e620000000800 */
[----:B------:R-:W-:-:S04]  /*16f0*/  ISETP.NE.U32.AND P0, PT, RZ, UR4, PT ;  /* 0x00000004ff007c0c */ /* 0x000fc8000bf05070 */
[----:B------:R-:W-:Y:S01]  /*1700*/  ISETP.NE.AND.EX P0, PT, RZ, UR5, PT, P0 ;  /* 0x00000005ff007c0c */ /* 0x000fe2000bf05300 */
[----:B------:R-:W-:-:S12]  /*1710*/  ULDC.64 UR4, c[0x0][0xa30] ;  /* 0x00028c0000047ab9 */ /* 0x000fd80000000a00 */
[----:B0-----:R-:W0:Y:S02]  /*1720*/  @P0 LDC.64 R4, c[0x0][0xa10] ;  /* 0x00028400ff040b82 */ /* 0x001e240000000a00 */
[----:B0-----:R-:W-:-:S05]  /*1730*/  @P0 IMAD.WIDE R4, R232, 0x4, R4 ;  /* 0x00000004e8040825 */ /* 0x001fca00078e0204 */
[----:B------:R-:W2:Y:S04]  /*1740*/  @P0 LDG.E R0, desc[UR60][R4.64] ;  /* 0x0000003c04000981 */ /* 0x000ea8000c1e1900 */
[----:B------:R0:W2:Y:S01]  /*1750*/  @P0 LDG.E R3, desc[UR60][R4.64+0x4] ;  /* 0x0000043c04030981 */ /* 0x0000a2000c1e1900 */
[----:B------:R-:W-:Y:S01]  /*1760*/  ISETP.NE.U32.AND P1, PT, RZ, UR4, PT ;  /* 0x00000004ff007c0c */ /* 0x000fe2000bf25070 */
[----:B-----5:R-:W-:-:S03]  /*1770*/  IMAD.MOV.U32 R145, RZ, RZ, R27 ;  /* 0x000000ffff917224 */ /* 0x020fc600078e001b */
[----:B------:R-:W-:-:S13]  /*1780*/  ISETP.NE.AND.EX P1, PT, RZ, UR5, PT, P1 ;  /* 0x00000005ff007c0c */ /* 0x000fda000bf25310 */
[----:B------:R-:W-:-:S04]  /*1790*/  @P1 IADD3 R6, P2, R233, UR4, RZ ;  /* 0x00000004e9061c10 */ /* 0x000fc8000ff5e0ff */
[----:B------:R-:W-:-:S05]  /*17a0*/  @P1 IADD3.X R7, R234, UR5, RZ, P2, !PT ;  /* 0x00000005ea071c10 */ /* 0x000fca00097fe4ff */
[----:B------:R3:W5:Y:S01]  /*17b0*/  @P1 LDG.E R145, desc[UR60][R6.64] ;  /* 0x0000003c06911981 */ /* 0x000762000c1e1900 */
[----:B-1----:R-:W-:Y:S01]  /*17c0*/  ISETP.NE.AND P1, PT, R10, 0x1, PT ;  /* 0x000000010a00780c */ /* 0x002fe20003f25270 */
[----:B------:R-:W-:Y:S01]  /*17d0*/  IMAD.SHL.U32 R226, R9, 0x80, RZ ;  /* 0x0000008009e27824 */ /* 0x000fe200078e00ff */
[----:B------:R-:W-:Y:S01]  /*17e0*/  LOP3.LUT R13, R231, 0xff, RZ, 0xc0, !PT ;  /* 0x000000ffe70d7812 */ /* 0x000fe200078ec0ff */
[----:B------:R-:W-:Y:S01]  /*17f0*/  IMAD.IADD R9, R27, 0x1, -R8 ;  /* 0x000000011b097824 */ /* 0x000fe200078e0a08 */
[----:B------:R-:W-:Y:S01]  /*1800*/  BSSY B0, `(.L_x_2509) ;  /* 0x0000036000007945 */ /* 0x000fe20003800000 */
[----:B0-----:R-:W-:Y:S01]  /*1810*/  VIADD R4, R226, 0x7f ;  /* 0x0000007fe2047836 */ /* 0x001fe20000000000 */
[----:B------:R-:W-:Y:S01]  /*1820*/  SHF.R.U32.HI R231, RZ, 0x10, R231 ;  /* 0x00000010ffe77819 */ /* 0x000fe200000116e7 */
[----:B------:R0:W-:Y:S01]  /*1830*/  STL [R1+0x48], R13 ;  /* 0x0000480d01007387 */ /* 0x0001e20000100800 */
[----:B---3--:R-:W-:-:S05]  /*1840*/  IMAD.MOV.U32 R6, RZ, RZ, RZ ;  /* 0x000000ffff067224 */ /* 0x008fca00078e00ff */
[----:B------:R-:W1:Y:S08]  /*1850*/  @P1 LDC R11, c[0x0][0x44c] ;  /* 0x00011300ff0b1b82 */ /* 0x000e700000000800 */
[----:B------:R-:W3:Y:S01]  /*1860*/  @P1 LDC R5, c[0x0][0x450] ;  /* 0x00011400ff051b82 */ /* 0x000ee20000000800 */
[----:B--2---:R-:W-:Y:S02]  /*1870*/  @P0 IMAD.IADD R2, R3, 0x1, -R0 ;  /* 0x0000000103020824 */ /* 0x004fe400078e0a00 */
[----:B-1----:R-:W-:-:S04]  /*1880*/  @P1 IMAD.HI.U32 R0, R4, R11, RZ ;  /* 0x0000000b04001227 */ /* 0x002fc800078e00ff */
[----:B------:R-:W-:Y:S01]  /*1890*/  IMAD.IADD R228, R9, 0x1, R2 ;  /* 0x0000000109e47824 */ /* 0x000fe200078e0202 */
[----:B---3--:R-:W-:Y:S01]  /*18a0*/  @P1 SHF.R.U32.HI R4, RZ, R5, R0 ;  /* 0x00000005ff041219 */ /* 0x008fe20000011600 */
[----:B------:R-:W-:Y:S02]  /*18b0*/  IMAD.MOV.U32 R0, RZ, RZ, RZ ;  /* 0x000000ffff007224 */ /* 0x000fe400078e00ff */
[C---:B------:R-:W-:Y:S01]  /*18c0*/  VIADD R5, R228.reuse, 0x6f ;  /* 0x0000006fe4057836 */ /* 0x040fe20000000000 */
[----:B------:R-:W-:-:S05]  /*18d0*/  IADD3 R150, R228, 0x70, -R224 ;  /* 0x00000070e4967810 */ /* 0x000fca0007ffe8e0 */
[----:B------:R-:W-:Y:S02]  /*18e0*/  IMAD.IADD R7, R150, 0x1, R4 ;  /* 0x0000000196077824 */ /* 0x000fe400078e0204 */
[----:B------:R-:W-:Y:S02]  /*18f0*/  IMAD.MOV.U32 R4, RZ, RZ, RZ ;  /* 0x000000ffff047224 */ /* 0x000fe400078e00ff */
[----:B------:R-:W-:-:S04]  /*1900*/  IMAD.HI R6, R7, -0x6db6db6d, R6 ;  /* 0x9249249307067827 */ /* 0x000fc800078e0206 */
[----:B------:R-:W-:Y:S01]  /*1910*/  IMAD.HI R4, R5, -0x6db6db6d, R4 ;  /* 0x9249249305047827 */ /* 0x000fe200078e0204 */
[----:B------:R-:W-:-:S04]  /*1920*/  SHF.R.U32.HI R3, RZ, 0x1f, R6 ;  /* 0x0000001fff037819 */ /* 0x000fc80000011606 */
[----:B------:R-:W-:Y:S02]  /*1930*/  SHF.R.U32.HI R151, RZ, 0x1f, R4 ;  /* 0x0000001fff977819 */ /* 0x000fe40000011604 */
[----:B------:R-:W-:Y:S02]  /*1940*/  LEA.HI.SX32 R6, R6, R3, 0x1a ;  /* 0x0000000306067211 */ /* 0x000fe400078fd2ff */
[----:B------:R-:W-:-:S04]  /*1950*/  LEA.HI.SX32 R151, R4, R151, 0x1a ;  /* 0x0000009704977211 */ /* 0x000fc800078fd2ff */
[----:B------:R-:W-:-:S04]  /*1960*/  VIMNMX R10, R151, R6, PT ;  /* 0x00000006970a7248 */ /* 0x000fc80003fe0100 */
[----:B------:R-:W-:-:S13]  /*1970*/  ISETP.GE.AND P0, PT, R10, 0x1, PT ;  /* 0x000000010a00780c */ /* 0x000fda0003f06270 */
[----:B0-----:R-:W-:Y:S05]  /*1980*/  @!P0 BRA `(.L_x_2510) ;  /* 0x0000000000748947 */ /* 0x001fea0003800000 */
[----:B------:R-:W-:Y:S01]  /*1990*/  ISETP.NE.AND P0, PT, R231, RZ, PT ;  /* 0x000000ffe700720c */ /* 0x000fe20003f05270 */
[----:B------:R-:W-:-:S03]  /*19a0*/  ULDC UR4, c[0x0][0x9f0] ;  /* 0x00027c0000047ab9 */ /* 0x000fc60000000800 */
[----:B------:R-:W-:-:S04]  /*19b0*/  SEL R11, R231, UR4, P0 ;  /* 0x00000004e70b7c07 */ /* 0x000fc80008000000 */
[-C--:B------:R-:W-:Y:S02]  /*19c0*/  IABS R6, R11.reuse ;  /* 0x0000000b00067213 */ /* 0x080fe40000000000 */
        /* <DEDUP_REMOVED lines=25> */
.L_x_2510:
[----:B------:R-:W-:Y:S05]  /*1b60*/  BSYNC B0 ;  /* 0x0000000000007941 */ /* 0x000fea0003800000 */
.L_x_2509:
        /* <DEDUP_REMOVED lines=10> */
[----:B------:R-:W-:-:S06]  /*1c10*/  IMAD.MOV.U32 R24, RZ, RZ, R125 ;  /* 0x000000ffff187224 */ /* 0x000fcc00078e007d */
        /* <DEDUP_REMOVED lines=26> */
[----:B-1---5:R-:W-:Y:S05]  /*1dc0*/  CALL.ABS.NOINC R14 ;  /* 0x000000000e007343 */ /* 0x022fea0003c00000 */
.L_x_2513:
[----:B------:R-:W-:Y:S05]  /*1dd0*/  BSYNC B6 ;  /* 0x0000000000067941 */ /* 0x000fea0003800000 */
.L_x_2512:
        /* <DEDUP_REMOVED lines=20> */
.L_x_2515:
[----:B------:R-:W-:Y:S05]  /*1f20*/  BSYNC B6 ;  /* 0x0000000000067941 */ /* 0x000fea0003800000 */
.L_x_2514:
[----:B------:R-:W-:Y:S01]  /*1f30*/  ULDC.64 UR4, c[0x0][0x9f8] ;  /* 0x00027e0000047ab9 */ /* 0x000fe20000000a00 */
[----:B------:R-:W-:Y:S01]  /*1f40*/  IMAD.MOV.U32 R6, RZ, RZ, R232 ;  /* 0x000000ffff067224 */ /* 0x000fe200078e00e8 */
[----:B------:R-:W-:Y:S01]  /*1f50*/  ISETP.NE.U32.AND P0, PT, RZ, UR4, PT ;  /* 0x00000004ff007c0c */ /* 0x000fe2000bf05070 */
[----:B------:R-:W2:Y:S01]  /*1f60*/  LDL.LU R20, [R1+0x20] ;  /* 0x0000200001147983 */ /* 0x000ea20000300800 */
[----:B------:R-:W-:Y:S01]  /*1f70*/  ULDC UR6, c[0x0][0x2f4] ;  /* 0x0000bd0000067ab9 */ /* 0x000fe20000000800 */
[----:B------:R-:W0:Y:S01]  /*1f80*/  LDC.64 R114, c[0x0][0x300] ;  /* 0x0000c000ff727b82 */ /* 0x000e220000000a00 */
[----:B------:R-:W-:Y:S01]  /*1f90*/  ISETP.NE.AND.EX P0, PT, RZ, UR5, PT, P0 ;  /* 0x00000005ff007c0c */ /* 0x000fe2000bf05300 */
[----:B------:R-:W1:Y:S01]  /*1fa0*/  S2R R3, SR_TID.X ;  /* 0x0000000000037919 */ /* 0x000e620000002100 */
[----:B------:R-:W-:Y:S02]  /*1fb0*/  VIADD R0, R18, 0x60 ;  /* 0x0000006012007836 */ /* 0x000fe40000000000 */
[----:B------:R-:W-:Y:S01]  /*1fc0*/  IMAD.IADD R121, R26, 0x1, R27 ;  /* 0x000000011a797824 */ /* 0x000fe200078e021b */
[----:B------:R-:W-:Y:S01]  /*1fd0*/  SHF.R.S32.HI R19, RZ, 0x1f, R18 ;  /* 0x0000001fff137819 */ /* 0x000fe20000011412 */
[----:B------:R-:W-:Y:S01]  /*1fe0*/  ULDC.64 UR8, c[0x0][0xa08] ;  /* 0x0002820000087ab9 */ /* 0x000fe20000000a00 */
[----:B------:R-:W3:Y:S06]  /*1ff0*/  LDC.64 R108, c[0x0][0x3f8] ;  /* 0x0000fe00ff6c7b82 */ /* 0x000eec0000000a00 */
[----:B------:R-:W-:-:S02]  /*2000*/  @P0 IADD3 R4, P1, R233, UR4, RZ ;  /* 0x00000004e9040c10 */ /* 0x000fc4000ff3e0ff */
[----:B------:R-:W4:Y:S02]  /*2010*/  LDC.64 R102, c[0x0][0x408] ;  /* 0x00010200ff667b82 */ /* 0x000f240000000a00 */
[----:B------:R-:W-:Y:S01]  /*2020*/  @P0 IADD3.X R5, R234, UR5, RZ, P1, !PT ;  /* 0x00000005ea050c10 */ /* 0x000fe20008ffe4ff */
[----:B------:R-:W-:-:S04]  /*2030*/  ULDC.64 UR4, c[0x0][0x330] ;  /* 0x0000cc0000047ab9 */ /* 0x000fc80000000a00 */
[----:B------:R1:W2:Y:S01]  /*2040*/  @P0 LDG.E R6, desc[UR60][R4.64] ;  /* 0x0000003c04060981 */ /* 0x0002a2000c1e1900 */
[----:B------:R-:W-:Y:S01]  /*2050*/  ISETP.GE.AND P1, PT, R206, UR6, PT ;  /* 0x00000006ce007c0c */ /* 0x000fe2000bf26270 */
[----:B------:R-:W-:Y:S01]  /*2060*/  IMAD.WIDE.U32 R116, R230, UR4, R18 ;  /* 0x00000004e6747c25 */ /* 0x000fe2000f8e0012 */
[----:B------:R-:W-:Y:S01]  /*2070*/  ISETP.GE.AND P0, PT, R18, UR6, PT ;  /* 0x0000000612007c0c */ /* 0x000fe2000bf06270 */
[----:B------:R-:W0:Y:S01]  /*2080*/  LDC R15, c[0x0][0x3f4] ;  /* 0x0000fd00ff0f7b82 */ /* 0x000e220000000800 */
[----:B------:R-:W-:Y:S01]  /*2090*/  SEL R7, RZ, 0xffffffff, P1 ;  /* 0xffffffffff077807 */ /* 0x000fe20000800000 */
[----:B------:R-:W-:Y:S01]  /*20a0*/  IMAD R117, R230, UR5, R117 ;  /* 0x00000005e6757c24 */ /* 0x000fe2000f8e0275 */
[----:B------:R-:W-:Y:S01]  /*20b0*/  ISETP.GE.AND P1, PT, R0, UR6, PT ;  /* 0x0000000600007c0c */ /* 0x000fe2000bf26270 */
[----:B------:R-:W-:Y:S01]  /*20c0*/  ULDC.64 UR4, c[0x0][0x308] ;  /* 0x0000c20000047ab9 */ /* 0x000fe20000000a00 */
[----:B------:R-:W-:Y:S01]  /*20d0*/  SHF.R.S32.HI R13, RZ, 0x1f, R121 ;  /* 0x0000001fff0d7819 */ /* 0x000fe20000011479 */
[----:B-1----:R-:W-:Y:S01]  /*20e0*/  IMAD.SHL.U32 R4, R7, 0x2, RZ ;  /* 0x0000000207047824 */ /* 0x002fe200078e00ff */
[----:B------:R-:W-:Y:S01]  /*20f0*/  SEL R5, RZ, 0x8, P1 ;  /* 0x00000008ff057807 */ /* 0x000fe20000800000 */
[----:B------:R-:W-:Y:S01]  /*2100*/  VIADD R8, R3, 0xffffff80 ;  /* 0xffffff8003087836 */ /* 0x000fe20000000000 */
[----:B------:R-:W-:Y:S01]  /*2110*/  SEL R3, RZ, 0x1, P0 ;  /* 0x00000001ff037807 */ /* 0x000fe20000000000 */
[----:B---3--:R-:W-:Y:S01]  /*2120*/  IMAD.WIDE.U32 R110, R204, R108, R18 ;  /* 0x0000006ccc6e7225 */ /* 0x008fe200078e0012 */
[----:B------:R-:W-:Y:S01]  /*2130*/  ISETP.GE.AND P0, PT, R207, UR6, PT ;  /* 0x00000006cf007c0c */ /* 0x000fe2000bf06270 */
[----:B------:R-:W1:Y:S01]  /*2140*/  S2R R152, SR_TID.X ;  /* 0x0000000000987919 */ /* 0x000e620000002100 */
[----:B------:R-:W-:Y:S01]  /*2150*/  LOP3.LUT R3, R4, 0x2, R3, 0xe2, !PT ;  /* 0x0000000204037812 */ /* 0x000fe200078ee203 */
[----:B----4-:R-:W-:Y:S01]  /*2160*/  IMAD.WIDE.U32 R104, R204, R102, R18 ;  /* 0x00000066cc687225 */ /* 0x010fe200078e0012 */
[----:B------:R-:W-:-:S02]  /*2170*/  SEL R4, RZ, 0x4, P0 ;  /* 0x00000004ff047807 */ /* 0x000fc40000000000 */
[----:B------:R-:W-:Y:S01]  /*2180*/  SHF.R.S32.HI R7, RZ, 0x1f, R8 ;  /* 0x0000001fff077819 */ /* 0x000fe20000011408 */
[----:B------:R-:W-:Y:S01]  /*2190*/  IMAD R33, R109, 0x70, RZ ;  /* 0x000000706d217824 */ /* 0x000fe200078e02ff */
[----:B------:R-:W-:Y:S01]  /*21a0*/  LOP3.LUT R30, R5, R3, R4, 0xfe, !PT ;  /* 0x00000003051e7212 */ /* 0x000fe200078efe04 */
[----:B------:R-:W-:Y:S01]  /*21b0*/  VIADD R3, R18, 0x80 ;  /* 0x0000008012037836 */ /* 0x000fe20000000000 */
[----:B------:R-:W-:Y:S01]  /*21c0*/  LEA.HI R7, R7, R8, RZ, 0x2 ;  /* 0x0000000807077211 */ /* 0x000fe200078f10ff */
[-C--:B0-----:R-:W-:Y:S01]  /*21d0*/  IMAD R8, R13, R114.reuse, RZ ;  /* 0x000000720d087224 */ /* 0x081fe200078e02ff */
[----:B------:R-:W-:Y:S01]  /*21e0*/  SHF.R.S32.HI R148, RZ, 0x1f, R204 ;  /* 0x0000001fff947819 */ /* 0x000fe200000114cc */
[----:B------:R-:W-:Y:S01]  /*21f0*/  IMAD.WIDE.U32 R4, R121, R114, RZ ;  /* 0x0000007279047225 */ /* 0x000fe200078e00ff */
[----:B------:R-:W-:Y:S02]  /*2200*/  ISETP.GE.AND P0, PT, R3, UR6, PT ;  /* 0x0000000603007c0c */ /* 0x000fe4000bf06270 */
[----:B------:R-:W-:Y:S01]  /*2210*/  SHF.R.S32.HI R11, RZ, 0x1f, R7 ;  /* 0x0000001fff0b7819 */ /* 0x000fe20000011407 */
[----:B------:R-:W-:Y:S01]  /*2220*/  IMAD R9, R121, R115, R8 ;  /* 0x0000007379097224 */ /* 0x000fe200078e0208 */
[----:B------:R-:W-:Y:S01]  /*2230*/  SEL R7, RZ, 0x10, P0 ;  /* 0x00000010ff077807 */ /* 0x000fe20000000000 */
[----:B------:R-:W-:Y:S01]  /*2240*/  IMAD R133, R115, 0x70, RZ ;  /* 0x0000007073857824 */ /* 0x000fe200078e02ff */
[----:B------:R-:W-:Y:S01]  /*2250*/  ISETP.NE.U32.AND P0, PT, RZ, UR8, PT ;  /* 0x00000008ff007c0c */ /* 0x000fe2000bf05070 */
[----:B------:R-:W-:Y:S01]  /*2260*/  IMAD.IADD R5, R5, 0x1, R9 ;  /* 0x0000000105057824 */ /* 0x000fe200078e0209 */
[----:B------:R-:W-:Y:S01]  /*2270*/  LEA.HI R11, R11, R204, RZ, 0x3 ;  /* 0x000000cc0b0b7211 */ /* 0x000fe200078f18ff */
[----:B------:R-:W-:Y:S01]  /*2280*/  IMAD.SHL.U32 R137, R114, 0x40, RZ ;  /* 0x0000004072897824 */ /* 0x000fe200078e00ff */
[----:B------:R-:W-:Y:S01]  /*2290*/  LOP3.LUT R30, R30, R7, RZ, 0xfc, !PT ;  /* 0x000000071e1e7212 */ /* 0x000fe200078efcff */
[----:B------:R-:W-:Y:S01]  /*22a0*/  IMAD.WIDE.U32 R4, R230, UR4, R4 ;  /* 0x00000004e6047c25 */ /* 0x000fe2000f8e0004 */
[----:B------:R-:W-:-:S02]  /*22b0*/  ISETP.NE.AND.EX P0, PT, RZ, UR9, PT, P0 ;  /* 0x00000009ff007c0c */ /* 0x000fc4000bf05300 */
[----:B------:R-:W-:Y:S01]  /*22c0*/  LOP3.LUT R11, R11, 0xfffffff8, RZ, 0xc0, !PT ;  /* 0xfffffff80b0b7812 */ /* 0x000fe200078ec0ff */
[----:B------:R-:W-:Y:S01]  /*22d0*/  IMAD R5, R230, UR5, R5 ;  /* 0x00000005e6057c24 */ /* 0x000fe2000f8e0205 */
[----:B------:R-:W-:Y:S01]  /*22e0*/  ULDC.64 UR4, c[0x0][0x310] ;  /* 0x0000c40000047ab9 */ /* 0x000fe20000000a00 */
[--C-:B------:R-:W-:Y:S01]  /*22f0*/  SHF.R.S32.HI R23, RZ, 0x1f, R22.reuse ;  /* 0x0000001fff177819 */ /* 0x100fe20000011416 */
[----:B------:R-:W-:Y:S01]  /*2300*/  IMAD R135, R103, 0x70, RZ ;  /* 0x0000007067877824 */ /* 0x000fe200078e02ff */
[----:B------:R-:W-:Y:S01]  /*2310*/  ISETP.GE.AND P2, PT, R207, R15, PT ;  /* 0x0000000fcf00720c */ /* 0x000fe20003f46270 */
[C---:B------:R-:W-:Y:S01]  /*2320*/  IMAD.IADD R132, R204.reuse, 0x1, -R11 ;  /* 0x00000001cc847824 */ /* 0x040fe200078e0a0b */
[C---:B------:R-:W-:Y:S01]  /*2330*/  IADD3 R120, P3, R204.reuse, R121, RZ ;  /* 0x00000079cc787210 */ /* 0x040fe20007f7e0ff */
[----:B------:R-:W-:Y:S01]  /*2340*/  IMAD.WIDE.U32 R112, R204, R108, R22 ;  /* 0x0000006ccc707225 */ /* 0x000fe200078e0016 */
[----:B------:R-:W-:Y:S02]  /*2350*/  SHF.L.U64.HI R136, R114, 0x6, R115 ;  /* 0x0000000672887819 */ /* 0x000fe40000010273 */
[----:B------:R-:W-:Y:S01]  /*2360*/  LOP3.LUT P1, RZ, R132, 0x4, RZ, 0xc0, !PT ;  /* 0x0000000484ff7812 */ /* 0x000fe2000782c0ff */
[----:B------:R-:W-:Y:S01]  /*2370*/  IMAD.WIDE.U32 R106, R204, R102, R22 ;  /* 0x00000066cc6a7225 */ /* 0x000fe200078e0016 */
[----:B------:R-:W-:-:S02]  /*2380*/  SHF.R.S32.HI R149, RZ, 0x1f, R236 ;  /* 0x0000001fff957819 */ /* 0x000fc400000114ec */
[----:B-1----:R-:W-:Y:S01]  /*2390*/  LEA.HI R152, R152, 0x8, RZ, 0x19 ;  /* 0x0000000898987811 */ /* 0x002fe200078fc8ff */
[----:B------:R-:W-:Y:S02]  /*23a0*/  IMAD.SHL.U32 R124, R15, 0x2, RZ ;  /* 0x000000020f7c7824 */ /* 0x000fe400078e00ff */
[----:B------:R-:W-:Y:S01]  /*23b0*/  IMAD.X R121, R13, 0x1, R148, P3 ;  /* 0x000000010d797824 */ /* 0x000fe200018e0694 */
[----:B--2---:R-:W-:-:S05]  /*23c0*/  LOP3.LUT R20, R20, 0xfffffffb, RZ, 0xc0, !PT ;  /* 0xfffffffb14147812 */ /* 0x004fca00078ec0ff */
        /* <DEDUP_REMOVED lines=8> */
[----:B------:R-:W-:Y:S02]  /*2450*/  SEL R8, R7, RZ, !P0 ;  /* 0x000000ff07087207 */ /* 0x000fe40004000000 */
[----:B0-----:R-:W-:Y:S01]  /*2460*/  SHF.R.U32.HI R20, RZ, 0x3, R217 ;  /* 0x00000003ff147819 */ /* 0x001fe200000116d9 */
[----:B------:R-:W-:-:S04]  /*2470*/  IMAD.WIDE.U32 R118, R39, UR4, R4 ;  /* 0x0000000427767c25 */ /* 0x000fc8000f8e0004 */
[----:B------:R-:W-:Y:S02]  /*2480*/  IMAD R10, R8, UR4, RZ ;  /* 0x00000004080a7c24 */ /* 0x000fe4000f8e02ff */
[----:B------:R-:W-:Y:S02]  /*2490*/  IMAD R9, R204, R109, R6 ;  /* 0x0000006dcc097224 */ /* 0x000fe400078e0206 */
[----:B------:R-:W-:Y:S01]  /*24a0*/  IMAD R11, R39, UR5, R10 ;  /* 0x00000005270b7c24 */ /* 0x000fe2000f8e020a */
[----:B------:R-:W-:Y:S01]  /*24b0*/  ULDC.64 UR4, c[0x0][0x338] ;  /* 0x0000ce0000047ab9 */ /* 0x000fe20000000a00 */
[-C--:B------:R-:W-:Y:S02]  /*24c0*/  IMAD R4, R148, R114.reuse, RZ ;  /* 0x0000007294047224 */ /* 0x080fe400078e02ff */
[----:B------:R-:W-:-:S04]  /*24d0*/  IMAD.WIDE.U32 R6, R204, R114, R18 ;  /* 0x00000072cc067225 */ /* 0x000fc800078e0012 */
[----:B------:R-:W-:Y:S01]  /*24e0*/  IMAD R10, R204, R115, R4 ;  /* 0x00000073cc0a7224 */ /* 0x000fe200078e0204 */
[----:B------:R-:W-:Y:S01]  /*24f0*/  IADD3 R4, P0, R118, R6, RZ ;  /* 0x0000000676047210 */ /* 0x000fe20007f1e0ff */
[----:B------:R-:W-:Y:S02]  /*2500*/  IMAD.IADD R5, R119, 0x1, R11 ;  /* 0x0000000177057824 */ /* 0x000fe400078e020b */
[----:B------:R-:W-:Y:S02]  /*2510*/  IMAD R8, R8, UR4, RZ ;  /* 0x0000000408087c24 */ /* 0x000fe4000f8e02ff */
[----:B------:R-:W-:Y:S01]  /*2520*/  IMAD.IADD R113, R113, 0x1, R9 ;  /* 0x0000000171717824 */ /* 0x000fe200078e0209 */
[----:B------:R-:W-:Y:S01]  /*2530*/  IADD3.X R6, R5, R7, R10, P0, !PT ;  /* 0x0000000705067210 */ /* 0x000fe200007fe40a */
[----:B------:R-:W-:Y:S01]  /*2540*/  IMAD R7, R148, R102, RZ ;  /* 0x0000006694077224 */ /* 0x000fe200078e02ff */
[----:B------:R-:W-:Y:S01]  /*2550*/  ISETP.GE.AND P0, PT, R18, R15, PT ;  /* 0x0000000f1200720c */ /* 0x000fe20003f06270 */
[----:B------:R-:W-:Y:S01]  /*2560*/  IMAD.IADD R111, R9, 0x1, R111 ;  /* 0x00000001096f7824 */ /* 0x000fe200078e026f */
[C---:B------:R-:W-:Y:S01]  /*2570*/  SEL R9, R15.reuse, RZ, P1 ;  /* 0x000000ff0f097207 */ /* 0x040fe20000800000 */
[----:B------:R-:W-:Y:S01]  /*2580*/  IMAD R11, R204, R103, R7 ;  /* 0x00000067cc0b7224 */ /* 0x000fe200078e0207 */
[----:B------:R-:W-:Y:S01]  /*2590*/  SEL R7, R15, RZ, P0 ;  /* 0x000000ff0f077207 */ /* 0x000fe20000000000 */
[----:B------:R-:W-:-:S04]  /*25a0*/  IMAD.WIDE.U32 R116, R39, UR4, R116 ;  /* 0x0000000427747c25 */ /* 0x000fc8000f8e0074 */
[----:B------:R-:W-:Y:S01]  /*25b0*/  IMAD R39, R39, UR5, R8 ;  /* 0x0000000527277c24 */ /* 0x000fe2000f8e0208 */
[----:B------:R-:W-:Y:S01]  /*25c0*/  SEL R8, R15, RZ, P2 ;  /* 0x000000ff0f087207 */ /* 0x000fe20001000000 */
[----:B------:R-:W-:Y:S02]  /*25d0*/  IMAD.IADD R7, R18, 0x1, R7 ;  /* 0x0000000112077824 */ /* 0x000fe400078e0207 */
[----:B------:R-:W-:Y:S02]  /*25e0*/  IMAD.IADD R9, R206, 0x1, R9 ;  /* 0x00000001ce097824 */ /* 0x000fe400078e0209 */
[----:B------:R-:W-:Y:S01]  /*25f0*/  IMAD.IADD R12, R207, 0x1, R8 ;  /* 0x00000001cf0c7824 */ /* 0x000fe200078e0208 */
[----:B------:R-:W-:Y:S01]  /*2600*/  SHF.R.S32.HI R8, RZ, 0x1f, R7 ;  /* 0x0000001fff087819 */ /* 0x000fe20000011407 */
[----:B------:R-:W-:Y:S01]  /*2610*/  IMAD.IADD R107, R107, 0x1, R11 ;  /* 0x000000016b6b7824 */ /* 0x000fe200078e020b */
[----:B------:R-:W-:Y:S01]  /*2620*/  SHF.R.S32.HI R10, RZ, 0x1f, R9 ;  /* 0x0000001fff0a7819 */ /* 0x000fe20000011409 */
[----:B------:R-:W-:Y:S01]  /*2630*/  IMAD.IADD R105, R11, 0x1, R105 ;  /* 0x000000010b697824 */ /* 0x000fe200078e0269 */
[CC--:B------:R-:W-:Y:S01]  /*2640*/  LEA.HI R21, R8.reuse, R7.reuse, RZ, 0x3 ;  /* 0x0000000708157211 */ /* 0x0c0fe200078f18ff */
[----:B-----5:R-:W-:Y:S01]  /*2650*/  IMAD.WIDE.U32 R112, R145, R108, R112 ;  /* 0x0000006c91707225 */ /* 0x020fe200078e0070 */
[----:B------:R-:W-:-:S02]  /*2660*/  LEA.HI R7, R8, R7, RZ, 0x6 ;  /* 0x0000000708077211 */ /* 0x000fc400078f30ff */
[CC--:B------:R-:W-:Y:S01]  /*2670*/  LEA.HI R8, R10.reuse, R9.reuse, RZ, 0x6 ;  /* 0x000000090a087211 */ /* 0x0c0fe200078f30ff */
[C---:B------:R-:W-:Y:S01]  /*2680*/  IMAD.WIDE.U32 R110, R145.reuse, R108, R110 ;  /* 0x0000006c916e7225 */ /* 0x040fe200078e006e */
[----:B------:R-:W-:Y:S02]  /*2690*/  LEA.HI R27, R10, R9, RZ, 0x3 ;  /* 0x000000090a1b7211 */ /* 0x000fe400078f18ff */
[----:B------:R-:W-:Y:S01]  /*26a0*/  SHF.R.S32.HI R9, RZ, 0x6, R8 ;  /* 0x00000006ff097819 */ /* 0x000fe20000011408 */
[-C--:B------:R-:W-:Y:S01]  /*26b0*/  IMAD.WIDE.U32 R106, R145, R102.reuse, R106 ;  /* 0x00000066916a7225 */ /* 0x080fe200078e006a */
[----:B------:R-:W-:Y:S02]  /*26c0*/  LOP3.LUT R10, R218, 0x38, R27, 0xf8, !PT ;  /* 0x00000038da0a7812 */ /* 0x000fe400078ef81b */
[----:B------:R-:W-:Y:S01]  /*26d0*/  SHF.R.S32.HI R29, RZ, 0x1f, R12 ;  /* 0x0000001fff1d7819 */ /* 0x000fe2000001140c */
[C---:B------:R-:W-:Y:S01]  /*26e0*/  IMAD R143, R9.reuse, 0x1c00, R220 ;  /* 0x00001c00098f7824 */ /* 0x040fe200078e02dc */
[----:B------:R-:W-:Y:S01]  /*26f0*/  SHF.R.S32.HI R7, RZ, 0x6, R7 ;  /* 0x00000006ff077819 */ /* 0x000fe20000011407 */
[----:B------:R-:W-:Y:S01]  /*2700*/  IMAD R140, R9, 0x1c00, R221 ;  /* 0x00001c00098c7824 */ /* 0x000fe200078e02dd */
[----:B------:R-:W-:Y:S01]  /*2710*/  LOP3.LUT R10, R10, R219, RZ, 0x3c, !PT ;  /* 0x000000db0a0a7212 */ /* 0x000fe200078e3cff */
[----:B------:R-:W-:Y:S01]  /*2720*/  IMAD.WIDE.U32 R104, R145, R102, R104 ;  /* 0x0000006691687225 */ /* 0x000fe200078e0068 */
[----:B------:R-:W-:-:S02]  /*2730*/  LEA.HI R32, R29, R12, RZ, 0x3 ;  /* 0x0000000c1d207211 */ /* 0x000fc400078f18ff */
[----:B------:R-:W-:Y:S01]  /*2740*/  LOP3.LUT R8, R218, 0x38, R21, 0xf8, !PT ;  /* 0x00000038da087812 */ /* 0x000fe200078ef815 */
[----:B------:R-:W-:Y:S01]  /*2750*/  IMAD R144, R7, 0x1c00, R220 ;  /* 0x00001c0007907824 */ /* 0x000fe200078e02dc */
[----:B------:R-:W-:Y:S01]  /*2760*/  LEA.HI R12, R29, R12, RZ, 0x6 ;  /* 0x0000000c1d0c7211 */ /* 0x000fe200078f30ff */
[--C-:B------:R-:W-:Y:S01]  /*2770*/  IMAD R142, R7, 0x1c00, R221.reuse ;  /* 0x00001c00078e7824 */ /* 0x100fe200078e02dd */
[-C--:B------:R-:W-:Y:S01]  /*2780*/  LOP3.LUT R7, R8, R219.reuse, RZ, 0x3c, !PT ;  /* 0x000000db08077212 */ /* 0x080fe200078e3cff */
[----:B------:R-:W-:Y:S01]  /*2790*/  IMAD.IADD R143, R143, 0x1, R10 ;  /* 0x000000018f8f7824 */ /* 0x000fe200078e020a */
[----:B------:R-:W-:Y:S01]  /*27a0*/  SHF.R.S32.HI R12, RZ, 0x6, R12 ;  /* 0x00000006ff0c7819 */ /* 0x000fe2000001140c */
[----:B------:R-:W-:Y:S01]  /*27b0*/  IMAD.WIDE.U32 R114, R114, 0x70, RZ ;  /* 0x0000007072727825 */ /* 0x000fe200078e00ff */
[--C-:B------:R-:W-:Y:S02]  /*27c0*/  LOP3.LUT R8, R218, 0x38, R32.reuse, 0xf8, !PT ;  /* 0x00000038da087812 */ /* 0x100fe400078ef820 */
[----:B------:R-:W-:Y:S01]  /*27d0*/  LOP3.LUT R10, R217, 0x38, R32, 0xf8, !PT ;  /* 0x00000038d90a7812 */ /* 0x000fe200078ef820 */
[----:B------:R-:W-:Y:S01]  /*27e0*/  IMAD R141, R12, 0x1c00, R220 ;  /* 0x00001c000c8d7824 */ /* 0x000fe200078e02dc */
[----:B------:R-:W-:Y:S01]  /*27f0*/  LOP3.LUT R8, R8, R219, RZ, 0x3c, !PT ;  /* 0x000000db08087212 */ /* 0x000fe200078e3cff */
[----:B------:R-:W-:Y:S01]  /*2800*/  IMAD R139, R12, 0x1c00, R221 ;  /* 0x00001c000c8b7824 */ /* 0x000fe200078e02dd */
[----:B------:R-:W-:Y:S01]  /*2810*/  LOP3.LUT R10, R10, R20, RZ, 0x3c, !PT ;  /* 0x000000140a0a7212 */ /* 0x000fe200078e3cff */
[----:B------:R-:W-:Y:S01]  /*2820*/  IMAD.IADD R144, R144, 0x1, R7 ;  /* 0x0000000190907824 */ /* 0x000fe200078e0207 */
[----:B------:R-:W-:Y:S01]  /*2830*/  SHF.R.S32.HI R9, RZ, 0x1f, R145 ;  /* 0x0000001fff097819 */ /* 0x000fe20000011491 */
[----:B------:R-:W-:Y:S01]  /*2840*/  IMAD.IADD R141, R141, 0x1, R8 ;  /* 0x000000018d8d7824 */ /* 0x000fe200078e0208 */
[----:B------:R-:W-:Y:S01]  /*2850*/  LOP3.LUT R7, R217, 0x38, R27, 0xf8, !PT ;  /* 0x00000038d9077812 */ /* 0x000fe200078ef81b */
[----:B------:R-:W-:Y:S01]  /*2860*/  IMAD.IADD R139, R139, 0x1, R10 ;  /* 0x000000018b8b7824 */ /* 0x000fe200078e020a */
[----:B------:R-:W-:Y:S01]  /*2870*/  LOP3.LUT R11, R217, 0x38, R21, 0xf8, !PT ;  /* 0x00000038d90b7812 */ /* 0x000fe200078ef815 */
[C---:B------:R-:W-:Y:S01]  /*2880*/  IMAD R8, R9.reuse, R108, RZ ;  /* 0x0000006c09087224 */ /* 0x040fe200078e02ff */
[----:B------:R-:W-:Y:S01]  /*2890*/  LOP3.LUT R12, R218, 0x18, R18, 0xf8, !PT ;  /* 0x00000018da0c7812 */ /* 0x000fe200078ef812 */
[----:B------:R-:W-:Y:S01]  /*28a0*/  IMAD R10, R9, R102, RZ ;  /* 0x00000066090a7224 */ /* 0x000fe200078e02ff */
[-C--:B------:R-:W-:Y:S01]  /*28b0*/  LOP3.LUT R7, R7, R20.reuse, RZ, 0x3c, !PT ;  /* 0x0000001407077212 */ /* 0x080fe200078e3cff */
[----:B------:R-:W-:Y:S01]  /*28c0*/  VIADD R9, R18, 0xa0 ;  /* 0x000000a012097836 */ /* 0x000fe20000000000 */
[----:B------:R-:W-:Y:S01]  /*28d0*/  LOP3.LUT R11, R11, R20, RZ, 0x3c, !PT ;  /* 0x000000140b0b7212 */ /* 0x000fe200078e3cff */
[----:B------:R-:W-:Y:S01]  /*28e0*/  IMAD R35, R145, R109, R8 ;  /* 0x0000006d91237224 */ /* 0x000fe200078e0208 */
[----:B------:R-:W-:Y:S01]  /*28f0*/  LOP3.LUT R29, R12, R219, RZ, 0x3c, !PT ;  /* 0x000000db0c1d7212 */ /* 0x000fe200078e3cff */
[----:B------:R-:W-:Y:S01]  /*2900*/  IMAD.IADD R140, R140, 0x1, R7 ;  /* 0x000000018c8c7824 */ /* 0x000fe200078e0207 */
[----:B------:R-:W-:Y:S01]  /*2910*/  ISETP.GE.AND P2, PT, R9, UR6, PT ;  /* 0x0000000609007c0c */ /* 0x000fe2000bf46270 */
[----:B------:R-:W-:Y:S01]  /*2920*/  IMAD.IADD R142, R142, 0x1, R11 ;  /* 0x000000018e8e7824 */ /* 0x000fe200078e020b */
[C---:B------:R-:W-:Y:S01]  /*2930*/  SHF.L.U64.HI R7, R108.reuse, 0x6, R109 ;  /* 0x000000066c077819 */ /* 0x040fe2000001026d */
[----:B------:R-:W-:Y:S01]  /*2940*/  IMAD.SHL.U32 R8, R108, 0x40, RZ ;  /* 0x000000406c087824 */ /* 0x000fe200078e00ff */
[----:B------:R-:W-:Y:S01]  /*2950*/  SEL R31, RZ, 0x20, P2 ;  /* 0x00000020ff1f7807 */ /* 0x000fe20001000000 */
[----:B------:R-:W-:Y:S01]  /*2960*/  IMAD R37, R145, R103, R10 ;  /* 0x0000006791257224 */ /* 0x000fe200078e020a */
[----:B------:R-:W-:Y:S01]  /*2970*/  SHF.L.U64.HI R10, R102, 0x6, R103 ;  /* 0x00000006660a7819 */ /* 0x000fe20000010267 */
[----:B------:R-:W-:Y:S01]  /*2980*/  IMAD.WIDE.U32 R108, R108, 0x70, RZ ;  /* 0x000000706c6c7825 */ /* 0x000fe200078e00ff */
[----:B------:R-:W-:-:S02]  /*2990*/  SHF.R.S32.HI R20, RZ, 0x3, R21 ;  /* 0x00000003ff147819 */ /* 0x000fc40000011415 */
[----:B------:R-:W-:Y:S01]  /*29a0*/  SHF.R.S32.HI R26, RZ, 0x3, R27 ;  /* 0x00000003ff1a7819 */ /* 0x000fe2000001141b */
[----:B------:R-:W-:Y:S01]  /*29b0*/  IMAD.SHL.U32 R11, R102, 0x40, RZ ;  /* 0x00000040660b7824 */ /* 0x000fe200078e00ff */
[----:B------:R-:W-:Y:S01]  /*29c0*/  LOP3.LUT R38, R30, R31, RZ, 0xfc, !PT ;  /* 0x0000001f1e267212 */ /* 0x000fe200078efcff */
[----:B------:R-:W-:Y:S01]  /*29d0*/  IMAD.IADD R138, R220, 0x1, R29 ;  /* 0x00000001dc8a7824 */ /* 0x000fe200078e021d */
[----:B------:R-:W-:Y:S01]  /*29e0*/  LOP3.LUT R21, R21, 0xfffffff8, RZ, 0xc0, !PT ;  /* 0xfffffff815157812 */ /* 0x000fe200078ec0ff */
[----:B------:R-:W-:Y:S01]  /*29f0*/  IMAD.WIDE.U32 R102, R102, 0x70, RZ ;  /* 0x0000007066667825 */ /* 0x000fe200078e00ff */
[----:B------:R-:W-:Y:S02]  /*2a00*/  LOP3.LUT R27, R27, 0xfffffff8, RZ, 0xc0, !PT ;  /* 0xfffffff81b1b7812 */ /* 0x000fe400078ec0ff */
[----:B------:R-:W-:Y:S01]  /*2a10*/  LOP3.LUT R29, R32, 0xfffffff8, RZ, 0xc0, !PT ;  /* 0xfffffff8201d7812 */ /* 0x000fe200078ec0ff */
[----:B------:R-:W-:Y:S01]  /*2a20*/  IMAD.IADD R12, R113, 0x1, R35 ;  /* 0x00000001710c7824 */ /* 0x000fe200078e0223 */
[----:B------:R-:W-:Y:S01]  /*2a30*/  SHF.R.S32.HI R28, RZ, 0x3, R32 ;  /* 0x00000003ff1c7819 */ /* 0x000fe20000011420 */
[----:B------:R-:W-:Y:S01]  /*2a40*/  IMAD.IADD R13, R35, 0x1, R111 ;  /* 0x00000001230d7824 */ /* 0x000fe200078e026f */
[C---:B------:R-:W-:Y:S01]  /*2a50*/  LOP3.LUT R34, R38.reuse, 0x2, RZ, 0xc0, !PT ;  /* 0x0000000226227812 */ /* 0x040fe200078ec0ff */
[----:B------:R-:W-:Y:S01]  /*2a60*/  IMAD.IADD R14, R107, 0x1, R37 ;  /* 0x000000016b0e7824 */ /* 0x000fe200078e0225 */
[C---:B------:R-:W-:Y:S01]  /*2a70*/  LOP3.LUT R35, R38.reuse, 0x4, RZ, 0xc0, !PT ;  /* 0x0000000426237812 */ /* 0x040fe200078ec0ff */
[----:B------:R-:W-:Y:S01]  /*2a80*/  IMAD.IADD R15, R37, 0x1, R105 ;  /* 0x00000001250f7824 */ /* 0x000fe200078e0269 */
[C---:B------:R-:W-:Y:S01]  /*2a90*/  LOP3.LUT R36, R38.reuse, 0x8, RZ, 0xc0, !PT ;  /* 0x0000000826247812 */ /* 0x040fe200078ec0ff */
[----:B------:R-:W-:Y:S01]  /*2aa0*/  IMAD.IADD R134, R109, 0x1, R33 ;  /* 0x000000016d867824 */ /* 0x000fe200078e0221 */
[----:B------:R-:W-:Y:S01]  /*2ab0*/  LOP3.LUT R37, R38, 0x10, RZ, 0xc0, !PT ;  /* 0x0000001026257812 */ /* 0x000fe200078ec0ff */
[----:B------:R-:W-:Y:S01]  /*2ac0*/  IMAD.IADD R133, R115, 0x1, R133 ;  /* 0x0000000173857824 */ /* 0x000fe200078e0285 */
[----:B------:R-:W-:Y:S01]  /*2ad0*/  LOP3.LUT R30, R30, 0x1, RZ, 0xc0, !PT ;  /* 0x000000011e1e7812 */ /* 0x000fe200078ec0ff */
[----:B------:R-:W-:Y:S01]  /*2ae0*/  IMAD.IADD R135, R103, 0x1, R135 ;  /* 0x0000000167877824 */ /* 0x000fe200078e0287 */
[----:B------:R-:W-:Y:S01]  /*2af0*/  SHF.R.S32.HI R31, RZ, 0x1f, R21 ;  /* 0x0000001fff1f7819 */ /* 0x000fe20000011415 */
[----:B------:R-:W-:Y:S01]  /*2b00*/  IMAD.IADD R39, R117, 0x1, R39 ;  /* 0x0000000175277824 */ /* 0x000fe200078e0227 */
[----:B------:R-:W-:-:S02]  /*2b10*/  SHF.R.S32.HI R32, RZ, 0x1f, R27 ;  /* 0x0000001fff207819 */ /* 0x000fc4000001141b */
[----:B------:R-:W-:Y:S02]  /*2b20*/  SHF.R.S32.HI R33, RZ, 0x1f, R29 ;  /* 0x0000001fff217819 */ /* 0x000fe4000001141d */
[----:B------:R-:W-:-:S07]  /*2b30*/  LOP3.LUT R38, R38, 0x20, RZ, 0xc0, !PT ;  /* 0x0000002026267812 */ /* 0x000fce00078ec0ff */
.L_x_2615:
[----:B-12---:R-:W2:Y:S01]  /*2b40*/  LDL.LU R45, [R1+0x20] ;  /* 0x00002000012d7983 */ /* 0x006ea20000300800 */
[----:B------:R-:W-:Y:S01]  /*2b50*/  VIADD R47, R24, 0xffffffff ;  /* 0xffffffff182f7836 */ /* 0x000fe20000000000 */
        /* <DEDUP_REMOVED lines=10> */
[----:B------:R-:W-:-:S02]  /*2c00*/  IADD3 R24, P2, P3, R4, R126, R137 ;  /* 0x0000007e04187210 */ /* 0x000fc40007b5e089 */
[----:B------:R-:W-:Y:S01]  /*2c10*/  IADD3 R42, P4, R4, R126, RZ ;  /* 0x0000007e042a7210 */ /* 0x000fe20007f9e0ff */
[----:B------:R-:W-:-:S04]  /*2c20*/  IMAD.IADD R96, R127, 0x1, R41 ;  /* 0x000000017f607824 */ /* 0x000fc800078e0229 */
[----:B------:R-:W-:Y:S01]  /*2c30*/  IMAD.X R43, R96, 0x1, R6, P4 ;  /* 0x00000001602b7824 */ /* 0x000fe200020e0606 */
[----:B------:R-:W-:Y:S02]  /*2c40*/  IADD3.X R41, R6, R96, R136, P2, P3 ;  /* 0x0000006006297210 */ /* 0x000fe400017e6488 */
[----:B------:R-:W-:Y:S02]  /*2c50*/  ISETP.GT.AND P3, PT, R47, R125, PT ;  /* 0x0000007d2f00720c */ /* 0x000fe40003f64270 */
[-C--:B0-----:R-:W-:Y:S02]  /*2c60*/  LEA R48, P2, R24, R122.reuse, 0x1 ;  /* 0x0000007a18307211 */ /* 0x081fe400078408ff */
[----:B------:R-:W-:Y:S02]  /*2c70*/  LEA R50, P4, R42, R122, 0x1 ;  /* 0x0000007a2a327211 */ /* 0x000fe400078808ff */
[----:B------:R-:W-:Y:S01]  /*2c80*/  LEA.HI.X R49, R24, R123, R41, 0x1, P2 ;  /* 0x0000007b18317211 */ /* 0x000fe200010f0c29 */
[----:B------:R-:W-:Y:S01]  /*2c90*/  IMAD.MOV.U32 R24, RZ, RZ, R47 ;  /* 0x000000ffff187224 */ /* 0x000fe200078e002f */
[----:B-1----:R-:W-:-:S02]  /*2ca0*/  ISETP.GE.AND P2, PT, R101, 0x1, PT ;  /* 0x000000016500780c */ /* 0x002fc40003f46270 */
[----:B------:R-:W-:Y:S01]  /*2cb0*/  LEA.HI.X R51, R42, R123, R43, 0x1, P4 ;  /* 0x0000007b2a337211 */ /* 0x000fe200020f0c2b */
[C---:B------:R-:W-:Y:S02]  /*2cc0*/  VIADD R42, R40.reuse, 0x20 ;  /* 0x00000020282a7836 */ /* 0x040fe40000000000 */
[C---:B------:R-:W-:Y:S02]  /*2cd0*/  @P5 VIADD R42, R40.reuse, 0xffffffe0 ;  /* 0xffffffe0282a5836 */ /* 0x040fe40000000000 */
[--C-:B------:R-:W-:Y:S02]  /*2ce0*/  IMAD R40, R40, 0x2, R25.reuse ;  /* 0x0000000228287824 */ /* 0x100fe400078e0219 */
[----:B------:R-:W-:Y:S01]  /*2cf0*/  IMAD R41, R42, 0x2, R25 ;  /* 0x000000022a297824 */ /* 0x000fe200078e0219 */
[----:B--2---:R-:W-:-:S04]  /*2d00*/  LOP3.LUT R45, R45, 0xfffffffd, RZ, 0xc0, !PT ;  /* 0xfffffffd2d2d7812 */ /* 0x004fc800078ec0ff */
[----:B------:R-:W-:-:S05]  /*2d10*/  @P3 LOP3.LUT R45, R45, 0x2, RZ, 0xfc, !PT ;  /* 0x000000022d2d3812 */ /* 0x000fca00078efcff */
[----:B------:R0:W-:Y:S01]  /*2d20*/  STL [R1+0x20], R45 ;  /* 0x0000202d01007387 */ /* 0x0001e20000100800 */
[----:B-----5:R-:W-:Y:S05]  /*2d30*/  @!P2 BRA `(.L_x_2517) ;  /* 0x000000740054a947 */ /* 0x020fea0003800000 */
[----:B------:R-:W-:Y:S01]  /*2d40*/  ULDC.U8 UR4, c[0x0][0x410] ;  /* 0x0001040000047ab9 */ /* 0x000fe20000000000 */
[-C--:B------:R-:W-:Y:S01]  /*2d50*/  IMAD R43, R134, R47.reuse, RZ ;  /* 0x0000002f862b7224 */ /* 0x080fe200078e02ff */
[----:B------:R-:W-:Y:S01]  /*2d60*/  ISETP.NE.AND P2, PT, RZ, UR4, PT ;  /* 0x00000004ff007c0c */ /* 0x000fe2000bf45270 */
[-C--:B0-----:R-:W-:Y:S02]  /*2d70*/  IMAD R45, R135, R47.reuse, RZ ;  /* 0x0000002f872d7224 */ /* 0x081fe400078e02ff */
        /* <DEDUP_REMOVED lines=25> */
[----:B------:R-:W-:Y:S01]  /*2f10*/  IADD3 R45, P2, R112, R94, RZ ;  /* 0x0000005e702d7210 */ /* 0x000fe20007f5e0ff */
[----:B------:R-:W-:Y:S01]  /*2f20*/  ULDC.64 UR4, c[0x0][0x3e8] ;  /* 0x0000fa0000047ab9 */ /* 0x000fe20000000a00 */
[----:B------:R-:W-:Y:S02]  /*2f30*/  CS2R R122, SRZ ;  /* 0x00000000007a7805 */ /* 0x000fe4000001ff00 */
[----:B------:R-:W-:Y:S01]  /*2f40*/  CS2R R126, SRZ ;  /* 0x00000000007e7805 */ /* 0x000fe2000001ff00 */
[----:B------:R-:W-:Y:S01]  /*2f50*/  IMAD.X R46, R43, 0x1, R12, P2 ;  /* 0x000000012b2e7824 */ /* 0x000fe200010e060c */
[----:B------:R-:W-:-:S04]  /*2f60*/  LEA R44, P2, R45, UR4, 0x1 ;  /* 0x000000042d2c7c11 */ /* 0x000fc8000f8408ff */
[----:B------:R-:W-:Y:S01]  /*2f70*/  LEA.HI.X R45, R45, UR5, R46, 0x1, P2 ;  /* 0x000000052d2d7c11 */ /* 0x000fe200090f0c2e */
[----:B------:R-:W-:Y:S01]  /*2f80*/  ULDC.64 UR4, c[0x0][0x400] ;  /* 0x0001000000047ab9 */ /* 0x000fe20000000a00 */
[----:B------:R-:W-:-:S05]  /*2f90*/  IADD3 R47, P2, R106, R92, RZ ;  /* 0x0000005c6a2f7210 */ /* 0x000fca0007f5e0ff */
[----:B------:R-:W-:Y:S01]  /*2fa0*/  IMAD.X R54, R100, 0x1, R14, P2 ;  /* 0x0000000164367824 */ /* 0x000fe200010e060e */
        /* <DEDUP_REMOVED lines=30> */
.L_x_2520:
[----:B------:R-:W-:Y:S05]  /*3190*/  BSYNC B1 ;  /* 0x0000000000017941 */ /* 0x000fea0003800000 */
.L_x_2519:
        /* <DEDUP_REMOVED lines=11> */
[----:B------:R-:W-:Y:S01]  /*3250*/  CS2R R70, SRZ ;  /* 0x0000000000467805 */ /* 0x000fe2000001ff00 */
[----:B-----5:R-:W-:Y:S01]  /*3260*/  IMAD.MOV.U32 R129, RZ, RZ, R76 ;  /* 0x000000ffff817224 */ /* 0x020fe200078e004c */
[----:B------:R-:W-:Y:S01]  /*3270*/  CS2R R74, SRZ ;  /* 0x00000000004a7805 */ /* 0x000fe2000001ff00 */
[----:B------:R-:W-:Y:S01]  /*3280*/  IMAD.MOV.U32 R128, RZ, RZ, R77 ;  /* 0x000000ffff807224 */ /* 0x000fe200078e004d */
[----:B------:R-:W-:Y:S06]  /*3290*/  @P4 BRA `(.L_x_2522) ;  /* 0x0000000000a04947 */ /* 0x000fec0003800000 */
        /* <DEDUP_REMOVED lines=40> */
.L_x_2522:
[----:B------:R-:W-:Y:S05]  /*3520*/  BSYNC B1 ;  /* 0x0000000000017941 */ /* 0x000fea0003800000 */
.L_x_2521:
[----:B------:R-:W2:Y:S01]  /*3530*/  LDL R43, [R1+0x44] ;  /* 0x00004400012b7983 */ /* 0x000ea20000100800 */
[----:B01----:R-:W-:Y:S01]  /*3540*/  IMAD.MOV.U32 R44, RZ, RZ, R81 ;  /* 0x000000ffff2c7224 */ /* 0x003fe200078e0051 */
[----:B------:R-:W-:Y:S01]  /*3550*/  PRMT R159, R129, 0x5410, R128 ;  /* 0x00005410819f7816 */ /* 0x000fe20000000080 */
[----:B------:R-:W-:Y:S02]  /*3560*/  IMAD.MOV.U32 R45, RZ, RZ, R84 ;  /* 0x000000ffff2d7224 */ /* 0x000fe400078e0054 */
[----:B------:R-:W-:-:S05]  /*3570*/  IMAD.MOV.U32 R46, RZ, RZ, R85 ;  /* 0x000000ffff2e7224 */ /* 0x000fca00078e0055 */
[----:B------:R-:W-:Y:S01]  /*3580*/  PRMT R164, R45, 0x5410, R46 ;  /* 0x000054102da47816 */ /* 0x000fe2000000002e */
[----:B------:R-:W-:Y:S02]  /*3590*/  IMAD.MOV.U32 R45, RZ, RZ, R96 ;  /* 0x000000ffff2d7224 */ /* 0x000fe400078e0060 */
[----:B------:R-:W-:-:S03]  /*35a0*/  IMAD.MOV.U32 R46, RZ, RZ, R97 ;  /* 0x000000ffff2e7224 */ /* 0x000fc600078e0061 */
[----:B------:R-:W-:Y:S01]  /*35b0*/  PRMT R167, R167, 0x5410, R45 ;  /* 0x00005410a7a77816 */ /* 0x000fe2000000002d */
[----:B------:R-:W-:Y:S01]  /*35c0*/  IMAD.MOV.U32 R45, RZ, RZ, R123 ;  /* 0x000000ffff2d7224 */ /* 0x000fe200078e007b */
[----:B------:R-:W-:Y:S01]  /*35d0*/  PRMT R168, R168, 0x5410, R46 ;  /* 0x00005410a8a87816 */ /* 0x000fe2000000002e */
[----:B------:R-:W-:-:S03]  /*35e0*/  IMAD.MOV.U32 R46, RZ, RZ, R78 ;  /* 0x000000ffff2e7224 */ /* 0x000fc600078e004e */
[----:B------:R-:W-:Y:S01]  /*35f0*/  PRMT R130, R130, 0x5410, R45 ;  /* 0x0000541082827816 */ /* 0x000fe2000000002d */
[----:B------:R-:W-:Y:S01]  /*3600*/  IMAD.MOV.U32 R45, RZ, RZ, R83 ;  /* 0x000000ffff2d7224 */ /* 0x000fe200078e0053 */
[----:B--2---:R-:W-:Y:S01]  /*3610*/  R2UR UR4, R43 ;  /* 0x000000002b0472ca */ /* 0x004fe200000e0000 */
[----:B------:R-:W-:-:S05]  /*3620*/  IMAD.MOV.U32 R43, RZ, RZ, R80 ;  /* 0x000000ffff2b7224 */ /* 0x000fca00078e0050 */
[----:B------:R-:W-:Y:S01]  /*3630*/  PRMT R163, R44, 0x5410, R43 ;  /* 0x000054102ca37816 */ /* 0x000fe2000000002b */
[----:B------:R-:W-:Y:S02]  /*3640*/  IMAD.MOV.U32 R43, RZ, RZ, R88 ;  /* 0x000000ffff2b7224 */ /* 0x000fe400078e0058 */
[----:B------:R-:W-:-:S03]  /*3650*/  IMAD.MOV.U32 R44, RZ, RZ, R89 ;  /* 0x000000ffff2c7224 */ /* 0x000fc600078e0059 */
[----:B------:R-:W-:Y:S01]  /*3660*/  PRMT R165, R165, 0x5410, R43 ;  /* 0x00005410a5a57816 */ /* 0x000fe2000000002b */
[----:B------:R-:W-:Y:S01]  /*3670*/  IMAD.MOV.U32 R43, RZ, RZ, R79 ;  /* 0x000000ffff2b7224 */ /* 0x000fe200078e004f */
[----:B------:R-:W-:Y:S01]  /*3680*/  PRMT R166, R166, 0x5410, R44 ;  /* 0x00005410a6a67816 */ /* 0x000fe2000000002c */
[----:B------:R-:W-:Y:S01]  /*3690*/  IMAD.MOV.U32 R44, RZ, RZ, R122 ;  /* 0x000000ffff2c7224 */ /* 0x000fe200078e007a */
[----:B------:R-:W-:Y:S02]  /*36a0*/  UISETP.NE.AND UP0, UPT, UR4, 0x3, UPT ;  /* 0x000000030400788c */ /* 0x000fe4000bf05270 */
[----:B------:R-:W-:Y:S01]  /*36b0*/  PRMT R160, R46, 0x5410, R43 ;  /* 0x000054102ea07816 */ /* 0x000fe2000000002b */
[----:B------:R-:W-:Y:S01]  /*36c0*/  IMAD.MOV.U32 R46, RZ, RZ, R82 ;  /* 0x000000ffff2e7224 */ /* 0x000fe200078e0052 */
[----:B------:R-:W-:Y:S01]  /*36d0*/  PRMT R95, R95, 0x5410, R44 ;  /* 0x000054105f5f7816 */ /* 0x000fe2000000002c */
[----:B------:R-:W-:Y:S01]  /*36e0*/  IMAD.MOV.U32 R43, RZ, RZ, R86 ;  /* 0x000000ffff2b7224 */ /* 0x000fe200078e0056 */
[----:B------:R-:W-:Y:S01]  /*36f0*/  PLOP3.LUT P2, PT, PT, PT, UP0, 0x80, 0x0 ;  /* 0x000000000000781c */ /* 0x000fe20003f4f008 */
        /* <DEDUP_REMOVED lines=19> */
[----:B------:R-:W-:-:S03]  /*3830*/  IMAD.MOV.U32 R45, RZ, RZ, R127 ;  /* 0x000000ffff2d7224 */ /* 0x000fc600078e007f */
[----:B------:R-:W-:Y:S01]  /*3840*/  PRMT R131, R44, 0x5410, R43 ;  /* 0x000054102c837816 */ /* 0x000fe2000000002b */
[----:B------:R-:W-:Y:S01]  /*3850*/  IMAD.MOV.U32 R44, RZ, RZ, R60 ;  /* 0x000000ffff2c7224 */ /* 0x000fe200078e003c */
[----:B------:R-:W-:Y:S01]  /*3860*/  PRMT R172, R172, 0x5410, R45 ;  /* 0x00005410acac7816 */ /* 0x000fe2000000002d */
[----:B------:R-:W-:-:S05]  /*3870*/  IMAD.MOV.U32 R43, RZ, RZ, R61 ;  /* 0x000000ffff2b7224 */ /* 0x000fca00078e003d */
[----:B------:R-:W-:Y:S01]  /*3880*/  PRMT R147, R44, 0x5410, R43 ;  /* 0x000054102c937816 */ /* 0x000fe2000000002b */
[----:B------:R-:W-:Y:S02]  /*3890*/  IMAD.MOV.U32 R44, RZ, RZ, R64 ;  /* 0x000000ffff2c7224 */ /* 0x000fe400078e0040 */
[----:B------:R-:W-:-:S03]  /*38a0*/  IMAD.MOV.U32 R43, RZ, RZ, R65 ;  /* 0x000000ffff2b7224 */ /* 0x000fc600078e0041 */
[----:B------:R-:W-:Y:S01]  /*38b0*/  PRMT R155, R155, 0x5410, R44 ;  /* 0x000054109b9b7816 */ /* 0x000fe2000000002c */
[----:B------:R-:W-:Y:S01]  /*38c0*/  IMAD.MOV.U32 R44, RZ, RZ, R68 ;  /* 0x000000ffff2c7224 */ /* 0x000fe200078e0044 */
        /* <DEDUP_REMOVED lines=25> */
[----:B------:R-:W-:Y:S06]  /*3a60*/  @!P2 BRA `(.L_x_2523) ;  /* 0x000000000004a947 */ /* 0x000fec0003800000 */
[----:B------:R-:W-:Y:S01]  /*3a70*/  BPT.TRAP 0x1 ;  /* 0x000000040000795c */ /* 0x000fe20000300000 */
.L_x_2523:
[----:B------:R-:W-:Y:S01]  /*3a80*/  IMAD R43, R17, 0x8, R16 ;  /* 0x00000008112b7824 */ /* 0x000fe200078e0210 */
[----:B------:R-:W-:Y:S01]  /*3a90*/  SHF.L.U32 R100, R209, 0x1f, RZ ;  /* 0x0000001fd1647819 */ /* 0x000fe200000006ff */
[----:B------:R-:W-:Y:S03]  /*3aa0*/  BSSY B1, `(.L_x_2524) ;  /* 0x0000003000017945 */ /* 0x000fe60003800000 */
[----:B------:R-:W0:Y:S02]  /*3ab0*/  SYNCS.PHASECHK.TRANS64.TRYWAIT P5, [R43+URZ+0x36890], R100 ;  /* 0x036890642b0075a7 */ /* 0x000e2400080a017f */
[----:B0-----:R-:W-:Y:S05]  /*3ac0*/  @!P5 BRA `(.L_x_2525) ;  /* 0x000002dc0094d947 */ /* 0x001fea0003800000 */
.L_x_2907:
[----:B------:R-:W-:Y:S05]  /*3ad0*/  BSYNC B1 ;  /* 0x0000000000017941 */ /* 0x000fea0003800000 */
.L_x_2524:
        /* <DEDUP_REMOVED lines=15> */
[----:B------:R-:W-:Y:S02]  /*3bd0*/  LOP3.LUT R95, R93, 0xffff0000, RZ, 0xc0, !PT ;  /* 0xffff00005d5f7812 */ /* 0x000fe400078ec0ff */
        /* <DEDUP_REMOVED lines=28> */
[----:B------:R-:W-:Y:S01]  /*3da0*/  IMAD.U32 R122, R93, 0x10000, RZ ;  /* 0x000100005d7a7824 */ /* 0x000fe200078e00ff */
[C---:B------:R-:W-:Y:S01]  /*3db0*/  LOP3.LUT R93, R44.reuse, 0xffff0000, RZ, 0xc0, !PT ;  /* 0xffff00002c5d7812 */ /* 0x040fe200078ec0ff */
[----:B------:R-:W-:-:S02]  /*3dc0*/  IMAD.U32 R44, R44, 0x10000, RZ ;  /* 0x000100002c2c7824 */ /* 0x000fc400078e00ff */
[----:B------:R-:W-:Y:S02]  /*3dd0*/  F2FP.BF16.F32.PACK_AB R47, R47, R94 ;  /* 0x0000005e2f2f723e */ /* 0x000fe400000010ff */
[C---:B------:R-:W-:Y:S01]  /*3de0*/  FMUL.FTZ R126, R93.reuse, R122 ;  /* 0x0000007a5d7e7220 */ /* 0x040fe20000410000 */
[----:B------:R-:W-:-:S03]  /*3df0*/  FMUL.FTZ R93, R93, R92 ;  /* 0x0000005c5d5d7220 */ /* 0x000fc60000410000 */
[C---:B------:R-:W-:Y:S01]  /*3e00*/  FFMA.FTZ R126, R44.reuse, R92, -R126 ;  /* 0x0000005c2c7e7223 */ /* 0x040fe2000001087e */
[----:B------:R-:W-:-:S05]  /*3e10*/  FFMA.FTZ R93, R44, R122, R93 ;  /* 0x0000007a2c5d7223 */ /* 0x000fca000001005d */
[----:B------:R-:W-:-:S05]  /*3e20*/  F2FP.BF16.F32.PACK_AB R93, R93, R126 ;  /* 0x0000007e5d5d723e */ /* 0x000fca00000010ff */
[----:B------:R-:W-:-:S07]  /*3e30*/  IMAD.MOV.U32 R44, RZ, RZ, R93 ;  /* 0x000000ffff2c7224 */ /* 0x000fce00078e005d */
.L_x_2531:
[----:B------:R-:W-:Y:S05]  /*3e40*/  BSYNC B3 ;  /* 0x0000000000037941 */ /* 0x000fea0003800000 */
.L_x_2530:
[----:B--2---:R1:W-:Y:S02]  /*3e50*/  STG.E.128 desc[UR60][R50.64], R44 ;  /* 0x0000002c32007986 */ /* 0x0043e4000c101d3c */
.L_x_2529:
[----:B------:R-:W-:Y:S05]  /*3e60*/  BSYNC B2 ;  /* 0x0000000000027941 */ /* 0x000fea0003800000 */
.L_x_2528:
[----:B------:R-:W-:Y:S01]  /*3e70*/  ISETP.NE.AND P3, PT, R34, RZ, PT ;  /* 0x000000ff2200720c */ /* 0x000fe20003f65270 */
[----:B------:R-:W-:-:S12]  /*3e80*/  BSSY B2, `(.L_x_2532) ;  /* 0x0000038000027945 */ /* 0x000fd80003800000 */
[----:B------:R-:W-:Y:S05]  /*3e90*/  @!P3 BRA `(.L_x_2533) ;  /* 0x0000000000d8b947 */ /* 0x000fea0003800000 */
[----:B-1----:R1:W2:Y:S01]  /*3ea0*/  LDS.128 R44, [R41+0x21000] ;  /* 0x02100000292c7984 */ /* 0x0022a20000000c00 */
[----:B------:R-:W-:Y:S01]  /*3eb0*/  ISETP.GE.AND P3, PT, R215, R101, PT ;  /* 0x00000065d700720c */ /* 0x000fe20003f66270 */
[----:B------:R-:W-:-:S12]  /*3ec0*/  BSSY B3, `(.L_x_2534) ;  /* 0x0000032000037945 */ /* 0x000fd80003800000 */
[----:B-1----:R-:W-:Y:S05]  /*3ed0*/  @P3 BRA `(.L_x_2535) ;  /* 0x0000000000c03947 */ /* 0x002fea0003800000 */
[----:B------:R-:W-:Y:S01]  /*3ee0*/  SHF.R.U64 R95, R98, 0x10, R99 ;  /* 0x00000010625f7819 */ /* 0x000fe20000001263 */
[----:B--2---:R-:W-:Y:S01]  /*3ef0*/  IMAD.U32 R93, R45, 0x10000, RZ ;  /* 0x000100002d5d7824 */ /* 0x004fe200078e00ff */
[----:B------:R-:W-:Y:S02]  /*3f00*/  SHF.R.U64 R92, R96, 0x10, R97 ;  /* 0x00000010605c7819 */ /* 0x000fe40000001261 */
[C---:B------:R-:W-:Y:S02]  /*3f10*/  PRMT R95, R167.reuse, 0x5410, R95 ;  /* 0x00005410a75f7816 */ /* 0x040fe4000000005f */
[----:B------:R-:W-:Y:S02]  /*3f20*/  PRMT R92, R167, 0x5432, R92 ;  /* 0x00005432a75c7816 */ /* 0x000fe4000000005c */
[----:B------:R-:W-:Y:S02]  /*3f30*/  SHF.R.U32.HI R96, RZ, 0x10, R97 ;  /* 0x00000010ff607819 */ /* 0x000fe40000011661 */
[----:B------:R-:W-:-:S02]  /*3f40*/  LOP3.LUT R122, R45, 0xffff0000, RZ, 0xc0, !PT ;  /* 0xffff00002d7a7812 */ /* 0x000fc400078ec0ff */
[C---:B------:R-:W-:Y:S01]  /*3f50*/  LOP3.LUT R97, R95.reuse, 0xffff0000, RZ, 0xc0, !PT ;  /* 0xffff00005f617812 */ /* 0x040fe200078ec0ff */
[----:B------:R-:W-:Y:S01]  /*3f60*/  IMAD.U32 R95, R95, 0x10000, RZ ;  /* 0x000100005f5f7824 */ /* 0x000fe200078e00ff */
[C---:B------:R-:W-:Y:S01]  /*3f70*/  LOP3.LUT R94, R92.reuse, 0xffff0000, RZ, 0xc0, !PT ;  /* 0xffff00005c5e7812 */ /* 0x040fe200078ec0ff */
[----:B------:R-:W-:Y:S01]  /*3f80*/  IMAD.U32 R92, R92, 0x10000, RZ ;  /* 0x000100005c5c7824 */ /* 0x000fe200078e00ff */
[----:B------:R-:W-:Y:S01]  /*3f90*/  SHF.R.U32.HI R98, RZ, 0x10, R99 ;  /* 0x00000010ff627819 */ /* 0x000fe20000011663 */
[C---:B------:R-:W-:Y:S02]  /*3fa0*/  FMUL.FTZ R99, R122.reuse, R97 ;  /* 0x000000617a637220 */ /* 0x040fe40000410000 */
[-C--:B------:R-:W-:Y:S01]  /*3fb0*/  FMUL.FTZ R45, R122, R94.reuse ;  /* 0x0000005e7a2d7220 */ /* 0x080fe20000410000 */
[C---:B------:R-:W-:Y:S01]  /*3fc0*/  LOP3.LUT R122, R46.reuse, 0xffff0000, RZ, 0xc0, !PT ;  /* 0xffff00002e7a7812 */ /* 0x040fe200078ec0ff */
[----:B------:R-:W-:Y:S01]  /*3fd0*/  FFMA.FTZ R94, R93, R94, -R99 ;  /* 0x0000005e5d5e7223 */ /* 0x000fe20000010863 */
[----:B------:R-:W-:-:S02]  /*3fe0*/  IMAD.U32 R46, R46, 0x10000, RZ ;  /* 0x000100002e2e7824 */ /* 0x000fc400078e00ff */
[----:B------:R-:W-:Y:S01]  /*3ff0*/  FFMA.FTZ R93, R93, R97, R45 ;  /* 0x000000615d5d7223 */ /* 0x000fe2000001002d */
[----:B------:R-:W-:Y:S02]  /*4000*/  PRMT R45, R168, 0x5432, R96 ;  /* 0x00005432a82d7816 */ /* 0x000fe40000000060 */
        /* <DEDUP_REMOVED lines=29> */
.L_x_2535:
[----:B------:R-:W-:Y:S05]  /*41e0*/  BSYNC B3 ;  /* 0x0000000000037941 */ /* 0x000fea0003800000 */
.L_x_2534:
[----:B--2---:R2:W-:Y:S02]  /*41f0*/  STG.E.128 desc[UR60][R50.64+0x40], R44 ;  /* 0x0000402c32007986 */ /* 0x0045e4000c101d3c */
.L_x_2533:
[----:B------:R-:W-:Y:S05]  /*4200*/  BSYNC B2 ;  /* 0x0000000000027941 */ /* 0x000fea0003800000 */
.L_x_2532:
        /* <DEDUP_REMOVED lines=55> */
.L_x_2539:
[----:B------:R-:W-:Y:S05]  /*4580*/  BSYNC B3 ;  /* 0x0000000000037941 */ /* 0x000fea0003800000 */
.L_x_2538:
[----:B--2---:R3:W-:Y:S02]  /*4590*/  STG.E.128 desc[UR60][R50.64+0x80], R44 ;  /* 0x0000802c32007986 */ /* 0x0047e4000c101d3c */
.L_x_2537:
[----:B------:R-:W-:Y:S05]  /*45a0*/  BSYNC B2 ;  /* 0x0000000000027941 */ /* 0x000fea0003800000 */
.L_x_2536:
[----:B------:R-:W-:Y:S01]  /*45b0*/  ISETP.NE.AND P3, PT, R36, RZ, PT ;  /* 0x000000ff2400720c */ /* 0x000fe20003f65270 */
[----:B------:R-:W-:-:S12]  /*45c0*/  BSSY B2, `(.L_x_2540) ;  /* 0x0000036000027945 */ /* 0x000fd80003800000 */
[----:B------:R-:W-:Y:S05]  /*45d0*/  @!P3 BRA `(.L_x_2541) ;  /* 0x0000000000d0b947 */ /* 0x000fea0003800000 */
[----:B-123--:R1:W2:Y:S01]  /*45e0*/  LDS.128 R44, [R41+0x24800] ;  /* 0x02480000292c7984 */ /* 0x00e2a20000000c00 */
[----:B------:R-:W-:Y:S01]  /*45f0*/  ISETP.GE.AND P3, PT, R214, R101, PT ;  /* 0x00000065d600720c */ /* 0x000fe20003f66270 */
[----:B------:R-:W-:-:S12]  /*4600*/  BSSY B3, `(.L_x_2542) ;  /* 0x0000030000037945 */ /* 0x000fd80003800000 */
[----:B-1----:R-:W-:Y:S05]  /*4610*/  @P3 BRA `(.L_x_2543) ;  /* 0x0000000000b83947 */ /* 0x002fea0003800000 */
[----:B------:R-:W-:Y:S02]  /*4620*/  SHF.R.U64 R88, R86, 0x10, R87 ;  /* 0x0000001056587819 */ /* 0x000fe40000001257 */
[--C-:B------:R-:W-:Y:S02]  /*4630*/  SHF.R.U64 R89, R84, 0x10, R85.reuse ;  /* 0x0000001054597819 */ /* 0x100fe40000001255 */
[----:B------:R-:W-:Y:S02]  /*4640*/  SHF.R.U32.HI R84, RZ, 0x10, R85 ;  /* 0x00000010ff547819 */ /* 0x000fe40000011655 */
[----:B------:R-:W-:Y:S02]  /*4650*/  PRMT R88, R169, 0x5432, R88 ;  /* 0x00005432a9587816 */ /* 0x000fe40000000058 */
[----:B------:R-:W-:Y:S02]  /*4660*/  PRMT R85, R164, 0x5410, R89 ;  /* 0x00005410a4557816 */ /* 0x000fe40000000059 */
[----:B------:R-:W-:-:S02]  /*4670*/  SHF.R.U32.HI R86, RZ, 0x10, R87 ;  /* 0x00000010ff567819 */ /* 0x000fc40000011657 */
[C---:B--2---:R-:W-:Y:S01]  /*4680*/  LOP3.LUT R90, R45.reuse, 0xffff0000, RZ, 0xc0, !PT ;  /* 0xffff00002d5a7812 */ /* 0x044fe200078ec0ff */
[----:B------:R-:W-:Y:S01]  /*4690*/  IMAD.U32 R45, R45, 0x10000, RZ ;  /* 0x000100002d2d7824 */ /* 0x000fe200078e00ff */
[----:B------:R-:W-:Y:S02]  /*46a0*/  LOP3.LUT R89, R88, 0xffff0000, RZ, 0xc0, !PT ;  /* 0xffff000058597812 */ /* 0x000fe400078ec0ff */
[C---:B------:R-:W-:Y:S01]  /*46b0*/  LOP3.LUT R87, R85.reuse, 0xffff0000, RZ, 0xc0, !PT ;  /* 0xffff000055577812 */ /* 0x040fe200078ec0ff */
[----:B------:R-:W-:Y:S01]  /*46c0*/  IMAD.U32 R85, R85, 0x10000, RZ ;  /* 0x0001000055557824 */ /* 0x000fe200078e00ff */
[----:B------:R-:W-:Y:S01]  /*46d0*/  PRMT R86, R170, 0x5432, R86 ;  /* 0x00005432aa567816 */ /* 0x000fe20000000056 */
[----:B------:R-:W-:Y:S01]  /*46e0*/  FMUL.FTZ R91, R90, R89 ;  /* 0x000000595a5b7220 */ /* 0x000fe20000410000 */
[----:B------:R-:W-:Y:S01]  /*46f0*/  PRMT R84, R164, 0x5432, R84 ;  /* 0x00005432a4547816 */ /* 0x000fe20000000054 */
[-C--:B------:R-:W-:Y:S01]  /*4700*/  FMUL.FTZ R90, R90, R87.reuse ;  /* 0x000000575a5a7220 */ /* 0x080fe20000410000 */
[C---:B------:R-:W-:Y:S01]  /*4710*/  LOP3.LUT R92, R46.reuse, 0xffff0000, RZ, 0xc0, !PT ;  /* 0xffff00002e5c7812 */ /* 0x040fe200078ec0ff */
[----:B------:R-:W-:Y:S01]  /*4720*/  FFMA.FTZ R87, R45, R87, -R91 ;  /* 0x000000572d577223 */ /* 0x000fe2000001085b */
[----:B------:R-:W-:-:S02]  /*4730*/  IMAD.U32 R46, R46, 0x10000, RZ ;  /* 0x000100002e2e7824 */ /* 0x000fc400078e00ff */
[----:B------:R-:W-:Y:S01]  /*4740*/  FFMA.FTZ R45, R45, R89, R90 ;  /* 0x000000592d2d7223 */ /* 0x000fe2000001005a */
[C---:B------:R-:W-:Y:S01]  /*4750*/  IMAD.U32 R89, R86.reuse, 0x10000, RZ ;  /* 0x0001000056597824 */ /* 0x040fe200078e00ff */
[----:B------:R-:W-:Y:S01]  /*4760*/  LOP3.LUT R86, R86, 0xffff0000, RZ, 0xc0, !PT ;  /* 0xffff000056567812 */ /* 0x000fe200078ec0ff */
[C---:B------:R-:W-:Y:S01]  /*4770*/  IMAD.U32 R90, R84.reuse, 0x10000, RZ ;  /* 0x00010000545a7824 */ /* 0x040fe200078e00ff */
[----:B------:R-:W-:Y:S01]  /*4780*/  LOP3.LUT R84, R84, 0xffff0000, RZ, 0xc0, !PT ;  /* 0xffff000054547812 */ /* 0x000fe200078ec0ff */
[C---:B------:R-:W-:Y:S01]  /*4790*/  FMUL.FTZ R91, R92.reuse, R89 ;  /* 0x000000595c5b7220 */ /* 0x040fe20000410000 */
[----:B------:R-:W-:Y:S01]  /*47a0*/  F2FP.BF16.F32.PACK_AB R45, R45, R87 ;  /* 0x000000572d2d723e */ /* 0x000fe200000010ff */
[-C--:B------:R-:W-:Y:S02]  /*47b0*/  FMUL.FTZ R92, R92, R90.reuse ;  /* 0x0000005a5c5c7220 */ /* 0x080fe40000410000 */
[----:B------:R-:W-:Y:S01]  /*47c0*/  FFMA.FTZ R91, R46, R90, -R91 ;  /* 0x0000005a2e5b7223 */ /* 0x000fe2000001085b */
[----:B------:R-:W-:-:S02]  /*47d0*/  IMAD.U32 R90, R88, 0x10000, RZ ;  /* 0x00010000585a7824 */ /* 0x000fc400078e00ff */
[----:B------:R-:W-:Y:S01]  /*47e0*/  FFMA.FTZ R92, R46, R89, R92 ;  /* 0x000000592e5c7223 */ /* 0x000fe2000001005c */
[C---:B------:R-:W-:Y:S01]  /*47f0*/  LOP3.LUT R46, R47.reuse, 0xffff0000, RZ, 0xc0, !PT ;  /* 0xffff00002f2e7812 */ /* 0x040fe200078ec0ff */
[C---:B------:R-:W-:Y:S01]  /*4800*/  IMAD.U32 R89, R44.reuse, 0x10000, RZ ;  /* 0x000100002c597824 */ /* 0x040fe200078e00ff */
[----:B------:R-:W-:Y:S01]  /*4810*/  LOP3.LUT R44, R44, 0xffff0000, RZ, 0xc0, !PT ;  /* 0xffff00002c2c7812 */ /* 0x000fe200078ec0ff */
[----:B------:R-:W-:Y:S01]  /*4820*/  IMAD.U32 R47, R47, 0x10000, RZ ;  /* 0x000100002f2f7824 */ /* 0x000fe200078e00ff */
[----:B------:R-:W-:Y:S01]  /*4830*/  F2FP.BF16.F32.PACK_AB R91, R92, R91 ;  /* 0x0000005b5c5b723e */ /* 0x000fe200000010ff */
[C---:B------:R-:W-:Y:S01]  /*4840*/  FMUL.FTZ R88, R46.reuse, R86 ;  /* 0x000000562e587220 */ /* 0x040fe20000410000 */
[----:B------:R-:W-:-:S03]  /*4850*/  FMUL.FTZ R46, R46, R84 ;  /* 0x000000542e2e7220 */ /* 0x000fc60000410000 */
[C---:B------:R-:W-:Y:S01]  /*4860*/  FFMA.FTZ R88, R47.reuse, R84, -R88 ;  /* 0x000000542f587223 */ /* 0x040fe20000010858 */
[----:B------:R-:W-:Y:S01]  /*4870*/  FFMA.FTZ R46, R47, R86, R46 ;  /* 0x000000562f2e7223 */ /* 0x000fe2000001002e */
[C---:B------:R-:W-:Y:S01]  /*4880*/  FMUL.FTZ R84, R44.reuse, R90 ;  /* 0x0000005a2c547220 */ /* 0x040fe20000410000 */
[----:B------:R-:W-:-:S03]  /*4890*/  FMUL.FTZ R44, R44, R85 ;  /* 0x000000552c2c7220 */ /* 0x000fc60000410000 */
[----:B------:R-:W-:Y:S01]  /*48a0*/  F2FP.BF16.F32.PACK_AB R46, R46, R88 ;  /* 0x000000582e2e723e */ /* 0x000fe200000010ff */
[C---:B------:R-:W-:Y:S01]  /*48b0*/  FFMA.FTZ R84, R89.reuse, R85, -R84 ;  /* 0x0000005559547223 */ /* 0x040fe20000010854 */
[----:B------:R-:W-:-:S03]  /*48c0*/  FFMA.FTZ R44, R89, R90, R44 ;  /* 0x0000005a592c7223 */ /* 0x000fc6000001002c */
[----:B------:R-:W-:Y:S02]  /*48d0*/  IMAD.MOV.U32 R47, RZ, RZ, R46 ;  /* 0x000000ffff2f7224 */ /* 0x000fe400078e002e */
[----:B------:R-:W-:Y:S01]  /*48e0*/  F2FP.BF16.F32.PACK_AB R44, R44, R84 ;  /* 0x000000542c2c723e */ /* 0x000fe200000010ff */
[----:B------:R-:W-:-:S07]  /*48f0*/  IMAD.MOV.U32 R46, RZ, RZ, R91 ;  /* 0x000000ffff2e7224 */ /* 0x000fce00078e005b */
.L_x_2543:
[----:B------:R-:W-:Y:S05]  /*4900*/  BSYNC B3 ;  /* 0x0000000000037941 */ /* 0x000fea0003800000 */
.L_x_2542:
[----:B--2---:R4:W-:Y:S02]  /*4910*/  STG.E.128 desc[UR60][R50.64+0xc0], R44 ;  /* 0x0000c02c32007986 */ /* 0x0049e4000c101d3c */
.L_x_2541:
[----:B------:R-:W-:Y:S05]  /*4920*/  BSYNC B2 ;  /* 0x0000000000027941 */ /* 0x000fea0003800000 */
.L_x_2540:
        /* <DEDUP_REMOVED lines=9> */
[--C-:B------:R-:W-:Y:S01]  /*49c0*/  SHF.R.U64 R85, R80, 0x10, R81.reuse ;  /* 0x0000001050557819 */ /* 0x100fe20000001251 */
[----:B------:R-:W-:Y:S01]  /*49d0*/  IMAD.U32 R88, R44, 0x10000, RZ ;  /* 0x000100002c587824 */ /* 0x000fe200078e00ff */
[----:B------:R-:W-:Y:S01]  /*49e0*/  SHF.R.U32.HI R87, RZ, 0x10, R81 ;  /* 0x00000010ff577819 */ /* 0x000fe20000011651 */
[----:B------:R-:W-:Y:S01]  /*49f0*/  IMAD.U32 R81, R46, 0x10000, RZ ;  /* 0x000100002e517824 */ /* 0x000fe200078e00ff */
[----:B------:R-:W-:Y:S02]  /*4a00*/  SHF.R.U32.HI R83, RZ, 0x10, R83 ;  /* 0x00000010ff537819 */ /* 0x000fe40000011653 */
[----:B------:R-:W-:Y:S02]  /*4a10*/  PRMT R84, R162, 0x5432, R84 ;  /* 0x00005432a2547816 */ /* 0x000fe40000000054 */
[----:B------:R-:W-:-:S02]  /*4a20*/  PRMT R85, R163, 0x5432, R85 ;  /* 0x00005432a3557816 */ /* 0x000fc40000000055 */
[----:B------:R-:W-:Y:S01]  /*4a30*/  LOP3.LUT R80, R47, 0xffff0000, RZ, 0xc0, !PT ;  /* 0xffff00002f507812 */ /* 0x000fe200078ec0ff */
[C---:B------:R-:W-:Y:S01]  /*4a40*/  IMAD.U32 R47, R45.reuse, 0x10000, RZ ;  /* 0x000100002d2f7824 */ /* 0x040fe200078e00ff */
[----:B------:R-:W-:Y:S02]  /*4a50*/  LOP3.LUT R92, R45, 0xffff0000, RZ, 0xc0, !PT ;  /* 0xffff00002d5c7812 */ /* 0x000fe400078ec0ff */
[----:B------:R-:W-:Y:S02]  /*4a60*/  PRMT R82, R163, 0x5410, R87 ;  /* 0x00005410a3527816 */ /* 0x000fe40000000057 */
[----:B------:R-:W-:Y:S02]  /*4a70*/  PRMT R83, R162, 0x5410, R83 ;  /* 0x00005410a2537816 */ /* 0x000fe40000000053 */
[----:B------:R-:W-:Y:S01]  /*4a80*/  LOP3.LUT R45, R84, 0xffff0000, RZ, 0xc0, !PT ;  /* 0xffff0000542d7812 */ /* 0x000fe200078ec0ff */
[----:B------:R-:W-:Y:S01]  /*4a90*/  IMAD.U32 R90, R82, 0x10000, RZ ;  /* 0x00010000525a7824 */ /* 0x000fe200078e00ff */
[----:B------:R-:W-:Y:S01]  /*4aa0*/  LOP3.LUT R87, R85, 0xffff0000, RZ, 0xc0, !PT ;  /* 0xffff000055577812 */ /* 0x000fe200078ec0ff */
[C---:B------:R-:W-:Y:S01]  /*4ab0*/  IMAD.U32 R89, R83.reuse, 0x10000, RZ ;  /* 0x0001000053597824 */ /* 0x040fe200078e00ff */
[----:B------:R-:W-:Y:S01]  /*4ac0*/  LOP3.LUT R83, R83, 0xffff0000, RZ, 0xc0, !PT ;  /* 0xffff000053537812 */ /* 0x000fe200078ec0ff */
[----:B------:R-:W-:Y:S01]  /*4ad0*/  FMUL.FTZ R91, R92, R45 ;  /* 0x0000002d5c5b7220 */ /* 0x000fe20000410000 */
[----:B------:R-:W-:Y:S01]  /*4ae0*/  LOP3.LUT R82, R82, 0xffff0000, RZ, 0xc0, !PT ;  /* 0xffff000052527812 */ /* 0x000fe200078ec0ff */
[----:B------:R-:W-:Y:S01]  /*4af0*/  FMUL.FTZ R92, R92, R87 ;  /* 0x000000575c5c7220 */ /* 0x000fe20000410000 */
[----:B------:R-:W-:Y:S01]  /*4b00*/  LOP3.LUT R44, R44, 0xffff0000, RZ, 0xc0, !PT ;  /* 0xffff00002c2c7812 */ /* 0x000fe200078ec0ff */
[----:B------:R-:W-:Y:S01]  /*4b10*/  IMAD.U32 R84, R84, 0x10000, RZ ;  /* 0x0001000054547824 */ /* 0x000fe200078e00ff */
[----:B------:R-:W-:Y:S01]  /*4b20*/  LOP3.LUT R46, R46, 0xffff0000, RZ, 0xc0, !PT ;  /* 0xffff00002e2e7812 */ /* 0x000fe200078ec0ff */
[----:B------:R-:W-:Y:S01]  /*4b30*/  FFMA.FTZ R92, R47, R45, R92 ;  /* 0x0000002d2f5c7223 */ /* 0x000fe2000001005c */
[----:B------:R-:W-:Y:S01]  /*4b40*/  FMUL.FTZ R45, R80, R83 ;  /* 0x00000053502d7220 */ /* 0x000fe20000410000 */
[----:B------:R-:W-:-:S02]  /*4b50*/  IMAD.U32 R85, R85, 0x10000, RZ ;  /* 0x0001000055557824 */ /* 0x000fc400078e00ff */
[----:B------:R-:W-:Y:S01]  /*4b60*/  FMUL.FTZ R80, R80, R82 ;  /* 0x0000005250507220 */ /* 0x000fe20000410000 */
[----:B------:R-:W-:Y:S01]  /*4b70*/  FFMA.FTZ R91, R47, R87, -R91 ;  /* 0x000000572f5b7223 */ /* 0x000fe2000001085b */
[C---:B------:R-:W-:Y:S01]  /*4b80*/  FMUL.FTZ R47, R44.reuse, R84 ;  /* 0x000000542c2f7220 */ /* 0x040fe20000410000 */
[----:B------:R-:W-:Y:S01]  /*4b90*/  FMUL.FTZ R44, R44, R85 ;  /* 0x000000552c2c7220 */ /* 0x000fe20000410000 */
[C---:B------:R-:W-:Y:S01]  /*4ba0*/  FFMA.FTZ R45, R86.reuse, R82, -R45 ;  /* 0x00000052562d7223 */ /* 0x040fe2000001082d */
[----:B------:R-:W-:Y:S01]  /*4bb0*/  FFMA.FTZ R80, R86, R83, R80 ;  /* 0x0000005356507223 */ /* 0x000fe20000010050 */
[C---:B------:R-:W-:Y:S01]  /*4bc0*/  FMUL.FTZ R93, R46.reuse, R89 ;  /* 0x000000592e5d7220 */ /* 0x040fe20000410000 */
[----:B------:R-:W-:Y:S01]  /*4bd0*/  FMUL.FTZ R46, R46, R90 ;  /* 0x0000005a2e2e7220 */ /* 0x000fe20000410000 */
[C---:B------:R-:W-:Y:S01]  /*4be0*/  FFMA.FTZ R47, R88.reuse, R85, -R47 ;  /* 0x00000055582f7223 */ /* 0x040fe2000001082f */
[----:B------:R-:W-:Y:S01]  /*4bf0*/  FFMA.FTZ R44, R88, R84, R44 ;  /* 0x00000054582c7223 */ /* 0x000fe2000001002c */
[----:B------:R-:W-:Y:S01]  /*4c00*/  F2FP.BF16.F32.PACK_AB R45, R80, R45 ;  /* 0x0000002d502d723e */ /* 0x000fe200000010ff */
[C---:B------:R-:W-:Y:S01]  /*4c10*/  FFMA.FTZ R93, R81.reuse, R90, -R93 ;  /* 0x0000005a515d7223 */ /* 0x040fe2000001085d */
[----:B------:R-:W-:Y:S01]  /*4c20*/  FFMA.FTZ R46, R81, R89, R46 ;  /* 0x00000059512e7223 */ /* 0x000fe2000001002e */
[----:B------:R-:W-:-:S02]  /*4c30*/  F2FP.BF16.F32.PACK_AB R91, R92, R91 ;  /* 0x0000005b5c5b723e */ /* 0x000fc400000010ff */
[----:B------:R-:W-:Y:S01]  /*4c40*/  F2FP.BF16.F32.PACK_AB R44, R44, R47 ;  /* 0x0000002f2c2c723e */ /* 0x000fe200000010ff */
[----:B------:R-:W-:Y:S01]  /*4c50*/  IMAD.MOV.U32 R47, RZ, RZ, R45 ;  /* 0x000000ffff2f7224 */ /* 0x000fe200078e002d */
[----:B------:R-:W-:Y:S01]  /*4c60*/  F2FP.BF16.F32.PACK_AB R46, R46, R93 ;  /* 0x0000005d2e2e723e */ /* 0x000fe200000010ff */
[----:B------:R-:W-:-:S07]  /*4c70*/  IMAD.MOV.U32 R45, RZ, RZ, R91 ;  /* 0x000000ffff2d7224 */ /* 0x000fce00078e005b */
.L_x_2547:
[----:B------:R-:W-:Y:S05]  /*4c80*/  BSYNC B3 ;  /* 0x0000000000037941 */ /* 0x000fea0003800000 */
.L_x_2546:
[----:B--2---:R1:W-:Y:S02]  /*4c90*/  STG.E.128 desc[UR60][R50.64+0x100], R44 ;  /* 0x0001002c32007986 */ /* 0x0043e4000c101d3c */
.L_x_2545:
[----:B------:R-:W-:Y:S05]  /*4ca0*/  BSYNC B2 ;  /* 0x0000000000027941 */ /* 0x000fea0003800000 */
.L_x_2544:
        /* <DEDUP_REMOVED lines=40> */
[CC--:B------:R-:W-:Y:S01]  /*4f30*/  FMUL.FTZ R78, R44.reuse, R77.reuse ;  /* 0x0000004d2c4e7220 */ /* 0x0c0fe20000410000 */
        /* <DEDUP_REMOVED lines=10> */
.L_x_2549:
[----:B------:R-:W-:Y:S05]  /*4fe0*/  BSYNC B2 ;  /* 0x0000000000027941 */ /* 0x000fea0003800000 */
.L_x_2548:
[----:B--2---:R1:W-:Y:S02]  /*4ff0*/  STG.E.128 desc[UR60][R50.64+0x140], R44 ;  /* 0x0001402c32007986 */ /* 0x0043e4000c101d3c */
.L_x_2527:
[----:B------:R-:W-:Y:S05]  /*5000*/  BSYNC B1 ;  /* 0x0000000000017941 */ /* 0x000fea0003800000 */
.L_x_2526:
        /* <DEDUP_REMOVED lines=13> */
[----:B------:R-:W-:Y:S02]  /*50e0*/  PRMT R51, R161, 0x5410, R51 ;  /* 0x00005410a1337816 */ /* 0x000fe40000000033 */
[----:B------:R-:W-:Y:S02]  /*50f0*/  PRMT R50, R158, 0x5410, R50 ;  /* 0x000054109e327816 */ /* 0x000fe40000000032 */
[----:B------:R-:W-:-:S02]  /*5100*/  SHF.R.U32.HI R72, RZ, 0x10, R73 ;  /* 0x00000010ff487819 */ /* 0x000fc40000011649 */
[----:B------:R-:W-:Y:S01]  /*5110*/  PRMT R161, R161, 0x5432, R75 ;  /* 0x00005432a1a17816 */ /* 0x000fe2000000004b */
[C---:B------:R-:W-:Y:S01]  /*5120*/  IMAD.U32 R75, R45.reuse, 0x10000, RZ ;  /* 0x000100002d4b7824 */ /* 0x040fe200078e00ff */
[----:B------:R-:W-:Y:S02]  /*5130*/  LOP3.LUT R81, R45, 0xffff0000, RZ, 0xc0, !PT ;  /* 0xffff00002d517812 */ /* 0x000fe400078ec0ff */
[----:B------:R-:W-:Y:S01]  /*5140*/  LOP3.LUT R45, R51, 0xffff0000, RZ, 0xc0, !PT ;  /* 0xffff0000332d7812 */ /* 0x000fe200078ec0ff */
[----:B------:R-:W-:Y:S01]  /*5150*/  IMAD.U32 R78, R161, 0x10000, RZ ;  /* 0x00010000a14e7824 */ /* 0x000fe200078e00ff */
[----:B------:R-:W-:Y:S01]  /*5160*/  LOP3.LUT R76, R50, 0xffff0000, RZ, 0xc0, !PT ;  /* 0xffff0000324c7812 */ /* 0x000fe200078ec0ff */
[----:B------:R-:W-:Y:S01]  /*5170*/  IMAD.U32 R51, R51, 0x10000, RZ ;  /* 0x0001000033337824 */ /* 0x000fe200078e00ff */
[----:B------:R-:W-:Y:S01]  /*5180*/  PRMT R72, R158, 0x5432, R72 ;  /* 0x000054329e487816 */ /* 0x000fe20000000048 */
[CC--:B------:R-:W-:Y:S01]  /*5190*/  FMUL.FTZ R80, R81.reuse, R45.reuse ;  /* 0x0000002d51507220 */ /* 0x0c0fe20000410000 */
[----:B------:R-:W-:Y:S01]  /*51a0*/  LOP3.LUT R46, R46, 0xffff0000, RZ, 0xc0, !PT ;  /* 0xffff00002e2e7812 */ /* 0x000fe200078ec0ff */
[----:B------:R-:W-:Y:S01]  /*51b0*/  FMUL.FTZ R81, R81, R76 ;  /* 0x0000004c51517220 */ /* 0x000fe20000410000 */
[----:B------:R-:W-:Y:S01]  /*51c0*/  LOP3.LUT R73, R47, 0xffff0000, RZ, 0xc0, !PT ;  /* 0xffff00002f497812 */ /* 0x000fe200078ec0ff */
[----:B------:R-:W-:Y:S01]  /*51d0*/  IMAD.U32 R79, R72, 0x10000, RZ ;  /* 0x00010000484f7824 */ /* 0x000fe200078e00ff */
[----:B------:R-:W-:Y:S01]  /*51e0*/  LOP3.LUT R44, R44, 0xffff0000, RZ, 0xc0, !PT ;  /* 0xffff00002c2c7812 */ /* 0x000fe200078ec0ff */
[----:B------:R-:W-:Y:S01]  /*51f0*/  FFMA.FTZ R81, R75, R45, R81 ;  /* 0x0000002d4b517223 */ /* 0x000fe20000010051 */
[C---:B------:R-:W-:Y:S01]  /*5200*/  FMUL.FTZ R82, R46.reuse, R78 ;  /* 0x0000004e2e527220 */ /* 0x040fe20000410000 */
[-C--:B------:R-:W-:Y:S01]  /*5210*/  FMUL.FTZ R45, R46, R79.reuse ;  /* 0x0000004f2e2d7220 */ /* 0x080fe20000410000 */
[----:B------:R-:W-:Y:S01]  /*5220*/  LOP3.LUT R46, R161, 0xffff0000, RZ, 0xc0, !PT ;  /* 0xffff0000a12e7812 */ /* 0x000fe200078ec0ff */
[----:B------:R-:W-:Y:S01]  /*5230*/  IMAD.U32 R50, R50, 0x10000, RZ ;  /* 0x0001000032327824 */ /* 0x000fe200078e00ff */
[----:B------:R-:W-:Y:S01]  /*5240*/  LOP3.LUT R72, R72, 0xffff0000, RZ, 0xc0, !PT ;  /* 0xffff000048487812 */ /* 0x000fe200078ec0ff */
[----:B------:R-:W-:Y:S01]  /*5250*/  FFMA.FTZ R80, R75, R76, -R80 ;  /* 0x0000004c4b507223 */ /* 0x000fe20000010850 */
[C---:B------:R-:W-:Y:S01]  /*5260*/  FFMA.FTZ R82, R74.reuse, R79, -R82 ;  /* 0x0000004f4a527223 */ /* 0x040fe20000010852 */
[----:B------:R-:W-:Y:S01]  /*5270*/  FFMA.FTZ R45, R74, R78, R45 ;  /* 0x0000004e4a2d7223 */ /* 0x000fe2000001002d */
[----:B------:R-:W-:Y:S01]  /*5280*/  FMUL.FTZ R76, R73, R46 ;  /* 0x0000002e494c7220 */ /* 0x000fe20000410000 */
[----:B------:R-:W-:Y:S01]  /*5290*/  FMUL.FTZ R74, R44, R51 ;  /* 0x000000332c4a7220 */ /* 0x000fe20000410000 */
[----:B------:R-:W-:-:S02]  /*52a0*/  IMAD.U32 R47, R47, 0x10000, RZ ;  /* 0x000100002f2f7824 */ /* 0x000fc400078e00ff */
[----:B------:R-:W-:Y:S01]  /*52b0*/  FMUL.FTZ R73, R73, R72 ;  /* 0x0000004849497220 */ /* 0x000fe20000410000 */
[-C--:B------:R-:W-:Y:S01]  /*52c0*/  FMUL.FTZ R44, R44, R50.reuse ;  /* 0x000000322c2c7220 */ /* 0x080fe20000410000 */
[----:B------:R-:W-:Y:S01]  /*52d0*/  FFMA.FTZ R74, R77, R50, -R74 ;  /* 0x000000324d4a7223 */ /* 0x000fe2000001084a */
[C---:B------:R-:W-:Y:S01]  /*52e0*/  FFMA.FTZ R76, R47.reuse, R72, -R76 ;  /* 0x000000482f4c7223 */ /* 0x040fe2000001084c */
[----:B------:R-:W-:Y:S01]  /*52f0*/  FFMA.FTZ R73, R47, R46, R73 ;  /* 0x0000002e2f497223 */ /* 0x000fe20000010049 */
[----:B------:R-:W-:Y:S01]  /*5300*/  FFMA.FTZ R51, R77, R51, R44 ;  /* 0x000000334d337223 */ /* 0x000fe2000001002c */
[----:B------:R-:W-:Y:S02]  /*5310*/  F2FP.BF16.F32.PACK_AB R80, R81, R80 ;  /* 0x000000505150723e */ /* 0x000fe400000010ff */
[----:B------:R-:W-:Y:S02]  /*5320*/  F2FP.BF16.F32.PACK_AB R46, R45, R82 ;  /* 0x000000522d2e723e */ /* 0x000fe400000010ff */
[----:B------:R-:W-:Y:S01]  /*5330*/  F2FP.BF16.F32.PACK_AB R47, R73, R76 ;  /* 0x0000004c492f723e */ /* 0x000fe200000010ff */
[----:B------:R-:W-:Y:S01]  /*5340*/  IMAD.MOV.U32 R45, RZ, RZ, R80 ;  /* 0x000000ffff2d7224 */ /* 0x000fe200078e0050 */
[----:B------:R-:W-:-:S07]  /*5350*/  F2FP.BF16.F32.PACK_AB R44, R51, R74 ;  /* 0x0000004a332c723e */ /* 0x000fce00000010ff */
.L_x_2554:
[----:B------:R-:W-:Y:S05]  /*5360*/  BSYNC B2 ;  /* 0x0000000000027941 */ /* 0x000fea0003800000 */
.L_x_2553:
[----:B--2---:R1:W-:Y:S02]  /*5370*/  STG.E.128 desc[UR60][R48.64], R44 ;  /* 0x0000002c30007986 */ /* 0x0043e4000c101d3c */
.L_x_2552:
[----:B------:R-:W-:Y:S05]  /*5380*/  BSYNC B1 ;  /* 0x0000000000017941 */ /* 0x000fea0003800000 */
.L_x_2551:
        /* <DEDUP_REMOVED lines=10> */
[----:B------:R-:W-:Y:S02]  /*5430*/  SHF.R.U32.HI R72, RZ, 0x10, R71 ;  /* 0x00000010ff487819 */ /* 0x000fe40000011647 */
[----:B------:R-:W-:Y:S02]  /*5440*/  PRMT R70, R157, 0x5410, R70 ;  /* 0x000054109d467816 */ /* 0x000fe40000000046 */
[----:B------:R-:W-:Y:S01]  /*5450*/  PRMT R68, R156, 0x5410, R73 ;  /* 0x000054109c447816 */ /* 0x000fe20000000049 */
[----:B------:R-:W-:Y:S01]  /*5460*/  IMAD.U32 R73, R45, 0x10000, RZ ;  /* 0x000100002d497824 */ /* 0x000fe200078e00ff */
[----:B------:R-:W-:-:S02]  /*5470*/  SHF.R.U32.HI R69, RZ, 0x10, R69 ;  /* 0x00000010ff457819 */ /* 0x000fc40000011645 */
[----:B------:R-:W-:Y:S02]  /*5480*/  PRMT R157, R157, 0x5432, R72 ;  /* 0x000054329d9d7816 */ /* 0x000fe40000000048 */
[----:B------:R-:W-:Y:S01]  /*5490*/  LOP3.LUT R71, R45, 0xffff0000, RZ, 0xc0, !PT ;  /* 0xffff00002d477812 */ /* 0x000fe200078ec0ff */
[----:B------:R-:W-:Y:S01]  /*54a0*/  IMAD.U32 R45, R44, 0x10000, RZ ;  /* 0x000100002c2d7824 */ /* 0x000fe200078e00ff */
[C---:B------:R-:W-:Y:S01]  /*54b0*/  LOP3.LUT R76, R70.reuse, 0xffff0000, RZ, 0xc0, !PT ;  /* 0xffff0000464c7812 */ /* 0x040fe200078ec0ff */
[----:B------:R-:W-:Y:S01]  /*54c0*/  IMAD.U32 R70, R70, 0x10000, RZ ;  /* 0x0001000046467824 */ /* 0x000fe200078e00ff */
[C---:B------:R-:W-:Y:S01]  /*54d0*/  LOP3.LUT R72, R68.reuse, 0xffff0000, RZ, 0xc0, !PT ;  /* 0xffff000044487812 */ /* 0x040fe200078ec0ff */
[----:B------:R-:W-:Y:S01]  /*54e0*/  IMAD.U32 R68, R68, 0x10000, RZ ;  /* 0x0001000044447824 */ /* 0x000fe200078e00ff */
[----:B------:R-:W-:Y:S01]  /*54f0*/  PRMT R156, R156, 0x5432, R69 ;  /* 0x000054329c9c7816 */ /* 0x000fe20000000045 */
[----:B------:R-:W-:Y:S01]  /*5500*/  IMAD.U32 R69, R157, 0x10000, RZ ;  /* 0x000100009d457824 */ /* 0x000fe200078e00ff */
[----:B------:R-:W-:Y:S01]  /*5510*/  LOP3.LUT R51, R46, 0xffff0000, RZ, 0xc0, !PT ;  /* 0xffff00002e337812 */ /* 0x000fe200078ec0ff */
[C---:B------:R-:W-:Y:S01]  /*5520*/  FMUL.FTZ R78, R71.reuse, R76 ;  /* 0x0000004c474e7220 */ /* 0x040fe20000410000 */
[-C--:B------:R-:W-:Y:S01]  /*5530*/  FMUL.FTZ R75, R71, R72.reuse ;  /* 0x00000048474b7220 */ /* 0x080fe20000410000 */
[----:B------:R-:W-:Y:S01]  /*5540*/  IMAD.U32 R74, R156, 0x10000, RZ ;  /* 0x000100009c4a7824 */ /* 0x000fe200078e00ff */
[----:B------:R-:W-:Y:S01]  /*5550*/  LOP3.LUT R46, R47, 0xffff0000, RZ, 0xc0, !PT ;  /* 0xffff00002f2e7812 */ /* 0x000fe200078ec0ff */
[----:B------:R-:W-:Y:S01]  /*5560*/  FMUL.FTZ R77, R51, R69 ;  /* 0x00000045334d7220 */ /* 0x000fe20000410000 */
[----:B------:R-:W-:Y:S01]  /*5570*/  LOP3.LUT R71, R44, 0xffff0000, RZ, 0xc0, !PT ;  /* 0xffff00002c477812 */ /* 0x000fe200078ec0ff */
[----:B------:R-:W-:Y:S01]  /*5580*/  FFMA.FTZ R44, R73, R72, -R78 ;  /* 0x00000048492c7223 */ /* 0x000fe2000001084e */
[----:B------:R-:W-:Y:S01]  /*5590*/  LOP3.LUT R157, R157, 0xffff0000, RZ, 0xc0, !PT ;  /* 0xffff00009d9d7812 */ /* 0x000fe200078ec0ff */
[----:B------:R-:W-:Y:S01]  /*55a0*/  FFMA.FTZ R73, R73, R76, R75 ;  /* 0x0000004c49497223 */ /* 0x000fe2000001004b */
[----:B------:R-:W-:Y:S01]  /*55b0*/  LOP3.LUT R156, R156, 0xffff0000, RZ, 0xc0, !PT ;  /* 0xffff00009c9c7812 */ /* 0x000fe200078ec0ff */
[-C--:B------:R-:W-:Y:S01]  /*55c0*/  FMUL.FTZ R75, R51, R74.reuse ;  /* 0x0000004a334b7220 */ /* 0x080fe20000410000 */
[----:B------:R-:W-:Y:S01]  /*55d0*/  FFMA.FTZ R51, R50, R74, -R77 ;  /* 0x0000004a32337223 */ /* 0x000fe2000001084d */
[----:B------:R-:W-:Y:S01]  /*55e0*/  FMUL.FTZ R72, R46, R157 ;  /* 0x0000009d2e487220 */ /* 0x000fe20000410000 */
[----:B------:R-:W-:-:S02]  /*55f0*/  IMAD.U32 R47, R47, 0x10000, RZ ;  /* 0x000100002f2f7824 */ /* 0x000fc400078e00ff */
[----:B------:R-:W-:Y:S01]  /*5600*/  FMUL.FTZ R74, R46, R156 ;  /* 0x0000009c2e4a7220 */ /* 0x000fe20000410000 */
[C---:B------:R-:W-:Y:S01]  /*5610*/  FMUL.FTZ R46, R71.reuse, R70 ;  /* 0x00000046472e7220 */ /* 0x040fe20000410000 */
[----:B------:R-:W-:Y:S01]  /*5620*/  FFMA.FTZ R50, R50, R69, R75 ;  /* 0x0000004532327223 */ /* 0x000fe2000001004b */
[----:B------:R-:W-:Y:S01]  /*5630*/  FMUL.FTZ R71, R71, R68 ;  /* 0x0000004447477220 */ /* 0x000fe20000410000 */
[----:B------:R-:W-:Y:S01]  /*5640*/  FFMA.FTZ R72, R47, R156, -R72 ;  /* 0x0000009c2f487223 */ /* 0x000fe20000010848 */
[----:B------:R-:W-:Y:S01]  /*5650*/  FFMA.FTZ R46, R45, R68, -R46 ;  /* 0x000000442d2e7223 */ /* 0x000fe2000001082e */
[----:B------:R-:W-:Y:S01]  /*5660*/  FFMA.FTZ R47, R47, R157, R74 ;  /* 0x0000009d2f2f7223 */ /* 0x000fe2000001004a */
[----:B------:R-:W-:Y:S01]  /*5670*/  FFMA.FTZ R71, R45, R70, R71 ;  /* 0x000000462d477223 */ /* 0x000fe20000010047 */
[----:B------:R-:W-:Y:S02]  /*5680*/  F2FP.BF16.F32.PACK_AB R50, R50, R51 ;  /* 0x000000333232723e */ /* 0x000fe400000010ff */
[----:B------:R-:W-:-:S02]  /*5690*/  F2FP.BF16.F32.PACK_AB R45, R73, R44 ;  /* 0x0000002c492d723e */ /* 0x000fc400000010ff */
[----:B------:R-:W-:Y:S01]  /*56a0*/  F2FP.BF16.F32.PACK_AB R44, R71, R46 ;  /* 0x0000002e472c723e */ /* 0x000fe200000010ff */
[----:B------:R-:W-:Y:S01]  /*56b0*/  IMAD.MOV.U32 R46, RZ, RZ, R50 ;  /* 0x000000ffff2e7224 */ /* 0x000fe200078e0032 */
[----:B------:R-:W-:-:S07]  /*56c0*/  F2FP.BF16.F32.PACK_AB R47, R47, R72 ;  /* 0x000000482f2f723e */ /* 0x000fce00000010ff */
.L_x_2558:
[----:B------:R-:W-:Y:S05]  /*56d0*/  BSYNC B2 ;  /* 0x0000000000027941 */ /* 0x000fea0003800000 */
.L_x_2557:
[----:B--2---:R1:W-:Y:S02]  /*56e0*/  STG.E.128 desc[UR60][R48.64+0x40], R44 ;  /* 0x0000402c30007986 */ /* 0x0043e4000c101d3c */
.L_x_2556:
[----:B------:R-:W-:Y:S05]  /*56f0*/  BSYNC B1 ;  /* 0x0000000000017941 */ /* 0x000fea0003800000 */
.L_x_2555:
        /* <DEDUP_REMOVED lines=11> */
[----:B------:R-:W-:Y:S02]  /*57b0*/  PRMT R51, R155, 0x5432, R68 ;  /* 0x000054329b337816 */ /* 0x000fe40000000044 */
[C---:B------:R-:W-:Y:S02]  /*57c0*/  PRMT R68, R154.reuse, 0x5410, R69 ;  /* 0x000054109a447816 */ /* 0x040fe40000000045 */
[----:B------:R-:W-:-:S02]  /*57d0*/  PRMT R154, R154, 0x5432, R65 ;  /* 0x000054329a9a7816 */ /* 0x000fc40000000041 */
[----:B------:R-:W-:Y:S01]  /*57e0*/  SHF.R.U32.HI R64, RZ, 0x10, R67 ;  /* 0x00000010ff407819 */ /* 0x000fe20000011643 */
[----:B------:R-:W-:Y:S01]  /*57f0*/  IMAD.U32 R69, R68, 0x10000, RZ ;  /* 0x0001000044457824 */ /* 0x000fe200078e00ff */
[----:B------:R-:W-:Y:S02]  /*5800*/  LOP3.LUT R65, R45, 0xffff0000, RZ, 0xc0, !PT ;  /* 0xffff00002d417812 */ /* 0x000fe400078ec0ff */
[C---:B------:R-:W-:Y:S01]  /*5810*/  LOP3.LUT R70, R154.reuse, 0xffff0000, RZ, 0xc0, !PT ;  /* 0xffff00009a467812 */ /* 0x040fe200078ec0ff */
[----:B------:R-:W-:Y:S01]  /*5820*/  IMAD.U32 R154, R154, 0x10000, RZ ;  /* 0x000100009a9a7824 */ /* 0x000fe200078e00ff */
[----:B------:R-:W-:Y:S01]  /*5830*/  PRMT R155, R155, 0x5410, R64 ;  /* 0x000054109b9b7816 */ /* 0x000fe20000000040 */
[----:B------:R-:W-:Y:S01]  /*5840*/  IMAD.U32 R64, R45, 0x10000, RZ ;  /* 0x000100002d407824 */ /* 0x000fe200078e00ff */
[----:B------:R-:W-:Y:S01]  /*5850*/  LOP3.LUT R67, R51, 0xffff0000, RZ, 0xc0, !PT ;  /* 0xffff000033437812 */ /* 0x000fe200078ec0ff */
[----:B------:R-:W-:Y:S01]  /*5860*/  FMUL.FTZ R73, R65, R70 ;  /* 0x0000004641497220 */ /* 0x000fe20000410000 */
[----:B------:R-:W-:Y:S01]  /*5870*/  LOP3.LUT R66, R46, 0xffff0000, RZ, 0xc0, !PT ;  /* 0xffff00002e427812 */ /* 0x000fe200078ec0ff */
[----:B------:R-:W-:Y:S01]  /*5880*/  IMAD.U32 R71, R155, 0x10000, RZ ;  /* 0x000100009b477824 */ /* 0x000fe200078e00ff */
[----:B------:R-:W-:Y:S01]  /*5890*/  LOP3.LUT R46, R47, 0xffff0000, RZ, 0xc0, !PT ;  /* 0xffff00002f2e7812 */ /* 0x000fe200078ec0ff */
[-C--:B------:R-:W-:Y:S01]  /*58a0*/  FMUL.FTZ R65, R65, R67.reuse ;  /* 0x0000004341417220 */ /* 0x080fe20000410000 */
[----:B------:R-:W-:Y:S01]  /*58b0*/  FFMA.FTZ R73, R64, R67, -R73 ;  /* 0x0000004340497223 */ /* 0x000fe20000010849 */
[----:B------:R-:W-:-:S02]  /*58c0*/  IMAD.U32 R45, R44, 0x10000, RZ ;  /* 0x000100002c2d7824 */ /* 0x000fc400078e00ff */
[----:B------:R-:W-:Y:S01]  /*58d0*/  FMUL.FTZ R75, R66, R71 ;  /* 0x00000047424b7220 */ /* 0x000fe20000410000 */
[----:B------:R-:W-:Y:S01]  /*58e0*/  FFMA.FTZ R64, R64, R70, R65 ;  /* 0x0000004640407223 */ /* 0x000fe20000010041 */
[----:B------:R-:W-:Y:S01]  /*58f0*/  LOP3.LUT R155, R155, 0xffff0000, RZ, 0xc0, !PT ;  /* 0xffff00009b9b7812 */ /* 0x000fe200078ec0ff */
[-C--:B------:R-:W-:Y:S01]  /*5900*/  FMUL.FTZ R65, R66, R69.reuse ;  /* 0x0000004542417220 */ /* 0x080fe20000410000 */
[----:B------:R-:W-:Y:S01]  /*5910*/  LOP3.LUT R68, R68, 0xffff0000, RZ, 0xc0, !PT ;  /* 0xffff000044447812 */ /* 0x000fe200078ec0ff */
[----:B------:R-:W-:Y:S01]  /*5920*/  IMAD.U32 R51, R51, 0x10000, RZ ;  /* 0x0001000033337824 */ /* 0x000fe200078e00ff */
[----:B------:R-:W-:Y:S01]  /*5930*/  LOP3.LUT R44, R44, 0xffff0000, RZ, 0xc0, !PT ;  /* 0xffff00002c2c7812 */ /* 0x000fe200078ec0ff */
[C---:B------:R-:W-:Y:S01]  /*5940*/  FFMA.FTZ R75, R50.reuse, R69, -R75 ;  /* 0x00000045324b7223 */ /* 0x040fe2000001084b */
[----:B------:R-:W-:Y:S01]  /*5950*/  FFMA.FTZ R50, R50, R71, R65 ;  /* 0x0000004732327223 */ /* 0x000fe20000010041 */
[C---:B------:R-:W-:Y:S01]  /*5960*/  FMUL.FTZ R66, R46.reuse, R155 ;  /* 0x0000009b2e427220 */ /* 0x040fe20000410000 */
[----:B------:R-:W-:Y:S01]  /*5970*/  FMUL.FTZ R70, R46, R68 ;  /* 0x000000442e467220 */ /* 0x000fe20000410000 */
[----:B------:R-:W-:-:S02]  /*5980*/  IMAD.U32 R47, R47, 0x10000, RZ ;  /* 0x000100002f2f7824 */ /* 0x000fc400078e00ff */
[C---:B------:R-:W-:Y:S01]  /*5990*/  FMUL.FTZ R46, R44.reuse, R154 ;  /* 0x0000009a2c2e7220 */ /* 0x040fe20000410000 */
[----:B------:R-:W-:Y:S01]  /*59a0*/  FMUL.FTZ R65, R44, R51 ;  /* 0x000000332c417220 */ /* 0x000fe20000410000 */
        /* <DEDUP_REMOVED lines=9> */
.L_x_2562:
[----:B------:R-:W-:Y:S05]  /*5a40*/  BSYNC B2 ;  /* 0x0000000000027941 */ /* 0x000fea0003800000 */
.L_x_2561:
[----:B--2---:R1:W-:Y:S02]  /*5a50*/  STG.E.128 desc[UR60][R48.64+0x80], R44 ;  /* 0x0000802c30007986 */ /* 0x0043e4000c101d3c */
.L_x_2560:
[----:B------:R-:W-:Y:S05]  /*5a60*/  BSYNC B1 ;  /* 0x0000000000017941 */ /* 0x000fea0003800000 */
.L_x_2559:
        /* <DEDUP_REMOVED lines=9> */
[--C-:B------:R-:W-:Y:S02]  /*5b00*/  SHF.R.U64 R64, R62, 0x10, R63.reuse ;  /* 0x000000103e407819 */ /* 0x100fe4000000123f */
[----:B------:R-:W-:Y:S02]  /*5b10*/  SHF.R.U32.HI R50, RZ, 0x10, R63 ;  /* 0x00000010ff327819 */ /* 0x000fe4000001163f */
[----:B------:R-:W-:Y:S02]  /*5b20*/  SHF.R.U32.HI R66, RZ, 0x10, R61 ;  /* 0x00000010ff427819 */ /* 0x000fe4000001163d */
[----:B------:R-:W-:Y:S02]  /*5b30*/  PRMT R62, R147, 0x5410, R68 ;  /* 0x00005410933e7816 */ /* 0x000fe40000000044 */
[----:B------:R-:W-:-:S02]  /*5b40*/  PRMT R65, R153, 0x5410, R64 ;  /* 0x0000541099417816 */ /* 0x000fc40000000040 */
[----:B------:R-:W-:Y:S02]  /*5b50*/  PRMT R153, R153, 0x5432, R50 ;  /* 0x0000543299997816 */ /* 0x000fe40000000032 */
[----:B------:R-:W-:Y:S02]  /*5b60*/  PRMT R147, R147, 0x5432, R66 ;  /* 0x0000543293937816 */ /* 0x000fe40000000042 */
[----:B------:R-:W-:Y:S01]  /*5b70*/  LOP3.LUT R50, R45, 0xffff0000, RZ, 0xc0, !PT ;  /* 0xffff00002d327812 */ /* 0x000fe200078ec0ff */
[----:B------:R-:W-:Y:S01]  /*5b80*/  IMAD.U32 R67, R153, 0x10000, RZ ;  /* 0x0001000099437824 */ /* 0x000fe200078e00ff */
        /* <DEDUP_REMOVED lines=8> */
[----:B------:R-:W-:Y:S01]  /*5c10*/  FMUL.FTZ R68, R50, R66 ;  /* 0x0000004232447220 */ /* 0x000fe20000410000 */
[----:B------:R-:W-:Y:S02]  /*5c20*/  IMAD.U32 R45, R44, 0x10000, RZ ;  /* 0x000100002c2d7824 */ /* 0x000fe400078e00ff */
[----:B------:R-:W-:Y:S01]  /*5c30*/  FMUL.FTZ R69, R50, R63 ;  /* 0x0000003f32457220 */ /* 0x000fe20000410000 */
[----:B------:R-:W-:Y:S01]  /*5c40*/  LOP3.LUT R44, R44, 0xffff0000, RZ, 0xc0, !PT ;  /* 0xffff00002c2c7812 */ /* 0x000fe200078ec0ff */
[C---:B------:R-:W-:Y:S01]  /*5c50*/  FMUL.FTZ R50, R60.reuse, R67 ;  /* 0x000000433c327220 */ /* 0x040fe20000410000 */
[-C--:B------:R-:W-:Y:S01]  /*5c60*/  FMUL.FTZ R60, R60, R64.reuse ;  /* 0x000000403c3c7220 */ /* 0x080fe20000410000 */
[----:B------:R-:W-:Y:S01]  /*5c70*/  LOP3.LUT R153, R153, 0xffff0000, RZ, 0xc0, !PT ;  /* 0xffff000099997812 */ /* 0x000fe200078ec0ff */
[----:B------:R-:W-:Y:S01]  /*5c80*/  IMAD.U32 R62, R62, 0x10000, RZ ;  /* 0x000100003e3e7824 */ /* 0x000fe200078e00ff */
[----:B------:R-:W-:Y:S01]  /*5c90*/  LOP3.LUT R147, R147, 0xffff0000, RZ, 0xc0, !PT ;  /* 0xffff000093937812 */ /* 0x000fe200078ec0ff */
[----:B------:R-:W-:Y:S01]  /*5ca0*/  FFMA.FTZ R64, R51, R64, -R50 ;  /* 0x0000004033407223 */ /* 0x000fe20000010832 */
[C---:B------:R-:W-:Y:S01]  /*5cb0*/  FMUL.FTZ R50, R44.reuse, R65 ;  /* 0x000000412c327220 */ /* 0x040fe20000410000 */
[C---:B------:R-:W-:Y:S01]  /*5cc0*/  FFMA.FTZ R68, R47.reuse, R63, -R68 ;  /* 0x0000003f2f447223 */ /* 0x040fe20000010844 */
[----:B------:R-:W-:Y:S01]  /*5cd0*/  FFMA.FTZ R69, R47, R66, R69 ;  /* 0x000000422f457223 */ /* 0x000fe20000010045 */
[----:B------:R-:W-:Y:S01]  /*5ce0*/  FFMA.FTZ R51, R51, R67, R60 ;  /* 0x0000004333337223 */ /* 0x000fe2000001003c */
        /* <DEDUP_REMOVED lines=12> */
.L_x_2566:
[----:B------:R-:W-:Y:S05]  /*5db0*/  BSYNC B2 ;  /* 0x0000000000027941 */ /* 0x000fea0003800000 */
.L_x_2565:
[----:B--2---:R1:W-:Y:S02]  /*5dc0*/  STG.E.128 desc[UR60][R48.64+0xc0], R44 ;  /* 0x0000c02c30007986 */ /* 0x0043e4000c101d3c */
.L_x_2564:
[----:B------:R-:W-:Y:S05]  /*5dd0*/  BSYNC B1 ;  /* 0x0000000000017941 */ /* 0x000fea0003800000 */
.L_x_2563:
        /* <DEDUP_REMOVED lines=53> */
.L_x_2570:
[----:B------:R-:W-:Y:S05]  /*6130*/  BSYNC B2 ;  /* 0x0000000000027941 */ /* 0x000fea0003800000 */
.L_x_2569:
[----:B--2---:R1:W-:Y:S02]  /*6140*/  STG.E.128 desc[UR60][R48.64+0x100], R44 ;  /* 0x0001002c30007986 */ /* 0x0043e4000c101d3c */
.L_x_2568:
[----:B------:R-:W-:Y:S05]  /*6150*/  BSYNC B1 ;  /* 0x0000000000017941 */ /* 0x000fea0003800000 */
.L_x_2567:
        /* <DEDUP_REMOVED lines=52> */
.L_x_2572:
[----:B------:R-:W-:Y:S05]  /*64a0*/  BSYNC B1 ;  /* 0x0000000000017941 */ /* 0x000fea0003800000 */
.L_x_2571:
[----:B--2---:R1:W-:Y:S01]  /*64b0*/  STG.E.128 desc[UR60][R48.64+0x140], R44 ;  /* 0x0001402c30007986 */ /* 0x0043e2000c101d3c */
[----:B------:R-:W-:Y:S05]  /*64c0*/  BRA `(.L_x_2550) ;  /* 0x0000004000507947 */ /* 0x000fea0003800000 */
.L_x_2518:
        /* <DEDUP_REMOVED lines=22> */
[----:B------:R-:W-:Y:S02]  /*6630*/  LEA R68, P2, R44, UR4, 0x1 ;  /* 0x000000042c447c11 */ /* 0x000fe4000f8408ff */
[----:B------:R-:W-:-:S02]  /*6640*/  CS2R R64, SRZ ;  /* 0x0000000000407805 */ /* 0x000fc4000001ff00 */
        /* <DEDUP_REMOVED lines=23> */
.L_x_2574:
[----:B------:R-:W-:Y:S05]  /*67c0*/  BSYNC B1 ;  /* 0x0000000000017941 */ /* 0x000fea0003800000 */
.L_x_2573:
[----:B------:R-:W-:Y:S01]  /*67d0*/  ISETP.GE.AND P3, PT, R236, R42, PT ;  /* 0x0000002aec00720c */ /* 0x000fe20003f66270 */
[----:B------:R-:W-:Y:S01]  /*67e0*/  BSSY B1, `(.L_x_2575) ;  /* 0x000002e000017945 */ /* 0x000fe20003800000 */
        /* <DEDUP_REMOVED lines=45> */
.L_x_2576:
[----:B------:R-:W-:Y:S05]  /*6ac0*/  BSYNC B1 ;  /* 0x0000000000017941 */ /* 0x000fea0003800000 */
.L_x_2575:
[----:B------:R-:W2:Y:S01]  /*6ad0*/  LDL R43, [R1+0x44] ;  /* 0x00004400012b7983 */ /* 0x000ea20000100800 */
[----:B0-----:R-:W-:Y:S01]  /*6ae0*/  IMAD.MOV.U32 R92, RZ, RZ, R45 ;  /* 0x000000ffff5c7224 */ /* 0x001fe200078e002d */
        /* <DEDUP_REMOVED lines=19> */
[----:B------:R-:W-:-:S05]  /*6c20*/  IMAD.MOV.U32 R94, RZ, RZ, R65 ;  /* 0x000000ffff5e7224 */ /* 0x000fca00078e0041 */
[----:B------:R-:W-:Y:S02]  /*6c30*/  PRMT R167, R94, 0x7610, R167 ;  /* 0x000076105ea77816 */ /* 0x000fe400000000a7 */
[----:B--2---:R-:W-:Y:S01]  /*6c40*/  R2UR UR4, R43 ;  /* 0x000000002b0472ca */ /* 0x004fe200000e0000 */
[----:B------:R-:W-:-:S05]  /*6c50*/  IMAD.MOV.U32 R43, RZ, RZ, R44 ;  /* 0x000000ffff2b7224 */ /* 0x000fca00078e002c */
[----:B------:R-:W-:Y:S01]  /*6c60*/  PRMT R172, R172, 0x5410, R43 ;  /* 0x00005410acac7816 */ /* 0x000fe2000000002b */
[----:B------:R-:W-:-:S05]  /*6c70*/  IMAD.MOV.U32 R43, RZ, RZ, R49 ;  /* 0x000000ffff2b7224 */ /* 0x000fca00078e0031 */
[----:B------:R-:W-:Y:S01]  /*6c80*/  PRMT R179, R43, 0x7610, R179 ;  /* 0x000076102bb37816 */ /* 0x000fe200000000b3 */
[----:B------:R-:W-:Y:S01]  /*6c90*/  IMAD.MOV.U32 R43, RZ, RZ, R54 ;  /* 0x000000ffff2b7224 */ /* 0x000fe200078e0036 */
[----:B------:R-:W-:-:S04]  /*6ca0*/  UISETP.NE.AND UP0, UPT, UR4, 0x3, UPT ;  /* 0x000000030400788c */ /* 0x000fc8000bf05270 */
[----:B------:R-:W-:Y:S01]  /*6cb0*/  PRMT R164, R92, 0x5410, R43 ;  /* 0x000054105ca47816 */ /* 0x000fe2000000002b */
[----:B------:R-:W-:Y:S01]  /*6cc0*/  IMAD.MOV.U32 R92, RZ, RZ, R56 ;  /* 0x000000ffff5c7224 */ /* 0x000fe200078e0038 */
[----:B------:R-:W-:Y:S01]  /*6cd0*/  PLOP3.LUT P2, PT, PT, PT, UP0, 0x80, 0x0 ;  /* 0x000000000000781c */ /* 0x000fe20003f4f008 */
        /* <DEDUP_REMOVED lines=9> */
[----:B------:R-:W-:Y:S01]  /*6d70*/  IMAD.MOV.U32 R93, RZ, RZ, R64 ;  /* 0x000000ffff5d7224 */ /* 0x000fe200078e0040 */
[----:B------:R-:W-:Y:S01]  /*6d80*/  PRMT R166, R92, 0x7610, R166 ;  /* 0x000076105ca67816 */ /* 0x000fe200000000a6 */
[----:B-----5:R-:W-:-:S03]  /*6d90*/  IMAD.MOV.U32 R92, RZ, RZ, R70 ;  /* 0x000000ffff5c7224 */ /* 0x020fc600078e0046 */
        /* <DEDUP_REMOVED lines=38> */
.L_x_2577:
[----:B------:R-:W-:Y:S01]  /*7000*/  IMAD R43, R17, 0x8, R16 ;  /* 0x00000008112b7824 */ /* 0x000fe200078e0210 */
[----:B------:R-:W-:Y:S01]  /*7010*/  SHF.L.U32 R100, R209, 0x1f, RZ ;  /* 0x0000001fd1647819 */ /* 0x000fe200000006ff */
[----:B------:R-:W0:Y:S01]  /*7020*/  LDC R146, c[0x0][0x2f4] ;  /* 0x0000bd00ff927b82 */ /* 0x000e220000000800 */
[----:B------:R-:W-:Y:S01]  /*7030*/  BSSY B1, `(.L_x_2578) ;  /* 0x0000005000017945 */ /* 0x000fe20003800000 */
[----:B------:R-:W-:Y:S01]  /*7040*/  IMAD.MOV.U32 R127, RZ, RZ, R96 ;  /* 0x000000ffff7f7224 */ /* 0x000fe200078e0060 */
[----:B------:R-:W1:Y:S05]  /*7050*/  SYNCS.PHASECHK.TRANS64.TRYWAIT P5, [R43+URZ+0x36890], R100 ;  /* 0x036890642b0075a7 */ /* 0x000e6a00080a017f */
[----:B------:R-:W2:Y:S01]  /*7060*/  LDC.64 R128, c[0x0][0x300] ;  /* 0x0000c000ff807b82 */ /* 0x000ea20000000a00 */
[----:B-1----:R-:W-:Y:S05]  /*7070*/  @!P5 BRA `(.L_x_2579) ;  /* 0x000002a8003cd947 */ /* 0x002fea0003800000 */
.L_x_2908:
[----:B------:R-:W-:Y:S05]  /*7080*/  BSYNC B1 ;  /* 0x0000000000017941 */ /* 0x000fea0003800000 */
.L_x_2578:
        /* <DEDUP_REMOVED lines=124> */
.L_x_2585:
[----:B------:R-:W-:Y:S05]  /*7850*/  BSYNC B3 ;  /* 0x0000000000037941 */ /* 0x000fea0003800000 */
.L_x_2584:
        /* <DEDUP_REMOVED lines=12> */
.L_x_2583:
[----:B------:R-:W-:Y:S05]  /*7920*/  BSYNC B2 ;  /* 0x0000000000027941 */ /* 0x000fea0003800000 */
.L_x_2582:
        /* <DEDUP_REMOVED lines=116> */
.L_x_2589:
[----:B------:R-:W-:Y:S05]  /*8070*/  BSYNC B3 ;  /* 0x0000000000037941 */ /* 0x000fea0003800000 */
.L_x_2588:
        /* <DEDUP_REMOVED lines=12> */
.L_x_2587:
[----:B------:R-:W-:Y:S05]  /*8140*/  BSYNC B2 ;  /* 0x0000000000027941 */ /* 0x000fea0003800000 */
.L_x_2586:
        /* <DEDUP_REMOVED lines=21> */
[----:B--2---:R-:W-:Y:S02]  /*82a0*/  IMAD R52, R17, 0x5400, R49 ;  /* 0x0000540011347824 */ /* 0x004fe400078e0231 */
[--C-:B------:R-:W-:Y:S02]  /*82b0*/  IMAD R48, R48, 0x2, R16.reuse ;  /* 0x0000000230307824 */ /* 0x100fe400078e0210 */
[----:B------:R-:W-:-:S04]  /*82c0*/  IMAD R52, R52, 0x2, R16 ;  /* 0x0000000234347824 */ /* 0x000fc800078e0210 */
[----:B------:R-:W0:Y:S04]  /*82d0*/  LDS.128 R48, [R48+0x21400] ;  /* 0x0214000030307984 */ /* 0x000e280000000c00 */
[----:B------:R-:W2:Y:S01]  /*82e0*/  LDS.128 R52, [R52+0x21400] ;  /* 0x0214000034347984 */ /* 0x000ea20000000c00 */
[----:B------:R-:W-:Y:S05]  /*82f0*/  @P4 BRA `(.L_x_2591) ;  /* 0x0000000400704947 */ /* 0x000fea0003800000 */
[----:B------:R-:W-:Y:S01]  /*8300*/  SHF.R.U32.HI R64, RZ, 0x10, R57 ;  /* 0x00000010ff407819 */ /* 0x000fe20000011639 */
[----:B--2---:R-:W-:Y:S01]  /*8310*/  IMAD.U32 R92, R53, 0x10000, RZ ;  /* 0x00010000355c7824 */ /* 0x004fe200078e00ff */
[----:B------:R-:W-:Y:S01]  /*8320*/  SHF.R.U32.HI R63, RZ, 0x10, R45 ;  /* 0x00000010ff3f7819 */ /* 0x000fe2000001162d */
[----:B0-----:R-:W-:Y:S01]  /*8330*/  IMAD.U32 R65, R49, 0x10000, RZ ;  /* 0x0001000031417824 */ /* 0x001fe200078e00ff */
[----:B------:R-:W-:Y:S01]  /*8340*/  PRMT R64, R175, 0x5410, R64 ;  /* 0x00005410af407816 */ /* 0x000fe20000000040 */
[----:B------:R-:W-:Y:S01]  /*8350*/  IMAD.U32 R95, R55, 0x10000, RZ ;  /* 0x00010000375f7824 */ /* 0x000fe200078e00ff */
[----:B------:R-:W-:Y:S02]  /*8360*/  PRMT R63, R175, 0x5432, R63 ;  /* 0x00005432af3f7816 */ /* 0x000fe4000000003f */
[----:B------:R-:W-:Y:S01]  /*8370*/  LOP3.LUT R53, R53, 0xffff0000, RZ, 0xc0, !PT ;  /* 0xffff000035357812 */ /* 0x000fe200078ec0ff */
[C---:B------:R-:W-:Y:S01]  /*8380*/  IMAD.U32 R67, R64.reuse, 0x10000, RZ ;  /* 0x0001000040437824 */ /* 0x040fe200078e00ff */
[----:B------:R-:W-:Y:S01]  /*8390*/  LOP3.LUT R64, R64, 0xffff0000, RZ, 0xc0, !PT ;  /* 0xffff000040407812 */ /* 0x000fe200078ec0ff */
[C---:B------:R-:W-:Y:S01]  /*83a0*/  IMAD.U32 R66, R63.reuse, 0x10000, RZ ;  /* 0x000100003f427824 */ /* 0x040fe200078e00ff */
[----:B------:R-:W-:Y:S01]  /*83b0*/  LOP3.LUT R63, R63, 0xffff0000, RZ, 0xc0, !PT ;  /* 0xffff00003f3f7812 */ /* 0x000fe200078ec0ff */
[CC--:B------:R-:W-:Y:S01]  /*83c0*/  FMUL.FTZ R93, R92.reuse, R67.reuse ;  /* 0x000000435c5d7220 */ /* 0x0c0fe20000410000 */
[----:B------:R-:W-:Y:S01]  /*83d0*/  LOP3.LUT R49, R49, 0xffff0000, RZ, 0xc0, !PT ;  /* 0xffff000031317812 */ /* 0x000fe200078ec0ff */
[-C--:B------:R-:W-:Y:S01]  /*83e0*/  FMUL.FTZ R92, R92, R66.reuse ;  /* 0x000000425c5c7220 */ /* 0x080fe20000410000 */
[----:B------:R-:W-:Y:S01]  /*83f0*/  LOP3.LUT R55, R55, 0xffff0000, RZ, 0xc0, !PT ;  /* 0xffff000037377812 */ /* 0x000fe200078ec0ff */
[C---:B------:R-:W-:Y:S01]  /*8400*/  FFMA.FTZ R66, R65.reuse, R66, -R93 ;  /* 0x0000004241427223 */ /* 0x040fe2000001085d */
[----:B------:R-:W-:Y:S01]  /*8410*/  SHF.R.U64 R56, R56, 0x10, R57 ;  /* 0x0000001038387819 */ /* 0x000fe20000001239 */
[----:B------:R-:W-:Y:S01]  /*8420*/  FFMA.FTZ R65, R65, R67, R92 ;  /* 0x0000004341417223 */ /* 0x000fe2000001005c */
[C---:B------:R-:W-:Y:S01]  /*8430*/  FMUL.FTZ R67, R53.reuse, R64 ;  /* 0x0000004035437220 */ /* 0x040fe20000410000 */
[----:B------:R-:W-:Y:S01]  /*8440*/  FMUL.FTZ R53, R53, R63 ;  /* 0x0000003f35357220 */ /* 0x000fe20000410000 */
[----:B------:R-:W-:-:S02]  /*8450*/  SHF.R.U64 R44, R44, 0x10, R45 ;  /* 0x000000102c2c7819 */ /* 0x000fc4000000122d */
[C---:B------:R-:W-:Y:S01]  /*8460*/  FFMA.FTZ R63, R49.reuse, R63, -R67 ;  /* 0x0000003f313f7223 */ /* 0x040fe20000010843 */
[----:B------:R-:W-:Y:S01]  /*8470*/  FFMA.FTZ R49, R49, R64, R53 ;  /* 0x0000004031317223 */ /* 0x000fe20000010035 */
[----:B------:R-:W-:Y:S01]  /*8480*/  SHF.R.U32.HI R53, RZ, 0x10, R59 ;  /* 0x00000010ff357819 */ /* 0x000fe2000001163b */
[C---:B------:R-:W-:Y:S01]  /*8490*/  IMAD.U32 R67, R51.reuse, 0x10000, RZ ;  /* 0x0001000033437824 */ /* 0x040fe200078e00ff */
[----:B------:R-:W-:Y:S02]  /*84a0*/  SHF.R.U32.HI R64, RZ, 0x10, R47 ;  /* 0x00000010ff407819 */ /* 0x000fe4000001162f */
[C---:B------:R-:W-:Y:S02]  /*84b0*/  PRMT R53, R174.reuse, 0x5410, R53 ;  /* 0x00005410ae357816 */ /* 0x040fe40000000035 */
[----:B------:R-:W-:Y:S02]  /*84c0*/  PRMT R64, R174, 0x5432, R64 ;  /* 0x00005432ae407816 */ /* 0x000fe40000000040 */
[----:B------:R-:W-:Y:S01]  /*84d0*/  LOP3.LUT R45, R51, 0xffff0000, RZ, 0xc0, !PT ;  /* 0xffff0000332d7812 */ /* 0x000fe200078ec0ff */
[C---:B------:R-:W-:Y:S01]  /*84e0*/  IMAD.U32 R92, R53.reuse, 0x10000, RZ ;  /* 0x00010000355c7824 */ /* 0x040fe200078e00ff */
[----:B------:R-:W-:Y:S01]  /*84f0*/  LOP3.LUT R53, R53, 0xffff0000, RZ, 0xc0, !PT ;  /* 0xffff000035357812 */ /* 0x000fe200078ec0ff */
[C---:B------:R-:W-:Y:S01]  /*8500*/  IMAD.U32 R93, R64.reuse, 0x10000, RZ ;  /* 0x00010000405d7824 */ /* 0x040fe200078e00ff */
[----:B------:R-:W-:Y:S01]  /*8510*/  LOP3.LUT R64, R64, 0xffff0000, RZ, 0xc0, !PT ;  /* 0xffff000040407812 */ /* 0x000fe200078ec0ff */
[----:B------:R-:W-:Y:S01]  /*8520*/  FMUL.FTZ R94, R95, R92 ;  /* 0x0000005c5f5e7220 */ /* 0x000fe20000410000 */
[C---:B------:R-:W-:Y:S01]  /*8530*/  PRMT R56, R172.reuse, 0x5410, R56 ;  /* 0x00005410ac387816 */ /* 0x040fe20000000038 */
[----:B------:R-:W-:Y:S01]  /*8540*/  FMUL.FTZ R51, R55, R53 ;  /* 0x0000003537337220 */ /* 0x000fe20000410000 */
[-C--:B------:R-:W-:Y:S01]  /*8550*/  FMUL.FTZ R95, R95, R93.reuse ;  /* 0x0000005d5f5f7220 */ /* 0x080fe20000410000 */
[----:B------:R-:W-:Y:S01]  /*8560*/  FMUL.FTZ R55, R55, R64 ;  /* 0x0000004037377220 */ /* 0x000fe20000410000 */
[----:B------:R-:W-:Y:S01]  /*8570*/  PRMT R44, R172, 0x5432, R44 ;  /* 0x00005432ac2c7816 */ /* 0x000fe2000000002c */
[C---:B------:R-:W-:Y:S01]  /*8580*/  FFMA.FTZ R94, R67.reuse, R93, -R94 ;  /* 0x0000005d435e7223 */ /* 0x040fe2000001085e */
[----:B------:R-:W-:Y:S01]  /*8590*/  FFMA.FTZ R95, R67, R92, R95 ;  /* 0x0000005c435f7223 */ /* 0x000fe2000001005f */
[----:B------:R-:W-:Y:S01]  /*85a0*/  FFMA.FTZ R55, R45, R53, R55 ;  /* 0x000000352d377223 */ /* 0x000fe20000010037 */
[----:B------:R-:W-:-:S02]  /*85b0*/  IMAD.U32 R67, R52, 0x10000, RZ ;  /* 0x0001000034437824 */ /* 0x000fc400078e00ff */
[----:B------:R-:W-:Y:S01]  /*85c0*/  FFMA.FTZ R51, R45, R64, -R51 ;  /* 0x000000402d337223 */ /* 0x000fe20000010833 */
[----:B------:R-:W-:Y:S01]  /*85d0*/  IMAD.U32 R53, R56, 0x10000, RZ ;  /* 0x0001000038357824 */ /* 0x000fe200078e00ff */
[----:B------:R-:W-:Y:S01]  /*85e0*/  LOP3.LUT R52, R52, 0xffff0000, RZ, 0xc0, !PT ;  /* 0xffff000034347812 */ /* 0x000fe200078ec0ff */
[----:B------:R-:W-:Y:S01]  /*85f0*/  IMAD.U32 R57, R44, 0x10000, RZ ;  /* 0x000100002c397824 */ /* 0x000fe200078e00ff */
[----:B------:R-:W-:Y:S01]  /*8600*/  LOP3.LUT R56, R56, 0xffff0000, RZ, 0xc0, !PT ;  /* 0xffff000038387812 */ /* 0x000fe200078ec0ff */
[C---:B------:R-:W-:Y:S01]  /*8610*/  FMUL.FTZ R64, R67.reuse, R53 ;  /* 0x0000003543407220 */ /* 0x040fe20000410000 */
[----:B------:R-:W-:Y:S02]  /*8620*/  IMAD.U32 R45, R48, 0x10000, RZ ;  /* 0x00010000302d7824 */ /* 0x000fe400078e00ff */
[-C--:B------:R-:W-:Y:S01]  /*8630*/  FMUL.FTZ R67, R67, R57.reuse ;  /* 0x0000003943437220 */ /* 0x080fe20000410000 */
[----:B------:R-:W-:Y:S02]  /*8640*/  LOP3.LUT R44, R44, 0xffff0000, RZ, 0xc0, !PT ;  /* 0xffff00002c2c7812 */ /* 0x000fe400078ec0ff */
[----:B------:R-:W-:Y:S01]  /*8650*/  SHF.R.U64 R58, R58, 0x10, R59 ;  /* 0x000000103a3a7819 */ /* 0x000fe2000000123b */
[C---:B------:R-:W-:Y:S01]  /*8660*/  FFMA.FTZ R64, R45.reuse, R57, -R64 ;  /* 0x000000392d407223 */ /* 0x040fe20000010840 */
[----:B------:R-:W-:Y:S01]  /*8670*/  SHF.R.U64 R46, R46, 0x10, R47 ;  /* 0x000000102e2e7819 */ /* 0x000fe2000000122f */
[----:B------:R-:W-:Y:S01]  /*8680*/  FFMA.FTZ R67, R45, R53, R67 ;  /* 0x000000352d437223 */ /* 0x000fe20000010043 */
[----:B------:R-:W-:Y:S01]  /*8690*/  LOP3.LUT R48, R48, 0xffff0000, RZ, 0xc0, !PT ;  /* 0xffff000030307812 */ /* 0x000fe200078ec0ff */
[C---:B------:R-:W-:Y:S01]  /*86a0*/  FMUL.FTZ R45, R52.reuse, R56 ;  /* 0x00000038342d7220 */ /* 0x040fe20000410000 */
[----:B------:R-:W-:Y:S01]  /*86b0*/  FMUL.FTZ R52, R52, R44 ;  /* 0x0000002c34347220 */ /* 0x000fe20000410000 */
[----:B------:R-:W-:-:S02]  /*86c0*/  PRMT R58, R173, 0x5410, R58 ;  /* 0x00005410ad3a7816 */ /* 0x000fc4000000003a */
[----:B------:R-:W-:Y:S01]  /*86d0*/  PRMT R46, R173, 0x5432, R46 ;  /* 0x00005432ad2e7816 */ /* 0x000fe2000000002e */
[C---:B------:R-:W-:Y:S01]  /*86e0*/  FFMA.FTZ R52, R48.reuse, R56, R52 ;  /* 0x0000003830347223 */ /* 0x040fe20000010034 */
[----:B------:R-:W-:Y:S01]  /*86f0*/  FFMA.FTZ R45, R48, R44, -R45 ;  /* 0x0000002c302d7223 */ /* 0x000fe2000001082d */
[C---:B------:R-:W-:Y:S01]  /*8700*/  IMAD.U32 R56, R54.reuse, 0x10000, RZ ;  /* 0x0001000036387824 */ /* 0x040fe200078e00ff */
[----:B------:R-:W-:Y:S01]  /*8710*/  LOP3.LUT R54, R54, 0xffff0000, RZ, 0xc0, !PT ;  /* 0xffff000036367812 */ /* 0x000fe200078ec0ff */
        /* <DEDUP_REMOVED lines=14> */
[----:B------:R-:W-:Y:S01]  /*8800*/  FFMA.FTZ R54, R50, R58, R54 ;  /* 0x0000003a32367223 */ /* 0x000fe20000010036 */
[----:B------:R-:W-:Y:S01]  /*8810*/  F2FP.BF16.F32.PACK_AB R65, R49, R65 ;  /* 0x000000413141723e */ /* 0x000fe200000010ff */
[----:B------:R-:W-:Y:S01]  /*8820*/  IMAD.MOV.U32 R49, RZ, RZ, R63 ;  /* 0x000000ffff317224 */ /* 0x000fe200078e003f */
[----:B------:R-:W-:-:S02]  /*8830*/  F2FP.BF16.F32.PACK_AB R45, R45, R64 ;  /* 0x000000402d2d723e */ /* 0x000fc400000010ff */
[----:B------:R-:W-:Y:S01]  /*8840*/  F2FP.BF16.F32.PACK_AB R44, R44, R53 ;  /* 0x000000352c2c723e */ /* 0x000fe200000010ff */
[----:B------:R-:W-:Y:S01]  /*8850*/  IMAD.MOV.U32 R53, RZ, RZ, R65 ;  /* 0x000000ffff357224 */ /* 0x000fe200078e0041 */
[----:B------:R-:W-:Y:S01]  /*8860*/  F2FP.BF16.F32.PACK_AB R51, R51, R94 ;  /* 0x0000005e3333723e */ /* 0x000fe200000010ff */
[----:B------:R-:W-:Y:S01]  /*8870*/  IMAD.MOV.U32 R48, RZ, RZ, R45 ;  /* 0x000000ffff307224 */ /* 0x000fe200078e002d */
[----:B------:R-:W-:Y:S01]  /*8880*/  F2FP.BF16.F32.PACK_AB R55, R55, R95 ;  /* 0x0000005f3737723e */ /* 0x000fe200000010ff */
[----:B------:R-:W-:Y:S01]  /*8890*/  IMAD.MOV.U32 R50, RZ, RZ, R44 ;  /* 0x000000ffff327224 */ /* 0x000fe200078e002c */
[----:B------:R-:W-:Y:S02]  /*88a0*/  F2FP.BF16.F32.PACK_AB R52, R52, R67 ;  /* 0x000000433434723e */ /* 0x000fe400000010ff */
[----:B------:R-:W-:-:S07]  /*88b0*/  F2FP.BF16.F32.PACK_AB R54, R54, R56 ;  /* 0x000000383636723e */ /* 0x000fce00000010ff */
.L_x_2591:
[----:B------:R-:W-:Y:S05]  /*88c0*/  BSYNC B2 ;  /* 0x0000000000027941 */ /* 0x000fea0003800000 */
.L_x_2590:
        /* <DEDUP_REMOVED lines=10> */
.L_x_2581:
[----:B------:R-:W-:Y:S05]  /*8970*/  BSYNC B1 ;  /* 0x0000000000017941 */ /* 0x000fea0003800000 */
.L_x_2580:
[-C--:B0-2---:R-:W-:Y:S02]  /*8980*/  IMAD R44, R149, R128.reuse, RZ ;  /* 0x00000080952c7224 */ /* 0x085fe400078e02ff */
        /* <DEDUP_REMOVED lines=9> */
[----:B---3--:R-:W-:Y:S02]  /*8a20*/  IADD3 R48, P3, P4, R118, R126, R21 ;  /* 0x0000007e76307210 */ /* 0x008fe40007c7e015 */
[----:B------:R-:W-:Y:S02]  /*8a30*/  SHF.R.S32.HI R45, RZ, 0x1f, R44 ;  /* 0x0000001fff2d7819 */ /* 0x000fe4000001142c */
[----:B------:R-:W-:Y:S02]  /*8a40*/  IADD3.X R49, R5, R56, R31, P3, P4 ;  /* 0x0000003805317210 */ /* 0x000fe40001fe841f */
[----:B------:R-:W-:Y:S02]  /*8a50*/  LEA.HI R45, R45, R44, RZ, 0x4 ;  /* 0x0000002c2d2d7211 */ /* 0x000fe400078f20ff */
[----:B------:R-:W-:-:S02]  /*8a60*/  SHF.R.U32.HI R50, RZ, 0x3, R217 ;  /* 0x00000003ff327819 */ /* 0x000fc400000116d9 */
[----:B------:R-:W-:-:S05]  /*8a70*/  LEA.HI.SX32 R44, R45, R20, 0x1c ;  /* 0x000000142d2c7211 */ /* 0x000fca00078fe2ff */
[----:B------:R-:W-:-:S05]  /*8a80*/  IMAD.SHL.U32 R45, R44, 0x8, RZ ;  /* 0x000000082c2d7824 */ /* 0x000fca00078e00ff */
[----:B------:R-:W-:-:S13]  /*8a90*/  ISETP.GE.AND P3, PT, R45, R146, PT ;  /* 0x000000922d00720c */ /* 0x000fda0003f66270 */
[--C-:B------:R-:W-:Y:S02]  /*8aa0*/  @!P3 SHF.R.S32.HI R47, RZ, 0x1f, R45.reuse ;  /* 0x0000001fff2fb819 */ /* 0x100fe4000001142d */
[--C-:B------:R-:W-:Y:S02]  /*8ab0*/  @!P3 IADD3 R46, P4, P5, R118, R126, R45.reuse ;  /* 0x0000007e762eb210 */ /* 0x100fe40007d9e02d */
[----:B------:R-:W-:Y:S02]  /*8ac0*/  LOP3.LUT R45, R217, 0x38, R45, 0xf8, !PT ;  /* 0x00000038d92d7812 */ /* 0x000fe400078ef82d */
[----:B------:R-:W-:Y:S02]  /*8ad0*/  @!P3 IADD3.X R47, R5, R56, R47, P4, P5 ;  /* 0x00000038052fb210 */ /* 0x000fe400027ea42f */
[----:B------:R-:W-:Y:S02]  /*8ae0*/  LEA R52, P4, R48, R122, 0x1 ;  /* 0x0000007a30347211 */ /* 0x000fe400078808ff */
[----:B------:R-:W-:-:S02]  /*8af0*/  LOP3.LUT R45, R45, R50, RZ, 0x3c, !PT ;  /* 0x000000322d2d7212 */ /* 0x000fc400078e3cff */
[----:B------:R-:W-:Y:S02]  /*8b00*/  LEA.HI.X R53, R48, R123, R49, 0x1, P4 ;  /* 0x0000007b30357211 */ /* 0x000fe400020f0c31 */
[----:B------:R-:W-:-:S04]  /*8b10*/  @!P3 LEA R54, P4, R46, R122, 0x1 ;  /* 0x0000007a2e36b211 */ /* 0x000fc800078808ff */
[----:B------:R-:W-:Y:S02]  /*8b20*/  @!P3 LEA.HI.X R55, R46, R123, R47, 0x1, P4 ;  /* 0x0000007b2e37b211 */ /* 0x000fe400020f0c2f */
[----:B------:R-:W-:Y:S02]  /*8b30*/  SHF.R.S32.HI R46, RZ, 0x1f, R44 ;  /* 0x0000001fff2e7819 */ /* 0x000fe4000001142c */
[----:B------:R-:W-:Y:S02]  /*8b40*/  ISETP.GE.AND P4, PT, R18, R101, PT ;  /* 0x000000651200720c */ /* 0x000fe40003f86270 */
[----:B------:R-:W-:-:S04]  /*8b50*/  LEA.HI R44, R46, R44, RZ, 0x3 ;  /* 0x0000002c2e2c7211 */ /* 0x000fc800078f18ff */
[----:B------:R-:W-:-:S05]  /*8b60*/  SHF.R.S32.HI R44, RZ, 0x3, R44 ;  /* 0x00000003ff2c7819 */ /* 0x000fca000001142c */
        /* <DEDUP_REMOVED lines=21> */
[----:B------:R-:W-:-:S02]  /*8cc0*/  SHF.R.U64 R58, R78, 0x10, R79 ;  /* 0x000000104e3a7819 */ /* 0x000fc4000000124f */
[----:B------:R-:W-:Y:S01]  /*8cd0*/  SHF.R.U32.HI R78, RZ, 0x10, R79 ;  /* 0x00000010ff4e7819 */ /* 0x000fe2000001164f */
[----:B------:R-:W-:Y:S01]  /*8ce0*/  IMAD.U32 R79, R88, 0x10000, RZ ;  /* 0x00010000584f7824 */ /* 0x000fe200078e00ff */
[--C-:B------:R-:W-:Y:S01]  /*8cf0*/  SHF.R.U64 R60, R90, 0x10, R91.reuse ;  /* 0x000000105a3c7819 */ /* 0x100fe2000000125b */
[----:B------:R-:W-:Y:S01]  /*8d00*/  IMAD.U32 R89, R76, 0x10000, RZ ;  /* 0x000100004c597824 */ /* 0x000fe200078e00ff */
[----:B------:R-:W-:Y:S02]  /*8d10*/  SHF.R.U32.HI R90, RZ, 0x10, R91 ;  /* 0x00000010ff5a7819 */ /* 0x000fe4000001165b */
[----:B------:R-:W-:Y:S01]  /*8d20*/  LOP3.LUT R64, R49, 0xffff0000, RZ, 0xc0, !PT ;  /* 0xffff000031407812 */ /* 0x000fe200078ec0ff */
[----:B------:R-:W-:Y:S01]  /*8d30*/  IMAD.U32 R49, R48, 0x10000, RZ ;  /* 0x0001000030317824 */ /* 0x000fe200078e00ff */
[----:B------:R-:W-:Y:S01]  /*8d40*/  PRMT R91, R170, 0x5410, R60 ;  /* 0x00005410aa5b7816 */ /* 0x000fe2000000003c */
[C---:B------:R-:W-:Y:S01]  /*8d50*/  FMUL.FTZ R60, R63.reuse, R79 ;  /* 0x0000004f3f3c7220 */ /* 0x040fe20000410000 */
[----:B------:R-:W-:Y:S01]  /*8d60*/  LOP3.LUT R88, R88, 0xffff0000, RZ, 0xc0, !PT ;  /* 0xffff000058587812 */ /* 0x000fe200078ec0ff */
[-C--:B------:R-:W-:Y:S01]  /*8d70*/  FMUL.FTZ R63, R63, R89.reuse ;  /* 0x000000593f3f7220 */ /* 0x080fe20000410000 */
[----:B------:R-:W-:Y:S01]  /*8d80*/  PRMT R90, R170, 0x5432, R90 ;  /* 0x00005432aa5a7816 */ /* 0x000fe2000000005a */
[----:B------:R-:W-:Y:S01]  /*8d90*/  FFMA.FTZ R60, R61, R89, -R60 ;  /* 0x000000593d3c7223 */ /* 0x000fe2000001083c */
[----:B------:R-:W-:Y:S01]  /*8da0*/  PRMT R78, R168, 0x5432, R78 ;  /* 0x00005432a84e7816 */ /* 0x000fe2000000004e */
[----:B------:R-:W-:Y:S01]  /*8db0*/  FMUL.FTZ R92, R64, R88 ;  /* 0x00000058405c7220 */ /* 0x000fe20000410000 */
[----:B------:R-:W-:Y:S01]  /*8dc0*/  LOP3.LUT R62, R45, 0xffff0000, RZ, 0xc0, !PT ;  /* 0xffff00002d3e7812 */ /* 0x000fe200078ec0ff */
[----:B------:R-:W-:Y:S01]  /*8dd0*/  IMAD.U32 R89, R90, 0x10000, RZ ;  /* 0x000100005a597824 */ /* 0x000fe200078e00ff */
[----:B------:R-:W-:Y:S01]  /*8de0*/  LOP3.LUT R76, R76, 0xffff0000, RZ, 0xc0, !PT ;  /* 0xffff00004c4c7812 */ /* 0x000fe200078ec0ff */
[----:B------:R-:W-:Y:S01]  /*8df0*/  FFMA.FTZ R63, R61, R79, R63 ;  /* 0x0000004f3d3f7223 */ /* 0x000fe2000001003f */
[----:B------:R-:W-:Y:S01]  /*8e00*/  IMAD.U32 R61, R78, 0x10000, RZ ;  /* 0x000100004e3d7824 */ /* 0x000fe200078e00ff */
[----:B------:R-:W-:Y:S01]  /*8e10*/  LOP3.LUT R51, R51, 0xffff0000, RZ, 0xc0, !PT ;  /* 0xffff000033337812 */ /* 0x000fe200078ec0ff */
[----:B------:R-:W-:-:S02]  /*8e20*/  IMAD.U32 R45, R44, 0x10000, RZ ;  /* 0x000100002c2d7824 */ /* 0x000fc400078e00ff */
[-C--:B------:R-:W-:Y:S01]  /*8e30*/  FMUL.FTZ R64, R64, R76.reuse ;  /* 0x0000004c40407220 */ /* 0x080fe20000410000 */
[----:B------:R-:W-:Y:S01]  /*8e40*/  FFMA.FTZ R92, R62, R76, -R92 ;  /* 0x0000004c3e5c7223 */ /* 0x000fe2000001085c */
        /* <DEDUP_REMOVED lines=8> */
[----:B------:R-:W-:Y:S01]  /*8ed0*/  FMUL.FTZ R66, R51, R90 ;  /* 0x0000005a33427220 */ /* 0x000fe20000410000 */
[----:B------:R-:W-:Y:S01]  /*8ee0*/  LOP3.LUT R78, R78, 0xffff0000, RZ, 0xc0, !PT ;  /* 0xffff00004e4e7812 */ /* 0x000fe200078ec0ff */
[----:B------:R-:W-:Y:S01]  /*8ef0*/  FFMA.FTZ R64, R62, R88, R64 ;  /* 0x000000583e407223 */ /* 0x000fe20000010040 */
[----:B------:R-:W-:Y:S01]  /*8f00*/  IMAD.U32 R62, R59, 0x10000, RZ ;  /* 0x000100003b3e7824 */ /* 0x000fe200078e00ff */
[----:B------:R-:W-:Y:S01]  /*8f10*/  LOP3.LUT R48, R48, 0xffff0000, RZ, 0xc0, !PT ;  /* 0xffff000030307812 */ /* 0x000fe200078ec0ff */
[----:B------:R-:W-:-:S02]  /*8f20*/  IMAD.U32 R61, R57, 0x10000, RZ ;  /* 0x00010000393d7824 */ /* 0x000fc400078e00ff */
[-C--:B------:R-:W-:Y:S01]  /*8f30*/  FMUL.FTZ R51, R51, R78.reuse ;  /* 0x0000004e33337220 */ /* 0x080fe20000410000 */
[----:B------:R-:W-:Y:S01]  /*8f40*/  FFMA.FTZ R66, R47, R78, -R66 ;  /* 0x0000004e2f427223 */ /* 0x000fe20000010842 */
[----:B------:R-:W-:Y:S01]  /*8f50*/  LOP3.LUT R78, R57, 0xffff0000, RZ, 0xc0, !PT ;  /* 0xffff0000394e7812 */ /* 0x000fe200078ec0ff */
[----:B------:R-:W-:Y:S01]  /*8f60*/  FMUL.FTZ R57, R49, R62 ;  /* 0x0000003e31397220 */ /* 0x000fe20000410000 */
[----:B------:R-:W-:Y:S01]  /*8f70*/  LOP3.LUT R59, R59, 0xffff0000, RZ, 0xc0, !PT ;  /* 0xffff00003b3b7812 */ /* 0x000fe200078ec0ff */
[-C--:B------:R-:W-:Y:S01]  /*8f80*/  FMUL.FTZ R49, R49, R61.reuse ;  /* 0x0000003d31317220 */ /* 0x080fe20000410000 */
[----:B------:R-:W-:Y:S01]  /*8f90*/  PRMT R58, R168, 0x5410, R58 ;  /* 0x00005410a83a7816 */ /* 0x000fe2000000003a */
[----:B------:R-:W-:Y:S01]  /*8fa0*/  FFMA.FTZ R51, R47, R90, R51 ;  /* 0x0000005a2f337223 */ /* 0x000fe20000010033 */
[C---:B------:R-:W-:Y:S01]  /*8fb0*/  FFMA.FTZ R57, R45.reuse, R61, -R57 ;  /* 0x0000003d2d397223 */ /* 0x040fe20000010839 */
[----:B------:R-:W-:Y:S01]  /*8fc0*/  FFMA.FTZ R49, R45, R62, R49 ;  /* 0x0000003e2d317223 */ /* 0x000fe20000010031 */
[----:B------:R-:W-:Y:S01]  /*8fd0*/  LOP3.LUT R44, R44, 0xffff0000, RZ, 0xc0, !PT ;  /* 0xffff00002c2c7812 */ /* 0x000fe200078ec0ff */
[-C--:B------:R-:W-:Y:S01]  /*8fe0*/  FMUL.FTZ R47, R48, R59.reuse ;  /* 0x0000003b302f7220 */ /* 0x080fe20000410000 */
[C---:B------:R-:W-:Y:S01]  /*8ff0*/  IMAD.U32 R45, R91.reuse, 0x10000, RZ ;  /* 0x000100005b2d7824 */ /* 0x040fe200078e00ff */
[----:B------:R-:W-:Y:S01]  /*9000*/  LOP3.LUT R50, R50, 0xffff0000, RZ, 0xc0, !PT ;  /* 0xffff000032327812 */ /* 0x000fe200078ec0ff */
[-C--:B------:R-:W-:Y:S01]  /*9010*/  FMUL.FTZ R48, R48, R78.reuse ;  /* 0x0000004e30307220 */ /* 0x080fe20000410000 */
[----:B------:R-:W-:Y:S01]  /*9020*/  LOP3.LUT R91, R91, 0xffff0000, RZ, 0xc0, !PT ;  /* 0xffff00005b5b7812 */ /* 0x000fe200078ec0ff */
[C---:B------:R-:W-:Y:S01]  /*9030*/  IMAD.U32 R61, R58.reuse, 0x10000, RZ ;  /* 0x000100003a3d7824 */ /* 0x040fe200078e00ff */
[----:B------:R-:W-:Y:S01]  /*9040*/  LOP3.LUT R58, R58, 0xffff0000, RZ, 0xc0, !PT ;  /* 0xffff00003a3a7812 */ /* 0x000fe200078ec0ff */
[----:B------:R-:W-:Y:S01]  /*9050*/  FFMA.FTZ R47, R44, R78, -R47 ;  /* 0x0000004e2c2f7223 */ /* 0x000fe2000001082f */
[----:B------:R-:W-:Y:S01]  /*9060*/  LOP3.LUT R46, R46, 0xffff0000, RZ, 0xc0, !PT ;  /* 0xffff00002e2e7812 */ /* 0x000fe200078ec0ff */
[----:B------:R-:W-:Y:S01]  /*9070*/  FFMA.FTZ R48, R44, R59, R48 ;  /* 0x0000003b2c307223 */ /* 0x000fe20000010030 */
[C---:B------:R-:W-:Y:S01]  /*9080*/  FMUL.FTZ R44, R77.reuse, R45 ;  /* 0x0000002d4d2c7220 */ /* 0x040fe20000410000 */
[C---:B------:R-:W-:Y:S01]  /*9090*/  FMUL.FTZ R59, R50.reuse, R91 ;  /* 0x0000005b323b7220 */ /* 0x040fe20000410000 */
[-C--:B------:R-:W-:Y:S01]  /*90a0*/  FMUL.FTZ R77, R77, R61.reuse ;  /* 0x0000003d4d4d7220 */ /* 0x080fe20000410000 */
[-C--:B------:R-:W-:Y:S01]  /*90b0*/  FMUL.FTZ R50, R50, R58.reuse ;  /* 0x0000003a32327220 */ /* 0x080fe20000410000 */
[----:B------:R-:W-:Y:S01]  /*90c0*/  FFMA.FTZ R44, R65, R61, -R44 ;  /* 0x0000003d412c7223 */ /* 0x000fe2000001082c */
[C---:B------:R-:W-:Y:S01]  /*90d0*/  FFMA.FTZ R59, R46.reuse, R58, -R59 ;  /* 0x0000003a2e3b7223 */ /* 0x040fe2000001083b */
        /* <DEDUP_REMOVED lines=14> */
.L_x_2595:
[----:B------:R-:W-:Y:S05]  /*91c0*/  BSYNC B2 ;  /* 0x0000000000027941 */ /* 0x000fea0003800000 */
.L_x_2594:
[----:B0-----:R0:W-:Y:S04]  /*91d0*/  STG.E.128 desc[UR60][R52.64], R44 ;  /* 0x0000002c34007986 */ /* 0x0011e8000c101d3c */
[----:B--2---:R0:W-:Y:S02]  /*91e0*/  @!P3 STG.E.128 desc[UR60][R54.64], R48 ;  /* 0x000000303600b986 */ /* 0x0041e4000c101d3c */
.L_x_2593:
[----:B------:R-:W-:Y:S05]  /*91f0*/  BSYNC B1 ;  /* 0x0000000000017941 */ /* 0x000fea0003800000 */
.L_x_2592:
[----:B------:R-:W-:Y:S01]  /*9200*/  ISETP.NE.AND P3, PT, R34, RZ, PT ;  /* 0x000000ff2200720c */ /* 0x000fe20003f65270 */
[----:B------:R-:W-:-:S12]  /*9210*/  BSSY B1, `(.L_x_2596) ;  /* 0x0000083000017945 */ /* 0x000fd80003800000 */
[----:B------:R-:W-:Y:S05]  /*9220*/  @!P3 BRA `(.L_x_2597) ;  /* 0x000000080004b947 */ /* 0x000fea0003800000 */
[----:B0-----:R-:W-:Y:S01]  /*9230*/  SEL R44, R124, R147, !P1 ;  /* 0x000000937c2c7207 */ /* 0x001fe20004800000 */
[----:B------:R-:W-:Y:S01]  /*9240*/  BSSY B2, `(.L_x_2598) ;  /* 0x000007d000027945 */ /* 0x000fe20003800000 */
[----:B------:R-:W-:Y:S02]  /*9250*/  IADD3 R46, P3, P4, R118, R126, R27 ;  /* 0x0000007e762e7210 */ /* 0x000fe40007c7e01b */
[----:B------:R-:W-:Y:S02]  /*9260*/  SHF.R.S32.HI R45, RZ, 0x1f, R44 ;  /* 0x0000001fff2d7819 */ /* 0x000fe4000001142c */
[----:B------:R-:W-:Y:S02]  /*9270*/  IADD3.X R47, R5, R56, R32, P3, P4 ;  /* 0x00000038052f7210 */ /* 0x000fe40001fe8420 */
[----:B------:R-:W-:Y:S02]  /*9280*/  LEA.HI R45, R45, R44, RZ, 0x4 ;  /* 0x0000002c2d2d7211 */ /* 0x000fe400078f20ff */
[----:B---3--:R-:W-:-:S02]  /*9290*/  SHF.R.U32.HI R50, RZ, 0x3, R217 ;  /* 0x00000003ff327819 */ /* 0x008fc400000116d9 */
[----:B------:R-:W-:-:S05]  /*92a0*/  LEA.HI.SX32 R48, R45, R26, 0x1c ;  /* 0x0000001a2d307211 */ /* 0x000fca00078fe2ff */
[----:B------:R-:W-:-:S05]  /*92b0*/  IMAD.SHL.U32 R49, R48, 0x8, RZ ;  /* 0x0000000830317824 */ /* 0x000fca00078e00ff */
[----:B------:R-:W-:-:S13]  /*92c0*/  ISETP.GE.AND P3, PT, R49, R146, PT ;  /* 0x000000923100720c */ /* 0x000fda0003f66270 */
[--C-:B------:R-:W-:Y:S02]  /*92d0*/  @!P3 SHF.R.S32.HI R45, RZ, 0x1f, R49.reuse ;  /* 0x0000001fff2db819 */ /* 0x100fe40000011431 */
[----:B------:R-:W-:-:S04]  /*92e0*/  @!P3 IADD3 R44, P4, P5, R118, R126, R49 ;  /* 0x0000007e762cb210 */ /* 0x000fc80007d9e031 */
[----:B------:R-:W-:Y:S02]  /*92f0*/  @!P3 IADD3.X R45, R5, R56, R45, P4, P5 ;  /* 0x00000038052db210 */ /* 0x000fe400027ea42d */
[----:B------:R-:W-:-:S04]  /*9300*/  LEA R52, P4, R46, R122, 0x1 ;  /* 0x0000007a2e347211 */ /* 0x000fc800078808ff */
[----:B------:R-:W-:Y:S02]  /*9310*/  LEA.HI.X R53, R46, R123, R47, 0x1, P4 ;  /* 0x0000007b2e357211 */ /* 0x000fe400020f0c2f */
[----:B------:R-:W-:-:S04]  /*9320*/  @!P3 LEA R54, P4, R44, R122, 0x1 ;  /* 0x0000007a2c36b211 */ /* 0x000fc800078808ff */
[----:B------:R-:W-:Y:S02]  /*9330*/  @!P3 LEA.HI.X R55, R44, R123, R45, 0x1, P4 ;  /* 0x0000007b2c37b211 */ /* 0x000fe400020f0c2d */
[----:B------:R-:W-:Y:S02]  /*9340*/  SHF.R.S32.HI R45, RZ, 0x1f, R48 ;  /* 0x0000001fff2d7819 */ /* 0x000fe40000011430 */
[----:B------:R-:W-:Y:S02]  /*9350*/  LOP3.LUT R44, R217, 0x38, R49, 0xf8, !PT ;  /* 0x00000038d92c7812 */ /* 0x000fe400078ef831 */
[----:B------:R-:W-:Y:S02]  /*9360*/  LEA.HI R45, R45, R48, RZ, 0x3 ;  /* 0x000000302d2d7211 */ /* 0x000fe400078f18ff */
[----:B------:R-:W-:Y:S02]  /*9370*/  LOP3.LUT R44, R44, R50, RZ, 0x3c, !PT ;  /* 0x000000322c2c7212 */ /* 0x000fe400078e3cff */
[----:B------:R-:W-:-:S02]  /*9380*/  SHF.R.S32.HI R46, RZ, 0x3, R45 ;  /* 0x00000003ff2e7819 */ /* 0x000fc4000001142d */
[----:B------:R-:W-:-:S03]  /*9390*/  ISETP.GE.AND P4, PT, R206, R101, PT ;  /* 0x00000065ce00720c */ /* 0x000fc60003f86270 */
        /* <DEDUP_REMOVED lines=17> */
[----:B------:R-:W-:Y:S01]  /*94b0*/  SHF.R.U64 R60, R86, 0x10, R87 ;  /* 0x00000010563c7819 */ /* 0x000fe20000001257 */
[----:B------:R-:W-:Y:S01]  /*94c0*/  IMAD.U32 R73, R50, 0x10000, RZ ;  /* 0x0001000032497824 */ /* 0x000fe200078e00ff */
[----:B------:R-:W-:Y:S01]  /*94d0*/  PRMT R84, R162, 0x5432, R84 ;  /* 0x00005432a2547816 */ /* 0x000fe20000000054 */
[----:B------:R-:W-:Y:S01]  /*94e0*/  IMAD.U32 R65, R46, 0x10000, RZ ;  /* 0x000100002e417824 */ /* 0x000fe200078e00ff */
[----:B------:R-:W-:-:S02]  /*94f0*/  SHF.R.U64 R58, R74, 0x10, R75 ;  /* 0x000000104a3a7819 */ /* 0x000fc4000000124b */
[----:B------:R-:W-:Y:S01]  /*9500*/  SHF.R.U32.HI R86, RZ, 0x10, R87 ;  /* 0x00000010ff567819 */ /* 0x000fe20000011657 */
[----:B------:R-:W-:Y:S01]  /*9510*/  IMAD.U32 R76, R84, 0x10000, RZ ;  /* 0x00010000544c7824 */ /* 0x000fe200078e00ff */
[----:B------:R-:W-:Y:S02]  /*9520*/  PRMT R72, R160, 0x5432, R72 ;  /* 0x00005432a0487816 */ /* 0x000fe40000000048 */
[----:B------:R-:W-:Y:S01]  /*9530*/  SHF.R.U32.HI R74, RZ, 0x10, R75 ;  /* 0x00000010ff4a7819 */ /* 0x000fe2000001164b */
[----:B------:R-:W-:Y:S01]  /*9540*/  FMUL.FTZ R88, R63, R76 ;  /* 0x0000004c3f587220 */ /* 0x000fe20000410000 */
[----:B------:R-:W-:Y:S01]  /*9550*/  LOP3.LUT R64, R49, 0xffff0000, RZ, 0xc0, !PT ;  /* 0xffff000031407812 */ /* 0x000fe200078ec0ff */
[----:B------:R-:W-:Y:S01]  /*9560*/  IMAD.U32 R78, R72, 0x10000, RZ ;  /* 0x00010000484e7824 */ /* 0x000fe200078e00ff */
[----:B------:R-:W-:Y:S01]  /*9570*/  LOP3.LUT R75, R84, 0xffff0000, RZ, 0xc0, !PT ;  /* 0xffff0000544b7812 */ /* 0x000fe200078ec0ff */
[----:B------:R-:W-:Y:S01]  /*9580*/  IMAD.U32 R49, R48, 0x10000, RZ ;  /* 0x0001000030317824 */ /* 0x000fe200078e00ff */
[----:B------:R-:W-:Y:S01]  /*9590*/  PRMT R86, R161, 0x5432, R86 ;  /* 0x00005432a1567816 */ /* 0x000fe20000000056 */
[-C--:B------:R-:W-:Y:S01]  /*95a0*/  FMUL.FTZ R84, R63, R78.reuse ;  /* 0x0000004e3f547220 */ /* 0x080fe20000410000 */
[----:B------:R-:W-:Y:S01]  /*95b0*/  PRMT R74, R159, 0x5432, R74 ;  /* 0x000054329f4a7816 */ /* 0x000fe2000000004a */
[----:B------:R-:W-:Y:S01]  /*95c0*/  FMUL.FTZ R85, R64, R75 ;  /* 0x0000004b40557220 */ /* 0x000fe20000410000 */
[----:B------:R-:W-:Y:S01]  /*95d0*/  LOP3.LUT R79, R72, 0xffff0000, RZ, 0xc0, !PT ;  /* 0xffff0000484f7812 */ /* 0x000fe200078ec0ff */
[----:B------:R-:W-:Y:S01]  /*95e0*/  IMAD.U32 R77, R86, 0x10000, RZ ;  /* 0x00010000564d7824 */ /* 0x000fe200078e00ff */
[----:B------:R-:W-:Y:S01]  /*95f0*/  LOP3.LUT R62, R45, 0xffff0000, RZ, 0xc0, !PT ;  /* 0xffff00002d3e7812 */ /* 0x000fe200078ec0ff */
[----:B------:R-:W-:Y:S01]  /*9600*/  IMAD.U32 R63, R74, 0x10000, RZ ;  /* 0x000100004a3f7824 */ /* 0x000fe200078e00ff */
[----:B------:R-:W-:Y:S01]  /*9610*/  PRMT R162, R162, 0x5410, R59 ;  /* 0x00005410a2a27816 */ /* 0x000fe2000000003b */
[-C--:B------:R-:W-:Y:S01]  /*9620*/  FMUL.FTZ R87, R64, R79.reuse ;  /* 0x0000004f40577220 */ /* 0x080fe20000410000 */
[----:B------:R-:W-:Y:S01]  /*9630*/  FFMA.FTZ R59, R61, R78, -R88 ;  /* 0x0000004e3d3b7223 */ /* 0x000fe20000010858 */
[----:B------:R-:W-:Y:S01]  /*9640*/  FFMA.FTZ R64, R62, R79, -R85 ;  /* 0x0000004f3e407223 */ /* 0x000fe20000010855 */
[----:B------:R-:W-:Y:S01]  /*9650*/  LOP3.LUT R51, R51, 0xffff0000, RZ, 0xc0, !PT ;  /* 0xffff000033337812 */ /* 0x000fe200078ec0ff */
[----:B------:R-:W-:Y:S01]  /*9660*/  FFMA.FTZ R61, R61, R76, R84 ;  /* 0x0000004c3d3d7223 */ /* 0x000fe20000010054 */
[C---:B------:R-:W-:Y:S01]  /*9670*/  FMUL.FTZ R79, R67.reuse, R77 ;  /* 0x0000004d434f7220 */ /* 0x040fe20000410000 */
[----:B------:R-:W-:Y:S01]  /*9680*/  LOP3.LUT R72, R86, 0xffff0000, RZ, 0xc0, !PT ;  /* 0xffff000056487812 */ /* 0x000fe200078ec0ff */
[-C--:B------:R-:W-:Y:S01]  /*9690*/  FMUL.FTZ R76, R67, R63.reuse ;  /* 0x0000003f434c7220 */ /* 0x080fe20000410000 */
[----:B------:R-:W-:Y:S01]  /*96a0*/  LOP3.LUT R74, R74, 0xffff0000, RZ, 0xc0, !PT ;  /* 0xffff00004a4a7812 */ /* 0x000fe200078ec0ff */
[----:B------:R-:W-:Y:S01]  /*96b0*/  FFMA.FTZ R63, R66, R63, -R79 ;  /* 0x0000003f423f7223 */ /* 0x000fe2000001084f */
[----:B------:R-:W-:Y:S01]  /*96c0*/  PRMT R57, R160, 0x5410, R57 ;  /* 0x00005410a0397816 */ /* 0x000fe20000000039 */
[----:B------:R-:W-:Y:S01]  /*96d0*/  FFMA.FTZ R66, R66, R77, R76 ;  /* 0x0000004d42427223 */ /* 0x000fe2000001004c */
[----:B------:R-:W-:Y:S01]  /*96e0*/  LOP3.LUT R47, R47, 0xffff0000, RZ, 0xc0, !PT ;  /* 0xffff00002f2f7812 */ /* 0x000fe200078ec0ff */
[----:B------:R-:W-:Y:S01]  /*96f0*/  FMUL.FTZ R84, R51, R72 ;  /* 0x0000004833547220 */ /* 0x000fe20000410000 */
[----:B------:R-:W-:-:S02]  /*9700*/  IMAD.U32 R76, R162, 0x10000, RZ ;  /* 0x00010000a24c7824 */ /* 0x000fc400078e00ff */
[-C--:B------:R-:W-:Y:S01]  /*9710*/  FMUL.FTZ R86, R51, R74.reuse ;  /* 0x0000004a33567220 */ /* 0x080fe20000410000 */
[----:B------:R-:W-:Y:S01]  /*9720*/  LOP3.LUT R48, R48, 0xffff0000, RZ, 0xc0, !PT ;  /* 0xffff000030307812 */ /* 0x000fe200078ec0ff */
[----:B------:R-:W-:Y:S01]  /*9730*/  IMAD.U32 R78, R57, 0x10000, RZ ;  /* 0x00010000394e7824 */ /* 0x000fe200078e00ff */
[----:B------:R-:W-:Y:S01]  /*9740*/  LOP3.LUT R51, R162, 0xffff0000, RZ, 0xc0, !PT ;  /* 0xffff0000a2337812 */ /* 0x000fe200078ec0ff */
[----:B------:R-:W-:Y:S01]  /*9750*/  FFMA.FTZ R74, R47, R74, -R84 ;  /* 0x0000004a2f4a7223 */ /* 0x000fe20000010854 */
[C---:B------:R-:W-:Y:S01]  /*9760*/  IMAD.U32 R45, R44.reuse, 0x10000, RZ ;  /* 0x000100002c2d7824 */ /* 0x040fe200078e00ff */
[----:B------:R-:W-:Y:S01]  /*9770*/  LOP3.LUT R57, R57, 0xffff0000, RZ, 0xc0, !PT ;  /* 0xffff000039397812 */ /* 0x000fe200078ec0ff */
[C---:B------:R-:W-:Y:S01]  /*9780*/  FMUL.FTZ R84, R49.reuse, R76 ;  /* 0x0000004c31547220 */ /* 0x040fe20000410000 */
[----:B------:R-:W-:Y:S01]  /*9790*/  LOP3.LUT R44, R44, 0xffff0000, RZ, 0xc0, !PT ;  /* 0xffff00002c2c7812 */ /* 0x000fe200078ec0ff */
[----:B------:R-:W-:Y:S01]  /*97a0*/  FFMA.FTZ R62, R62, R75, R87 ;  /* 0x0000004b3e3e7223 */ /* 0x000fe20000010057 */
[-C--:B------:R-:W-:Y:S01]  /*97b0*/  FMUL.FTZ R67, R49, R78.reuse ;  /* 0x0000004e31437220 */ /* 0x080fe20000410000 */
[----:B------:R-:W-:Y:S01]  /*97c0*/  PRMT R60, R161, 0x5410, R60 ;  /* 0x00005410a13c7816 */ /* 0x000fe2000000003c */
[C---:B------:R-:W-:Y:S01]  /*97d0*/  FMUL.FTZ R75, R48.reuse, R51 ;  /* 0x00000033304b7220 */ /* 0x040fe20000410000 */
[----:B------:R-:W-:Y:S01]  /*97e0*/  PRMT R58, R159, 0x5410, R58 ;  /* 0x000054109f3a7816 */ /* 0x000fe2000000003a */
[C---:B------:R-:W-:Y:S01]  /*97f0*/  FFMA.FTZ R49, R45.reuse, R78, -R84 ;  /* 0x0000004e2d317223 */ /* 0x040fe20000010854 */
[----:B------:R-:W-:Y:S01]  /*9800*/  FFMA.FTZ R45, R45, R76, R67 ;  /* 0x0000004c2d2d7223 */ /* 0x000fe20000010043 */
[-C--:B------:R-:W-:Y:S01]  /*9810*/  FMUL.FTZ R77, R48, R57.reuse ;  /* 0x00000039304d7220 */ /* 0x080fe20000410000 */
[----:B------:R-:W-:Y:S01]  /*9820*/  LOP3.LUT R50, R50, 0xffff0000, RZ, 0xc0, !PT ;  /* 0xffff000032327812 */ /* 0x000fe200078ec0ff */
[----:B------:R-:W-:Y:S01]  /*9830*/  FFMA.FTZ R48, R44, R57, -R75 ;  /* 0x000000392c307223 */ /* 0x000fe2000001084b */
[C---:B------:R-:W-:Y:S01]  /*9840*/  LOP3.LUT R67, R60.reuse, 0xffff0000, RZ, 0xc0, !PT ;  /* 0xffff00003c437812 */ /* 0x040fe200078ec0ff */
[----:B------:R-:W-:Y:S01]  /*9850*/  FFMA.FTZ R47, R47, R72, R86 ;  /* 0x000000482f2f7223 */ /* 0x000fe20000010056 */
[----:B------:R-:W-:Y:S01]  /*9860*/  IMAD.U32 R76, R60, 0x10000, RZ ;  /* 0x000100003c4c7824 */ /* 0x000fe200078e00ff */
[C---:B------:R-:W-:Y:S01]  /*9870*/  LOP3.LUT R57, R58.reuse, 0xffff0000, RZ, 0xc0, !PT ;  /* 0xffff00003a397812 */ /* 0x040fe200078ec0ff */
[----:B------:R-:W-:Y:S01]  /*9880*/  IMAD.U32 R72, R58, 0x10000, RZ ;  /* 0x000100003a487824 */ /* 0x000fe200078e00ff */
[----:B------:R-:W-:Y:S01]  /*9890*/  LOP3.LUT R46, R46, 0xffff0000, RZ, 0xc0, !PT ;  /* 0xffff00002e2e7812 */ /* 0x000fe200078ec0ff */
[----:B------:R-:W-:Y:S01]  /*98a0*/  FFMA.FTZ R44, R44, R51, R77 ;  /* 0x000000332c2c7223 */ /* 0x000fe2000001004d */
[C---:B------:R-:W-:Y:S01]  /*98b0*/  FMUL.FTZ R58, R73.reuse, R76 ;  /* 0x0000004c493a7220 */ /* 0x040fe20000410000 */
[C---:B------:R-:W-:Y:S01]  /*98c0*/  FMUL.FTZ R51, R50.reuse, R67 ;  /* 0x0000004332337220 */ /* 0x040fe20000410000 */
[-C--:B------:R-:W-:Y:S01]  /*98d0*/  FMUL.FTZ R73, R73, R72.reuse ;  /* 0x0000004849497220 */ /* 0x080fe20000410000 */
[-C--:B------:R-:W-:Y:S01]  /*98e0*/  FMUL.FTZ R50, R50, R57.reuse ;  /* 0x0000003932327220 */ /* 0x080fe20000410000 */
[C---:B------:R-:W-:Y:S01]  /*98f0*/  FFMA.FTZ R58, R65.reuse, R72, -R58 ;  /* 0x00000048413a7223 */ /* 0x040fe2000001083a */
[----:B------:R-:W-:Y:S01]  /*9900*/  FFMA.FTZ R51, R46, R57, -R51 ;  /* 0x000000392e337223 */ /* 0x000fe20000010833 */
[----:B------:R-:W-:Y:S01]  /*9910*/  F2FP.BF16.F32.PACK_AB R48, R48, R49 ;  /* 0x000000313030723e */ /* 0x000fe200000010ff */
        /* <DEDUP_REMOVED lines=13> */
[----:B------:R-:W-:Y:S02]  /*99f0*/  IMAD.MOV.U32 R49, RZ, RZ, R61 ;  /* 0x000000ffff317224 */ /* 0x000fe400078e003d */
[----:B------:R-:W-:-:S07]  /*9a00*/  IMAD.MOV.U32 R51, RZ, RZ, R66 ;  /* 0x000000ffff337224 */ /* 0x000fce00078e0042 */
.L_x_2599:
[----:B------:R-:W-:Y:S05]  /*9a10*/  BSYNC B2 ;  /* 0x0000000000027941 */ /* 0x000fea0003800000 */
.L_x_2598:
[----:B0-----:R4:W-:Y:S04]  /*9a20*/  STG.E.128 desc[UR60][R52.64], R44 ;  /* 0x0000002c34007986 */ /* 0x0019e8000c101d3c */
[----:B--2---:R4:W-:Y:S02]  /*9a30*/  @!P3 STG.E.128 desc[UR60][R54.64], R48 ;  /* 0x000000303600b986 */ /* 0x0049e4000c101d3c */
.L_x_2597:
[----:B------:R-:W-:Y:S05]  /*9a40*/  BSYNC B1 ;  /* 0x0000000000017941 */ /* 0x000fea0003800000 */
.L_x_2596:
[----:B------:R-:W-:-:S13]  /*9a50*/  ISETP.NE.AND P3, PT, R35, RZ, PT ;  /* 0x000000ff2300720c */ /* 0x000fda0003f65270 */
[----:B------:R-:W-:Y:S05]  /*9a60*/  @!P3 BRA `(.L_x_2550) ;  /* 0x0000000800e8b947 */ /* 0x000fea0003800000 */
[----:B0---4-:R-:W2:Y:S01]  /*9a70*/  LDL R44, [R1+0x20] ;  /* 0x00002000012c7983 */ /* 0x011ea20000100800 */
[----:B------:R-:W-:Y:S01]  /*9a80*/  SHF.R.U32.HI R47, RZ, 0x3, R217 ;  /* 0x00000003ff2f7819 */ /* 0x000fe200000116d9 */
[----:B------:R-:W-:Y:S01]  /*9a90*/  BSSY B1, `(.L_x_2600) ;  /* 0x0000075000017945 */ /* 0x000fe20003800000 */
[----:B------:R-:W-:-:S04]  /*9aa0*/  IADD3 R46, P3, P4, R118, R126, R29 ;  /* 0x0000007e762e7210 */ /* 0x000fc80007c7e01d */
[----:B---3--:R-:W-:Y:S02]  /*9ab0*/  IADD3.X R49, R5, R56, R33, P3, P4 ;  /* 0x0000003805317210 */ /* 0x008fe40001fe8421 */
[----:B------:R-:W-:-:S04]  /*9ac0*/  LEA R52, P3, R46, R122, 0x1 ;  /* 0x0000007a2e347211 */ /* 0x000fc800078608ff */
[----:B------:R-:W-:Y:S02]  /*9ad0*/  LEA.HI.X R53, R46, R123, R49, 0x1, P3 ;  /* 0x0000007b2e357211 */ /* 0x000fe400018f0c31 */
[----:B------:R-:W-:Y:S02]  /*9ae0*/  ISETP.GE.AND P3, PT, R207, R101, PT ;  /* 0x00000065cf00720c */ /* 0x000fe40003f66270 */
[----:B--2---:R-:W-:-:S04]  /*9af0*/  LOP3.LUT P5, RZ, R44, 0x1, RZ, 0xc0, !PT ;  /* 0x000000012cff7812 */ /* 0x004fc800078ac0ff */
[----:B------:R-:W-:-:S04]  /*9b00*/  SEL R147, R124, R147, !P5 ;  /* 0x000000937c937207 */ /* 0x000fc80006800000 */
[----:B------:R-:W-:-:S04]  /*9b10*/  SHF.R.S32.HI R44, RZ, 0x1f, R147 ;  /* 0x0000001fff2c7819 */ /* 0x000fc80000011493 */
        /* <DEDUP_REMOVED lines=19> */
[----:B------:R-:W-:Y:S01]  /*9c50*/  SHF.R.U32.HI R68, RZ, 0x10, R81 ;  /* 0x00000010ff447819 */ /* 0x000fe20000011651 */
[----:B------:R-:W-:Y:S01]  /*9c60*/  IMAD.U32 R61, R49, 0x10000, RZ ;  /* 0x00010000313d7824 */ /* 0x000fe200078e00ff */
[----:B------:R-:W-:Y:S01]  /*9c70*/  SHF.R.U32.HI R66, RZ, 0x10, R69 ;  /* 0x00000010ff427819 */ /* 0x000fe20000011645 */
[----:B0-----:R-:W-:Y:S01]  /*9c80*/  IMAD.U32 R64, R45, 0x10000, RZ ;  /* 0x000100002d407824 */ /* 0x001fe200078e00ff */
[----:B------:R-:W-:Y:S01]  /*9c90*/  SHF.R.U64 R69, R70, 0x10, R71 ;  /* 0x0000001046457819 */ /* 0x000fe20000001247 */
[----:B------:R-:W-:Y:S01]  /*9ca0*/  IMAD.U32 R62, R47, 0x10000, RZ ;  /* 0x000100002f3e7824 */ /* 0x000fe200078e00ff */
[----:B------:R-:W-:Y:S02]  /*9cb0*/  PRMT R68, R157, 0x5432, R68 ;  /* 0x000054329d447816 */ /* 0x000fe40000000044 */
[----:B------:R-:W-:-:S02]  /*9cc0*/  PRMT R63, R155, 0x5410, R72 ;  /* 0x000054109b3f7816 */ /* 0x000fc40000000048 */
[----:B------:R-:W-:Y:S02]  /*9cd0*/  SHF.R.U32.HI R73, RZ, 0x10, R71 ;  /* 0x00000010ff497819 */ /* 0x000fe40000011647 */
[----:B------:R-:W-:Y:S02]  /*9ce0*/  SHF.R.U64 R58, R80, 0x10, R81 ;  /* 0x00000010503a7819 */ /* 0x000fe40000001251 */
[----:B------:R-:W-:Y:S02]  /*9cf0*/  LOP3.LUT R59, R51, 0xffff0000, RZ, 0xc0, !PT ;  /* 0xffff0000333b7812 */ /* 0x000fe400078ec0ff */
[----:B------:R-:W-:Y:S02]  /*9d00*/  PRMT R155, R155, 0x5432, R66 ;  /* 0x000054329b9b7816 */ /* 0x000fe40000000042 */
[----:B------:R-:W-:Y:S02]  /*9d10*/  SHF.R.U64 R71, R82, 0x10, R83 ;  /* 0x0000001052477819 */ /* 0x000fe40000001253 */
[----:B------:R-:W-:Y:S01]  /*9d20*/  PRMT R51, R154, 0x5410, R69 ;  /* 0x000054109a337816 */ /* 0x000fe20000000045 */
[----:B------:R-:W-:Y:S01]  /*9d30*/  IMAD.U32 R69, R68, 0x10000, RZ ;  /* 0x0001000044457824 */ /* 0x000fe200078e00ff */
[----:B------:R-:W-:Y:S01]  /*9d40*/  SHF.R.U32.HI R83, RZ, 0x10, R83 ;  /* 0x00000010ff537819 */ /* 0x000fe20000011653 */
[----:B------:R-:W-:Y:S01]  /*9d50*/  IMAD.U32 R66, R155, 0x10000, RZ ;  /* 0x000100009b427824 */ /* 0x000fe200078e00ff */
[----:B------:R-:W-:-:S02]  /*9d60*/  PRMT R157, R157, 0x5410, R58 ;  /* 0x000054109d9d7816 */ /* 0x000fc4000000003a */
[----:B------:R-:W-:Y:S01]  /*9d70*/  PRMT R58, R156, 0x5410, R71 ;  /* 0x000054109c3a7816 */ /* 0x000fe20000000047 */
[CC--:B------:R-:W-:Y:S01]  /*9d80*/  FMUL.FTZ R71, R61.reuse, R69.reuse ;  /* 0x000000453d477220 */ /* 0x0c0fe20000410000 */
[----:B------:R-:W-:Y:S01]  /*9d90*/  PRMT R154, R154, 0x5432, R73 ;  /* 0x000054329a9a7816 */ /* 0x000fe20000000049 */
[-C--:B------:R-:W-:Y:S01]  /*9da0*/  FMUL.FTZ R73, R61, R66.reuse ;  /* 0x000000423d497220 */ /* 0x080fe20000410000 */
[----:B------:R-:W-:Y:S01]  /*9db0*/  PRMT R156, R156, 0x5432, R83 ;  /* 0x000054329c9c7816 */ /* 0x000fe20000000053 */
[C---:B------:R-:W-:Y:S01]  /*9dc0*/  FFMA.FTZ R61, R64.reuse, R66, -R71 ;  /* 0x00000042403d7223 */ /* 0x040fe20000010847 */
[----:B------:R-:W-:Y:S01]  /*9dd0*/  LOP3.LUT R65, R49, 0xffff0000, RZ, 0xc0, !PT ;  /* 0xffff000031417812 */ /* 0x000fe200078ec0ff */
[----:B------:R-:W-:Y:S01]  /*9de0*/  FFMA.FTZ R64, R64, R69, R73 ;  /* 0x0000004540407223 */ /* 0x000fe20000010049 */
[----:B------:R-:W-:Y:S01]  /*9df0*/  LOP3.LUT R70, R68, 0xffff0000, RZ, 0xc0, !PT ;  /* 0xffff000044467812 */ /* 0x000fe200078ec0ff */
[----:B------:R-:W-:Y:S01]  /*9e00*/  IMAD.U32 R71, R156, 0x10000, RZ ;  /* 0x000100009c477824 */ /* 0x000fe200078e00ff */
[----:B------:R-:W-:Y:S01]  /*9e10*/  LOP3.LUT R66, R155, 0xffff0000, RZ, 0xc0, !PT ;  /* 0xffff00009b427812 */ /* 0x000fe200078ec0ff */
[----:B------:R-:W-:Y:S01]  /*9e20*/  IMAD.U32 R68, R154, 0x10000, RZ ;  /* 0x000100009a447824 */ /* 0x000fe200078e00ff */
[----:B------:R-:W-:Y:S01]  /*9e30*/  LOP3.LUT R60, R45, 0xffff0000, RZ, 0xc0, !PT ;  /* 0xffff00002d3c7812 */ /* 0x000fe200078ec0ff */
[----:B------:R-:W-:Y:S01]  /*9e40*/  FMUL.FTZ R75, R65, R70 ;  /* 0x00000046414b7220 */ /* 0x000fe20000410000 */
[-C--:B------:R-:W-:Y:S01]  /*9e50*/  FMUL.FTZ R69, R67, R71.reuse ;  /* 0x0000004743457220 */ /* 0x080fe20000410000 */
[----:B------:R-:W-:Y:S01]  /*9e60*/  FMUL.FTZ R65, R65, R66 ;  /* 0x0000004241417220 */ /* 0x000fe20000410000 */
[----:B------:R-:W-:Y:S01]  /*9e70*/  LOP3.LUT R156, R156, 0xffff0000, RZ, 0xc0, !PT ;  /* 0xffff00009c9c7812 */ /* 0x000fe200078ec0ff */
[----:B------:R-:W-:Y:S01]  /*9e80*/  FMUL.FTZ R72, R67, R68 ;  /* 0x0000004443487220 */ /* 0x000fe20000410000 */
[----:B------:R-:W-:Y:S01]  /*9e90*/  LOP3.LUT R154, R154, 0xffff0000, RZ, 0xc0, !PT ;  /* 0xffff00009a9a7812 */ /* 0x000fe200078ec0ff */
[C---:B------:R-:W-:Y:S01]  /*9ea0*/  FFMA.FTZ R66, R60.reuse, R66, -R75 ;  /* 0x000000423c427223 */ /* 0x040fe2000001084b */
[----:B------:R-:W-:Y:S01]  /*9eb0*/  FFMA.FTZ R65, R60, R70, R65 ;  /* 0x000000463c417223 */ /* 0x000fe20000010041 */
[C---:B------:R-:W-:Y:S01]  /*9ec0*/  FFMA.FTZ R60, R62.reuse, R68, -R69 ;  /* 0x000000443e3c7223 */ /* 0x040fe20000010845 */
[----:B------:R-:W-:Y:S01]  /*9ed0*/  LOP3.LUT R57, R47, 0xffff0000, RZ, 0xc0, !PT ;  /* 0xffff00002f397812 */ /* 0x000fe200078ec0ff */
[----:B------:R-:W-:Y:S01]  /*9ee0*/  FFMA.FTZ R62, R62, R71, R72 ;  /* 0x000000473e3e7223 */ /* 0x000fe20000010048 */
[----:B------:R-:W-:Y:S01]  /*9ef0*/  FMUL.FTZ R72, R59, R156 ;  /* 0x0000009c3b487220 */ /* 0x000fe20000410000 */
[----:B------:R-:W-:Y:S01]  /*9f00*/  IMAD.U32 R70, R157, 0x10000, RZ ;  /* 0x000100009d467824 */ /* 0x000fe200078e00ff */
[C---:B------:R-:W-:Y:S01]  /*9f10*/  LOP3.LUT R54, R48.reuse, 0xffff0000, RZ, 0xc0, !PT ;  /* 0xffff000030367812 */ /* 0x040fe200078ec0ff */
[----:B------:R-:W-:-:S02]  /*9f20*/  IMAD.U32 R49, R48, 0x10000, RZ ;  /* 0x0001000030317824 */ /* 0x000fc400078e00ff */
[-C--:B------:R-:W-:Y:S01]  /*9f30*/  FMUL.FTZ R74, R59, R154.reuse ;  /* 0x0000009a3b4a7220 */ /* 0x080fe20000410000 */
[----:B------:R-:W-:Y:S01]  /*9f40*/  LOP3.LUT R157, R157, 0xffff0000, RZ, 0xc0, !PT ;  /* 0xffff00009d9d7812 */ /* 0x000fe200078ec0ff */
[----:B------:R-:W-:Y:S02]  /*9f50*/  IMAD.U32 R68, R63, 0x10000, RZ ;  /* 0x000100003f447824 */ /* 0x000fe400078e00ff */
[----:B------:R-:W-:Y:S01]  /*9f60*/  FFMA.FTZ R69, R57, R154, -R72 ;  /* 0x0000009a39457223 */ /* 0x000fe20000010848 */
[C---:B------:R-:W-:Y:S01]  /*9f70*/  IMAD.U32 R45, R44.reuse, 0x10000, RZ ;  /* 0x000100002c2d7824 */ /* 0x040fe200078e00ff */
[----:B------:R-:W-:Y:S01]  /*9f80*/  LOP3.LUT R63, R63, 0xffff0000, RZ, 0xc0, !PT ;  /* 0xffff00003f3f7812 */ /* 0x000fe200078ec0ff */
[----:B------:R-:W-:Y:S01]  /*9f90*/  FMUL.FTZ R72, R49, R70 ;  /* 0x0000004631487220 */ /* 0x000fe20000410000 */
[----:B------:R-:W-:Y:S01]  /*9fa0*/  LOP3.LUT R44, R44, 0xffff0000, RZ, 0xc0, !PT ;  /* 0xffff00002c2c7812 */ /* 0x000fe200078ec0ff */
[----:B------:R-:W-:Y:S01]  /*9fb0*/  FFMA.FTZ R71, R57, R156, R74 ;  /* 0x0000009c39477223 */ /* 0x000fe2000001004a */
[----:B------:R-:W-:Y:S01]  /*9fc0*/  FMUL.FTZ R49, R49, R68 ;  /* 0x0000004431317220 */ /* 0x000fe20000410000 */
[----:B------:R-:W-:Y:S01]  /*9fd0*/  FMUL.FTZ R57, R54, R157 ;  /* 0x0000009d36397220 */ /* 0x000fe20000410000 */
[C---:B------:R-:W-:Y:S01]  /*9fe0*/  IMAD.U32 R47, R46.reuse, 0x10000, RZ ;  /* 0x000100002e2f7824 */ /* 0x040fe200078e00ff */
[----:B------:R-:W-:Y:S01]  /*9ff0*/  LOP3.LUT R48, R46, 0xffff0000, RZ, 0xc0, !PT ;  /* 0xffff00002e307812 */ /* 0x000fe200078ec0ff */
[----:B------:R-:W-:Y:S01]  /*a000*/  FMUL.FTZ R59, R54, R63 ;  /* 0x0000003f363b7220 */ /* 0x000fe20000410000 */
[----:B------:R-:W-:-:S02]  /*a010*/  IMAD.U32 R46, R50, 0x10000, RZ ;  /* 0x00010000322e7824 */ /* 0x000fc400078e00ff */
[C---:B------:R-:W-:Y:S01]  /*a020*/  FFMA.FTZ R72, R45.reuse, R68, -R72 ;  /* 0x000000442d487223 */ /* 0x040fe20000010848 */
[----:B------:R-:W-:Y:S01]  /*a030*/  FFMA.FTZ R70, R45, R70, R49 ;  /* 0x000000462d467223 */ /* 0x000fe20000010031 */
[----:B------:R-:W-:Y:S01]  /*a040*/  FFMA.FTZ R63, R44, R63, -R57 ;  /* 0x0000003f2c3f7223 */ /* 0x000fe20000010839 */
[----:B------:R-:W-:Y:S01]  /*a050*/  LOP3.LUT R50, R50, 0xffff0000, RZ, 0xc0, !PT ;  /* 0xffff000032327812 */ /* 0x000fe200078ec0ff */
[C---:B------:R-:W-:Y:S01]  /*a060*/  IMAD.U32 R45, R51.reuse, 0x10000, RZ ;  /* 0x00010000332d7824 */ /* 0x040fe200078e00ff */
[C---:B------:R-:W-:Y:S01]  /*a070*/  LOP3.LUT R57, R58.reuse, 0xffff0000, RZ, 0xc0, !PT ;  /* 0xffff00003a397812 */ /* 0x040fe200078ec0ff */
[----:B------:R-:W-:Y:S01]  /*a080*/  IMAD.U32 R49, R58, 0x10000, RZ ;  /* 0x000100003a317824 */ /* 0x000fe200078e00ff */
[----:B------:R-:W-:Y:S01]  /*a090*/  LOP3.LUT R51, R51, 0xffff0000, RZ, 0xc0, !PT ;  /* 0xffff000033337812 */ /* 0x000fe200078ec0ff */
[----:B------:R-:W-:Y:S01]  /*a0a0*/  FFMA.FTZ R59, R44, R157, R59 ;  /* 0x0000009d2c3b7223 */ /* 0x000fe2000001003b */
[----:B------:R-:W-:Y:S01]  /*a0b0*/  F2FP.BF16.F32.PACK_AB R72, R63, R72 ;  /* 0x000000483f48723e */ /* 0x000fe200000010ff */
[----:B------:R-:W-:Y:S01]  /*a0c0*/  FMUL.FTZ R44, R46, R49 ;  /* 0x000000312e2c7220 */ /* 0x000fe20000410000 */
[----:B------:R-:W-:Y:S01]  /*a0d0*/  FMUL.FTZ R67, R50, R57 ;  /* 0x0000003932437220 */ /* 0x000fe20000410000 */
[----:B------:R-:W-:Y:S01]  /*a0e0*/  FMUL.FTZ R46, R46, R45 ;  /* 0x0000002d2e2e7220 */ /* 0x000fe20000410000 */
[----:B------:R-:W-:Y:S01]  /*a0f0*/  FMUL.FTZ R50, R50, R51 ;  /* 0x0000003332327220 */ /* 0x000fe20000410000 */
[C---:B------:R-:W-:Y:S01]  /*a100*/  FFMA.FTZ R44, R47.reuse, R45, -R44 ;  /* 0x0000002d2f2c7223 */ /* 0x040fe2000001082c */
[C---:B------:R-:W-:Y:S01]  /*a110*/  FFMA.FTZ R67, R48.reuse, R51, -R67 ;  /* 0x0000003330437223 */ /* 0x040fe20000010843 */
[----:B------:R-:W-:Y:S01]  /*a120*/  FFMA.FTZ R46, R47, R49, R46 ;  /* 0x000000312f2e7223 */ /* 0x000fe2000001002e */
[----:B------:R-:W-:Y:S01]  /*a130*/  FFMA.FTZ R57, R48, R57, R50 ;  /* 0x0000003930397223 */ /* 0x000fe20000010032 */
[----:B------:R-:W-:-:S02]  /*a140*/  F2FP.BF16.F32.PACK_AB R45, R66, R61 ;  /* 0x0000003d422d723e */ /* 0x000fc400000010ff */
[----:B------:R-:W-:Y:S01]  /*a150*/  F2FP.BF16.F32.PACK_AB R50, R67, R44 ;  /* 0x0000002c4332723e */ /* 0x000fe200000010ff */
[----:B------:R-:W-:Y:S01]  /*a160*/  IMAD.MOV.U32 R44, RZ, RZ, R72 ;  /* 0x000000ffff2c7224 */ /* 0x000fe200078e0048 */
[----:B------:R-:W-:Y:S02]  /*a170*/  F2FP.BF16.F32.PACK_AB R54, R57, R46 ;  /* 0x0000002e3936723e */ /* 0x000fe400000010ff */
[----:B------:R-:W-:Y:S01]  /*a180*/  F2FP.BF16.F32.PACK_AB R47, R69, R60 ;  /* 0x0000003c452f723e */ /* 0x000fe200000010ff */
[----:B------:R-:W-:Y:S01]  /*a190*/  IMAD.MOV.U32 R46, RZ, RZ, R50 ;  /* 0x000000ffff2e7224 */ /* 0x000fe200078e0032 */
[----:B------:R-:W-:Y:S01]  /*a1a0*/  F2FP.BF16.F32.PACK_AB R49, R65, R64 ;  /* 0x000000404131723e */ /* 0x000fe200000010ff */
[----:B------:R-:W-:Y:S01]  /*a1b0*/  IMAD.MOV.U32 R50, RZ, RZ, R54 ;  /* 0x000000ffff327224 */ /* 0x000fe200078e0036 */
[----:B------:R-:W-:Y:S02]  /*a1c0*/  F2FP.BF16.F32.PACK_AB R51, R71, R62 ;  /* 0x0000003e4733723e */ /* 0x000fe400000010ff */
[----:B------:R-:W-:-:S07]  /*a1d0*/  F2FP.BF16.F32.PACK_AB R48, R59, R70 ;  /* 0x000000463b30723e */ /* 0x000fce00000010ff */
.L_x_2601:
[----:B------:R-:W-:Y:S05]  /*a1e0*/  BSYNC B1 ;  /* 0x0000000000017941 */ /* 0x000fea0003800000 */
.L_x_2600:
        /* <DEDUP_REMOVED lines=10> */
.L_x_2517:
[----:B------:R-:W2:Y:S02]  /*a290*/  LDL R44, [R1+0x44] ;  /* 0x00004400012c7983 */ /* 0x000ea40000100800 */
[----:B--2---:R-:W-:-:S13]  /*a2a0*/  R2UR UR4, R44 ;  /* 0x000000002c0472ca */ /* 0x004fda00000e0000 */
[----:B------:R-:W-:-:S06]  /*a2b0*/  UISETP.NE.AND UP0, UPT, UR4, 0x3, UPT ;  /* 0x000000030400788c */ /* 0x000fcc000bf05270 */
[----:B------:R-:W-:-:S13]  /*a2c0*/  PLOP3.LUT P2, PT, PT, PT, UP0, 0x80, 0x0 ;  /* 0x000000000000781c */ /* 0x000fda0003f4f008 */
[----:B------:R-:W-:Y:S05]  /*a2d0*/  @!P2 BRA `(.L_x_2602) ;  /* 0x000000000004a947 */ /* 0x000fea0003800000 */
[----:B------:R-:W-:Y:S01]  /*a2e0*/  BPT.TRAP 0x1 ;  /* 0x000000040000795c */ /* 0x000fe20000300000 */
.L_x_2602:
[----:B------:R-:W-:Y:S01]  /*a2f0*/  IMAD R43, R17, 0x8, R16 ;  /* 0x00000008112b7824 */ /* 0x000fe200078e0210 */
[----:B------:R-:W-:Y:S01]  /*a300*/  SHF.L.U32 R100, R209, 0x1f, RZ ;  /* 0x0000001fd1647819 */ /* 0x000fe200000006ff */
[----:B------:R-:W-:Y:S01]  /*a310*/  IMAD R42, R24, -0x70, R2 ;  /* 0xffffff90182a7824 */ /* 0x000fe200078e0202 */
[----:B------:R-:W-:Y:S02]  /*a320*/  BSSY B1, `(.L_x_2603) ;  /* 0x0000004000017945 */ /* 0x000fe40003800000 */
[----:B------:R-:W1:Y:S02]  /*a330*/  SYNCS.PHASECHK.TRANS64.TRYWAIT P3, [R43+URZ+0x36890], R100 ;  /* 0x036890642b0075a7 */ /* 0x000e64000806017f */
[----:B------:R-:W-:Y:S01]  /*a340*/  VIMNMX R42, R42, 0x70, PT ;  /* 0x000000702a2a7848 */ /* 0x000fe20003fe0100 */
[----:B-1----:R-:W-:Y:S06]  /*a350*/  @!P3 BRA `(.L_x_2604) ;  /* 0x000002740098b947 */ /* 0x002fec0003800000 */
.L_x_2909:
[----:B------:R-:W-:Y:S05]  /*a360*/  BSYNC B1 ;  /* 0x0000000000017941 */ /* 0x000fea0003800000 */
.L_x_2603:
        /* <DEDUP_REMOVED lines=21> */
.L_x_2606:
[----:B------:R-:W-:Y:S05]  /*a4c0*/  BSYNC B1 ;  /* 0x0000000000017941 */ /* 0x000fea0003800000 */
.L_x_2605:
        /* <DEDUP_REMOVED lines=20> */
.L_x_2550:
[----:B------:R-:W-:Y:S05]  /*a610*/  BSYNC B0 ;  /* 0x0000000000007941 */ /* 0x000fea0003800000 */
.L_x_2516:
        /* <DEDUP_REMOVED lines=17> */
.L_x_2608:
[----:B------:R-:W-:Y:S05]  /*a730*/  BSYNC B0 ;  /* 0x0000000000007941 */ /* 0x000fea0003800000 */
.L_x_2607:
[----:B------:R-:W1:Y:S01]  /*a740*/  SYNCS.PHASECHK.TRANS64.TRYWAIT P2, [R43+URZ+0x368b0], R100 ;  /* 0x0368b0642b0075a7 */ /* 0x000e62000804017f */
[----:B------:R-:W-:Y:S01]  /*a750*/  ULDC.64 UR4, c[0x0][0x318] ;  /* 0x0000c60000047ab9 */ /* 0x000fe20000000a00 */
[----:B------:R-:W-:Y:S01]  /*a760*/  ULDC.64 UR6, c[0x0][0x328] ;  /* 0x0000ca0000067ab9 */ /* 0x000fe20000000a00 */
[----:B0-----:R-:W-:Y:S01]  /*a770*/  IMAD.U32 R44, RZ, RZ, UR4 ;  /* 0x00000004ff2c7e24 */ /* 0x001fe2000f8e00ff */
[----:B------:R-:W-:Y:S01]  /*a780*/  BSSY B0, `(.L_x_2609) ;  /* 0x0000009000007945 */ /* 0x000fe20003800000 */
[----:B------:R-:W-:Y:S02]  /*a790*/  IMAD.U32 R46, RZ, RZ, UR6 ;  /* 0x00000006ff2e7e24 */ /* 0x000fe4000f8e00ff */
[----:B------:R-:W-:Y:S01]  /*a7a0*/  IMAD.U32 R45, RZ, RZ, UR7 ;  /* 0x00000007ff2d7e24 */ /* 0x000fe2000f8e00ff */
[----:B------:R0:W-:Y:S04]  /*a7b0*/  STL [R1+0x38], R44 ;  /* 0x0000382c01007387 */ /* 0x0001e80000100800 */
[----:B------:R2:W-:Y:S01]  /*a7c0*/  STL [R1+0x40], R46 ;  /* 0x0000402e01007387 */ /* 0x0005e20000100800 */
[----:B0-----:R-:W-:-:S05]  /*a7d0*/  IMAD.U32 R44, RZ, RZ, UR5 ;  /* 0x00000005ff2c7e24 */ /* 0x001fca000f8e00ff */
[----:B------:R2:W-:Y:S04]  /*a7e0*/  STL [R1+0x24], R44 ;  /* 0x0000242c01007387 */ /* 0x0005e80000100800 */
[----:B------:R2:W-:Y:S02]  /*a7f0*/  STL [R1+0x3c], R45 ;  /* 0x00003c2d01007387 */ /* 0x0005e40000100800 */
[----:B-12---:R-:W-:Y:S05]  /*a800*/  @!P2 BRA `(.L_x_2610) ;  /* 0x000002700080a947 */ /* 0x006fea0003800000 */
.L_x_2910:
[----:B------:R-:W-:Y:S05]  /*a810*/  BSYNC B0 ;  /* 0x0000000000007941 */ /* 0x000fea0003800000 */
.L_x_2609:
[----:B------:R1:W5:Y:S04]  /*a820*/  LDL R55, [R1+0x40] ;  /* 0x0000400001377983 */ /* 0x0003680000100800 */
[----:B------:R1:W5:Y:S04]  /*a830*/  LDL R54, [R1+0x3c] ;  /* 0x00003c0001367983 */ /* 0x0003680000100800 */
[----:B------:R1:W5:Y:S04]  /*a840*/  LDL R53, [R1+0x38] ;  /* 0x0000380001357983 */ /* 0x0003680000100800 */
[----:B------:R1:W5:Y:S01]  /*a850*/  LDL R52, [R1+0x24] ;  /* 0x0000240001347983 */ /* 0x0003620000100800 */
[----:B------:R-:W-:Y:S01]  /*a860*/  ISETP.GE.AND P2, PT, R204, R42, PT ;  /* 0x0000002acc00720c */ /* 0x000fe20003f46270 */
[----:B------:R-:W-:Y:S01]  /*a870*/  BSSY B0, `(.L_x_2611) ;  /* 0x0000022000007945 */ /* 0x000fe20003800000 */
[----:B------:R-:W-:-:S11]  /*a880*/  IMAD.WIDE R48, R24, 0x70, R120 ;  /* 0x0000007018307825 */ /* 0x000fd600078e0278 */
[----:B-1----:R-:W-:Y:S05]  /*a890*/  @P2 BRA `(.L_x_2612) ;  /* 0x00000000007c2947 */ /* 0x002fea0003800000 */
[----:B-----5:R-:W-:Y:S01]  /*a8a0*/  R2UR UR7, R55 ;  /* 0x00000000370772ca */ /* 0x020fe200000e0000 */
[----:B------:R-:W-:Y:S01]  /*a8b0*/  IMAD.MOV.U32 R44, RZ, RZ, R116 ;  /* 0x000000ffff2c7224 */ /* 0x000fe200078e0074 */
        /* <DEDUP_REMOVED lines=12> */
[----:B------:R-:W1:Y:S04]  /*a980*/  @!P2 LDS.128 R44, [R40] ;  /* 0x00000000282ca984 */ /* 0x000e680000000c00 */
[----:B-1----:R-:W-:Y:S01]  /*a990*/  @!P2 STG.E.128 desc[UR60][R50.64], R44 ;  /* 0x0000002c3200a986 */ /* 0x002fe2000c101d3c */
[----:B------:R-:W-:-:S13]  /*a9a0*/  ISETP.GE.AND P2, PT, R206, UR4, PT ;  /* 0x00000004ce007c0c */ /* 0x000fda000bf46270 */
[----:B------:R-:W1:Y:S04]  /*a9b0*/  @!P2 LDS.128 R44, [R41] ;  /* 0x00000000292ca984 */ /* 0x000e680000000c00 */
[----:B-1----:R-:W-:Y:S01]  /*a9c0*/  @!P2 STG.E.128 desc[UR60][R50.64+0x40], R44 ;  /* 0x0000402c3200a986 */ /* 0x002fe2000c101d3c */
[----:B------:R-:W-:-:S13]  /*a9d0*/  ISETP.GE.AND P2, PT, R207, UR4, PT ;  /* 0x00000004cf007c0c */ /* 0x000fda000bf46270 */
[----:B------:R-:W1:Y:S04]  /*a9e0*/  @!P2 LDS.128 R44, [R40+0x3800] ;  /* 0x00380000282ca984 */ /* 0x000e680000000c00 */
        /* <DEDUP_REMOVED lines=9> */
[----:B-1----:R1:W-:Y:S02]  /*aa80*/  @!P2 STG.E.128 desc[UR60][R50.64+0x140], R44 ;  /* 0x0001402c3200a986 */ /* 0x0023e4000c101d3c */
.L_x_2612:
[----:B------:R-:W-:Y:S05]  /*aa90*/  BSYNC B0 ;  /* 0x0000000000007941 */ /* 0x000fea0003800000 */
.L_x_2611:
[----:B------:R-:W-:Y:S01]  /*aaa0*/  ISETP.GE.AND P2, PT, R236, R42, PT ;  /* 0x0000002aec00720c */ /* 0x000fe20003f46270 */
[----:B------:R-:W-:-:S12]  /*aab0*/  BSSY B0, `(.L_x_2613) ;  /* 0x0000023000007945 */ /* 0x000fd80003800000 */
[----:B------:R-:W-:Y:S05]  /*aac0*/  @P2 BRA `(.L_x_2614) ;  /* 0x0000000000842947 */ /* 0x000fea0003800000 */
[----:B-----5:R-:W-:Y:S01]  /*aad0*/  R2UR UR7, R55 ;  /* 0x00000000370772ca */ /* 0x020fe200000e0000 */
[----:B-1----:R-:W-:Y:S01]  /*aae0*/  IMAD.MOV.U32 R44, RZ, RZ, R116 ;  /* 0x000000ffff2c7224 */ /* 0x002fe200078e0074 */
        /* <DEDUP_REMOVED lines=31> */
.L_x_2614:
[----:B------:R-:W-:Y:S05]  /*ace0*/  BSYNC B0 ;  /* 0x0000000000007941 */ /* 0x000fea0003800000 */
.L_x_2613:
[----:B------:R-:W3:Y:S01]  /*acf0*/  LDL R40, [R1+0x20] ;  /* 0x0000200001287983 */ /* 0x000ee20000100800 */
[----:B0-----:R-:W-:Y:S01]  /*ad00*/  @!P3 VIADD R43, R43, 0x368c0 ;  /* 0x000368c02b2bb836 */ /* 0x001fe20000000000 */
[----:B------:R-:W-:Y:S01]  /*ad10*/  PLOP3.LUT P2, PT, PT, PT, PT, 0x8, 0x0 ;  /* 0x000000000000781c */ /* 0x000fe20003f4e170 */
[----:B------:R-:W-:Y:S01]  /*ad20*/  VIADD R17, R17, 0x1 ;  /* 0x0000000111117836 */ /* 0x000fe20000000000 */
[----:B------:R-:W-:Y:S01]  /*ad30*/  @!PT LDS RZ, [RZ] ;  /* 0x00000000fffff984 */ /* 0x000fe20000000800 */
[----:B------:R-:W-:Y:S01]  /*ad40*/  @!PT LDS RZ, [RZ] ;  /* 0x00000000fffff984 */ /* 0x000fe20000000800 */
[----:B------:R-:W-:Y:S01]  /*ad50*/  @!PT LDS RZ, [RZ] ;  /* 0x00000000fffff984 */ /* 0x000fe20000000800 */
[----:B------:R-:W-:Y:S01]  /*ad60*/  @!PT LDS RZ, [RZ] ;  /* 0x00000000fffff984 */ /* 0x000fe20000000800 */
[----:B------:R0:W-:Y:S06]  /*ad70*/  MEMBAR.ALL.CTA ;  /* 0x0000000000007992 */ /* 0x0001ec0000008000 */
[----:B0-----:R-:W0:Y:S01]  /*ad80*/  FENCE.VIEW.ASYNC.S ;  /* 0x00000000000073c6 */ /* 0x001e220000000000 */
[----:B------:R-:W-:Y:S01]  /*ad90*/  @!P3 PRMT R43, RZ, 0x654, R43 ;  /* 0x00000654ff2bb816 */ /* 0x000fe2000000002b */
[----:B0-----:R0:W-:Y:S06]  /*ada0*/  BAR.SYNC.DEFER_BLOCKING R152, 0x80 ;  /* 0x000200980000751d */ /* 0x0011ec0000010000 */
[----:B------:R0:W-:Y:S01]  /*adb0*/  @!P3 SYNCS.ARRIVE.TRANS64.RED.A1T0 RZ, [R43+URZ], RZ ;  /* 0x000000ff2bffb9a7 */ /* 0x0001e2000810043f */
[----:B------:R-:W-:-:S04]  /*adc0*/  ISETP.NE.AND P3, PT, R17, 0x2, PT ;  /* 0x000000021100780c */ /* 0x000fc80003f65270 */
[----:B------:R-:W-:Y:S02]  /*add0*/  SEL R17, R17, RZ, P3 ;  /* 0x000000ff11117207 */ /* 0x000fe40001800000 */
[----:B---3--:R-:W-:Y:S02]  /*ade0*/  LOP3.LUT P4, RZ, R40, 0x2, RZ, 0xc0, !PT ;  /* 0x0000000228ff7812 */ /* 0x008fe4000788c0ff */
[----:B------:R-:W-:-:S04]  /*adf0*/  SEL R40, RZ, 0x1, P3 ;  /* 0x00000001ff287807 */ /* 0x000fc80001800000 */
[----:B------:R-:W-:-:S07]  /*ae00*/  LOP3.LUT R209, R209, R40, RZ, 0x3c, !PT ;  /* 0x00000028d1d17212 */ /* 0x000fce00078e3cff */
[----:B0-----:R-:W-:Y:S05]  /*ae10*/  @P4 BRA `(.L_x_2615) ;  /* 0xffffff7c00484947 */ /* 0x001fea000383ffff */
.L_x_2511:
[----:B------:R-:W0:Y:S01]  /*ae20*/  LDC R0, c[0x0][0x448] ;  /* 0x00011200ff007b82 */ /* 0x000e220000000800 */
[----:B------:R-:W-:Y:S01]  /*ae30*/  VIADD R3, R226, 0x7f ;  /* 0x0000007fe2037836 */ /* 0x000fe20000000000 */
[----:B------:R-:W-:Y:S01]  /*ae40*/  BSSY B0, `(.L_x_2616) ;  /* 0x0000011000007945 */ /* 0x000fe20003800000 */
[----:B------:R-:W-:Y:S01]  /*ae50*/  IMAD.MOV.U32 R2, RZ, RZ, RZ ;  /* 0x000000ffff027224 */ /* 0x000fe200078e00ff */
[----:B0-----:R-:W-:-:S13]  /*ae60*/  ISETP.NE.AND P0, PT, R0, 0x1, PT ;  /* 0x000000010000780c */ /* 0x001fda0003f05270 */
[----:B------:R-:W0:Y:S08]  /*ae70*/  @P0 LDC R0, c[0x0][0x44c] ;  /* 0x00011300ff000b82 */ /* 0x000e300000000800 */
[----:B------:R-:W3:Y:S01]  /*ae80*/  @P0 LDC R5, c[0x0][0x450] ;  /* 0x00011400ff050b82 */ /* 0x000ee20000000800 */
[----:B0-----:R-:W-:-:S05]  /*ae90*/  @P0 IMAD.HI.U32 R0, R3, R0, RZ ;  /* 0x0000000003000227 */ /* 0x001fca00078e00ff */
[----:B---3--:R-:W-:-:S05]  /*aea0*/  @P0 SHF.R.U32.HI R3, RZ, R5, R0 ;  /* 0x00000005ff030219 */ /* 0x008fca0000011600 */
[----:B------:R-:W-:-:S04]  /*aeb0*/  IMAD.IADD R3, R150, 0x1, R3 ;  /* 0x0000000196037824 */ /* 0x000fc800078e0203 */
[----:B------:R-:W-:-:S05]  /*aec0*/  IMAD.HI R2, R3, -0x6db6db6d, R2 ;  /* 0x9249249303027827 */ /* 0x000fca00078e0202 */
[----:B------:R-:W-:-:S04]  /*aed0*/  SHF.R.U32.HI R3, RZ, 0x1f, R2 ;  /* 0x0000001fff037819 */ /* 0x000fc80000011602 */
[----:B------:R-:W-:-:S04]  /*aee0*/  LEA.HI.SX32 R2, R2, R3, 0x1a ;  /* 0x0000000302027211 */ /* 0x000fc800078fd2ff */
[----:B------:R-:W-:Y:S01]  /*aef0*/  VIMNMX R151, R151, R2, PT ;  /* 0x0000000297977248 */ /* 0x000fe20003fe0100 */
[----:B------:R-:W-:-:S03]  /*af00*/  IMAD.MOV.U32 R2, RZ, RZ, RZ ;  /* 0x000000ffff027224 */ /* 0x000fc600078e00ff */
[----:B------:R-:W-:Y:S01]  /*af10*/  ISETP.GE.AND P0, PT, R151, 0x1, PT ;  /* 0x000000019700780c */ /* 0x000fe20003f06270 */
[----:B------:R-:W-:-:S12]  /*af20*/  @P2 BRA `(.L_x_2617) ;  /* 0x0000000000082947 */ /* 0x000fd80003800000 */
[----:B------:R-:W0:Y:S02]  /*af30*/  FENCE.VIEW.ASYNC.G ;  /* 0x00000000000073c6 */ /* 0x000e240000000100 */
[----:B0-----:R-:W-:Y:S06]  /*af40*/  BAR.ARV 0xc, 0x180 ;  /* 0x0306000000007b1d */ /* 0x001fec0000002000 */
.L_x_2617:
[----:B------:R-:W-:Y:S05]  /*af50*/  BSYNC B0 ;  /* 0x0000000000007941 */ /* 0x000fea0003800000 */
.L_x_2616:
[----:B------:R-:W-:Y:S04]  /*af60*/  BSSY B0, `(.L_x_2618) ;  /* 0x0000020000007945 */ /* 0x000fe80003800000 */
[----:B------:R-:W-:Y:S05]  /*af70*/  @!P0 BRA `(.L_x_2619) ;  /* 0x0000000000788947 */ /* 0x000fea0003800000 */
[----:B------:R-:W-:Y:S01]  /*af80*/  ISETP.NE.AND P0, PT, R231, RZ, PT ;  /* 0x000000ffe700720c */ /* 0x000fe20003f05270 */
[----:B------:R-:W-:-:S03]  /*af90*/  ULDC UR4, c[0x0][0x9f0] ;  /* 0x00027c0000047ab9 */ /* 0x000fc60000000800 */
[----:B------:R-:W-:-:S04]  /*afa0*/  SEL R6, R231, UR4, P0 ;  /* 0x00000004e7067c07 */ /* 0x000fc80008000000 */
[-C--:B------:R-:W-:Y:S02]  /*afb0*/  IABS R5, R6.reuse ;  /* 0x0000000600057213 */ /* 0x080fe40000000000 */
[----:B------:R-:W-:Y:S02]  /*afc0*/  IADD3 R0, R6, -0x1, R151 ;  /* 0xffffffff06007810 */ /* 0x000fe40007ffe097 */
[----:B------:R-:W0:Y:S01]  /*afd0*/  I2F.RP R4, R5 ;  /* 0x0000000500047306 */ /* 0x000e220000209400 */
[----:B------:R-:W-:-:S05]  /*afe0*/  IABS R9, R6 ;  /* 0x0000000600097213 */ /* 0x000fca0000000000 */
[----:B------:R-:W-:Y:S02]  /*aff0*/  IMAD.MOV R9, RZ, RZ, -R9 ;  /* 0x000000ffff097224 */ /* 0x000fe400078e0a09 */
[----:B0-----:R-:W0:Y:S02]  /*b000*/  MUFU.RCP R4, R4 ;  /* 0x0000000400047308 */ /* 0x001e240000001000 */
[----:B0-----:R-:W-:Y:S01]  /*b010*/  VIADD R2, R4, 0xffffffe ;  /* 0x0ffffffe04027836 */ /* 0x001fe20000000000 */
[----:B------:R-:W-:Y:S02]  /*b020*/  IABS R4, R0 ;  /* 0x0000000000047213 */ /* 0x000fe40000000000 */
[----:B------:R-:W-:-:S03]  /*b030*/  LOP3.LUT R0, R0, R6, RZ, 0x3c, !PT ;  /* 0x0000000600007212 */ /* 0x000fc600078e3cff */
[----:B------:R0:W3:Y:S01]  /*b040*/  F2I.FTZ.U32.TRUNC.NTZ R3, R2 ;  /* 0x0000000200037305 */ /* 0x0000e2000021f000 */
[----:B------:R-:W-:Y:S01]  /*b050*/  ISETP.GE.AND P2, PT, R0, RZ, PT ;  /* 0x000000ff0000720c */ /* 0x000fe20003f46270 */
[----:B0-----:R-:W-:Y:S02]  /*b060*/  IMAD.MOV.U32 R2, RZ, RZ, RZ ;  /* 0x000000ffff027224 */ /* 0x001fe400078e00ff */
[----:B---3--:R-:W-:-:S04]  /*b070*/  IMAD.MOV R8, RZ, RZ, -R3 ;  /* 0x000000ffff087224 */ /* 0x008fc800078e0a03 */
[----:B------:R-:W-:-:S04]  /*b080*/  IMAD R7, R8, R5, RZ ;  /* 0x0000000508077224 */ /* 0x000fc800078e02ff */
[----:B------:R-:W-:-:S04]  /*b090*/  IMAD.HI.U32 R3, R3, R7, R2 ;  /* 0x0000000703037227 */ /* 0x000fc800078e0002 */
        /* <DEDUP_REMOVED lines=12> */
.L_x_2619:
[----:B------:R-:W-:Y:S05]  /*b160*/  BSYNC B0 ;  /* 0x0000000000007941 */ /* 0x000fea0003800000 */
.L_x_2618:
[----:B------:R-:W3:Y:S01]  /*b170*/  LDL R0, [R1+0x48] ;  /* 0x0000480001007983 */ /* 0x000ee20000100800 */
[----:B------:R-:W-:Y:S01]  /*b180*/  PLOP3.LUT P0, PT, PT, PT, PT, 0x80, 0x0 ;  /* 0x000000000000781c */ /* 0x000fe20003f0f070 */
        /* <DEDUP_REMOVED lines=33> */
[----:B-----5:R-:W-:Y:S02]  /*b3a0*/  CS2R R54, SRZ ;  /* 0x0000000000367805 */ /* 0x020fe4000001ff00 */
[----:B------:R-:W-:Y:S02]  /*b3b0*/  CS2R R52, SRZ ;  /* 0x0000000000347805 */ /* 0x000fe4000001ff00 */
[----:B-1----:R-:W-:-:S02]  /*b3c0*/  CS2R R50, SRZ ;  /* 0x0000000000327805 */ /* 0x002fc4000001ff00 */
[----:B--2---:R-:W-:Y:S02]  /*b3d0*/  CS2R R48, SRZ ;  /* 0x0000000000307805 */ /* 0x004fe4000001ff00 */
        /* <DEDUP_REMOVED lines=12> */
[----:B---3--:R-:W-:Y:S02]  /*b4a0*/  IMAD R225, R0, R2, RZ ;  /* 0x0000000200e17224 */ /* 0x008fe400078e02ff */
[----:B------:R-:W-:-:S03]  /*b4b0*/  IMAD.MOV.U32 R0, RZ, RZ, RZ ;  /* 0x000000ffff007224 */ /* 0x000fc600078e00ff */
[----:B------:R-:W-:-:S04]  /*b4c0*/  VIADDMNMX R2, R225, R2, R151, PT ;  /* 0x00000002e1027246 */ /* 0x000fc80003800197 */
[----:B------:R-:W-:-:S13]  /*b4d0*/  ISETP.GT.AND P1, PT, R2, R225, PT ;  /* 0x000000e10200720c */ /* 0x000fda0003f24270 */
[----:B------:R-:W-:Y:S05]  /*b4e0*/  @!P1 BRA `(.L_x_2620) ;  /* 0x0000019400b09947 */ /* 0x000fea0003800000 */
[----:B------:R-:W2:Y:S01]  /*b4f0*/  LDL R3, [R1+0x4c] ;  /* 0x00004c0001037983 */ /* 0x000ea20000100800 */
[----:B------:R-:W0:Y:S02]  /*b500*/  S2R R0, SR_TID.X ;  /* 0x0000000000007919 */ /* 0x000e240000002100 */
[----:B0-----:R-:W-:-:S05]  /*b510*/  VIADD R73, R0, 0xffffff80 ;  /* 0xffffff8000497836 */ /* 0x001fca0000000000 */
[----:B------:R-:W-:-:S04]  /*b520*/  SHF.R.S32.HI R40, RZ, 0x1f, R73 ;  /* 0x0000001fff287819 */ /* 0x000fc80000011449 */
[----:B------:R-:W-:-:S04]  /*b530*/  LEA.HI R0, R40, R73, RZ, 0x7 ;  /* 0x0000004928007211 */ /* 0x000fc800078f38ff */
[----:B------:R-:W-:-:S06]  /*b540*/  SHF.R.S32.HI R0, RZ, 0x7, R0 ;  /* 0x00000007ff007819 */ /* 0x000fcc0000011400 */
[----:B------:R-:W0:Y:S01]  /*b550*/  SHFL.IDX PT, R0, R0, RZ, 0x1f ;  /* 0x00001fff00007589 */ /* 0x000e2200000e0000 */
[----:B--2---:R-:W-:Y:S02]  /*b560*/  R2UR UR4, R3 ;  /* 0x00000000030472ca */ /* 0x004fe400000e0000 */
[----:B0-----:R-:W-:-:S04]  /*b570*/  LEA.HI R3, R0, R0, RZ, 0x1 ;  /* 0x0000000000037211 */ /* 0x001fc800078f08ff */
[----:B------:R-:W-:-:S05]  /*b580*/  LOP3.LUT R3, R3, 0x1e, RZ, 0xc0, !PT ;  /* 0x0000001e03037812 */ /* 0x000fca00078ec0ff */
[----:B------:R-:W-:Y:S02]  /*b590*/  IMAD.IADD R3, R0, 0x1, -R3 ;  /* 0x0000000100037824 */ /* 0x000fe400078e0a03 */
[----:B------:R-:W-:-:S03]  /*b5a0*/  ULOP3.LUT UP0, URZ, UR4, 0x9f, URZ, 0xc0, !UPT ;  /* 0x0000009f043f7892 */ /* 0x000fc6000f80c03f */
[----:B------:R-:W-:-:S03]  /*b5b0*/  LEA R3, R3, UR4, 0xd ;  /* 0x0000000403037c11 */ /* 0x000fc6000f8e68ff */
[----:B------:R-:W-:Y:S02]  /*b5c0*/  PLOP3.LUT P0, PT, PT, PT, UP0, 0x80, 0x0 ;  /* 0x000000000000781c */ /* 0x000fe40003f0f008 */
[----:B------:R-:W-:-:S04]  /*b5d0*/  SHF.R.U32.HI R3, RZ, 0x4, R3 ;  /* 0x00000004ff037819 */ /* 0x000fc80000011603 */
[----:B------:R-:W-:-:S07]  /*b5e0*/  LOP3.LUT R68, R3, 0x3fff, RZ, 0xc0, !PT ;  /* 0x00003fff03447812 */ /* 0x000fce00078ec0ff */
        /* <DEDUP_REMOVED lines=17> */
.L_x_2621:
        /* <DEDUP_REMOVED lines=12> */
.L_x_2625:
[----:B-1----:R1:W2:Y:S02]  /*b7c0*/  SYNCS.PHASECHK.TRANS64.TRYWAIT P0, [R16+URZ+0x36800], R3 ;  /* 0x03680003100075a7 */ /* 0x0022a4000800017f */
[----:B--2---:R-:W-:Y:S05]  /*b7d0*/  @!P0 NANOSLEEP.SYNCS 0x989680 ;  /* 0x009896800000895d */ /* 0x004fea0003900000 */
[----:B------:R-:W2:Y:S02]  /*b7e0*/  @!P0 SYNCS.PHASECHK.TRANS64 P0, [R16+URZ+0x36800], R3 ;  /* 0x03680003100085a7 */ /* 0x000ea4000800007f */
[----:B--2---:R-:W-:Y:S05]  /*b7f0*/  @!P0 BRA `(.L_x_2625) ;  /* 0xfffffffc00f08947 */ /* 0x004fea000383ffff */
.L_x_2624:
[----:B------:R-:W-:Y:S05]  /*b800*/  BSYNC B0 ;  /* 0x0000000000007941 */ /* 0x000fea0003800000 */
.L_x_2623:
[----:B------:R-:W-:Y:S05]  /*b810*/  BRA `(.L_x_2626) ;  /* 0x0000007400f87947 */ /* 0x000fea0003800000 */
.L_x_2622:
[----:B------:R-:W2:Y:S01]  /*b820*/  LDL R0, [R1+0x4c] ;  /* 0x00004c0001007983 */ /* 0x000ea20000100800 */
[----:B------:R-:W-:Y:S02]  /*b830*/  ULDC.64 UR6, c[0x0][0x408] ;  /* 0x0001020000067ab9 */ /* 0x000fe40000000a00 */
[----:B------:R-:W-:Y:S01]  /*b840*/  IMAD.WIDE.U32 R24, R145, UR6, RZ ;  /* 0x0000000691187c25 */ /* 0x000fe2000f8e00ff */
[----:B--2---:R-:W-:Y:S02]  /*b850*/  R2UR UR4, R0 ;  /* 0x00000000000472ca */ /* 0x004fe400000e0000 */
[----:B------:R-:W-:-:S11]  /*b860*/  SHF.R.S32.HI R0, RZ, 0x1f, R145 ;  /* 0x0000001fff007819 */ /* 0x000fd60000011491 */
[----:B------:R-:W-:-:S03]  /*b870*/  ULOP3.LUT UP0, URZ, UR4, 0x3ff, URZ, 0xc0, !UPT ;  /* 0x000003ff043f7892 */ /* 0x000fc6000f80c03f */
[----:B------:R-:W-:Y:S02]  /*b880*/  ULDC.64 UR4, c[0x0][0x3f8] ;  /* 0x0000fe0000047ab9 */ /* 0x000fe40000000a00 */
[C---:B------:R-:W-:Y:S01]  /*b890*/  IMAD R4, R0.reuse, UR4, RZ ;  /* 0x0000000400047c24 */ /* 0x040fe2000f8e02ff */
[----:B------:R-:W-:Y:S01]  /*b8a0*/  PLOP3.LUT P0, PT, PT, PT, UP0, 0x80, 0x0 ;  /* 0x000000000000781c */ /* 0x000fe20003f0f008 */
[----:B------:R-:W-:Y:S02]  /*b8b0*/  IMAD R0, R0, UR6, RZ ;  /* 0x0000000600007c24 */ /* 0x000fe4000f8e02ff */
[----:B------:R-:W-:-:S04]  /*b8c0*/  IMAD.WIDE.U32 R26, R145, UR4, RZ ;  /* 0x00000004911a7c25 */ /* 0x000fc8000f8e00ff */
[C---:B------:R-:W-:Y:S02]  /*b8d0*/  IMAD R29, R145.reuse, UR5, R4 ;  /* 0x00000005911d7c24 */ /* 0x040fe4000f8e0204 */
[----:B------:R-:W-:Y:S02]  /*b8e0*/  IMAD R31, R145, UR7, R0 ;  /* 0x00000007911f7c24 */ /* 0x000fe4000f8e0200 */
[----:B------:R-:W-:Y:S02]  /*b8f0*/  IMAD.IADD R29, R29, 0x1, R27 ;  /* 0x000000011d1d7824 */ /* 0x000fe400078e021b */
[----:B------:R-:W-:Y:S01]  /*b900*/  IMAD.IADD R31, R31, 0x1, R25 ;  /* 0x000000011f1f7824 */ /* 0x000fe200078e0219 */
        /* <DEDUP_REMOVED lines=17> */
.L_x_2627:
[----:B------:R-:W-:Y:S01]  /*ba20*/  ULDC.U8 UR4, c[0x0][0x410] ;  /* 0x0001040000047ab9 */ /* 0x000fe20000000000 */
[----:B------:R-:W-:Y:S01]  /*ba30*/  BSSY B0, `(.L_x_2628) ;  /* 0x0000754000007945 */ /* 0x000fe20003800000 */
[----:B------:R-:W-:Y:S01]  /*ba40*/  ISETP.NE.AND P0, PT, RZ, UR4, PT ;  /* 0x00000004ff007c0c */ /* 0x000fe2000bf05270 */
[----:B------:R-:W-:-:S12]  /*ba50*/  IMAD.IADD R64, R204, 0x1, R226 ;  /* 0x00000001cc407824 */ /* 0x000fd800078e02e2 */
[----:B------:R-:W-:Y:S05]  /*ba60*/  @!P0 BRA `(.L_x_2629) ;  /* 0x0000003800a48947 */ /* 0x000fea0003800000 */
[----:B------:R-:W0:Y:S01]  /*ba70*/  LDC R71, c[0x0][0x448] ;  /* 0x00011200ff477b82 */ /* 0x000e220000000800 */
[----:B------:R-:W-:Y:S01]  /*ba80*/  LEA.HI R40, R40, R73, RZ, 0x2 ;  /* 0x0000004928287211 */ /* 0x000fe200078f10ff */
[----:B------:R-:W-:Y:S01]  /*ba90*/  ULDC.64 UR4, c[0x0][0x3f8] ;  /* 0x0000fe0000047ab9 */ /* 0x000fe20000000a00 */
[----:B------:R-:W-:Y:S01]  /*baa0*/  ULDC.64 UR6, c[0x0][0x408] ;  /* 0x0001020000067ab9 */ /* 0x000fe20000000a00 */
[----:B------:R-:W-:Y:S01]  /*bab0*/  IMAD.MOV.U32 R6, RZ, RZ, R26 ;  /* 0x000000ffff067224 */ /* 0x000fe200078e001a */
[----:B------:R-:W-:Y:S01]  /*bac0*/  LOP3.LUT R4, R40, 0xfffffffc, RZ, 0xc0, !PT ;  /* 0xfffffffc28047812 */ /* 0x000fe200078ec0ff */
[----:B------:R-:W-:Y:S01]  /*bad0*/  IMAD.MOV.U32 R7, RZ, RZ, R29 ;  /* 0x000000ffff077224 */ /* 0x000fe200078e001d */
[----:B------:R-:W-:Y:S01]  /*bae0*/  SHF.R.S32.HI R67, RZ, 0x1f, R214 ;  /* 0x0000001fff437819 */ /* 0x000fe200000114d6 */
[----:B------:R-:W-:Y:S01]  /*baf0*/  IMAD.MOV.U32 R8, RZ, RZ, R24 ;  /* 0x000000ffff087224 */ /* 0x000fe200078e0018 */
[----:B------:R-:W-:Y:S01]  /*bb00*/  SHF.R.S32.HI R65, RZ, 0x1f, R212 ;  /* 0x0000001fff417819 */ /* 0x000fe200000114d4 */
[----:B------:R-:W-:Y:S01]  /*bb10*/  IMAD.IADD R3, R73, 0x1, -R4 ;  /* 0x0000000149037824 */ /* 0x000fe200078e0a04 */
[----:B------:R-:W-:Y:S01]  /*bb20*/  SHF.R.S32.HI R66, RZ, 0x1f, R213 ;  /* 0x0000001fff427819 */ /* 0x000fe200000114d5 */
[----:B------:R-:W-:Y:S01]  /*bb30*/  IMAD.MOV.U32 R9, RZ, RZ, R31 ;  /* 0x000000ffff097224 */ /* 0x000fe200078e001f */
[----:B------:R-:W-:Y:S01]  /*bb40*/  SHF.R.S32.HI R84, RZ, 0x1f, R215 ;  /* 0x0000001fff547819 */ /* 0x000fe200000114d7 */
[----:B------:R-:W-:Y:S01]  /*bb50*/  IMAD R3, R3, 0x40, R64 ;  /* 0x0000004003037824 */ /* 0x000fe200078e0240 */
[----:B0-----:R-:W-:-:S13]  /*bb60*/  ISETP.NE.AND P0, PT, R71, 0x1, PT ;  /* 0x000000014700780c */ /* 0x001fda0003f05270 */
[----:B------:R-:W0:Y:S08]  /*bb70*/  @P0 LDC R0, c[0x0][0x44c] ;  /* 0x00011300ff000b82 */ /* 0x000e300000000800 */
[----:B------:R-:W1:Y:S01]  /*bb80*/  @P0 LDC R5, c[0x0][0x450] ;  /* 0x00011400ff050b82 */ /* 0x000e620000000800 */
[----:B0-----:R-:W-:-:S05]  /*bb90*/  @P0 IMAD.HI.U32 R0, R3, R0, RZ ;  /* 0x0000000003000227 */ /* 0x001fca00078e00ff */
[----:B-1----:R-:W-:-:S04]  /*bba0*/  @P0 SHF.R.U32.HI R3, RZ, R5, R0 ;  /* 0x00000005ff030219 */ /* 0x002fc80000011600 */
        /* <DEDUP_REMOVED lines=21> */
.L_x_2916:
        /* <DEDUP_REMOVED lines=37> */
[-C--:B------:R-:W-:Y:S01]  /*bf50*/  @!P1 IADD3 R24, P6, R6, R21.reuse, RZ ;  /* 0x0000001506189210 */ /* 0x080fe20007fde0ff */
[----:B------:R-:W-:Y:S01]  /*bf60*/  @!P2 IMAD.X R27, R7, 0x1, R10, P5 ;  /* 0x00000001071ba824 */ /* 0x000fe200028e060a */
[----:B------:R-:W-:Y:S01]  /*bf70*/  ISETP.GE.AND P5, PT, R216, UR4, PT ;  /* 0x00000004d8007c0c */ /* 0x000fe2000bfa6270 */
[----:B------:R-:W-:Y:S02]  /*bf80*/  @!P4 IMAD.MOV.U32 R8, RZ, RZ, R6 ;  /* 0x000000ffff08c224 */ /* 0x000fe400078e0006 */
[----:B------:R-:W-:Y:S01]  /*bf90*/  @!P1 IMAD.X R25, R5, 0x1, R12, P6 ;  /* 0x0000000105199824 */ /* 0x000fe200030e060c */
[----:B------:R-:W-:Y:S01]  /*bfa0*/  @!P1 IADD3 R20, P6, R14, R21, RZ ;  /* 0x000000150e149210 */ /* 0x000fe20007fde0ff */
[----:B------:R-:W-:Y:S01]  /*bfb0*/  @!P4 IMAD.MOV.U32 R9, RZ, RZ, R5 ;  /* 0x000000ffff09c224 */ /* 0x000fe200078e0005 */
[----:B------:R-:W-:-:S03]  /*bfc0*/  @!P0 SHF.L.U64.HI R10, R212, 0x1, R65 ;  /* 0x00000001d40a8819 */ /* 0x000fc60000010241 */
[----:B------:R-:W-:Y:S01]  /*bfd0*/  @!P1 IMAD.X R21, R7, 0x1, R12, P6 ;  /* 0x0000000107159824 */ /* 0x000fe200030e060c */
[----:B------:R-:W-:Y:S01]  /*bfe0*/  @!P0 IADD3 R12, P6, R6, R11, RZ ;  /* 0x0000000b060c8210 */ /* 0x000fe20007fde0ff */
[----:B------:R-:W-:Y:S01]  /*bff0*/  @!P4 IMAD.WIDE R8, R22, 0x2, R8 ;  /* 0x000000021608c825 */ /* 0x000fe200078e0208 */
[----:B------:R-:W-:-:S03]  /*c000*/  CS2R R58, SRZ ;  /* 0x00000000003a7805 */ /* 0x000fc6000001ff00 */
[----:B------:R-:W-:Y:S01]  /*c010*/  @!P4 IMAD.MOV.U32 R15, RZ, RZ, R7 ;  /* 0x000000ffff0fc224 */ /* 0x000fe200078e0007 */
[----:B------:R1:W5:Y:S01]  /*c020*/  @!P4 LD.E.64 R60, desc[UR60][R8.64] ;  /* 0x0000003c083cc980 */ /* 0x000362000c101b00 */
[----:B------:R-:W-:Y:S02]  /*c030*/  @!P0 IMAD.X R13, R5, 0x1, R10, P6 ;  /* 0x00000001050d8824 */ /* 0x000fe400030e060a */
[----:B------:R-:W-:-:S04]  /*c040*/  @!P4 IMAD.WIDE R34, R22, 0x2, R14 ;  /* 0x000000021622c825 */ /* 0x000fc800078e020e */
[----:B------:R-:W-:Y:S01]  /*c050*/  @!P5 IMAD.SHL.U32 R15, R216, 0x2, RZ ;  /* 0x00000002d80fd824 */ /* 0x000fe200078e00ff */
[----:B------:R2:W5:Y:S01]  /*c060*/  @!P4 LD.E.64 R58, desc[UR60][R34.64] ;  /* 0x0000003c223ac980 */ /* 0x000562000c101b00 */
[----:B-1----:R-:W-:Y:S02]  /*c070*/  SHF.R.S32.HI R9, RZ, 0x1f, R216 ;  /* 0x0000001fff097819 */ /* 0x002fe400000114d8 */
[----:B------:R-:W-:Y:S02]  /*c080*/  @!P0 IADD3 R8, P6, R14, R11, RZ ;  /* 0x0000000b0e088210 */ /* 0x000fe40007fde0ff */
[----:B------:R-:W-:-:S03]  /*c090*/  @!P5 SHF.L.U64.HI R36, R216, 0x1, R9 ;  /* 0x00000001d824d819 */ /* 0x000fc60000010209 */
[----:B------:R-:W-:Y:S01]  /*c0a0*/  @!P0 IMAD.X R9, R7, 0x1, R10, P6 ;  /* 0x0000000107098824 */ /* 0x000fe200030e060a */
[-C--:B------:R-:W-:Y:S02]  /*c0b0*/  @!P5 IADD3 R10, P4, R6, R15.reuse, RZ ;  /* 0x0000000f060ad210 */ /* 0x080fe40007f9e0ff */
[----:B------:R-:W-:Y:S02]  /*c0c0*/  @!P5 IADD3 R14, P6, R14, R15, RZ ;  /* 0x0000000f0e0ed210 */ /* 0x000fe40007fde0ff */
[----:B------:R-:W-:Y:S02]  /*c0d0*/  CS2R R56, SRZ ;  /* 0x0000000000387805 */ /* 0x000fe4000001ff00 */
[----:B------:R-:W-:Y:S01]  /*c0e0*/  CS2R R54, SRZ ;  /* 0x0000000000367805 */ /* 0x000fe2000001ff00 */
[--C-:B------:R-:W-:Y:S01]  /*c0f0*/  @!P5 IMAD.X R11, R5, 0x1, R36.reuse, P4 ;  /* 0x00000001050bd824 */ /* 0x100fe200020e0624 */
[----:B------:R-:W-:Y:S01]  /*c100*/  CS2R R52, SRZ ;  /* 0x0000000000347805 */ /* 0x000fe2000001ff00 */
[----:B------:R-:W-:Y:S01]  /*c110*/  @!P5 IMAD.X R15, R7, 0x1, R36, P6 ;  /* 0x00000001070fd824 */ /* 0x000fe200030e0624 */
[----:B------:R-:W-:-:S02]  /*c120*/  CS2R R50, SRZ ;  /* 0x0000000000327805 */ /* 0x000fc4000001ff00 */
[----:B------:R-:W-:Y:S02]  /*c130*/  CS2R R48, SRZ ;  /* 0x0000000000307805 */ /* 0x000fe4000001ff00 */
[----:B------:R-:W-:Y:S02]  /*c140*/  CS2R R46, SRZ ;  /* 0x00000000002e7805 */ /* 0x000fe4000001ff00 */
[----:B------:R-:W-:Y:S02]  /*c150*/  CS2R R44, SRZ ;  /* 0x00000000002c7805 */ /* 0x000fe4000001ff00 */
[----:B------:R-:W-:Y:S02]  /*c160*/  CS2R R42, SRZ ;  /* 0x00000000002a7805 */ /* 0x000fe4000001ff00 */
[----:B------:R-:W-:Y:S02]  /*c170*/  CS2R R36, SRZ ;  /* 0x0000000000247805 */ /* 0x000fe4000001ff00 */
[----:B------:R-:W-:Y:S01]  /*c180*/  CS2R R38, SRZ ;  /* 0x0000000000267805 */ /* 0x000fe2000001ff00 */
[----:B------:R2:W5:Y:S04]  /*c190*/  @!P3 LD.E.64 R56, desc[UR60][R32.64] ;  /* 0x0000003c2038b980 */ /* 0x000568000c101b00 */
        /* <DEDUP_REMOVED lines=8> */
[----:B------:R2:W5:Y:S02]  /*c220*/  @!P5 LD.E.64 R38, desc[UR60][R14.64] ;  /* 0x0000003c0e26d980 */ /* 0x000564000c101b00 */
.L_x_2632:
[----:B------:R-:W-:Y:S05]  /*c230*/  BSYNC B1 ;  /* 0x0000000000017941 */ /* 0x000fea0003800000 */
.L_x_2631:
[----:B-1---5:R-:W-:Y:S01]  /*c240*/  IMAD.MOV.U32 R5, RZ, RZ, R58 ;  /* 0x000000ffff057224 */ /* 0x022fe200078e003a */
[----:B------:R-:W-:Y:S01]  /*c250*/  UMOV UR4, 0xffffffff ;  /* 0xffffffff00047882 */ /* 0x000fe20000000000 */
[----:B--2---:R-:W-:Y:S01]  /*c260*/  IMAD.MOV.U32 R6, RZ, RZ, R59 ;  /* 0x000000ffff067224 */ /* 0x004fe200078e003b */
[----:B------:R-:W-:Y:S01]  /*c270*/  CS2R R30, SRZ ;  /* 0x00000000001e7805 */ /* 0x000fe2000001ff00 */
        /* <DEDUP_REMOVED lines=44> */
[----:B------:R-:W-:Y:S02]  /*c540*/  PRMT R73, R7, 0x7610, R73 ;  /* 0x0000761007497816 */ /* 0x000fe40000000049 */
[----:B------:R-:W-:Y:S01]  /*c550*/  PRMT R74, R8, 0x7610, R74 ;  /* 0x00007610084a7816 */ /* 0x000fe2000000004a */
[----:B------:R-:W-:Y:S06]  /*c560*/  BRA.DIV UR4, `(.L_x_2633) ;  /* 0x0000025604ac7947 */ /* 0x000fec000b800000 */
[----:B0-----:R-:W0:Y:S04]  /*c570*/  SHFL.IDX PT, R0, R0, 0x1, 0x1c1f ;  /* 0x003c1f0000007f89 */ /* 0x001e2800000e0000 */
[----:B------:R1:W2:Y:S04]  /*c580*/  SHFL.IDX PT, R69, R4, 0x1, 0x1c1f ;  /* 0x003c1f0004457f89 */ /* 0x0002a800000e0000 */
[----:B------:R-:W3:Y:S04]  /*c590*/  SHFL.IDX PT, R63, R63, 0x1, 0x1c1f ;  /* 0x003c1f003f3f7f89 */ /* 0x000ee800000e0000 */
[----:B------:R1:W0:Y:S02]  /*c5a0*/  SHFL.IDX PT, R62, R3, 0x1, 0x1c1f ;  /* 0x003c1f00033e7f89 */ /* 0x00022400000e0000 */
.L_x_2922:
[----:B-1----:R-:W-:Y:S01]  /*c5b0*/  SHF.R.S32.HI R3, RZ, 0x1f, R40 ;  /* 0x0000001fff037819 */ /* 0x002fe20000011428 */
[----:B------:R-:W-:Y:S01]  /*c5c0*/  VIADD R64, R64, 0x40 ;  /* 0x0000004040407836 */ /* 0x000fe20000000000 */
[----:B------:R-:W-:Y:S01]  /*c5d0*/  LOP3.LUT R4, R218, 0x18, R18, 0xf8, !PT ;  /* 0x00000018da047812 */ /* 0x000fe200078ef812 */
[----:B------:R-:W-:Y:S01]  /*c5e0*/  BSSY B1, `(.L_x_2634) ;  /* 0x0000059000017945 */ /* 0x000fe20003800000 */
[----:B------:R-:W-:Y:S02]  /*c5f0*/  LEA.HI R3, R3, R204, RZ, 0x3 ;  /* 0x000000cc03037211 */ /* 0x000fe400078f18ff */
[----:B------:R-:W-:Y:S02]  /*c600*/  CS2R R32, SRZ ;  /* 0x0000000000207805 */ /* 0x000fe4000001ff00 */
[----:B------:R-:W-:Y:S02]  /*c610*/  ISETP.GE.AND P1, PT, R64, R71, PT ;  /* 0x000000474000720c */ /* 0x000fe40003f26270 */
[----:B------:R-:W-:-:S02]  /*c620*/  CS2R R26, SRZ ;  /* 0x00000000001a7805 */ /* 0x000fc4000001ff00 */
[----:B------:R-:W-:Y:S02]  /*c630*/  LOP3.LUT R3, R3, 0xfffffff8, RZ, 0xc0, !PT ;  /* 0xfffffff803037812 */ /* 0x000fe400078ec0ff */
[----:B------:R-:W-:Y:S02]  /*c640*/  CS2R R20, SRZ ;  /* 0x0000000000147805 */ /* 0x000fe4000001ff00 */
[----:B------:R-:W-:Y:S02]  /*c650*/  CS2R R12, SRZ ;  /* 0x00000000000c7805 */ /* 0x000fe4000001ff00 */
[----:B------:R-:W-:Y:S02]  /*c660*/  CS2R R8, SRZ ;  /* 0x0000000000087805 */ /* 0x000fe4000001ff00 */
[----:B------:R-:W-:Y:S01]  /*c670*/  CS2R R40, SRZ ;  /* 0x0000000000287805 */ /* 0x000fe2000001ff00 */
[----:B------:R-:W-:Y:S01]  /*c680*/  IMAD.IADD R3, R204, 0x1, -R3 ;  /* 0x00000001cc037824 */ /* 0x000fe200078e0a03 */
[----:B------:R-:W-:-:S02]  /*c690*/  CS2R R34, SRZ ;  /* 0x0000000000227805 */ /* 0x000fc4000001ff00 */
[----:B------:R-:W-:Y:S02]  /*c6a0*/  CS2R R28, SRZ ;  /* 0x00000000001c7805 */ /* 0x000fe4000001ff00 */
[----:B------:R-:W-:Y:S02]  /*c6b0*/  CS2R R24, SRZ ;  /* 0x0000000000187805 */ /* 0x000fe4000001ff00 */
[----:B----4-:R-:W-:Y:S02]  /*c6c0*/  CS2R R14, SRZ ;  /* 0x00000000000e7805 */ /* 0x010fe4000001ff00 */
[----:B------:R-:W-:Y:S02]  /*c6d0*/  LOP3.LUT P0, RZ, R3, 0x4, RZ, 0xc0, !PT ;  /* 0x0000000403ff7812 */ /* 0x000fe4000780c0ff */
[----:B------:R-:W-:Y:S02]  /*c6e0*/  CS2R R10, SRZ ;  /* 0x00000000000a7805 */ /* 0x000fe4000001ff00 */
[----:B------:R-:W-:-:S05]  /*c6f0*/  LOP3.LUT R3, R4, R219, RZ, 0x3c, !PT ;  /* 0x000000db04037212 */ /* 0x000fca00078e3cff */
[----:B------:R-:W-:-:S04]  /*c700*/  IMAD.IADD R3, R220, 0x1, R3 ;  /* 0x00000001dc037824 */ /* 0x000fc800078e0203 */
[----:B------:R-:W-:Y:S01]  /*c710*/  IMAD R3, R3, 0x2, R16 ;  /* 0x0000000203037824 */ /* 0x000fe200078e0210 */
        /* <DEDUP_REMOVED lines=13> */
[CC--:B--2---:R-:W-:Y:S01]  /*c7f0*/  @!P4 IADD3 R26, P5, R69.reuse, R24.reuse, RZ ;  /* 0x00000018451ac210 */ /* 0x0c4fe20007fbe0ff */
[----:B------:R-:W-:Y:S01]  /*c800*/  @!P1 IMAD.SHL.U32 R4, R212, 0x2, RZ ;  /* 0x00000002d4049824 */ /* 0x000fe200078e00ff */
[----:B0-----:R-:W-:Y:S02]  /*c810*/  @!P4 IADD3 R24, P6, R62, R24, RZ ;  /* 0x000000183e18c210 */ /* 0x001fe40007fde0ff */
[----:B------:R-:W-:Y:S01]  /*c820*/  @!P2 SHF.L.U64.HI R67, R214, 0x1, R67 ;  /* 0x00000001d643a819 */ /* 0x000fe20000010243 */
[--C-:B------:R-:W-:Y:S01]  /*c830*/  @!P4 IMAD.X R27, R0, 0x1, R84.reuse, P5 ;  /* 0x00000001001bc824 */ /* 0x100fe200028e0654 */
[-C--:B------:R-:W-:Y:S01]  /*c840*/  @!P3 IADD3 R20, P5, R69, R14.reuse, RZ ;  /* 0x0000000e4514b210 */ /* 0x080fe20007fbe0ff */
[----:B---3--:R-:W-:Y:S01]  /*c850*/  @!P4 IMAD.X R25, R63, 0x1, R84, P6 ;  /* 0x000000013f19c824 */ /* 0x008fe200030e0654 */
[----:B------:R-:W-:-:S02]  /*c860*/  @!P3 IADD3 R14, P6, R62, R14, RZ ;  /* 0x0000000e3e0eb210 */ /* 0x000fc40007fde0ff */
[----:B------:R-:W-:Y:S01]  /*c870*/  @!P1 SHF.L.U64.HI R65, R212, 0x1, R65 ;  /* 0x00000001d4419819 */ /* 0x000fe20000010241 */
[--C-:B------:R-:W-:Y:S01]  /*c880*/  @!P3 IMAD.X R21, R0, 0x1, R66.reuse, P5 ;  /* 0x000000010015b824 */ /* 0x100fe200028e0642 */
[-C--:B------:R-:W-:Y:S01]  /*c890*/  @!P2 IADD3 R12, P5, R69, R10.reuse, RZ ;  /* 0x0000000a450ca210 */ /* 0x080fe20007fbe0ff */
[----:B------:R-:W-:Y:S01]  /*c8a0*/  @!P3 IMAD.X R15, R63, 0x1, R66, P6 ;  /* 0x000000013f0fb824 */ /* 0x000fe200030e0642 */
[----:B------:R-:W-:-:S03]  /*c8b0*/  @!P2 IADD3 R10, P6, R62, R10, RZ ;  /* 0x0000000a3e0aa210 */ /* 0x000fc60007fde0ff */
[--C-:B------:R-:W-:Y:S01]  /*c8c0*/  @!P2 IMAD.X R13, R0, 0x1, R67.reuse, P5 ;  /* 0x00000001000da824 */ /* 0x100fe200028e0643 */
[----:B------:R-:W-:Y:S01]  /*c8d0*/  @!P1 IADD3 R8, P5, R69, R4, RZ ;  /* 0x0000000445089210 */ /* 0x000fe20007fbe0ff */
[----:B------:R-:W-:Y:S01]  /*c8e0*/  @!P2 IMAD.X R11, R63, 0x1, R67, P6 ;  /* 0x000000013f0ba824 */ /* 0x000fe200030e0643 */
[----:B------:R-:W-:-:S03]  /*c8f0*/  ISETP.GE.AND P6, PT, R22, UR4, PT ;  /* 0x0000000416007c0c */ /* 0x000fc6000bfc6270 */
[----:B------:R-:W-:Y:S01]  /*c900*/  @!P1 IMAD.X R9, R0, 0x1, R65, P5 ;  /* 0x0000000100099824 */ /* 0x000fe200028e0641 */
[----:B------:R-:W-:-:S05]  /*c910*/  @!P1 IADD3 R4, P5, R62, R4, RZ ;  /* 0x000000043e049210 */ /* 0x000fca0007fbe0ff */
[----:B------:R-:W-:Y:S01]  /*c920*/  @!P1 IMAD.X R5, R63, 0x1, R65, P5 ;  /* 0x000000013f059824 */ /* 0x000fe200028e0641 */
[----:B------:R-:W-:-:S03]  /*c930*/  ISETP.GE.AND P5, PT, R216, UR4, PT ;  /* 0x00000004d8007c0c */ /* 0x000fc6000bfa6270 */
[----:B------:R-:W-:Y:S02]  /*c940*/  @!P6 IMAD.MOV.U32 R28, RZ, RZ, R69 ;  /* 0x000000ffff1ce224 */ /* 0x000fe400078e0045 */
[----:B------:R-:W-:Y:S02]  /*c950*/  @!P6 IMAD.MOV.U32 R29, RZ, RZ, R0 ;  /* 0x000000ffff1de224 */ /* 0x000fe400078e0000 */
[----:B------:R-:W-:Y:S02]  /*c960*/  @!P6 IMAD.MOV.U32 R6, RZ, RZ, R62 ;  /* 0x000000ffff06e224 */ /* 0x000fe400078e003e */
[----:B------:R-:W-:Y:S02]  /*c970*/  @!P6 IMAD.MOV.U32 R7, RZ, RZ, R63 ;  /* 0x000000ffff07e224 */ /* 0x000fe400078e003f */
[----:B------:R-:W-:-:S04]  /*c980*/  @!P6 IMAD.WIDE R64, R22, 0x2, R28 ;  /* 0x000000021640e825 */ /* 0x000fc800078e021c */
[----:B------:R-:W-:Y:S01]  /*c990*/  @!P6 IMAD.WIDE R66, R22, 0x2, R6 ;  /* 0x000000021642e825 */ /* 0x000fe200078e0206 */
[----:B------:R-:W-:Y:S01]  /*c9a0*/  SHF.R.S32.HI R7, RZ, 0x1f, R216 ;  /* 0x0000001fff077819 */ /* 0x000fe200000114d8 */
[----:B------:R-:W5:Y:S02]  /*c9b0*/  @!P6 LD.E.64 R40, desc[UR60][R64.64] ;  /* 0x0000003c4028e980 */ /* 0x000f64000c101b00 */
[C---:B------:R-:W-:Y:S01]  /*c9c0*/  @!P5 IMAD.SHL.U32 R29, R216.reuse, 0x2, RZ ;  /* 0x00000002d81dd824 */ /* 0x040fe200078e00ff */
[----:B------:R-:W-:Y:S01]  /*c9d0*/  @!P5 SHF.L.U64.HI R28, R216, 0x1, R7 ;  /* 0x00000001d81cd819 */ /* 0x000fe20000010207 */
[----:B------:R-:W5:Y:S03]  /*c9e0*/  @!P6 LD.E.64 R30, desc[UR60][R66.64] ;  /* 0x0000003c421ee980 */ /* 0x000f66000c101b00 */
[----:B------:R-:W-:Y:S02]  /*c9f0*/  @!P5 IADD3 R6, P6, R69, R29, RZ ;  /* 0x0000001d4506d210 */ /* 0x000fe40007fde0ff */
[----:B------:R-:W-:-:S03]  /*ca00*/  CS2R R34, SRZ ;  /* 0x0000000000227805 */ /* 0x000fc6000001ff00 */
[--C-:B------:R-:W-:Y:S01]  /*ca10*/  @!P5 IMAD.X R7, R0, 0x1, R28.reuse, P6 ;  /* 0x000000010007d824 */ /* 0x100fe200030e061c */
[----:B------:R-:W-:Y:S02]  /*ca20*/  @!P5 IADD3 R62, P6, R62, R29, RZ ;  /* 0x0000001d3e3ed210 */ /* 0x000fe40007fde0ff */
[----:B------:R0:W5:Y:S01]  /*ca30*/  @!P4 LD.E.64 R34, desc[UR60][R26.64] ;  /* 0x0000003c1a22c980 */ /* 0x000162000c101b00 */
[----:B------:R-:W-:Y:S02]  /*ca40*/  CS2R R32, SRZ ;  /* 0x0000000000207805 */ /* 0x000fe4000001ff00 */
[----:B------:R-:W-:Y:S01]  /*ca50*/  @!P5 IMAD.X R63, R63, 0x1, R28, P6 ;  /* 0x000000013f3fd824 */ /* 0x000fe200030e061c */
[----:B------:R-:W-:-:S03]  /*ca60*/  CS2R R28, SRZ ;  /* 0x00000000001c7805 */ /* 0x000fc6000001ff00 */
[----:B------:R1:W5:Y:S01]  /*ca70*/  @!P4 LD.E.64 R32, desc[UR60][R24.64] ;  /* 0x0000003c1820c980 */ /* 0x000362000c101b00 */
[----:B0-----:R-:W-:-:S03]  /*ca80*/  CS2R R26, SRZ ;  /* 0x00000000001a7805 */ /* 0x001fc6000001ff00 */
[----:B------:R0:W5:Y:S04]  /*ca90*/  @!P3 LD.E.64 R28, desc[UR60][R20.64] ;  /* 0x0000003c141cb980 */ /* 0x000168000c101b00 */
[----:B------:R2:W5:Y:S01]  /*caa0*/  @!P3 LD.E.64 R26, desc[UR60][R14.64] ;  /* 0x0000003c0e1ab980 */ /* 0x000562000c101b00 */
[----:B-1----:R-:W-:Y:S02]  /*cab0*/  CS2R R24, SRZ ;  /* 0x0000000000187805 */ /* 0x002fe4000001ff00 */
[----:B0-----:R-:W-:-:S04]  /*cac0*/  CS2R R20, SRZ ;  /* 0x0000000000147805 */ /* 0x001fc8000001ff00 */
[----:B------:R0:W5:Y:S01]  /*cad0*/  @!P2 LD.E.64 R24, desc[UR60][R12.64] ;  /* 0x0000003c0c18a980 */ /* 0x000162000c101b00 */
[----:B--2---:R-:W-:-:S03]  /*cae0*/  CS2R R14, SRZ ;  /* 0x00000000000e7805 */ /* 0x004fc6000001ff00 */
[----:B------:R1:W5:Y:S04]  /*caf0*/  @!P2 LD.E.64 R20, desc[UR60][R10.64] ;  /* 0x0000003c0a14a980 */ /* 0x000368000c101b00 */
[----:B------:R2:W5:Y:S01]  /*cb00*/  @!P1 LD.E.64 R14, desc[UR60][R8.64] ;  /* 0x0000003c080e9980 */ /* 0x000562000c101b00 */
[----:B0-----:R-:W-:Y:S02]  /*cb10*/  CS2R R12, SRZ ;  /* 0x00000000000c7805 */ /* 0x001fe4000001ff00 */
[----:B-1----:R-:W-:-:S04]  /*cb20*/  CS2R R10, SRZ ;  /* 0x00000000000a7805 */ /* 0x002fc8000001ff00 */
[----:B------:R1:W5:Y:S01]  /*cb30*/  @!P1 LD.E.64 R12, desc[UR60][R4.64] ;  /* 0x0000003c040c9980 */ /* 0x000362000c101b00 */
[----:B--2---:R-:W-:-:S03]  /*cb40*/  CS2R R8, SRZ ;  /* 0x0000000000087805 */ /* 0x004fc6000001ff00 */
[----:B------:R1:W5:Y:S04]  /*cb50*/  @!P5 LD.E.64 R10, desc[UR60][R6.64] ;  /* 0x0000003c060ad980 */ /* 0x000368000c101b00 */
[----:B------:R1:W5:Y:S02]  /*cb60*/  @!P5 LD.E.64 R8, desc[UR60][R62.64] ;  /* 0x0000003c3e08d980 */ /* 0x000364000c101b00 */
.L_x_2635:
[----:B------:R-:W-:Y:S05]  /*cb70*/  BSYNC B1 ;  /* 0x0000000000017941 */ /* 0x000fea0003800000 */
.L_x_2634:
[----:B-1----:R-:W-:Y:S01]  /*cb80*/  LEA.HI R4, R235, R235, RZ, 0x1 ;  /* 0x000000ebeb047211 */ /* 0x002fe200078f08ff */
[----:B-----5:R-:W-:Y:S01]  /*cb90*/  IMAD.MOV.U32 R5, RZ, RZ, R30 ;  /* 0x000000ffff057224 */ /* 0x020fe200078e001e */
[----:B------:R-:W-:Y:S01]  /*cba0*/  VIADDMNMX R71, R71, -R226, 0x80, PT ;  /* 0x0000008047477446 */ /* 0x000fe200038009e2 */
[C---:B------:R-:W-:Y:S01]  /*cbb0*/  VIADD R6, R3.reuse, 0x15400 ;  /* 0x0001540003067836 */ /* 0x040fe20000000000 */
[----:B------:R-:W-:Y:S01]  /*cbc0*/  LOP3.LUT R4, R4, 0xfffffffe, RZ, 0xc0, !PT ;  /* 0xfffffffe04047812 */ /* 0x000fe200078ec0ff */
[----:B0-----:R-:W-:Y:S01]  /*cbd0*/  VIADD R0, R3, 0x15440 ;  /* 0x0001544003007836 */ /* 0x001fe20000000000 */
[----:B------:R-:W-:Y:S01]  /*cbe0*/  PRMT R100, R5, 0x7610, R100 ;  /* 0x0000761005647816 */ /* 0x000fe20000000064 */
[----:B------:R-:W-:Y:S01]  /*cbf0*/  IMAD.MOV.U32 R5, RZ, RZ, R31 ;  /* 0x000000ffff057224 */ /* 0x000fe200078e001f */
[----:B------:R-:W-:Y:S01]  /*cc00*/  BSSY B1, `(.L_x_2636) ;  /* 0x0000031000017945 */ /* 0x000fe20003800000 */
[----:B------:R-:W-:Y:S01]  /*cc10*/  IMAD.IADD R4, R235, 0x1, -R4 ;  /* 0x00000001eb047824 */ /* 0x000fe200078e0a04 */
[----:B------:R-:W-:Y:S01]  /*cc20*/  ISETP.GE.AND P1, PT, R204, R71, PT ;  /* 0x00000047cc00720c */ /* 0x000fe20003f26270 */
[----:B------:R-:W-:Y:S01]  /*cc30*/  @P0 VIADD R0, R6, 0xffffffc0 ;  /* 0xffffffc006000836 */ /* 0x000fe20000000000 */
[----:B------:R-:W-:Y:S01]  /*cc40*/  PRMT R101, R5, 0x7610, R101 ;  /* 0x0000761005657816 */ /* 0x000fe20000000065 */
[----:B------:R-:W-:Y:S01]  /*cc50*/  IMAD.MOV.U32 R6, RZ, RZ, R32 ;  /* 0x000000ffff067224 */ /* 0x000fe200078e0020 */
[----:B------:R-:W-:Y:S01]  /*cc60*/  SHF.L.U32 R5, R4, 0x1f, RZ ;  /* 0x0000001f04057819 */ /* 0x000fe200000006ff */
[----:B------:R-:W-:-:S02]  /*cc70*/  IMAD.MOV.U32 R7, RZ, RZ, R33 ;  /* 0x000000ffff077224 */ /* 0x000fc400078e0021 */
[----:B------:R-:W-:Y:S01]  /*cc80*/  IMAD.MOV.U32 R4, RZ, RZ, R21 ;  /* 0x000000ffff047224 */ /* 0x000fe200078e0015 */
[----:B------:R-:W0:Y:S01]  /*cc90*/  SYNCS.PHASECHK.TRANS64.TRYWAIT P0, [R16+URZ+0x36800], R5 ;  /* 0x03680005100075a7 */ /* 0x000e22000800017f */
        /* <DEDUP_REMOVED lines=10> */
[----:B---3--:R-:W-:Y:S01]  /*cd40*/  PRMT R63, R4, 0x7610, R63 ;  /* 0x00007610043f7816 */ /* 0x008fe2000000003f */
        /* <DEDUP_REMOVED lines=23> */
[----:B--2---:R-:W-:Y:S01]  /*cec0*/  PRMT R69, R7, 0x7610, R69 ;  /* 0x0000761007457816 */ /* 0x004fe20000000045 */
[----:B------:R-:W-:Y:S01]  /*ced0*/  IMAD.MOV.U32 R4, RZ, RZ, R10 ;  /* 0x000000ffff047224 */ /* 0x000fe200078e000a */
[----:B------:R-:W-:Y:S01]  /*cee0*/  PRMT R79, R64, 0x7610, R79 ;  /* 0x00007610404f7816 */ /* 0x000fe2000000004f */
[----:B------:R-:W-:Y:S01]  /*cef0*/  IMAD.MOV.U32 R6, RZ, RZ, R11 ;  /* 0x000000ffff067224 */ /* 0x000fe200078e000b */
[----:B0-----:R-:W-:Y:S06]  /*cf00*/  @!P0 BRA `(.L_x_2637) ;  /* 0x0000024c00b88947 */ /* 0x001fec0003800000 */
.L_x_2923:
[----:B------:R-:W-:Y:S05]  /*cf10*/  BSYNC B1 ;  /* 0x0000000000017941 */ /* 0x000fea0003800000 */
.L_x_2636:
        /* <DEDUP_REMOVED lines=59> */
.L_x_2641:
[----:B------:R-:W-:Y:S05]  /*d2d0*/  BSYNC B2 ;  /* 0x0000000000027941 */ /* 0x000fea0003800000 */
.L_x_2640:
[----:B------:R-:W-:Y:S04]  /*d2e0*/  BSSY B2, `(.L_x_2642) ;  /* 0x0000030000027945 */ /* 0x000fe80003800000 */
[----:B------:R-:W-:Y:S05]  /*d2f0*/  @P1 BRA `(.L_x_2643) ;  /* 0x0000000000b81947 */ /* 0x000fea0003800000 */
[----:B0-----:R-:W0:Y:S01]  /*d300*/  LDS.128 R4, [R0] ;  /* 0x0000000000047984 */ /* 0x001e220000000c00 */
[----:B------:R-:W-:Y:S02]  /*d310*/  SHF.R.U64 R56, R56, 0x10, R57 ;  /* 0x0000001038387819 */ /* 0x000fe40000001239 */
[----:B------:R-:W-:Y:S02]  /*d320*/  SHF.R.U64 R54, R54, 0x10, R55 ;  /* 0x0000001036367819 */ /* 0x000fe40000001237 */
        /* <DEDUP_REMOVED lines=43> */
.L_x_2643:
[----:B------:R-:W-:Y:S05]  /*d5e0*/  BSYNC B2 ;  /* 0x0000000000027941 */ /* 0x000fea0003800000 */
.L_x_2642:
        /* <DEDUP_REMOVED lines=48> */
.L_x_2645:
[----:B------:R-:W-:Y:S05]  /*d8f0*/  BSYNC B2 ;  /* 0x0000000000027941 */ /* 0x000fea0003800000 */
.L_x_2644:
        /* <DEDUP_REMOVED lines=48> */
.L_x_2647:
[----:B------:R-:W-:Y:S05]  /*dc00*/  BSYNC B2 ;  /* 0x0000000000027941 */ /* 0x000fea0003800000 */
.L_x_2646:
        /* <DEDUP_REMOVED lines=48> */
.L_x_2649:
[----:B------:R-:W-:Y:S05]  /*df10*/  BSYNC B2 ;  /* 0x0000000000027941 */ /* 0x000fea0003800000 */
.L_x_2648:
        /* <DEDUP_REMOVED lines=47> */
.L_x_2639:
[----:B------:R-:W-:Y:S05]  /*e210*/  BSYNC B1 ;  /* 0x0000000000017941 */ /* 0x000fea0003800000 */
.L_x_2638:
        /* <DEDUP_REMOVED lines=57> */
.L_x_2652:
[----:B------:R-:W-:Y:S05]  /*e5b0*/  BSYNC B1 ;  /* 0x0000000000017941 */ /* 0x000fea0003800000 */
.L_x_2651:
        /* <DEDUP_REMOVED lines=48> */
.L_x_2654:
[----:B------:R-:W-:Y:S05]  /*e8c0*/  BSYNC B1 ;  /* 0x0000000000017941 */ /* 0x000fea0003800000 */
.L_x_2653:
        /* <DEDUP_REMOVED lines=48> */
.L_x_2656:
[----:B------:R-:W-:Y:S05]  /*ebd0*/  BSYNC B1 ;  /* 0x0000000000017941 */ /* 0x000fea0003800000 */
.L_x_2655:
        /* <DEDUP_REMOVED lines=48> */
.L_x_2658:
[----:B------:R-:W-:Y:S05]  /*eee0*/  BSYNC B1 ;  /* 0x0000000000017941 */ /* 0x000fea0003800000 */
.L_x_2657:
        /* <DEDUP_REMOVED lines=23> */
[C---:B------:R-:W-:Y:S01]  /*f060*/  FFMA.FTZ R27, R12.reuse, R21, R26 ;  /* 0x000000150c1b7223 */ /* 0x040fe2000001001a */
[-C--:B------:R-:W-:Y:S01]  /*f070*/  FMUL.FTZ R21, R15, R79.reuse ;  /* 0x0000004f0f157220 */ /* 0x080fe20000410000 */
        /* <DEDUP_REMOVED lines=23> */
.L_x_2660:
[----:B------:R-:W-:Y:S05]  /*f1f0*/  BSYNC B1 ;  /* 0x0000000000017941 */ /* 0x000fea0003800000 */
.L_x_2659:
[----:B------:R-:W-:Y:S05]  /*f200*/  @P5 BRA `(.L_x_2650) ;  /* 0x0000003c00585947 */ /* 0x000fea0003800000 */
[----:B01234-:R-:W0:Y:S01]  /*f210*/  LDS.128 R4, [R0+0xa000] ;  /* 0x00a0000000047984 */ /* 0x01fe220000000c00 */
        /* <DEDUP_REMOVED lines=13> */
[C---:B------:R-:W-:Y:S01]  /*f2f0*/  IMAD.U32 R10, R7.reuse, 0x10000, RZ ;  /* 0x00010000070a7824 */ /* 0x040fe200078e00ff */
[----:B------:R-:W-:Y:S01]  /*f300*/  LOP3.LUT R7, R7, 0xffff0000, RZ, 0xc0, !PT ;  /* 0xffff000007077812 */ /* 0x000fe200078ec0ff */
[----:B------:R-:W-:-:S02]  /*f310*/  IMAD.U32 R8, R6, 0x10000, RZ ;  /* 0x0001000006087824 */ /* 0x000fc400078e00ff */
[CC--:B------:R-:W-:Y:S01]  /*f320*/  FMUL.FTZ R13, R9.reuse, R12.reuse ;  /* 0x0000000c090d7220 */ /* 0x0c0fe20000410000 */
[----:B------:R-:W-:Y:S01]  /*f330*/  FMUL.FTZ R9, R9, R11 ;  /* 0x0000000b09097220 */ /* 0x000fe20000410000 */
[C---:B------:R-:W-:Y:S01]  /*f340*/  FMUL.FTZ R21, R7.reuse, R63 ;  /* 0x0000003f07157220 */ /* 0x040fe20000410000 */
[----:B------:R-:W-:Y:S02]  /*f350*/  IMAD.U32 R3, R4, 0x10000, RZ ;  /* 0x0001000004037824 */ /* 0x000fe400078e00ff */
[C---:B------:R-:W-:Y:S01]  /*f360*/  FFMA.FTZ R14, R8.reuse, R11, -R13 ;  /* 0x0000000b080e7223 */ /* 0x040fe2000001080d */
[----:B------:R-:W-:Y:S01]  /*f370*/  FFMA.FTZ R15, R8, R12, R9 ;  /* 0x0000000c080f7223 */ /* 0x000fe20000010009 */
[-C--:B------:R-:W-:Y:S01]  /*f380*/  FMUL.FTZ R9, R7, R65.reuse ;  /* 0x0000004107097220 */ /* 0x080fe20000410000 */
        /* <DEDUP_REMOVED lines=23> */
.L_x_2629:
        /* <DEDUP_REMOVED lines=8> */
[----:B------:R-:W-:Y:S02]  /*f580*/  IMAD.MOV.U32 R7, RZ, RZ, R31 ;  /* 0x000000ffff077224 */ /* 0x000fe400078e001f */
[----:B------:R-:W-:Y:S01]  /*f590*/  IMAD.IADD R73, R73, 0x1, -R40 ;  /* 0x0000000149497824 */ /* 0x000fe200078e0a28 */
[----:B------:R-:W-:-:S03]  /*f5a0*/  LEA.HI R69, R21, R206, RZ, 0x3 ;  /* 0x000000ce15457211 */ /* 0x000fc600078f18ff */
[----:B------:R-:W-:Y:S01]  /*f5b0*/  IMAD R3, R73, 0x40, R64 ;  /* 0x0000004049037824 */ /* 0x000fe200078e0240 */
        /* <DEDUP_REMOVED lines=19> */
[----:B------:R-:W-:Y:S01]  /*f6f0*/  SHF.R.S32.HI R0, RZ, 0x1f, R207 ;  /* 0x0000001fff007819 */ /* 0x000fe200000114cf */
[----:B------:R-:W-:Y:S01]  /*f700*/  IMAD.IADD R71, R7, 0x1, R71 ;  /* 0x0000000107477824 */ /* 0x000fe200078e0247 */
[----:B------:R-:W-:-:S02]  /*f710*/  LEA R70, P1, R6, UR6, 0x1 ;  /* 0x0000000606467c11 */ /* 0x000fc4000f8208ff */
[----:B------:R-:W-:Y:S02]  /*f720*/  LEA.HI R3, R0, R207, RZ, 0x3 ;  /* 0x000000cf00037211 */ /* 0x000fe400078f18ff */
[----:B------:R-:W-:Y:S02]  /*f730*/  LEA.HI.X R63, R4, UR5, R63, 0x1, P0 ;  /* 0x00000005043f7c11 */ /* 0x000fe400080f0c3f */
[----:B------:R-:W-:Y:S02]  /*f740*/  LEA.HI.X R71, R6, UR7, R71, 0x1, P1 ;  /* 0x0000000706477c11 */ /* 0x000fe400088f0c47 */
[----:B------:R-:W-:Y:S01]  /*f750*/  SHF.R.S32.HI R20, RZ, 0x3, R3 ;  /* 0x00000003ff147819 */ /* 0x000fe20000011403 */
[----:B------:R-:W-:Y:S06]  /*f760*/  BRA.DIV UR4, `(.L_x_2661) ;  /* 0x0000022604b47947 */ /* 0x000fec000b800000 */
[----:B------:R-:W0:Y:S04]  /*f770*/  SHFL.IDX PT, R5, R63, RZ, 0x1c1f ;  /* 0x001c1fff3f057589 */ /* 0x000e2800000e0000 */
[----:B------:R-:W1:Y:S04]  /*f780*/  SHFL.IDX PT, R4, R62, RZ, 0x1c1f ;  /* 0x001c1fff3e047589 */ /* 0x000e6800000e0000 */
[----:B------:R2:W3:Y:S04]  /*f790*/  SHFL.IDX PT, R7, R71, RZ, 0x1c1f ;  /* 0x001c1fff47077589 */ /* 0x0004e800000e0000 */
[----:B------:R2:W4:Y:S01]  /*f7a0*/  SHFL.IDX PT, R14, R70, RZ, 0x1c1f ;  /* 0x001c1fff460e7589 */ /* 0x00052200000e0000 */
[----:B0-----:R-:W-:-:S02]  /*f7b0*/  IMAD.MOV.U32 R9, RZ, RZ, R5 ;  /* 0x000000ffff097224 */ /* 0x001fc400078e0005 */
[----:B-12---:R-:W-:-:S07]  /*f7c0*/  IMAD.MOV.U32 R8, RZ, RZ, R4 ;  /* 0x000000ffff087224 */ /* 0x006fce00078e0004 */
.L_x_2929:
[----:B------:R-:W-:Y:S01]  /*f7d0*/  IMAD R75, R224, R75, RZ ;  /* 0x0000004be04b7224 */ /* 0x000fe200078e02ff */
[----:B------:R-:W-:Y:S01]  /*f7e0*/  BSSY B1, `(.L_x_2662) ;  /* 0x000002e000017945 */ /* 0x000fe20003800000 */
[----:B---3--:R-:W-:Y:S01]  /*f7f0*/  IMAD.MOV.U32 R15, RZ, RZ, R7 ;  /* 0x000000ffff0f7224 */ /* 0x008fe200078e0007 */
[----:B------:R-:W-:Y:S02]  /*f800*/  CS2R R44, SRZ ;  /* 0x00000000002c7805 */ /* 0x000fe4000001ff00 */
[----:B------:R-:W-:Y:S02]  /*f810*/  CS2R R46, SRZ ;  /* 0x00000000002e7805 */ /* 0x000fe4000001ff00 */
[----:B------:R-:W-:Y:S02]  /*f820*/  ISETP.GE.AND P0, PT, R64, R75, PT ;  /* 0x0000004b4000720c */ /* 0x000fe40003f06270 */
        /* <DEDUP_REMOVED lines=17> */
[----:B------:R-:W-:-:S02]  /*f940*/  CS2R R44, SRZ ;  /* 0x00000000002c7805 */ /* 0x000fc4000001ff00 */
[----:B------:R-:W-:-:S03]  /*f950*/  CS2R R46, SRZ ;  /* 0x00000000002e7805 */ /* 0x000fc6000001ff00 */
[----:B------:R-:W-:-:S04]  /*f960*/  @!P0 IMAD.WIDE R10, R18, 0x2, R8 ;  /* 0x00000002120a8825 */ /* 0x000fc800078e0208 */
        /* <DEDUP_REMOVED lines=12> */
[--C-:B----4-:R-:W-:Y:S01]  /*fa30*/  @!P2 IMAD.WIDE R10, R25, 0x2, R14.reuse ;  /* 0x00000002190aa825 */ /* 0x110fe200078e020e */
        /* <DEDUP_REMOVED lines=8> */
.L_x_2663:
[----:B------:R-:W-:Y:S05]  /*fac0*/  BSYNC B1 ;  /* 0x0000000000017941 */ /* 0x000fea0003800000 */
.L_x_2662:
[----:B0----5:R-:W-:Y:S01]  /*fad0*/  IMAD.MOV.U32 R4, RZ, RZ, R44 ;  /* 0x000000ffff047224 */ /* 0x021fe200078e002c */
        /* <DEDUP_REMOVED lines=50> */
[----:B------:R-:W0:Y:S04]  /*fe00*/  SHFL.IDX PT, R63, R63, 0x1, 0x1c1f ;  /* 0x003c1f003f3f7f89 */ /* 0x000e2800000e0000 */
[----:B------:R-:W1:Y:S04]  /*fe10*/  SHFL.IDX PT, R62, R62, 0x1, 0x1c1f ;  /* 0x003c1f003e3e7f89 */ /* 0x000e6800000e0000 */
[----:B------:R-:W2:Y:S04]  /*fe20*/  SHFL.IDX PT, R71, R71, 0x1, 0x1c1f ;  /* 0x003c1f0047477f89 */ /* 0x000ea800000e0000 */
[----:B------:R-:W3:Y:S02]  /*fe30*/  SHFL.IDX PT, R70, R70, 0x1, 0x1c1f ;  /* 0x003c1f0046467f89 */ /* 0x000ee400000e0000 */
.L_x_2935:
[----:B------:R-:W-:Y:S01]  /*fe40*/  VIADD R64, R64, 0x40 ;  /* 0x0000004040407836 */ /* 0x000fe20000000000 */
[----:B------:R-:W-:Y:S01]  /*fe50*/  BSSY B1, `(.L_x_2665) ;  /* 0x000002c000017945 */ /* 0x000fe20003800000 */
[----:B------:R-:W-:Y:S02]  /*fe60*/  CS2R R6, SRZ ;  /* 0x0000000000067805 */ /* 0x000fe4000001ff00 */
[----:B------:R-:W-:Y:S02]  /*fe70*/  CS2R R8, SRZ ;  /* 0x0000000000087805 */ /* 0x000fe4000001ff00 */
[----:B------:R-:W-:Y:S02]  /*fe80*/  CS2R R10, SRZ ;  /* 0x00000000000a7805 */ /* 0x000fe4000001ff00 */
[----:B------:R-:W-:Y:S02]  /*fe90*/  ISETP.GE.AND P0, PT, R64, R75, PT ;  /* 0x0000004b4000720c */ /* 0x000fe40003f06270 */
[----:B------:R-:W-:-:S02]  /*fea0*/  CS2R R12, SRZ ;  /* 0x00000000000c7805 */ /* 0x000fc4000001ff00 */
[----:B----4-:R-:W-:Y:S02]  /*feb0*/  CS2R R14, SRZ ;  /* 0x00000000000e7805 */ /* 0x010fe4000001ff00 */
[----:B------:R-:W-:Y:S02]  /*fec0*/  CS2R R48, SRZ ;  /* 0x0000000000307805 */ /* 0x000fe4000001ff00 */
[----:B------:R-:W-:Y:S02]  /*fed0*/  CS2R R50, SRZ ;  /* 0x0000000000327805 */ /* 0x000fe4000001ff00 */
[----:B------:R-:W-:Y:S02]  /*fee0*/  CS2R R52, SRZ ;  /* 0x0000000000347805 */ /* 0x000fe4000001ff00 */
[----:B------:R-:W-:Y:S02]  /*fef0*/  CS2R R54, SRZ ;  /* 0x0000000000367805 */ /* 0x000fe4000001ff00 */
[----:B------:R-:W-:-:S02]  /*ff00*/  CS2R R56, SRZ ;  /* 0x0000000000387805 */ /* 0x000fc4000001ff00 */
        /* <DEDUP_REMOVED lines=9> */
[----:B------:R-:W-:Y:S02]  /*ffa0*/  CS2R R6, SRZ ;  /* 0x0000000000067805 */ /* 0x000fe4000001ff00 */
[----:B------:R-:W-:Y:S01]  /*ffb0*/  CS2R R52, SRZ ;  /* 0x0000000000347805 */ /* 0x000fe2000001ff00 */
[----:B01----:R-:W-:-:S04]  /*ffc0*/  @!P0 IMAD.WIDE R12, R18, 0x2, R62 ;  /* 0x00000002120c8825 */ /* 0x003fc800078e023e */
        /* <DEDUP_REMOVED lines=12> */
[--C-:B--23--:R-:W-:Y:S01]  /*10090*/  @!P1 IMAD.WIDE R64, R65, 0x2, R70.reuse ;  /* 0x0000000241409825 */ /* 0x10cfe200078e0246 */
[----:B------:R4:W5:Y:S03]  /*100a0*/  @!P1 LD.E.128 R52, desc[UR60][R60.64] ;  /* 0x0000003c3c349980 */ /* 0x000966000c101d00 */
[--C-:B------:R-:W-:Y:S01]  /*100b0*/  @!P2 IMAD.WIDE R66, R67, 0x2, R70.reuse ;  /* 0x000000024342a825 */ /* 0x100fe200078e0246 */
[----:B------:R4:W5:Y:S03]  /*100c0*/  @!P1 LD.E.128 R8, desc[UR60][R64.64] ;  /* 0x0000003c40089980 */ /* 0x000966000c101d00 */
[----:B------:R-:W-:Y:S01]  /*100d0*/  @!P0 IMAD.WIDE R70, R18, 0x2, R70 ;  /* 0x0000000212468825 */ /* 0x000fe200078e0246 */
[----:B------:R4:W5:Y:S04]  /*100e0*/  @!P2 LD.E.128 R56, desc[UR60][R62.64] ;  /* 0x0000003c3e38a980 */ /* 0x000968000c101d00 */
[----:B------:R4:W5:Y:S04]  /*100f0*/  @!P0 LD.E.128 R4, desc[UR60][R70.64] ;  /* 0x0000003c46048980 */ /* 0x000968000c101d00 */
[----:B------:R4:W5:Y:S02]  /*10100*/  @!P2 LD.E.128 R12, desc[UR60][R66.64] ;  /* 0x0000003c420ca980 */ /* 0x000964000c101d00 */
.L_x_2666:
[----:B------:R-:W-:Y:S05]  /*10110*/  BSYNC B1 ;  /* 0x0000000000017941 */ /* 0x000fea0003800000 */
.L_x_2665:
[----:B----4-:R-:W-:Y:S01]  /*10120*/  LEA.HI R60, R235, R235, RZ, 0x1 ;  /* 0x000000ebeb3c7211 */ /* 0x010fe200078f08ff */
[----:B-----5:R-:W-:Y:S01]  /*10130*/  IMAD.MOV.U32 R61, RZ, RZ, R4 ;  /* 0x000000ffff3d7224 */ /* 0x020fe200078e0004 */
[----:B--2---:R-:W-:Y:S01]  /*10140*/  VIADDMNMX R71, R75, -R226, 0x80, PT ;  /* 0x000000804b477446 */ /* 0x004fe200038009e2 */
[----:B-1----:R-:W-:Y:S01]  /*10150*/  IMAD.MOV.U32 R62, RZ, RZ, R5 ;  /* 0x000000ffff3e7224 */ /* 0x002fe200078e0005 */
[----:B------:R-:W-:Y:S01]  /*10160*/  LOP3.LUT R60, R60, 0xfffffffe, RZ, 0xc0, !PT ;  /* 0xfffffffe3c3c7812 */ /* 0x000fe200078ec0ff */
[----:B0-----:R-:W-:Y:S01]  /*10170*/  IMAD.MOV.U32 R63, RZ, RZ, R7 ;  /* 0x000000ffff3f7224 */ /* 0x001fe200078e0007 */
[----:B------:R-:W-:Y:S01]  /*10180*/  PRMT R100, R61, 0x7610, R100 ;  /* 0x000076103d647816 */ /* 0x000fe20000000064 */
[----:B------:R-:W-:Y:S01]  /*10190*/  IMAD.MOV.U32 R61, RZ, RZ, R6 ;  /* 0x000000ffff3d7224 */ /* 0x000fe200078e0006 */
[----:B------:R-:W-:Y:S01]  /*101a0*/  PRMT R101, R62, 0x7610, R101 ;  /* 0x000076103e657816 */ /* 0x000fe20000000065 */
[----:B------:R-:W-:Y:S01]  /*101b0*/  IMAD.IADD R60, R235, 0x1, -R60 ;  /* 0x00000001eb3c7824 */ /* 0x000fe200078e0a3c */
        /* <DEDUP_REMOVED lines=8> */
[----:B------:R-:W0:Y:S01]  /*10240*/  SYNCS.PHASECHK.TRANS64.TRYWAIT P0, [R16+URZ+0x36800], R61 ;  /* 0x0368003d100075a7 */ /* 0x000e22000800017f */
        /* <DEDUP_REMOVED lines=36> */
.L_x_2936:
[----:B------:R-:W-:Y:S05]  /*10490*/  BSYNC B1 ;  /* 0x0000000000017941 */ /* 0x000fea0003800000 */
.L_x_2667:
[----:B------:R-:W-:Y:S01]  /*104a0*/  BSSY B1, `(.L_x_2669) ;  /* 0x0000157000017945 */ /* 0x000fe20003800000 */
[----:B------:R-:W-:Y:S02]  /*104b0*/  PRMT R80, R60, 0x7610, R80 ;  /* 0x000076103c507816 */ /* 0x000fe40000000050 */
[----:B------:R-:W-:Y:S01]  /*104c0*/  PRMT R81, R62, 0x7610, R81 ;  /* 0x000076103e517816 */ /* 0x000fe20000000051 */
[----:B------:R-:W-:Y:S06]  /*104d0*/  @P1 BRA `(.L_x_2670) ;  /* 0x00000014004c1947 */ /* 0x000fec0003800000 */
[----:B------:R-:W1:Y:S01]  /*104e0*/  LDC R75, c[0x0][0x3f4] ;  /* 0x0000fd00ff4b7b82 */ /* 0x000e620000000800 */
[----:B------:R-:W-:Y:S01]  /*104f0*/  BSSY B2, `(.L_x_2671) ;  /* 0x000006f000027945 */ /* 0x000fe20003800000 */
[-C--:B-1----:R-:W-:Y:S02]  /*10500*/  ISETP.GE.AND P0, PT, R18, R75.reuse, PT ;  /* 0x0000004b1200720c */ /* 0x082fe40003f06270 */
[-C--:B------:R-:W-:Y:S02]  /*10510*/  ISETP.GE.AND P1, PT, R206, R75.reuse, PT ;  /* 0x0000004bce00720c */ /* 0x080fe40003f26270 */
[----:B------:R-:W-:-:S09]  /*10520*/  ISETP.GE.AND P2, PT, R207, R75, PT ;  /* 0x0000004bcf00720c */ /* 0x000fd20003f46270 */
[----:B------:R-:W-:Y:S05]  /*10530*/  @P0 BRA `(.L_x_2672) ;  /* 0x0000000400a80947 */ /* 0x000fea0003800000 */
[----:B------:R-:W-:Y:S02]  /*10540*/  LEA.HI R62, R75, R73, RZ, 0x1d ;  /* 0x000000494b3e7211 */ /* 0x000fe400078fe8ff */
[----:B------:R-:W-:Y:S02]  /*10550*/  LOP3.LUT R60, R218, 0x38, R18, 0xf8, !PT ;  /* 0x00000038da3c7812 */ /* 0x000fe400078ef812 */
[----:B------:R-:W-:Y:S01]  /*10560*/  SHF.R.S32.HI R65, RZ, 0x1f, R62 ;  /* 0x0000001fff417819 */ /* 0x000fe2000001143e */
[----:B------:R-:W-:Y:S01]  /*10570*/  IMAD.SHL.U32 R63, R62, 0x8, RZ ;  /* 0x000000083e3f7824 */ /* 0x000fe200078e00ff */
[-C--:B0-----:R-:W-:Y:S02]  /*10580*/  LOP3.LUT R61, R60, R219.reuse, RZ, 0x3c, !PT ;  /* 0x000000db3c3d7212 */ /* 0x081fe400078e3cff */
[----:B------:R-:W-:Y:S02]  /*10590*/  LEA.HI R65, R65, R62, RZ, 0x3 ;  /* 0x0000003e41417211 */ /* 0x000fe400078f18ff */
[----:B------:R-:W-:Y:S01]  /*105a0*/  LOP3.LUT R60, R218, 0x38, R63, 0xf8, !PT ;  /* 0x00000038da3c7812 */ /* 0x000fe200078ef83f */
[----:B------:R-:W-:Y:S01]  /*105b0*/  IMAD.IADD R61, R220, 0x1, R61 ;  /* 0x00000001dc3d7824 */ /* 0x000fe200078e023d */
[----:B------:R-:W-:Y:S01]  /*105c0*/  SHF.R.U64 R119, R44, 0x10, R45 ;  /* 0x000000102c777819 */ /* 0x000fe2000000122d */
[----:B------:R-:W-:Y:S01]  /*105d0*/  IMAD.SHL.U32 R65, R65, 0x400, RZ ;  /* 0x0000040041417824 */ /* 0x000fe200078e00ff */
[----:B------:R-:W-:Y:S01]  /*105e0*/  LOP3.LUT R60, R60, R219, RZ, 0x3c, !PT ;  /* 0x000000db3c3c7212 */ /* 0x000fe200078e3cff */
[----:B------:R-:W-:Y:S01]  /*105f0*/  IMAD R82, R61, 0x2, R16 ;  /* 0x000000023d527824 */ /* 0x000fe200078e0210 */
[----:B------:R-:W-:-:S02]  /*10600*/  SHF.R.U64 R121, R32, 0x10, R33 ;  /* 0x0000001020797819 */ /* 0x000fc40000001221 */
[----:B------:R-:W-:Y:S02]  /*10610*/  LOP3.LUT R65, R65, 0x7fffe000, RZ, 0xc0, !PT ;  /* 0x7fffe00041417812 */ /* 0x000fe400078ec0ff */
[----:B------:R-:W-:Y:S02]  /*10620*/  PRMT R118, R118, 0x5410, R119 ;  /* 0x0000541076767816 */ /* 0x000fe40000000077 */
[----:B------:R-:W-:Y:S02]  /*10630*/  IADD3 R65, R60, R65, R220 ;  /* 0x000000413c417210 */ /* 0x000fe40007ffe0dc */
[----:B------:R-:W0:Y:S01]  /*10640*/  LDS.128 R60, [R82+0x15400] ;  /* 0x01540000523c7984 */ /* 0x000e220000000c00 */
[----:B------:R-:W-:Y:S01]  /*10650*/  SHF.R.U32.HI R32, RZ, 0x10, R33 ;  /* 0x00000010ff207819 */ /* 0x000fe20000011621 */
[----:B------:R-:W-:Y:S01]  /*10660*/  IMAD.U32 R126, R118, 0x10000, RZ ;  /* 0x00010000767e7824 */ /* 0x000fe200078e00ff */
[--C-:B------:R-:W-:Y:S01]  /*10670*/  SHF.R.U64 R33, R34, 0x10, R35.reuse ;  /* 0x0000001022217819 */ /* 0x100fe20000001223 */
[----:B------:R-:W-:Y:S01]  /*10680*/  IMAD R83, R65, 0x2, R16 ;  /* 0x0000000241537824 */ /* 0x000fe200078e0210 */
[----:B------:R-:W-:-:S02]  /*10690*/  SHF.R.U32.HI R116, RZ, 0x10, R35 ;  /* 0x00000010ff747819 */ /* 0x000fc40000011623 */
[----:B------:R-:W-:Y:S02]  /*106a0*/  PRMT R34, R78, 0x5432, R121 ;  /* 0x000054324e227816 */ /* 0x000fe40000000079 */
[----:B------:R-:W1:Y:S01]  /*106b0*/  LDS.128 R64, [R83+0x15400] ;  /* 0x0154000053407984 */ /* 0x000e620000000c00 */
[----:B------:R-:W-:Y:S02]  /*106c0*/  SHF.R.U32.HI R117, RZ, 0x10, R45 ;  /* 0x00000010ff757819 */ /* 0x000fe4000001162d */
[--C-:B------:R-:W-:Y:S01]  /*106d0*/  SHF.R.U32.HI R44, RZ, 0x10, R47.reuse ;  /* 0x00000010ff2c7819 */ /* 0x100fe2000001162f */
[----:B------:R-:W-:Y:S01]  /*106e0*/  IMAD.U32 R125, R34, 0x10000, RZ ;  /* 0x00010000227d7824 */ /* 0x000fe200078e00ff */
[----:B------:R-:W-:Y:S02]  /*106f0*/  SHF.R.U64 R45, R46, 0x10, R47 ;  /* 0x000000102e2d7819 */ /* 0x000fe4000000122f */
[----:B------:R-:W-:Y:S02]  /*10700*/  PRMT R35, R81, 0x5432, R116 ;  /* 0x0000543251237816 */ /* 0x000fe40000000074 */
[----:B------:R-:W-:-:S02]  /*10710*/  PRMT R32, R79, 0x5432, R32 ;  /* 0x000054324f207816 */ /* 0x000fc40000000020 */
[----:B------:R-:W-:Y:S02]  /*10720*/  PRMT R46, R74, 0x5432, R117 ;  /* 0x000054324a2e7816 */ /* 0x000fe40000000075 */
[----:B------:R-:W-:Y:S02]  /*10730*/  PRMT R44, R77, 0x5432, R44 ;  /* 0x000054324d2c7816 */ /* 0x000fe4000000002c */
[----:B------:R-:W-:Y:S01]  /*10740*/  LOP3.LUT R34, R34, 0xffff0000, RZ, 0xc0, !PT ;  /* 0xffff000022227812 */ /* 0x000fe200078ec0ff */
[C---:B------:R-:W-:Y:S01]  /*10750*/  IMAD.U32 R127, R46.reuse, 0x10000, RZ ;  /* 0x000100002e7f7824 */ /* 0x040fe200078e00ff */
[----:B------:R-:W-:Y:S02]  /*10760*/  LOP3.LUT R46, R46, 0xffff0000, RZ, 0xc0, !PT ;  /* 0xffff00002e2e7812 */ /* 0x000fe400078ec0ff */
[----:B------:R-:W-:Y:S02]  /*10770*/  PRMT R33, R80, 0x5432, R33 ;  /* 0x0000543250217816 */ /* 0x000fe40000000021 */
[----:B------:R-:W-:Y:S01]  /*10780*/  PRMT R45, R76, 0x5432, R45 ;  /* 0x000054324c2d7816 */ /* 0x000fe2000000002d */
        /* <DEDUP_REMOVED lines=13> */
[C---:B------:R-:W-:Y:S01]  /*10860*/  IMAD.U32 R124, R67.reuse, 0x10000, RZ ;  /* 0x00010000437c7824 */ /* 0x040fe200078e00ff */
[----:B------:R-:W-:Y:S01]  /*10870*/  LOP3.LUT R66, R67, 0xffff0000, RZ, 0xc0, !PT ;  /* 0xffff000043427812 */ /* 0x000fe200078ec0ff */
[----:B------:R-:W-:Y:S01]  /*10880*/  FMUL.FTZ R130, R120, R125 ;  /* 0x0000007d78827220 */ /* 0x000fe20000410000 */
[----:B------:R-:W-:-:S02]  /*10890*/  IMAD.U32 R123, R65, 0x10000, RZ ;  /* 0x00010000417b7824 */ /* 0x000fc400078e00ff */
[C---:B------:R-:W-:Y:S01]  /*108a0*/  FFMA.FTZ R67, R119.reuse, R125, -R128 ;  /* 0x0000007d77437223 */ /* 0x040fe20000010880 */
[----:B------:R-:W-:Y:S02]  /*108b0*/  IMAD.U32 R120, R32, 0x10000, RZ ;  /* 0x0001000020787824 */ /* 0x000fe400078e00ff */
[----:B------:R-:W-:Y:S01]  /*108c0*/  FFMA.FTZ R119, R119, R126, R130 ;  /* 0x0000007e77777223 */ /* 0x000fe20000010082 */
[----:B------:R-:W-:Y:S02]  /*108d0*/  IMAD.U32 R128, R44, 0x10000, RZ ;  /* 0x000100002c807824 */ /* 0x000fe400078e00ff */
[C---:B------:R-:W-:Y:S01]  /*108e0*/  FMUL.FTZ R129, R123.reuse, R127 ;  /* 0x0000007f7b817220 */ /* 0x040fe20000410000 */
[----:B------:R-:W-:Y:S01]  /*108f0*/  FMUL.FTZ R131, R123, R120 ;  /* 0x000000787b837220 */ /* 0x000fe20000410000 */
[----:B------:R-:W-:Y:S02]  /*10900*/  IMAD.U32 R125, R35, 0x10000, RZ ;  /* 0x00010000237d7824 */ /* 0x000fe400078e00ff */
[----:B------:R-:W-:Y:S01]  /*10910*/  FMUL.FTZ R126, R124, R128 ;  /* 0x000000807c7e7220 */ /* 0x000fe20000410000 */
[----:B------:R-:W-:Y:S01]  /*10920*/  LOP3.LUT R123, R118, 0xffff0000, RZ, 0xc0, !PT ;  /* 0xffff0000767b7812 */ /* 0x000fe200078ec0ff */
[----:B------:R-:W-:Y:S01]  /*10930*/  FFMA.FTZ R120, R122, R120, -R129 ;  /* 0x000000787a787223 */ /* 0x000fe20000010881 */
[-C--:B------:R-:W-:Y:S01]  /*10940*/  FMUL.FTZ R129, R124, R125.reuse ;  /* 0x0000007d7c817220 */ /* 0x080fe20000410000 */
[----:B------:R-:W-:Y:S01]  /*10950*/  FFMA.FTZ R118, R121, R125, -R126 ;  /* 0x0000007d79767223 */ /* 0x000fe2000001087e */
[----:B------:R-:W-:Y:S01]  /*10960*/  LOP3.LUT R65, R65, 0xffff0000, RZ, 0xc0, !PT ;  /* 0xffff000041417812 */ /* 0x000fe200078ec0ff */
[C---:B------:R-:W-:Y:S01]  /*10970*/  FMUL.FTZ R125, R117.reuse, R123 ;  /* 0x0000007b757d7220 */ /* 0x040fe20000410000 */
[----:B------:R-:W-:Y:S01]  /*10980*/  LOP3.LUT R124, R32, 0xffff0000, RZ, 0xc0, !PT ;  /* 0xffff0000207c7812 */ /* 0x000fe200078ec0ff */
[----:B------:R-:W-:Y:S01]  /*10990*/  FFMA.FTZ R122, R122, R127, R131 ;  /* 0x0000007f7a7a7223 */ /* 0x000fe20000010083 */
[-C--:B------:R-:W-:Y:S01]  /*109a0*/  FMUL.FTZ R127, R117, R34.reuse ;  /* 0x00000022757f7220 */ /* 0x080fe20000410000 */
[C---:B------:R-:W-:Y:S01]  /*109b0*/  FFMA.FTZ R32, R116.reuse, R34, -R125 ;  /* 0x0000002274207223 */ /* 0x040fe2000001087d */
[----:B------:R-:W-:Y:S01]  /*109c0*/  FFMA.FTZ R121, R121, R128, R129 ;  /* 0x0000008079797223 */ /* 0x000fe20000010081 */
[C---:B------:R-:W-:Y:S01]  /*109d0*/  FMUL.FTZ R34, R65.reuse, R46 ;  /* 0x0000002e41227220 */ /* 0x040fe20000410000 */
[-C--:B------:R-:W-:Y:S01]  /*109e0*/  FMUL.FTZ R129, R65, R124.reuse ;  /* 0x0000007c41817220 */ /* 0x080fe20000410000 */
[----:B------:R-:W-:Y:S01]  /*109f0*/  IMAD.U32 R117, R33, 0x10000, RZ ;  /* 0x0001000021757824 */ /* 0x000fe200078e00ff */
[----:B------:R-:W-:Y:S01]  /*10a00*/  LOP3.LUT R35, R35, 0xffff0000, RZ, 0xc0, !PT ;  /* 0xffff000023237812 */ /* 0x000fe200078ec0ff */
[C---:B------:R-:W-:Y:S01]  /*10a10*/  FFMA.FTZ R65, R61.reuse, R124, -R34 ;  /* 0x0000007c3d417223 */ /* 0x040fe20000010822 */
[----:B------:R-:W-:Y:S01]  /*10a20*/  FFMA.FTZ R129, R61, R46, R129 ;  /* 0x0000002e3d817223 */ /* 0x000fe20000010081 */
[----:B------:R-:W-:Y:S01]  /*10a30*/  LOP3.LUT R34, R33, 0xffff0000, RZ, 0xc0, !PT ;  /* 0xffff000021227812 */ /* 0x000fe200078ec0ff */
[C---:B------:R-:W-:Y:S01]  /*10a40*/  IMAD.U32 R125, R45.reuse, 0x10000, RZ ;  /* 0x000100002d7d7824 */ /* 0x040fe200078e00ff */
[----:B------:R-:W-:Y:S01]  /*10a50*/  LOP3.LUT R46, R45, 0xffff0000, RZ, 0xc0, !PT ;  /* 0xffff00002d2e7812 */ /* 0x000fe200078ec0ff */
[----:B------:R-:W-:Y:S01]  /*10a60*/  FFMA.FTZ R116, R116, R123, R127 ;  /* 0x0000007b74747223 */ /* 0x000fe2000001007f */
[----:B------:R-:W-:Y:S01]  /*10a70*/  LOP3.LUT R33, R44, 0xffff0000, RZ, 0xc0, !PT ;  /* 0xffff00002c217812 */ /* 0x000fe200078ec0ff */
[C---:B------:R-:W-:Y:S01]  /*10a80*/  FMUL.FTZ R123, R64.reuse, R125 ;  /* 0x0000007d407b7220 */ /* 0x040fe20000410000 */
[----:B------:R-:W-:Y:S01]  /*10a90*/  FMUL.FTZ R61, R64, R117 ;  /* 0x00000075403d7220 */ /* 0x000fe20000410000 */
[C---:B------:R-:W-:Y:S01]  /*10aa0*/  FMUL.FTZ R44, R63.reuse, R46 ;  /* 0x0000002e3f2c7220 */ /* 0x040fe20000410000 */
[-C--:B------:R-:W-:Y:S01]  /*10ab0*/  FMUL.FTZ R63, R63, R34.reuse ;  /* 0x000000223f3f7220 */ /* 0x080fe20000410000 */
[C---:B------:R-:W-:Y:S01]  /*10ac0*/  FMUL.FTZ R45, R66.reuse, R33 ;  /* 0x00000021422d7220 */ /* 0x040fe20000410000 */
[----:B------:R-:W-:Y:S01]  /*10ad0*/  FMUL.FTZ R66, R66, R35 ;  /* 0x0000002342427220 */ /* 0x000fe20000410000 */
[----:B------:R-:W-:Y:S01]  /*10ae0*/  FFMA.FTZ R123, R60, R117, -R123 ;  /* 0x000000753c7b7223 */ /* 0x000fe2000001087b */
        /* <DEDUP_REMOVED lines=15> */
.L_x_2672:
[----:B------:R-:W-:Y:S05]  /*10be0*/  BSYNC B2 ;  /* 0x0000000000027941 */ /* 0x000fea0003800000 */
.L_x_2671:
[----:B------:R-:W-:Y:S04]  /*10bf0*/  BSSY B2, `(.L_x_2673) ;  /* 0x0000071000027945 */ /* 0x000fe80003800000 */
[----:B------:R-:W-:Y:S05]  /*10c00*/  @P1 BRA `(.L_x_2674) ;  /* 0x0000000400bc1947 */ /* 0x000fea0003800000 */
[----:B-1----:R-:W2:Y:S01]  /*10c10*/  LDL R32, [R1+0x4c] ;  /* 0x00004c0001207983 */ /* 0x002ea20000100800 */
[----:B------:R-:W-:Y:S02]  /*10c20*/  LEA.HI R34, R21, R206, RZ, 0x6 ;  /* 0x000000ce15227211 */ /* 0x000fe400078f30ff */
[----:B------:R-:W-:Y:S02]  /*10c30*/  LOP3.LUT R44, R218, 0x38, R69, 0xf8, !PT ;  /* 0x00000038da2c7812 */ /* 0x000fe400078ef845 */
[----:B------:R-:W-:Y:S01]  /*10c40*/  SHF.R.U64 R62, R30, 0x10, R31 ;  /* 0x000000101e3e7819 */ /* 0x000fe2000000121f */
[----:B------:R-:W-:Y:S01]  /*10c50*/  IMAD.SHL.U32 R35, R34, 0x80, RZ ;  /* 0x0000008022237824 */ /* 0x000fe200078e00ff */
[----:B------:R-:W-:Y:S02]  /*10c60*/  LOP3.LUT R44, R44, R219, RZ, 0x3c, !PT ;  /* 0x000000db2c2c7212 */ /* 0x000fe400078e3cff */
[----:B------:R-:W-:Y:S02]  /*10c70*/  SHF.R.U64 R30, R40, 0x10, R41 ;  /* 0x00000010281e7819 */ /* 0x000fe40000001229 */
[----:B------:R-:W-:-:S02]  /*10c80*/  LOP3.LUT R35, R35, 0xffffe000, RZ, 0xc0, !PT ;  /* 0xffffe00023237812 */ /* 0x000fc400078ec0ff */
[----:B------:R-:W-:Y:S02]  /*10c90*/  SHF.R.U64 R64, R28, 0x10, R29 ;  /* 0x000000101c407819 */ /* 0x000fe4000000121d */
[----:B------:R-:W-:Y:S02]  /*10ca0*/  IADD3 R35, R44, R35, R220 ;  /* 0x000000232c237210 */ /* 0x000fe40007ffe0dc */
[----:B------:R-:W-:Y:S02]  /*10cb0*/  SHF.R.U32.HI R31, RZ, 0x10, R31 ;  /* 0x00000010ff1f7819 */ /* 0x000fe4000001161f */
[----:B------:R-:W-:Y:S02]  /*10cc0*/  SHF.R.U32.HI R41, RZ, 0x10, R41 ;  /* 0x00000010ff297819 */ /* 0x000fe40000011629 */
[----:B------:R-:W-:Y:S02]  /*10cd0*/  PRMT R109, R109, 0x5410, R30 ;  /* 0x000054106d6d7816 */ /* 0x000fe4000000001e */
[----:B------:R-:W-:-:S02]  /*10ce0*/  PRMT R115, R115, 0x5410, R64 ;  /* 0x0000541073737816 */ /* 0x000fc40000000040 */
[----:B------:R-:W-:Y:S01]  /*10cf0*/  SHF.R.U32.HI R29, RZ, 0x10, R29 ;  /* 0x00000010ff1d7819 */ /* 0x000fe2000001161d */
[----:B------:R-:W-:Y:S01]  /*10d00*/  IMAD.U32 R64, R109, 0x10000, RZ ;  /* 0x000100006d407824 */ /* 0x000fe200078e00ff */
[----:B------:R-:W-:Y:S02]  /*10d10*/  SHF.R.U64 R28, R42, 0x10, R43 ;  /* 0x000000102a1c7819 */ /* 0x000fe4000000122b */
[----:B------:R-:W-:Y:S02]  /*10d20*/  PRMT R112, R112, 0x5410, R31 ;  /* 0x0000541070707816 */ /* 0x000fe4000000001f */
[----:B------:R-:W-:Y:S02]  /*10d30*/  PRMT R110, R110, 0x5410, R41 ;  /* 0x000054106e6e7816 */ /* 0x000fe40000000029 */
[----:B------:R-:W-:Y:S02]  /*10d40*/  SHF.R.U32.HI R43, RZ, 0x10, R43 ;  /* 0x00000010ff2b7819 */ /* 0x000fe4000001162b */
[----:B------:R-:W-:Y:S01]  /*10d50*/  PRMT R114, R114, 0x5410, R29 ;  /* 0x0000541072727816 */ /* 0x000fe2000000001d */
[----:B------:R-:W-:Y:S01]  /*10d60*/  IMAD.U32 R65, R110, 0x10000, RZ ;  /* 0x000100006e417824 */ /* 0x000fe200078e00ff */
[----:B------:R-:W-:-:S02]  /*10d70*/  PRMT R113, R113, 0x5410, R62 ;  /* 0x0000541071717816 */ /* 0x000fc4000000003e */
[----:B------:R-:W-:Y:S02]  /*10d80*/  PRMT R111, R111, 0x5410, R28 ;  /* 0x000054106f6f7816 */ /* 0x000fe4000000001c */
[----:B------:R-:W-:Y:S02]  /*10d90*/  PRMT R108, R108, 0x5410, R43 ;  /* 0x000054106c6c7816 */ /* 0x000fe4000000002b */
[----:B------:R-:W-:Y:S02]  /*10da0*/  LOP3.LUT R109, R109, 0xffff0000, RZ, 0xc0, !PT ;  /* 0xffff00006d6d7812 */ /* 0x000fe400078ec0ff */
[----:B------:R-:W-:Y:S01]  /*10db0*/  LOP3.LUT R110, R110, 0xffff0000, RZ, 0xc0, !PT ;  /* 0xffff00006e6e7812 */ /* 0x000fe200078ec0ff */
[----:B------:R-:W-:Y:S01]  /*10dc0*/  IMAD.U32 R66, R108, 0x10000, RZ ;  /* 0x000100006c427824 */ /* 0x000fe200078e00ff */
[----:B--2---:R-:W-:Y:S02]  /*10dd0*/  R2UR UR4, R32 ;  /* 0x00000000200472ca */ /* 0x004fe400000e0000 */
[----:B------:R-:W-:-:S04]  /*10de0*/  LEA.HI R32, R75, R72, RZ, 0x1d ;  /* 0x000000484b207211 */ /* 0x000fc800078fe8ff */
[----:B------:R-:W-:-:S04]  /*10df0*/  SHF.R.S32.HI R33, RZ, 0x1f, R32 ;  /* 0x0000001fff217819 */ /* 0x000fc80000011420 */
[----:B------:R-:W-:Y:S01]  /*10e00*/  LEA.HI R34, R33, R32, RZ, 0x3 ;  /* 0x0000002021227211 */ /* 0x000fe200078f18ff */
[----:B------:R-:W-:Y:S02]  /*10e10*/  IMAD.SHL.U32 R33, R32, 0x8, RZ ;  /* 0x0000000820217824 */ /* 0x000fe400078e00ff */
[----:B------:R-:W-:Y:S02]  /*10e20*/  LEA R60, R35, UR4, 0x1 ;  /* 0x00000004233c7c11 */ /* 0x000fe4000f8e08ff */
[----:B------:R-:W-:Y:S01]  /*10e30*/  IMAD.SHL.U32 R34, R34, 0x400, RZ ;  /* 0x0000040022227824 */ /* 0x000fe200078e00ff */
[----:B------:R-:W-:-:S04]  /*10e40*/  LOP3.LUT R32, R218, 0x38, R33, 0xf8, !PT ;  /* 0x00000038da207812 */ /* 0x000fc800078ef821 */
[----:B------:R-:W-:Y:S02]  /*10e50*/  LOP3.LUT R32, R32, R219, RZ, 0x3c, !PT ;  /* 0x000000db20207212 */ /* 0x000fe400078e3cff */
[----:B------:R-:W-:-:S04]  /*10e60*/  LOP3.LUT R33, R34, 0x7fffe000, RZ, 0xc0, !PT ;  /* 0x7fffe00022217812 */ /* 0x000fc800078ec0ff */
[----:B0-----:R-:W-:Y:S02]  /*10e70*/  IADD3 R61, R32, R33, R220 ;  /* 0x00000021203d7210 */ /* 0x001fe40007ffe0dc */
[----:B------:R-:W0:Y:S03]  /*10e80*/  LDS.128 R32, [R60] ;  /* 0x000000003c207984 */ /* 0x000e260000000c00 */
[----:B------:R-:W-:-:S05]  /*10e90*/  IMAD R61, R61, 0x2, R16 ;  /* 0x000000023d3d7824 */ /* 0x000fca00078e0210 */
[----:B------:R-:W1:Y:S01]  /*10ea0*/  LDS.128 R44, [R61+0x15400] ;  /* 0x015400003d2c7984 */ /* 0x000e620000000c00 */
[C---:B0-----:R-:W-:Y:S01]  /*10eb0*/  IMAD.U32 R40, R32.reuse, 0x10000, RZ ;  /* 0x0001000020287824 */ /* 0x041fe200078e00ff */
[----:B------:R-:W-:Y:S01]  /*10ec0*/  LOP3.LUT R41, R32, 0xffff0000, RZ, 0xc0, !PT ;  /* 0xffff000020297812 */ /* 0x000fe200078ec0ff */
[----:B------:R-:W-:Y:S01]  /*10ed0*/  IMAD.U32 R32, R115, 0x10000, RZ ;  /* 0x0001000073207824 */ /* 0x000fe200078e00ff */
[C---:B------:R-:W-:Y:S01]  /*10ee0*/  LOP3.LUT R28, R34.reuse, 0xffff0000, RZ, 0xc0, !PT ;  /* 0xffff0000221c7812 */ /* 0x040fe200078ec0ff */
[----:B------:R-:W-:Y:S01]  /*10ef0*/  IMAD.U32 R29, R34, 0x10000, RZ ;  /* 0x00010000221d7824 */ /* 0x000fe200078e00ff */
[C---:B------:R-:W-:Y:S01]  /*10f00*/  LOP3.LUT R34, R35.reuse, 0xffff0000, RZ, 0xc0, !PT ;  /* 0xffff000023227812 */ /* 0x040fe200078ec0ff */
[----:B------:R-:W-:Y:S01]  /*10f10*/  IMAD.U32 R43, R35, 0x10000, RZ ;  /* 0x00010000232b7824 */ /* 0x000fe200078e00ff */
[----:B------:R-:W-:Y:S01]  /*10f20*/  LOP3.LUT R115, R115, 0xffff0000, RZ, 0xc0, !PT ;  /* 0xffff000073737812 */ /* 0x000fe200078ec0ff */
[----:B-1----:R-:W-:Y:S01]  /*10f30*/  IMAD.U32 R31, R44, 0x10000, RZ ;  /* 0x000100002c1f7824 */ /* 0x002fe200078e00ff */
[C---:B------:R-:W-:Y:S01]  /*10f40*/  LOP3.LUT R30, R46.reuse, 0xffff0000, RZ, 0xc0, !PT ;  /* 0xffff00002e1e7812 */ /* 0x040fe200078ec0ff */
[----:B------:R-:W-:Y:S01]  /*10f50*/  IMAD.U32 R62, R46, 0x10000, RZ ;  /* 0x000100002e3e7824 */ /* 0x000fe200078e00ff */
[----:B------:R-:W-:Y:S01]  /*10f60*/  LOP3.LUT R46, R47, 0xffff0000, RZ, 0xc0, !PT ;  /* 0xffff00002f2e7812 */ /* 0x000fe200078ec0ff */
[----:B------:R-:W-:Y:S01]  /*10f70*/  FMUL.FTZ R67, R31, R64 ;  /* 0x000000401f437220 */ /* 0x000fe20000410000 */
[----:B------:R-:W-:-:S02]  /*10f80*/  IMAD.U32 R63, R47, 0x10000, RZ ;  /* 0x000100002f3f7824 */ /* 0x000fc400078e00ff */
[-C--:B------:R-:W-:Y:S01]  /*10f90*/  FMUL.FTZ R83, R31, R32.reuse ;  /* 0x000000201f537220 */ /* 0x080fe20000410000 */
[----:B------:R-:W-:Y:S02]  /*10fa0*/  IMAD.U32 R35, R45, 0x10000, RZ ;  /* 0x000100002d237824 */ /* 0x000fe400078e00ff */
[----:B------:R-:W-:Y:S01]  /*10fb0*/  FFMA.FTZ R31, R40, R32, -R67 ;  /* 0x00000020281f7223 */ /* 0x000fe20000010843 */
[----:B------:R-:W-:Y:S02]  /*10fc0*/  IMAD.U32 R47, R114, 0x10000, RZ ;  /* 0x00010000722f7824 */ /* 0x000fe400078e00ff */
[----:B------:R-:W-:Y:S01]  /*10fd0*/  FFMA.FTZ R32, R40, R64, R83 ;  /* 0x0000004028207223 */ /* 0x000fe20000010053 */
[----:B------:R-:W-:Y:S01]  /*10fe0*/  IMAD.U32 R42, R33, 0x10000, RZ ;  /* 0x00010000212a7824 */ /* 0x000fe200078e00ff */
[----:B------:R-:W-:Y:S01]  /*10ff0*/  LOP3.LUT R44, R44, 0xffff0000, RZ, 0xc0, !PT ;  /* 0xffff00002c2c7812 */ /* 0x000fe200078ec0ff */
[----:B------:R-:W-:Y:S01]  /*11000*/  FMUL.FTZ R67, R35, R65 ;  /* 0x0000004123437220 */ /* 0x000fe20000410000 */
[----:B------:R-:W-:-:S02]  /*11010*/  IMAD.U32 R40, R112, 0x10000, RZ ;  /* 0x0001000070287824 */ /* 0x000fc400078e00ff */
[-C--:B------:R-:W-:Y:S01]  /*11020*/  FMUL.FTZ R83, R35, R47.reuse ;  /* 0x0000002f23537220 */ /* 0x080fe20000410000 */
[----:B------:R-:W-:Y:S01]  /*11030*/  FMUL.FTZ R64, R63, R66 ;  /* 0x000000423f407220 */ /* 0x000fe20000410000 */
[----:B------:R-:W-:Y:S01]  /*11040*/  LOP3.LUT R45, R45, 0xffff0000, RZ, 0xc0, !PT ;  /* 0xffff00002d2d7812 */ /* 0x000fe200078ec0ff */
[C---:B------:R-:W-:Y:S01]  /*11050*/  FFMA.FTZ R35, R42.reuse, R47, -R67 ;  /* 0x0000002f2a237223 */ /* 0x040fe20000010843 */
[-C--:B------:R-:W-:Y:S01]  /*11060*/  FMUL.FTZ R63, R63, R40.reuse ;  /* 0x000000283f3f7220 */ /* 0x080fe20000410000 */
[----:B------:R-:W-:Y:S01]  /*11070*/  FFMA.FTZ R83, R42, R65, R83 ;  /* 0x000000412a537223 */ /* 0x000fe20000010053 */
[----:B------:R-:W-:Y:S01]  /*11080*/  FMUL.FTZ R42, R44, R109 ;  /* 0x0000006d2c2a7220 */ /* 0x000fe20000410000 */
[----:B------:R-:W-:Y:S01]  /*11090*/  LOP3.LUT R114, R114, 0xffff0000, RZ, 0xc0, !PT ;  /* 0xffff000072727812 */ /* 0x000fe200078ec0ff */
[C---:B------:R-:W-:Y:S01]  /*110a0*/  FFMA.FTZ R40, R43.reuse, R40, -R64 ;  /* 0x000000282b287223 */ /* 0x040fe20000010840 */
[----:B------:R-:W-:Y:S01]  /*110b0*/  FFMA.FTZ R63, R43, R66, R63 ;  /* 0x000000422b3f7223 */ /* 0x000fe2000001003f */
[-C--:B------:R-:W-:Y:S01]  /*110c0*/  FMUL.FTZ R64, R44, R115.reuse ;  /* 0x000000732c407220 */ /* 0x080fe20000410000 */
[----:B------:R-:W-:Y:S01]  /*110d0*/  LOP3.LUT R33, R33, 0xffff0000, RZ, 0xc0, !PT ;  /* 0xffff000021217812 */ /* 0x000fe200078ec0ff */
[----:B------:R-:W-:Y:S01]  /*110e0*/  FFMA.FTZ R44, R41, R115, -R42 ;  /* 0x00000073292c7223 */ /* 0x000fe2000001082a */
[----:B------:R-:W-:-:S02]  /*110f0*/  IMAD.U32 R43, R111, 0x10000, RZ ;  /* 0x000100006f2b7824 */ /* 0x000fc400078e00ff */
[----:B------:R-:W-:Y:S01]  /*11100*/  FMUL.FTZ R66, R45, R110 ;  /* 0x0000006e2d427220 */ /* 0x000fe20000410000 */
[----:B------:R-:W-:Y:S02]  /*11110*/  IMAD.U32 R42, R113, 0x10000, RZ ;  /* 0x00010000712a7824 */ /* 0x000fe400078e00ff */
[-C--:B------:R-:W-:Y:S01]  /*11120*/  FMUL.FTZ R45, R45, R114.reuse ;  /* 0x000000722d2d7220 */ /* 0x080fe20000410000 */
[----:B------:R-:W-:Y:S01]  /*11130*/  FFMA.FTZ R109, R41, R109, R64 ;  /* 0x0000006d296d7223 */ /* 0x000fe20000010040 */
[CC--:B------:R-:W-:Y:S01]  /*11140*/  FMUL.FTZ R64, R62.reuse, R43.reuse ;  /* 0x0000002b3e407220 */ /* 0x0c0fe20000410000 */
[C---:B------:R-:W-:Y:S01]  /*11150*/  FFMA.FTZ R66, R33.reuse, R114, -R66 ;  /* 0x0000007221427223 */ /* 0x040fe20000010842 */
[----:B------:R-:W-:Y:S01]  /*11160*/  FFMA.FTZ R110, R33, R110, R45 ;  /* 0x0000006e216e7223 */ /* 0x000fe2000001002d */
        /* <DEDUP_REMOVED lines=9> */
[----:B------:R-:W-:Y:S01]  /*11200*/  F2FP.BF16.F32.PACK_AB R32, R109, R32 ;  /* 0x000000206d20723e */ /* 0x000fe200000010ff */
        /* <DEDUP_REMOVED lines=13> */
[----:B------:R-:W-:-:S05]  /*112e0*/  F2FP.BF16.F32.PACK_AB R35, R46, R63 ;  /* 0x0000003f2e23723e */ /* 0x000fca00000010ff */
[----:B------:R2:W-:Y:S02]  /*112f0*/  STS.128 [R61+0x15400], R32 ;  /* 0x015400203d007388 */ /* 0x0005e40000000c00 */
.L_x_2674:
[----:B------:R-:W-:Y:S05]  /*11300*/  BSYNC B2 ;  /* 0x0000000000027941 */ /* 0x000fea0003800000 */
.L_x_2673:
[----:B------:R-:W-:Y:S05]  /*11310*/  @P2 BRA `(.L_x_2670) ;  /* 0x0000000400bc2947 */ /* 0x000fea0003800000 */
[----:B--2---:R-:W2:Y:S01]  /*11320*/  LDL R28, [R1+0x4c] ;  /* 0x00004c00011c7983 */ /* 0x004ea20000100800 */
[----:B------:R-:W-:Y:S02]  /*11330*/  LEA.HI R75, R75, R20, RZ, 0x1d ;  /* 0x000000144b4b7211 */ /* 0x000fe400078fe8ff */
[----:B------:R-:W-:Y:S02]  /*11340*/  LEA.HI R29, R0, R207, RZ, 0x6 ;  /* 0x000000cf001d7211 */ /* 0x000fe400078f30ff */
[----:B------:R-:W-:Y:S02]  /*11350*/  LOP3.LUT R30, R218, 0x38, R3, 0xf8, !PT ;  /* 0x00000038da1e7812 */ /* 0x000fe400078ef803 */
[----:B-1----:R-:W-:Y:S01]  /*11360*/  SHF.R.U64 R45, R24, 0x10, R25 ;  /* 0x00000010182d7819 */ /* 0x002fe20000001219 */
[----:B------:R-:W-:Y:S01]  /*11370*/  IMAD.SHL.U32 R31, R29, 0x80, RZ ;  /* 0x000000801d1f7824 */ /* 0x000fe200078e00ff */
[----:B------:R-:W-:Y:S02]  /*11380*/  LOP3.LUT R30, R30, R219, RZ, 0x3c, !PT ;  /* 0x000000db1e1e7212 */ /* 0x000fe400078e3cff */
[----:B------:R-:W-:-:S02]  /*11390*/  SHF.R.U64 R43, R26, 0x10, R27 ;  /* 0x000000101a2b7819 */ /* 0x000fc4000000121b */
[----:B------:R-:W-:Y:S02]  /*113a0*/  LOP3.LUT R31, R31, 0xffffe000, RZ, 0xc0, !PT ;  /* 0xffffe0001f1f7812 */ /* 0x000fe400078ec0ff */
[----:B------:R-:W-:Y:S02]  /*113b0*/  SHF.R.U32.HI R24, RZ, 0x10, R25 ;  /* 0x00000010ff187819 */ /* 0x000fe40000011619 */
[----:B------:R-:W-:Y:S02]  /*113c0*/  IADD3 R30, R30, R31, R220 ;  /* 0x0000001f1e1e7210 */ /* 0x000fe40007ffe0dc */
[----:B------:R-:W-:Y:S02]  /*113d0*/  SHF.R.U32.HI R26, RZ, 0x10, R27 ;  /* 0x00000010ff1a7819 */ /* 0x000fe4000001161b */
[----:B------:R-:W-:Y:S02]  /*113e0*/  SHF.R.U64 R27, R36, 0x10, R37 ;  /* 0x00000010241b7819 */ /* 0x000fe40000001225 */
[----:B------:R-:W-:-:S02]  /*113f0*/  SHF.R.U64 R25, R38, 0x10, R39 ;  /* 0x0000001026197819 */ /* 0x000fc40000001227 */
[----:B------:R-:W-:Y:S02]  /*11400*/  SHF.R.U32.HI R36, RZ, 0x10, R37 ;  /* 0x00000010ff247819 */ /* 0x000fe40000011625 */
[----:B------:R-:W-:Y:S02]  /*11410*/  PRMT R97, R97, 0x5410, R24 ;  /* 0x0000541061617816 */ /* 0x000fe40000000018 */
[----:B------:R-:W-:Y:S02]  /*11420*/  PRMT R92, R92, 0x5410, R27 ;  /* 0x000054105c5c7816 */ /* 0x000fe4000000001b */
[----:B------:R-:W-:Y:S02]  /*11430*/  PRMT R94, R94, 0x5410, R25 ;  /* 0x000054105e5e7816 */ /* 0x000fe40000000019 */
[----:B------:R-:W-:Y:S02]  /*11440*/  PRMT R99, R99, 0x5410, R26 ;  /* 0x0000541063637816 */ /* 0x000fe4000000001a */
[----:B------:R-:W-:-:S02]  /*11450*/  PRMT R96, R96, 0x5410, R45 ;  /* 0x0000541060607816 */ /* 0x000fc4000000002d */
[----:B------:R-:W-:Y:S02]  /*11460*/  PRMT R93, R93, 0x5410, R36 ;  /* 0x000054105d5d7816 */ /* 0x000fe40000000024 */
[----:B------:R-:W-:Y:S01]  /*11470*/  PRMT R98, R98, 0x5410, R43 ;  /* 0x0000541062627816 */ /* 0x000fe2000000002b */
[----:B------:R-:W-:Y:S01]  /*11480*/  IMAD.U32 R43, R92, 0x10000, RZ ;  /* 0x000100005c2b7824 */ /* 0x000fe200078e00ff */
[----:B------:R-:W-:Y:S01]  /*11490*/  SHF.R.U32.HI R38, RZ, 0x10, R39 ;  /* 0x00000010ff267819 */ /* 0x000fe20000011627 */
[----:B------:R-:W-:Y:S01]  /*114a0*/  IMAD.U32 R42, R96, 0x10000, RZ ;  /* 0x00010000602a7824 */ /* 0x000fe200078e00ff */
[----:B------:R-:W-:Y:S01]  /*114b0*/  LOP3.LUT R92, R92, 0xffff0000, RZ, 0xc0, !PT ;  /* 0xffff00005c5c7812 */ /* 0x000fe200078ec0ff */
[----:B------:R-:W-:Y:S01]  /*114c0*/  IMAD.U32 R44, R93, 0x10000, RZ ;  /* 0x000100005d2c7824 */ /* 0x000fe200078e00ff */
[----:B------:R-:W-:Y:S02]  /*114d0*/  PRMT R95, R95, 0x5410, R38 ;  /* 0x000054105f5f7816 */ /* 0x000fe40000000026 */
[----:B------:R-:W-:-:S02]  /*114e0*/  LOP3.LUT R96, R96, 0xffff0000, RZ, 0xc0, !PT ;  /* 0xffff000060607812 */ /* 0x000fc400078ec0ff */
[----:B------:R-:W-:Y:S02]  /*114f0*/  LOP3.LUT R93, R93, 0xffff0000, RZ, 0xc0, !PT ;  /* 0xffff00005d5d7812 */ /* 0x000fe400078ec0ff */
[----:B--2---:R-:W-:Y:S02]  /*11500*/  R2UR UR4, R28 ;  /* 0x000000001c0472ca */ /* 0x004fe400000e0000 */
[----:B------:R-:W-:-:S04]  /*11510*/  SHF.R.S32.HI R28, RZ, 0x1f, R75 ;  /* 0x0000001fff1c7819 */ /* 0x000fc8000001144b */
[----:B------:R-:W-:Y:S01]  /*11520*/  LEA.HI R29, R28, R75, RZ, 0x3 ;  /* 0x0000004b1c1d7211 */ /* 0x000fe200078f18ff */
[----:B------:R-:W-:-:S04]  /*11530*/  IMAD.SHL.U32 R75, R75, 0x8, RZ ;  /* 0x000000084b4b7824 */ /* 0x000fc800078e00ff */
[----:B------:R-:W-:Y:S01]  /*11540*/  IMAD.SHL.U32 R29, R29, 0x400, RZ ;  /* 0x000004001d1d7824 */ /* 0x000fe200078e00ff */
[----:B------:R-:W-:Y:S02]  /*11550*/  LOP3.LUT R28, R218, 0x38, R75, 0xf8, !PT ;  /* 0x00000038da1c7812 */ /* 0x000fe400078ef84b */
[----:B------:R-:W-:Y:S02]  /*11560*/  LEA R40, R30, UR4, 0x1 ;  /* 0x000000041e287c11 */ /* 0x000fe4000f8e08ff */
[----:B------:R-:W-:Y:S02]  /*11570*/  LOP3.LUT R28, R28, R219, RZ, 0x3c, !PT ;  /* 0x000000db1c1c7212 */ /* 0x000fe400078e3cff */
[----:B------:R-:W-:-:S04]  /*11580*/  LOP3.LUT R29, R29, 0x7fffe000, RZ, 0xc0, !PT ;  /* 0x7fffe0001d1d7812 */ /* 0x000fc800078ec0ff */
[----:B------:R-:W-:Y:S02]  /*11590*/  IADD3 R41, R28, R29, R220 ;  /* 0x0000001d1c297210 */ /* 0x000fe40007ffe0dc */
[----:B------:R-:W1:Y:S03]  /*115a0*/  LDS.128 R28, [R40] ;  /* 0x00000000281c7984 */ /* 0x000e660000000c00 */
[----:B------:R-:W-:-:S05]  /*115b0*/  IMAD R41, R41, 0x2, R16 ;  /* 0x0000000229297824 */ /* 0x000fca00078e0210 */
[----:B------:R-:W2:Y:S01]  /*115c0*/  LDS.128 R32, [R41+0x15400] ;  /* 0x0154000029207984 */ /* 0x000ea20000000c00 */
[C---:B-1----:R-:W-:Y:S01]  /*115d0*/  IMAD.U32 R24, R28.reuse, 0x10000, RZ ;  /* 0x000100001c187824 */ /* 0x042fe200078e00ff */
[----:B------:R-:W-:Y:S01]  /*115e0*/  LOP3.LUT R25, R28, 0xffff0000, RZ, 0xc0, !PT ;  /* 0xffff00001c197812 */ /* 0x000fe200078ec0ff */
[C---:B------:R-:W-:Y:S01]  /*115f0*/  IMAD.U32 R26, R29.reuse, 0x10000, RZ ;  /* 0x000100001d1a7824 */ /* 0x040fe200078e00ff */
[----:B------:R-:W-:Y:S01]  /*11600*/  LOP3.LUT R28, R29, 0xffff0000, RZ, 0xc0, !PT ;  /* 0xffff00001d1c7812 */ /* 0x000fe200078ec0ff */
[C---:B------:R-:W-:Y:S01]  /*11610*/  IMAD.U32 R27, R30.reuse, 0x10000, RZ ;  /* 0x000100001e1b7824 */ /* 0x040fe200078e00ff */
[----:B------:R-:W-:Y:S01]  /*11620*/  LOP3.LUT R29, R30, 0xffff0000, RZ, 0xc0, !PT ;  /* 0xffff00001e1d7812 */ /* 0x000fe200078ec0ff */
[C---:B------:R-:W-:Y:S01]  /*11630*/  IMAD.U32 R36, R31.reuse, 0x10000, RZ ;  /* 0x000100001f247824 */ /* 0x040fe200078e00ff */
[----:B------:R-:W-:Y:S01]  /*11640*/  LOP3.LUT R30, R31, 0xffff0000, RZ, 0xc0, !PT ;  /* 0xffff00001f1e7812 */ /* 0x000fe200078ec0ff */
[C---:B--2---:R-:W-:Y:S01]  /*11650*/  IMAD.U32 R31, R32.reuse, 0x10000, RZ ;  /* 0x00010000201f7824 */ /* 0x044fe200078e00ff */
[----:B------:R-:W-:Y:S01]  /*11660*/  LOP3.LUT R32, R32, 0xffff0000, RZ, 0xc0, !PT ;  /* 0xffff000020207812 */ /* 0x000fe200078ec0ff */
[C---:B------:R-:W-:Y:S01]  /*11670*/  IMAD.U32 R37, R33.reuse, 0x10000, RZ ;  /* 0x0001000021257824 */ /* 0x040fe200078e00ff */
[----:B------:R-:W-:Y:S01]  /*11680*/  LOP3.LUT R33, R33, 0xffff0000, RZ, 0xc0, !PT ;  /* 0xffff000021217812 */ /* 0x000fe200078ec0ff */
[C---:B------:R-:W-:Y:S01]  /*11690*/  FMUL.FTZ R45, R31.reuse, R43 ;  /* 0x0000002b1f2d7220 */ /* 0x040fe20000410000 */
[----:B------:R-:W-:Y:S01]  /*116a0*/  FMUL.FTZ R47, R31, R42 ;  /* 0x0000002a1f2f7220 */ /* 0x000fe20000410000 */
[----:B------:R-:W-:-:S02]  /*116b0*/  IMAD.U32 R31, R97, 0x10000, RZ ;  /* 0x00010000611f7824 */ /* 0x000fc400078e00ff */
[----:B0-----:R-:W-:Y:S01]  /*116c0*/  FMUL.FTZ R61, R37, R44 ;  /* 0x0000002c253d7220 */ /* 0x001fe20000410000 */
[C---:B------:R-:W-:Y:S01]  /*116d0*/  FFMA.FTZ R45, R24.reuse, R42, -R45 ;  /* 0x0000002a182d7223 */ /* 0x040fe2000001082d */
[----:B------:R-:W-:Y:S02]  /*116e0*/  IMAD.U32 R39, R35, 0x10000, RZ ;  /* 0x0001000023277824 */ /* 0x000fe400078e00ff */
[----:B------:R-:W-:Y:S01]  /*116f0*/  FFMA.FTZ R47, R24, R43, R47 ;  /* 0x0000002b182f7223 */ /* 0x000fe2000001002f */
[----:B------:R-:W-:Y:S02]  /*11700*/  IMAD.U32 R42, R95, 0x10000, RZ ;  /* 0x000100005f2a7824 */ /* 0x000fe400078e00ff */
[-C--:B------:R-:W-:Y:S01]  /*11710*/  FMUL.FTZ R37, R37, R31.reuse ;  /* 0x0000001f25257220 */ /* 0x080fe20000410000 */
[----:B------:R-:W-:Y:S02]  /*11720*/  IMAD.U32 R24, R99, 0x10000, RZ ;  /* 0x0001000063187824 */ /* 0x000fe400078e00ff */
[C---:B------:R-:W-:Y:S01]  /*11730*/  FFMA.FTZ R61, R26.reuse, R31, -R61 ;  /* 0x0000001f1a3d7223 */ /* 0x040fe2000001083d */
[C---:B------:R-:W-:Y:S01]  /*11740*/  FMUL.FTZ R31, R39.reuse, R42 ;  /* 0x0000002a271f7220 */ /* 0x040fe20000410000 */
[----:B------:R-:W-:Y:S01]  /*11750*/  FFMA.FTZ R37, R26, R44, R37 ;  /* 0x0000002c1a257223 */ /* 0x000fe20000010025 */
[----:B------:R-:W-:Y:S01]  /*11760*/  FMUL.FTZ R43, R39, R24 ;  /* 0x00000018272b7220 */ /* 0x000fe20000410000 */
[----:B------:R-:W-:-:S02]  /*11770*/  IMAD.U32 R38, R34, 0x10000, RZ ;  /* 0x0001000022267824 */ /* 0x000fc400078e00ff */
[----:B------:R-:W-:Y:S01]  /*11780*/  FFMA.FTZ R39, R36, R24, -R31 ;  /* 0x0000001824277223 */ /* 0x000fe2000001081f */
[C---:B------:R-:W-:Y:S01]  /*11790*/  FMUL.FTZ R24, R32.reuse, R92 ;  /* 0x0000005c20187220 */ /* 0x040fe20000410000 */
[-C--:B------:R-:W-:Y:S01]  /*117a0*/  FMUL.FTZ R32, R32, R96.reuse ;  /* 0x0000006020207220 */ /* 0x080fe20000410000 */
[----:B------:R-:W-:Y:S01]  /*117b0*/  IMAD.U32 R26, R94, 0x10000, RZ ;  /* 0x000100005e1a7824 */ /* 0x000fe200078e00ff */
[----:B------:R-:W-:Y:S01]  /*117c0*/  LOP3.LUT R34, R34, 0xffff0000, RZ, 0xc0, !PT ;  /* 0xffff000022227812 */ /* 0x000fe200078ec0ff */
[----:B------:R-:W-:Y:S01]  /*117d0*/  FFMA.FTZ R96, R25, R96, -R24 ;  /* 0x0000006019607223 */ /* 0x000fe20000010818 */
[----:B------:R-:W-:Y:S01]  /*117e0*/  IMAD.U32 R24, R98, 0x10000, RZ ;  /* 0x0001000062187824 */ /* 0x000fe200078e00ff */
[----:B------:R-:W-:Y:S01]  /*117f0*/  LOP3.LUT R97, R97, 0xffff0000, RZ, 0xc0, !PT ;  /* 0xffff000061617812 */ /* 0x000fe200078ec0ff */
[----:B------:R-:W-:Y:S01]  /*11800*/  FMUL.FTZ R44, R38, R26 ;  /* 0x0000001a262c7220 */ /* 0x000fe20000410000 */
[----:B------:R-:W-:Y:S01]  /*11810*/  LOP3.LUT R94, R94, 0xffff0000, RZ, 0xc0, !PT ;  /* 0xffff00005e5e7812 */ /* 0x000fe200078ec0ff */
[----:B------:R-:W-:Y:S01]  /*11820*/  FMUL.FTZ R38, R38, R24 ;  /* 0x0000001826267220 */ /* 0x000fe20000410000 */
[----:B------:R-:W-:Y:S01]  /*11830*/  LOP3.LUT R35, R35, 0xffff0000, RZ, 0xc0, !PT ;  /* 0xffff000023237812 */ /* 0x000fe200078ec0ff */
[----:B------:R-:W-:Y:S01]  /*11840*/  FFMA.FTZ R43, R36, R42, R43 ;  /* 0x0000002a242b7223 */ /* 0x000fe2000001002b */
[----:B------:R-:W-:Y:S01]  /*11850*/  LOP3.LUT R98, R98, 0xffff0000, RZ, 0xc0, !PT ;  /* 0xffff000062627812 */ /* 0x000fe200078ec0ff */
[----:B------:R-:W-:Y:S01]  /*11860*/  FFMA.FTZ R44, R27, R24, -R44 ;  /* 0x000000181b2c7223 */ /* 0x000fe2000001082c */
[----:B------:R-:W-:Y:S01]  /*11870*/  LOP3.LUT R95, R95, 0xffff0000, RZ, 0xc0, !PT ;  /* 0xffff00005f5f7812 */ /* 0x000fe200078ec0ff */
[----:B------:R-:W-:Y:S01]  /*11880*/  FMUL.FTZ R31, R33, R93 ;  /* 0x0000005d211f7220 */ /* 0x000fe20000410000 */
[----:B------:R-:W-:Y:S01]  /*11890*/  LOP3.LUT R99, R99, 0xffff0000, RZ, 0xc0, !PT ;  /* 0xffff000063637812 */ /* 0x000fe200078ec0ff */
[----:B------:R-:W-:Y:S01]  /*118a0*/  FMUL.FTZ R42, R33, R97 ;  /* 0x00000061212a7220 */ /* 0x000fe20000410000 */
[----:B------:R-:W-:Y:S01]  /*118b0*/  FFMA.FTZ R32, R25, R92, R32 ;  /* 0x0000005c19207223 */ /* 0x000fe20000010020 */
[C---:B------:R-:W-:Y:S01]  /*118c0*/  FMUL.FTZ R24, R34.reuse, R94 ;  /* 0x0000005e22187220 */ /* 0x040fe20000410000 */
[----:B------:R-:W-:Y:S01]  /*118d0*/  FFMA.FTZ R38, R27, R26, R38 ;  /* 0x0000001a1b267223 */ /* 0x000fe20000010026 */
[-C--:B------:R-:W-:Y:S01]  /*118e0*/  FMUL.FTZ R25, R34, R98.reuse ;  /* 0x0000006222197220 */ /* 0x080fe20000410000 */
[C---:B------:R-:W-:Y:S01]  /*118f0*/  FMUL.FTZ R33, R35.reuse, R95 ;  /* 0x0000005f23217220 */ /* 0x040fe20000410000 */
[----:B------:R-:W-:Y:S01]  /*11900*/  FMUL.FTZ R26, R35, R99 ;  /* 0x00000063231a7220 */ /* 0x000fe20000410000 */
[----:B------:R-:W-:Y:S01]  /*11910*/  FFMA.FTZ R36, R28, R97, -R31 ;  /* 0x000000611c247223 */ /* 0x000fe2000001081f */
[C---:B------:R-:W-:Y:S01]  /*11920*/  FFMA.FTZ R27, R29.reuse, R98, -R24 ;  /* 0x000000621d1b7223 */ /* 0x040fe20000010818 */
        /* <DEDUP_REMOVED lines=14> */
.L_x_2670:
[----:B------:R-:W-:Y:S05]  /*11a10*/  BSYNC B1 ;  /* 0x0000000000017941 */ /* 0x000fea0003800000 */
.L_x_2669:
[----:B------:R-:W-:-:S13]  /*11a20*/  ISETP.GE.AND P0, PT, R236, R71, PT ;  /* 0x00000047ec00720c */ /* 0x000fda0003f06270 */
[----:B------:R-:W-:Y:S05]  /*11a30*/  @P0 BRA `(.L_x_2650) ;  /* 0x00000014004c0947 */ /* 0x000fea0003800000 */
[----:B-1----:R1:W5:Y:S01]  /*11a40*/  LDL R46, [R1+0x4c] ;  /* 0x00004c00012e7983 */ /* 0x0023620000100800 */
[----:B--2---:R-:W2:Y:S01]  /*11a50*/  LDC R33, c[0x0][0x3f4] ;  /* 0x0000fd00ff217b82 */ /* 0x004ea20000000800 */
[----:B------:R-:W-:Y:S01]  /*11a60*/  BSSY B1, `(.L_x_2675) ;  /* 0x0000070000017945 */ /* 0x000fe20003800000 */
[----:B------:R-:W-:Y:S02]  /*11a70*/  SHF.R.U32.HI R44, RZ, 0x3, R217 ;  /* 0x00000003ff2c7819 */ /* 0x000fe400000116d9 */
[-C--:B--2---:R-:W-:Y:S02]  /*11a80*/  ISETP.GE.AND P0, PT, R18, R33.reuse, PT ;  /* 0x000000211200720c */ /* 0x084fe40003f06270 */
[-C--:B------:R-:W-:Y:S02]  /*11a90*/  ISETP.GE.AND P1, PT, R206, R33.reuse, PT ;  /* 0x00000021ce00720c */ /* 0x080fe40003f26270 */
[----:B------:R-:W-:-:S09]  /*11aa0*/  ISETP.GE.AND P2, PT, R207, R33, PT ;  /* 0x00000021cf00720c */ /* 0x000fd20003f46270 */
[----:B-1----:R-:W-:Y:S05]  /*11ab0*/  @P0 BRA `(.L_x_2676) ;  /* 0x0000000400a80947 */ /* 0x002fea0003800000 */
[----:B------:R-:W-:Y:S02]  /*11ac0*/  LEA.HI R73, R33, R73, RZ, 0x1d ;  /* 0x0000004921497211 */ /* 0x000fe400078fe8ff */
[----:B-----5:R-:W-:Y:S02]  /*11ad0*/  R2UR UR4, R46 ;  /* 0x000000002e0472ca */ /* 0x020fe400000e0000 */
[----:B---3--:R-:W-:Y:S01]  /*11ae0*/  SHF.R.S32.HI R26, RZ, 0x1f, R73 ;  /* 0x0000001fff1a7819 */ /* 0x008fe20000011449 */
        /* <DEDUP_REMOVED lines=11> */
[----:B------:R-:W1:Y:S01]  /*11ba0*/  LDS.128 R24, [R32] ;  /* 0x0000000020187984 */ /* 0x000e620000000c00 */
[----:B------:R-:W-:Y:S02]  /*11bb0*/  SHF.R.U32.HI R4, RZ, 0x10, R5 ;  /* 0x00000010ff047819 */ /* 0x000fe40000011605 */
[----:B------:R-:W-:Y:S01]  /*11bc0*/  IMAD R34, R29, 0x2, R16 ;  /* 0x000000021d227824 */ /* 0x000fe200078e0210 */
[--C-:B------:R-:W-:Y:S02]  /*11bd0*/  SHF.R.U64 R5, R6, 0x10, R7.reuse ;  /* 0x0000001006057819 */ /* 0x100fe40000001207 */
[----:B------:R-:W-:Y:S02]  /*11be0*/  SHF.R.U32.HI R6, RZ, 0x10, R7 ;  /* 0x00000010ff067819 */ /* 0x000fe40000011607 */
[----:B------:R-:W2:Y:S01]  /*11bf0*/  LDS.128 R28, [R34+0x15400] ;  /* 0x01540000221c7984 */ /* 0x000ea20000000c00 */
[----:B------:R-:W-:Y:S02]  /*11c00*/  SHF.R.U64 R39, R48, 0x10, R49 ;  /* 0x0000001030277819 */ /* 0x000fe40000001231 */
[----:B------:R-:W-:-:S02]  /*11c10*/  PRMT R100, R100, 0x5410, R35 ;  /* 0x0000541064647816 */ /* 0x000fc40000000023 */
[----:B------:R-:W-:Y:S02]  /*11c20*/  PRMT R101, R101, 0x5410, R4 ;  /* 0x0000541065657816 */ /* 0x000fe40000000004 */
[----:B------:R-:W-:Y:S01]  /*11c30*/  PRMT R102, R102, 0x5410, R5 ;  /* 0x0000541066667816 */ /* 0x000fe20000000005 */
[----:B------:R-:W-:Y:S01]  /*11c40*/  IMAD.U32 R40, R100, 0x10000, RZ ;  /* 0x0001000064287824 */ /* 0x000fe200078e00ff */
[----:B------:R-:W-:Y:S01]  /*11c50*/  PRMT R103, R103, 0x5410, R6 ;  /* 0x0000541067677816 */ /* 0x000fe20000000006 */
[----:B------:R-:W-:Y:S01]  /*11c60*/  IMAD.U32 R41, R101, 0x10000, RZ ;  /* 0x0001000065297824 */ /* 0x000fe200078e00ff */
[----:B------:R-:W-:Y:S02]  /*11c70*/  PRMT R104, R104, 0x5410, R39 ;  /* 0x0000541068687816 */ /* 0x000fe40000000027 */
[----:B------:R-:W-:Y:S02]  /*11c80*/  SHF.R.U32.HI R48, RZ, 0x10, R49 ;  /* 0x00000010ff307819 */ /* 0x000fe40000011631 */
[----:B------:R-:W-:Y:S01]  /*11c90*/  SHF.R.U64 R37, R50, 0x10, R51 ;  /* 0x0000001032257819 */ /* 0x000fe20000001233 */
[----:B------:R-:W-:Y:S01]  /*11ca0*/  IMAD.U32 R39, R104, 0x10000, RZ ;  /* 0x0001000068277824 */ /* 0x000fe200078e00ff */
[----:B------:R-:W-:-:S02]  /*11cb0*/  PRMT R105, R105, 0x5410, R48 ;  /* 0x0000541069697816 */ /* 0x000fc40000000030 */
[----:B------:R-:W-:Y:S02]  /*11cc0*/  SHF.R.U32.HI R50, RZ, 0x10, R51 ;  /* 0x00000010ff327819 */ /* 0x000fe40000011633 */
[----:B------:R-:W-:Y:S02]  /*11cd0*/  LOP3.LUT R100, R100, 0xffff0000, RZ, 0xc0, !PT ;  /* 0xffff000064647812 */ /* 0x000fe400078ec0ff */
[----:B------:R-:W-:Y:S02]  /*11ce0*/  PRMT R107, R107, 0x5410, R50 ;  /* 0x000054106b6b7816 */ /* 0x000fe40000000032 */
[----:B------:R-:W-:Y:S02]  /*11cf0*/  LOP3.LUT R104, R104, 0xffff0000, RZ, 0xc0, !PT ;  /* 0xffff000068687812 */ /* 0x000fe400078ec0ff */
[----:B------:R-:W-:Y:S02]  /*11d00*/  LOP3.LUT R101, R101, 0xffff0000, RZ, 0xc0, !PT ;  /* 0xffff000065657812 */ /* 0x000fe400078ec0ff */
[----:B------:R-:W-:Y:S01]  /*11d10*/  PRMT R106, R106, 0x5410, R37 ;  /* 0x000054106a6a7816 */ /* 0x000fe20000000025 */
        /* <DEDUP_REMOVED lines=68> */
.L_x_2676:
[----:B------:R-:W-:Y:S05]  /*12160*/  BSYNC B1 ;  /* 0x0000000000017941 */ /* 0x000fea0003800000 */
.L_x_2675:
[----:B------:R-:W-:Y:S04]  /*12170*/  BSSY B1, `(.L_x_2677) ;  /* 0x0000070000017945 */ /* 0x000fe80003800000 */
[----:B------:R-:W-:Y:S05]  /*12180*/  @P1 BRA `(.L_x_2678) ;  /* 0x0000000400b81947 */ /* 0x000fea0003800000 */
[----:B------:R-:W-:Y:S02]  /*12190*/  LEA.HI R72, R33, R72, RZ, 0x1d ;  /* 0x0000004821487211 */ /* 0x000fe400078fe8ff */
[----:B------:R-:W-:Y:S02]  /*121a0*/  LEA.HI R21, R21, R206, RZ, 0x6 ;  /* 0x000000ce15157211 */ /* 0x000fe400078f30ff */
[----:B-1----:R-:W-:Y:S01]  /*121b0*/  SHF.R.S32.HI R5, RZ, 0x1f, R72 ;  /* 0x0000001fff057819 */ /* 0x002fe20000011448 */
[----:B------:R-:W-:Y:S01]  /*121c0*/  IMAD.SHL.U32 R4, R72, 0x8, RZ ;  /* 0x0000000848047824 */ /* 0x000fe200078e00ff */
[----:B-----5:R-:W-:Y:S01]  /*121d0*/  R2UR UR4, R46 ;  /* 0x000000002e0472ca */ /* 0x020fe200000e0000 */
        /* <DEDUP_REMOVED lines=9> */
[----:B---3--:R-:W-:-:S02]  /*12270*/  IADD3 R25, R4, R5, R221 ;  /* 0x0000000504197210 */ /* 0x008fc40007ffe0dd */
[----:B------:R-:W-:Y:S02]  /*12280*/  IADD3 R6, R69, R6, R221 ;  /* 0x0000000645067210 */ /* 0x000fe40007ffe0dd */
[----:B------:R-:W-:Y:S01]  /*12290*/  SHF.R.U64 R35, R52, 0x10, R53 ;  /* 0x0000001034237819 */ /* 0x000fe20000001235 */
[----:B------:R-:W-:Y:S01]  /*122a0*/  IMAD R28, R25, 0x2, R16 ;  /* 0x00000002191c7824 */ /* 0x000fe200078e0210 */
[----:B------:R-:W-:Y:S02]  /*122b0*/  LEA R21, R6, UR4, 0x1 ;  /* 0x0000000406157c11 */ /* 0x000fe4000f8e08ff */
[--C-:B------:R-:W-:Y:S02]  /*122c0*/  SHF.R.U64 R29, R8, 0x10, R9.reuse ;  /* 0x00000010081d7819 */ /* 0x100fe40000001209 */
[----:B------:R-:W1:Y:S01]  /*122d0*/  LDS.128 R24, [R28+0x15400] ;  /* 0x015400001c187984 */ /* 0x000e620000000c00 */
[----:B------:R-:W-:Y:S02]  /*122e0*/  SHF.R.U32.HI R8, RZ, 0x10, R9 ;  /* 0x00000010ff087819 */ /* 0x000fe40000011609 */
[----:B------:R-:W-:Y:S01]  /*122f0*/  PRMT R88, R88, 0x5410, R35 ;  /* 0x0000541058587816 */ /* 0x000fe20000000023 */
[----:B------:R-:W2:Y:S01]  /*12300*/  LDS.128 R4, [R21] ;  /* 0x0000000015047984 */ /* 0x000ea20000000c00 */
[----:B------:R-:W-:-:S02]  /*12310*/  PRMT R84, R84, 0x5410, R29 ;  /* 0x0000541054547816 */ /* 0x000fc4000000001d */
[----:B------:R-:W-:Y:S01]  /*12320*/  SHF.R.U32.HI R52, RZ, 0x10, R53 ;  /* 0x00000010ff347819 */ /* 0x000fe20000011635 */
[----:B------:R-:W-:Y:S01]  /*12330*/  IMAD.U32 R34, R88, 0x10000, RZ ;  /* 0x0001000058227824 */ /* 0x000fe200078e00ff */
[----:B------:R-:W-:Y:S01]  /*12340*/  SHF.R.U64 R31, R54, 0x10, R55 ;  /* 0x00000010361f7819 */ /* 0x000fe20000001237 */
[----:B------:R-:W-:Y:S01]  /*12350*/  IMAD.U32 R35, R84, 0x10000, RZ ;  /* 0x0001000054237824 */ /* 0x000fe200078e00ff */
[----:B------:R-:W-:Y:S02]  /*12360*/  SHF.R.U64 R9, R10, 0x10, R11 ;  /* 0x000000100a097819 */ /* 0x000fe4000000120b */
[----:B------:R-:W-:Y:S02]  /*12370*/  PRMT R85, R85, 0x5410, R8 ;  /* 0x0000541055557816 */ /* 0x000fe40000000008 */
[----:B------:R-:W-:Y:S02]  /*12380*/  SHF.R.U32.HI R54, RZ, 0x10, R55 ;  /* 0x00000010ff367819 */ /* 0x000fe40000011637 */
[----:B------:R-:W-:Y:S01]  /*12390*/  SHF.R.U32.HI R10, RZ, 0x10, R11 ;  /* 0x00000010ff0a7819 */ /* 0x000fe2000001160b */
[----:B------:R-:W-:Y:S01]  /*123a0*/  IMAD.U32 R36, R85, 0x10000, RZ ;  /* 0x0001000055247824 */ /* 0x000fe200078e00ff */
[----:B------:R-:W-:-:S02]  /*123b0*/  PRMT R89, R89, 0x5410, R52 ;  /* 0x0000541059597816 */ /* 0x000fc40000000034 */
[----:B------:R-:W-:Y:S02]  /*123c0*/  PRMT R91, R91, 0x5410, R54 ;  /* 0x000054105b5b7816 */ /* 0x000fe40000000036 */
[----:B------:R-:W-:Y:S02]  /*123d0*/  PRMT R87, R87, 0x5410, R10 ;  /* 0x0000541057577816 */ /* 0x000fe4000000000a */
[----:B------:R-:W-:Y:S02]  /*123e0*/  PRMT R86, R86, 0x5410, R9 ;  /* 0x0000541056567816 */ /* 0x000fe40000000009 */
[----:B------:R-:W-:Y:S01]  /*123f0*/  PRMT R90, R90, 0x5410, R31 ;  /* 0x000054105a5a7816 */ /* 0x000fe2000000001f */
[C---:B-1----:R-:W-:Y:S01]  /*12400*/  IMAD.U32 R29, R24.reuse, 0x10000, RZ ;  /* 0x00010000181d7824 */ /* 0x042fe200078e00ff */
[----:B------:R-:W-:Y:S01]  /*12410*/  LOP3.LUT R24, R24, 0xffff0000, RZ, 0xc0, !PT ;  /* 0xffff000018187812 */ /* 0x000fe200078ec0ff */
[C---:B------:R-:W-:Y:S01]  /*12420*/  IMAD.U32 R30, R25.reuse, 0x10000, RZ ;  /* 0x00010000191e7824 */ /* 0x040fe200078e00ff */
[----:B------:R-:W-:Y:S01]  /*12430*/  LOP3.LUT R25, R25, 0xffff0000, RZ, 0xc0, !PT ;  /* 0xffff000019197812 */ /* 0x000fe200078ec0ff */
[----:B--2---:R-:W-:-:S02]  /*12440*/  IMAD.U32 R8, R4, 0x10000, RZ ;  /* 0x0001000004087824 */ /* 0x004fc400078e00ff */
[CC--:B------:R-:W-:Y:S01]  /*12450*/  FMUL.FTZ R37, R29.reuse, R35.reuse ;  /* 0x000000231d257220 */ /* 0x0c0fe20000410000 */
[----:B------:R-:W-:Y:S01]  /*12460*/  FMUL.FTZ R39, R29, R34 ;  /* 0x000000221d277220 */ /* 0x000fe20000410000 */
[----:B------:R-:W-:Y:S02]  /*12470*/  IMAD.U32 R29, R89, 0x10000, RZ ;  /* 0x00010000591d7824 */ /* 0x000fe400078e00ff */
[----:B------:R-:W-:Y:S01]  /*12480*/  FMUL.FTZ R38, R30, R36 ;  /* 0x000000241e267220 */ /* 0x000fe20000410000 */
[----:B------:R-:W-:Y:S02]  /*12490*/  IMAD.U32 R9, R5, 0x10000, RZ ;  /* 0x0001000005097824 */ /* 0x000fe400078e00ff */
[C---:B------:R-:W-:Y:S01]  /*124a0*/  FFMA.FTZ R37, R8.reuse, R34, -R37 ;  /* 0x0000002208257223 */ /* 0x040fe20000010825 */
[----:B------:R-:W-:Y:S01]  /*124b0*/  FFMA.FTZ R39, R8, R35, R39 ;  /* 0x0000002308277223 */ /* 0x000fe20000010027 */
[----:B------:R-:W-:Y:S02]  /*124c0*/  IMAD.U32 R32, R27, 0x10000, RZ ;  /* 0x000100001b207824 */ /* 0x000fe400078e00ff */
[----:B------:R-:W-:Y:S01]  /*124d0*/  FMUL.FTZ R30, R30, R29 ;  /* 0x0000001d1e1e7220 */ /* 0x000fe20000410000 */
[----:B------:R-:W-:-:S02]  /*124e0*/  IMAD.U32 R34, R87, 0x10000, RZ ;  /* 0x0001000057227824 */ /* 0x000fc400078e00ff */
[----:B------:R-:W-:Y:S01]  /*124f0*/  FFMA.FTZ R38, R9, R29, -R38 ;  /* 0x0000001d09267223 */ /* 0x000fe20000010826 */
[----:B------:R-:W-:Y:S01]  /*12500*/  IMAD.U32 R8, R91, 0x10000, RZ ;  /* 0x000100005b087824 */ /* 0x000fe200078e00ff */
[----:B------:R-:W-:Y:S01]  /*12510*/  LOP3.LUT R29, R84, 0xffff0000, RZ, 0xc0, !PT ;  /* 0xffff0000541d7812 */ /* 0x000fe200078ec0ff */
[----:B------:R-:W-:Y:S02]  /*12520*/  IMAD.U32 R11, R7, 0x10000, RZ ;  /* 0x00010000070b7824 */ /* 0x000fe400078e00ff */
[C---:B------:R-:W-:Y:S01]  /*12530*/  FMUL.FTZ R40, R32.reuse, R34 ;  /* 0x0000002220287220 */ /* 0x040fe20000410000 */
[----:B------:R-:W-:Y:S01]  /*12540*/  FMUL.FTZ R35, R32, R8 ;  /* 0x0000000820237220 */ /* 0x000fe20000410000 */
        /* <DEDUP_REMOVED lines=50> */
.L_x_2678:
[----:B------:R-:W-:Y:S05]  /*12870*/  BSYNC B1 ;  /* 0x0000000000017941 */ /* 0x000fea0003800000 */
.L_x_2677:
[----:B------:R-:W-:Y:S05]  /*12880*/  @P2 BRA `(.L_x_2650) ;  /* 0x0000000400b82947 */ /* 0x000fea0003800000 */
[----:B------:R-:W-:Y:S02]  /*12890*/  LEA.HI R20, R33, R20, RZ, 0x1d ;  /* 0x0000001421147211 */ /* 0x000fe400078fe8ff */
[----:B------:R-:W-:Y:S02]  /*128a0*/  LEA.HI R0, R0, R207, RZ, 0x6 ;  /* 0x000000cf00007211 */ /* 0x000fe400078f30ff */
[----:B-12---:R-:W-:Y:S02]  /*128b0*/  LOP3.LUT R5, R217, 0x38, R3, 0xf8, !PT ;  /* 0x00000038d9057812 */ /* 0x006fe400078ef803 */
[----:B------:R-:W-:Y:S01]  /*128c0*/  SHF.R.S32.HI R3, RZ, 0x1f, R20 ;  /* 0x0000001fff037819 */ /* 0x000fe20000011414 */
[----:B------:R-:W-:Y:S01]  /*128d0*/  IMAD.SHL.U32 R4, R0, 0x80, RZ ;  /* 0x0000008000047824 */ /* 0x000fe200078e00ff */
[----:B-----5:R-:W-:Y:S01]  /*128e0*/  R2UR UR4, R46 ;  /* 0x000000002e0472ca */ /* 0x020fe200000e0000 */
[----:B------:R-:W-:Y:S01]  /*128f0*/  IMAD.SHL.U32 R0, R20, 0x8, RZ ;  /* 0x0000000814007824 */ /* 0x000fe200078e00ff */
[----:B------:R-:W-:-:S02]  /*12900*/  LEA.HI R3, R3, R20, RZ, 0x3 ;  /* 0x0000001403037211 */ /* 0x000fc400078f18ff */
[-C--:B------:R-:W-:Y:S02]  /*12910*/  LOP3.LUT R5, R5, R44.reuse, RZ, 0x3c, !PT ;  /* 0x0000002c05057212 */ /* 0x080fe400078e3cff */
[----:B------:R-:W-:Y:S01]  /*12920*/  LOP3.LUT R0, R217, 0x38, R0, 0xf8, !PT ;  /* 0x00000038d9007812 */ /* 0x000fe200078ef800 */
[----:B------:R-:W-:Y:S01]  /*12930*/  IMAD.SHL.U32 R3, R3, 0x400, RZ ;  /* 0x0000040003037824 */ /* 0x000fe200078e00ff */
[----:B------:R-:W-:Y:S02]  /*12940*/  LOP3.LUT R4, R4, 0xffffe000, RZ, 0xc0, !PT ;  /* 0xffffe00004047812 */ /* 0x000fe400078ec0ff */
[----:B------:R-:W-:Y:S02]  /*12950*/  LOP3.LUT R0, R0, R44, RZ, 0x3c, !PT ;  /* 0x0000002c00007212 */ /* 0x000fe400078e3cff */
[----:B------:R-:W-:Y:S02]  /*12960*/  LOP3.LUT R3, R3, 0x7fffe000, RZ, 0xc0, !PT ;  /* 0x7fffe00003037812 */ /* 0x000fe400078ec0ff */
[----:B------:R-:W-:-:S02]  /*12970*/  IADD3 R4, R5, R4, R221 ;  /* 0x0000000405047210 */ /* 0x000fc40007ffe0dd */
[----:B------:R-:W-:Y:S02]  /*12980*/  IADD3 R3, R0, R3, R221 ;  /* 0x0000000300037210 */ /* 0x000fe40007ffe0dd */
[----:B---3--:R-:W-:Y:S02]  /*12990*/  LEA R30, R4, UR4, 0x1 ;  /* 0x00000004041e7c11 */ /* 0x008fe4000f8e08ff */
[----:B------:R-:W-:Y:S01]  /*129a0*/  SHF.R.U64 R25, R12, 0x10, R13 ;  /* 0x000000100c197819 */ /* 0x000fe2000000120d */
[----:B------:R-:W-:Y:S01]  /*129b0*/  IMAD R3, R3, 0x2, R16 ;  /* 0x0000000203037824 */ /* 0x000fe200078e0210 */
[----:B------:R-:W-:Y:S01]  /*129c0*/  SHF.R.U64 R29, R56, 0x10, R57 ;  /* 0x00000010381d7819 */ /* 0x000fe20000001239 */
[----:B------:R-:W1:Y:S01]  /*129d0*/  LDS.128 R4, [R30] ;  /* 0x000000001e047984 */ /* 0x000e620000000c00 */
[----:B------:R-:W-:Y:S02]  /*129e0*/  PRMT R70, R70, 0x5410, R25 ;  /* 0x0000541046467816 */ /* 0x000fe40000000019 */
[----:B------:R-:W-:Y:S01]  /*129f0*/  SHF.R.U32.HI R21, RZ, 0x10, R13 ;  /* 0x00000010ff157819 */ /* 0x000fe2000001160d */
[----:B------:R-:W2:Y:S01]  /*12a00*/  LDS.128 R8, [R3+0x15400] ;  /* 0x0154000003087984 */ /* 0x000ea20000000c00 */
[----:B------:R-:W-:Y:S01]  /*12a10*/  SHF.R.U64 R13, R14, 0x10, R15 ;  /* 0x000000100e0d7819 */ /* 0x000fe2000000120f */
[----:B------:R-:W-:Y:S01]  /*12a20*/  IMAD.U32 R26, R70, 0x10000, RZ ;  /* 0x00010000461a7824 */ /* 0x000fe200078e00ff */
[----:B------:R-:W-:-:S02]  /*12a30*/  PRMT R78, R78, 0x5410, R29 ;  /* 0x000054104e4e7816 */ /* 0x000fc4000000001d */
[----:B------:R-:W-:Y:S02]  /*12a40*/  SHF.R.U32.HI R56, RZ, 0x10, R57 ;  /* 0x00000010ff387819 */ /* 0x000fe40000011639 */
[----:B------:R-:W-:Y:S01]  /*12a50*/  SHF.R.U64 R27, R58, 0x10, R59 ;  /* 0x000000103a1b7819 */ /* 0x000fe2000000123b */
[----:B------:R-:W-:Y:S01]  /*12a60*/  IMAD.U32 R25, R78, 0x10000, RZ ;  /* 0x000100004e197824 */ /* 0x000fe200078e00ff */
[----:B------:R-:W-:Y:S02]  /*12a70*/  SHF.R.U32.HI R14, RZ, 0x10, R15 ;  /* 0x00000010ff0e7819 */ /* 0x000fe4000001160f */
[----:B------:R-:W-:Y:S02]  /*12a80*/  PRMT R74, R74, 0x5410, R21 ;  /* 0x000054104a4a7816 */ /* 0x000fe40000000015 */
[----:B------:R-:W-:Y:S02]  /*12a90*/  PRMT R79, R79, 0x5410, R56 ;  /* 0x000054104f4f7816 */ /* 0x000fe40000000038 */
[----:B------:R-:W-:Y:S01]  /*12aa0*/  PRMT R80, R80, 0x5410, R27 ;  /* 0x0000541050507816 */ /* 0x000fe2000000001b */
[----:B------:R-:W-:Y:S01]  /*12ab0*/  IMAD.U32 R29, R74, 0x10000, RZ ;  /* 0x000100004a1d7824 */ /* 0x000fe200078e00ff */
[----:B------:R-:W-:-:S02]  /*12ac0*/  SHF.R.U32.HI R58, RZ, 0x10, R59 ;  /* 0x00000010ff3a7819 */ /* 0x000fc4000001163b */
[----:B------:R-:W-:Y:S02]  /*12ad0*/  PRMT R77, R77, 0x5410, R14 ;  /* 0x000054104d4d7816 */ /* 0x000fe4000000000e */
[----:B------:R-:W-:Y:S02]  /*12ae0*/  PRMT R81, R81, 0x5410, R58 ;  /* 0x0000541051517816 */ /* 0x000fe4000000003a */
[----:B------:R-:W-:Y:S01]  /*12af0*/  PRMT R76, R76, 0x5410, R13 ;  /* 0x000054104c4c7816 */ /* 0x000fe2000000000d */
[----:B------:R-:W-:Y:S01]  /*12b00*/  IMAD.U32 R31, R77, 0x10000, RZ ;  /* 0x000100004d1f7824 */ /* 0x000fe200078e00ff */
[----:B------:R-:W-:Y:S01]  /*12b10*/  LOP3.LUT R74, R74, 0xffff0000, RZ, 0xc0, !PT ;  /* 0xffff00004a4a7812 */ /* 0x000fe200078ec0ff */
[C---:B-1----:R-:W-:Y:S01]  /*12b20*/  IMAD.U32 R0, R4.reuse, 0x10000, RZ ;  /* 0x0001000004007824 */ /* 0x042fe200078e00ff */
        /* <DEDUP_REMOVED lines=10> */
[----:B------:R-:W-:Y:S01]  /*12bd0*/  FFMA.FTZ R28, R0, R25, -R27 ;  /* 0x00000019001c7223 */ /* 0x000fe2000001081b */
[C---:B------:R-:W-:Y:S01]  /*12be0*/  FMUL.FTZ R27, R20.reuse, R29 ;  /* 0x0000001d141b7220 */ /* 0x040fe20000410000 */
[----:B------:R-:W-:Y:S02]  /*12bf0*/  IMAD.U32 R24, R11, 0x10000, RZ ;  /* 0x000100000b187824 */ /* 0x000fe400078e00ff */
[-C--:B------:R-:W-:Y:S01]  /*12c00*/  FMUL.FTZ R35, R20, R15.reuse ;  /* 0x0000000f14237220 */ /* 0x080fe20000410000 */
[----:B------:R-:W-:Y:S02]  /*12c10*/  IMAD.U32 R14, R7, 0x10000, RZ ;  /* 0x00010000070e7824 */ /* 0x000fe400078e00ff */
[----:B------:R-:W-:Y:S01]  /*12c20*/  FFMA.FTZ R20, R12, R15, -R27 ;  /* 0x0000000f0c147223 */ /* 0x000fe2000001081b */
[----:B------:R-:W-:Y:S02]  /*12c30*/  IMAD.U32 R25, R81, 0x10000, RZ ;  /* 0x0001000051197824 */ /* 0x000fe400078e00ff */
[----:B------:R-:W-:Y:S01]  /*12c40*/  FMUL.FTZ R15, R24, R31 ;  /* 0x0000001f180f7220 */ /* 0x000fe20000410000 */
[----:B------:R-:W-:Y:S01]  /*12c50*/  FFMA.FTZ R33, R0, R26, R33 ;  /* 0x0000001a00217223 */ /* 0x000fe20000010021 */
[----:B------:R-:W-:Y:S01]  /*12c60*/  LOP3.LUT R27, R70, 0xffff0000, RZ, 0xc0, !PT ;  /* 0xffff0000461b7812 */ /* 0x000fe200078ec0ff */
[-C--:B------:R-:W-:Y:S01]  /*12c70*/  FMUL.FTZ R24, R24, R25.reuse ;  /* 0x0000001918187220 */ /* 0x080fe20000410000 */
[----:B------:R-:W-:Y:S01]  /*12c80*/  FFMA.FTZ R26, R14, R25, -R15 ;  /* 0x000000190e1a7223 */ /* 0x000fe2000001080f */
[----:B------:R-:W-:Y:S01]  /*12c90*/  LOP3.LUT R15, R78, 0xffff0000, RZ, 0xc0, !PT ;  /* 0xffff00004e0f7812 */ /* 0x000fe200078ec0ff */
[----:B------:R-:W-:Y:S01]  /*12ca0*/  FFMA.FTZ R35, R12, R29, R35 ;  /* 0x0000001d0c237223 */ /* 0x000fe20000010023 */
[----:B------:R-:W-:Y:S01]  /*12cb0*/  LOP3.LUT R0, R79, 0xffff0000, RZ, 0xc0, !PT ;  /* 0xffff00004f007812 */ /* 0x000fe200078ec0ff */
[----:B------:R-:W-:Y:S01]  /*12cc0*/  FMUL.FTZ R25, R8, R27 ;  /* 0x0000001b08197220 */ /* 0x000fe20000410000 */
[----:B------:R-:W-:-:S02]  /*12cd0*/  IMAD.U32 R21, R10, 0x10000, RZ ;  /* 0x000100000a157824 */ /* 0x000fc400078e00ff */
[----:B------:R-:W-:Y:S01]  /*12ce0*/  FMUL.FTZ R29, R8, R15 ;  /* 0x0000000f081d7220 */ /* 0x000fe20000410000 */
[----:B------:R-:W-:Y:S02]  /*12cf0*/  IMAD.U32 R12, R76, 0x10000, RZ ;  /* 0x000100004c0c7824 */ /* 0x000fe400078e00ff */
[----:B------:R-:W-:Y:S01]  /*12d00*/  FFMA.FTZ R31, R14, R31, R24 ;  /* 0x0000001f0e1f7223 */ /* 0x000fe20000010018 */
[C---:B------:R-:W-:Y:S01]  /*12d10*/  FMUL.FTZ R24, R9.reuse, R74 ;  /* 0x0000004a09187220 */ /* 0x040fe20000410000 */
[----:B------:R-:W-:Y:S01]  /*12d20*/  FFMA.FTZ R25, R4, R15, -R25 ;  /* 0x0000000f04197223 */ /* 0x000fe20000010819 */
[----:B------:R-:W-:Y:S02]  /*12d30*/  IMAD.U32 R8, R80, 0x10000, RZ ;  /* 0x0001000050087824 */ /* 0x000fe400078e00ff */
[----:B------:R-:W-:Y:S01]  /*12d40*/  FMUL.FTZ R9, R9, R0 ;  /* 0x0000000009097220 */ /* 0x000fe20000410000 */
[----:B------:R-:W-:Y:S01]  /*12d50*/  FFMA.FTZ R14, R4, R27, R29 ;  /* 0x0000001b040e7223 */ /* 0x000fe2000001001d */
[----:B------:R-:W-:-:S02]  /*12d60*/  IMAD.U32 R13, R6, 0x10000, RZ ;  /* 0x00010000060d7824 */ /* 0x000fc400078e00ff */
[----:B------:R-:W-:Y:S01]  /*12d70*/  FMUL.FTZ R4, R21, R12 ;  /* 0x0000000c15047220 */ /* 0x000fe20000410000 */
[C---:B------:R-:W-:Y:S01]  /*12d80*/  FFMA.FTZ R15, R5.reuse, R0, -R24 ;  /* 0x00000000050f7223 */ /* 0x040fe20000010818 */
[----:B------:R-:W-:Y:S01]  /*12d90*/  FFMA.FTZ R74, R5, R74, R9 ;  /* 0x0000004a054a7223 */ /* 0x000fe20000010009 */
[-C--:B------:R-:W-:Y:S01]  /*12da0*/  FMUL.FTZ R24, R21, R8.reuse ;  /* 0x0000000815187220 */ /* 0x080fe20000410000 */
[----:B------:R-:W-:Y:S01]  /*12db0*/  LOP3.LUT R10, R10, 0xffff0000, RZ, 0xc0, !PT ;  /* 0xffff00000a0a7812 */ /* 0x000fe200078ec0ff */
[C---:B------:R-:W-:Y:S01]  /*12dc0*/  FFMA.FTZ R21, R13.reuse, R8, -R4 ;  /* 0x000000080d157223 */ /* 0x040fe20000010804 */
[----:B------:R-:W-:Y:S01]  /*12dd0*/  LOP3.LUT R9, R76, 0xffff0000, RZ, 0xc0, !PT ;  /* 0xffff00004c097812 */ /* 0x000fe200078ec0ff */
[----:B------:R-:W-:Y:S01]  /*12de0*/  FFMA.FTZ R24, R13, R12, R24 ;  /* 0x0000000c0d187223 */ /* 0x000fe20000010018 */
[----:B------:R-:W-:Y:S02]  /*12df0*/  LOP3.LUT R11, R11, 0xffff0000, RZ, 0xc0, !PT ;  /* 0xffff00000b0b7812 */ /* 0x000fe400078ec0ff */
[----:B------:R-:W-:Y:S01]  /*12e00*/  LOP3.LUT R5, R80, 0xffff0000, RZ, 0xc0, !PT ;  /* 0xffff000050057812 */ /* 0x000fe200078ec0ff */
[----:B------:R-:W-:Y:S01]  /*12e10*/  FMUL.FTZ R13, R10, R9 ;  /* 0x000000090a0d7220 */ /* 0x000fe20000410000 */
[----:B------:R-:W-:-:S02]  /*12e20*/  LOP3.LUT R4, R77, 0xffff0000, RZ, 0xc0, !PT ;  /* 0xffff00004d047812 */ /* 0x000fc400078ec0ff */
        /* <DEDUP_REMOVED lines=20> */
.L_x_2650:
[----:B------:R-:W-:Y:S05]  /*12f70*/  BSYNC B0 ;  /* 0x0000000000007941 */ /* 0x000fea0003800000 */
.L_x_2628:
[----:B------:R-:W-:Y:S01]  /*12f80*/  @!PT LDS RZ, [RZ] ;  /* 0x00000000fffff984 */ /* 0x000fe20000000800 */
[----:B------:R-:W-:Y:S01]  /*12f90*/  @!PT LDS RZ, [RZ] ;  /* 0x00000000fffff984 */ /* 0x000fe20000000800 */
[----:B------:R-:W-:Y:S01]  /*12fa0*/  @!PT LDS RZ, [RZ] ;  /* 0x00000000fffff984 */ /* 0x000fe20000000800 */
[----:B------:R-:W-:Y:S01]  /*12fb0*/  @!PT LDS RZ, [RZ] ;  /* 0x00000000fffff984 */ /* 0x000fe20000000800 */
[----:B------:R1:W-:Y:S06]  /*12fc0*/  MEMBAR.ALL.CTA ;  /* 0x0000000000007992 */ /* 0x0003ec0000008000 */
[----:B-1----:R-:W1:Y:S01]  /*12fd0*/  FENCE.VIEW.ASYNC.S ;  /* 0x00000000000073c6 */ /* 0x002e620000000000 */
[----:B------:R-:W-:Y:S05]  /*12fe0*/  WARPSYNC.ALL ;  /* 0x0000000000007948 */ /* 0x000fea0003800000 */
[----:B-1----:R-:W-:Y:S06]  /*12ff0*/  BAR.SYNC.DEFER_BLOCKING 0xd, 0x100 ;  /* 0x0344000000007b1d */ /* 0x002fec0000010000 */
.L_x_2626:
[----:B0--3--:R-:W3:Y:S02]  /*13000*/  LDL R0, [R1+0x44] ;  /* 0x0000440001007983 */ /* 0x009ee40000100800 */
[----:B---3--:R-:W-:-:S13]  /*13010*/  R2UR UR4, R0 ;  /* 0x00000000000472ca */ /* 0x008fda00000e0000 */
[----:B------:R-:W-:-:S05]  /*13020*/  IMAD.U32 R0, RZ, RZ, UR4 ;  /* 0x00000004ff007e24 */ /* 0x000fca000f8e00ff */
[----:B------:R-:W-:-:S13]  /*13030*/  ISETP.NE.AND P0, PT, R0, 0x3, PT ;  /* 0x000000030000780c */ /* 0x000fda0003f05270 */
[----:B------:R-:W-:Y:S05]  /*13040*/  @!P0 BRA `(.L_x_2679) ;  /* 0x0000000000048947 */ /* 0x000fea0003800000 */
[----:B------:R-:W-:Y:S01]  /*13050*/  BPT.TRAP 0x1 ;  /* 0x000000040000795c */ /* 0x000fe20000300000 */
.L_x_2679:
[----:B------:R-:W-:Y:S01]  /*13060*/  IMAD R0, R205, 0x8, R16 ;  /* 0x00000008cd007824 */ /* 0x000fe200078e0210 */
[----:B-12-4-:R-:W-:-:S04]  /*13070*/  SHF.L.U32 R3, R208, 0x1f, RZ ;  /* 0x0000001fd0037819 */ /* 0x016fc800000006ff */
[----:B------:R0:W1:Y:S01]  /*13080*/  SYNCS.PHASECHK.TRANS64.TRYWAIT P2, [R0+URZ+0x36830], R3 ;  /* 0x03683003000075a7 */ /* 0x000062000804017f */
[----:B------:R-:W-:Y:S05]  /*13090*/  @!P0 BRA `(.L_x_2680) ;  /* 0x0000000000048947 */ /* 0x000fea0003800000 */
[----:B------:R-:W-:Y:S01]  /*130a0*/  BPT.TRAP 0x1 ;  /* 0x000000040000795c */ /* 0x000fe20000300000 */
.L_x_2680:
[----:B------:R-:W2:Y:S02]  /*130b0*/  S2R R4, SR_TID.X ;  /* 0x0000000000047919 */ /* 0x000ea40000002100 */
[----:B--2---:R-:W-:-:S04]  /*130c0*/  LOP3.LUT R4, R4, 0x7f, RZ, 0xc0, !PT ;  /* 0x0000007f04047812 */ /* 0x004fc800078ec0ff */
[----:B------:R-:W-:Y:S01]  /*130d0*/  ISETP.NE.AND P1, PT, R4, RZ, PT ;  /* 0x000000ff0400720c */ /* 0x000fe20003f25270 */
[----:B-1----:R-:W-:-:S12]  /*130e0*/  @P2 BRA `(.L_x_2681) ;  /* 0x0000000000082947 */ /* 0x002fd80003800000 */
[----:B------:R-:W1:Y:S02]  /*130f0*/  SYNCS.PHASECHK.TRANS64.TRYWAIT P2, [R0+URZ+0x36830], R3 ;  /* 0x03683003000075a7 */ /* 0x000e64000804017f */
[----:B-1----:R-:W-:Y:S05]  /*13100*/  @!P2 BRA `(.L_x_2682) ;  /* 0x000001f0004ca947 */ /* 0x002fea0003800000 */
.L_x_2681:
[----:B------:R-:W-:Y:S05]  /*13110*/  WARPSYNC.ALL ;  /* 0x0000000000007948 */ /* 0x000fea0003800000 */
[----:B01----:R-:W-:Y:S01]  /*13120*/  VIADD R3, R16, 0x21400 ;  /* 0x0002140010037836 */ /* 0x003fe20000000000 */
        /* <DEDUP_REMOVED lines=9> */
[----:B------:R-:W-:Y:S01]  /*131c0*/  UMOV UR17, UR27 ;  /* 0x0000001b00117c82 */ /* 0x000fe20008000000 */
[----:B------:R-:W-:Y:S01]  /*131d0*/  R2UR UR19, R7 ;  /* 0x00000000071372ca */ /* 0x000fe200000e0000 */
        /* <DEDUP_REMOVED lines=8> */
[----:B------:R-:W-:Y:S01]  /*13260*/  IMAD.U32 R13, RZ, RZ, UR5 ;  /* 0x00000005ff0d7e24 */ /* 0x000fe2000f8e00ff */
[----:B------:R-:W-:Y:S01]  /*13270*/  UMOV UR4, UR24 ;  /* 0x0000001800047c82 */ /* 0x000fe20008000000 */
[C---:B------:R-:W-:Y:S01]  /*13280*/  VIADD R6, R4.reuse, 0x80 ;  /* 0x0000008004067836 */ /* 0x040fe20000000000 */
[C---:B------:R-:W-:Y:S01]  /*13290*/  R2UR UR6, R4.reuse ;  /* 0x00000000040672ca */ /* 0x040fe200000e0000 */
[----:B------:R-:W-:Y:S01]  /*132a0*/  UMOV UR26, UR4 ;  /* 0x00000004001a7c82 */ /* 0x000fe20008000000 */
[----:B------:R-:W-:Y:S01]  /*132b0*/  VIADD R8, R4, 0x100 ;  /* 0x0000010004087836 */ /* 0x000fe20000000000 */
[----:B------:R-:W-:Y:S01]  /*132c0*/  UMOV UR16, UR26 ;  /* 0x0000001a00107c82 */ /* 0x000fe20008000000 */
[----:B------:R-:W-:Y:S01]  /*132d0*/  R2UR UR18, R6 ;  /* 0x00000000061272ca */ /* 0x000fe200000e0000 */
[----:B------:R-:W-:Y:S01]  /*132e0*/  UMOV UR20, UR26 ;  /* 0x0000001a00147c82 */ /* 0x000fe20008000000 */
[----:B------:R-:W-:Y:S01]  /*132f0*/  VIADD R6, R4, 0x180 ;  /* 0x0000018004067836 */ /* 0x000fe20000000000 */
[----:B------:R-:W-:Y:S01]  /*13300*/  R2UR UR22, R8 ;  /* 0x00000000081672ca */ /* 0x000fe200000e0000 */
[----:B------:R-:W-:Y:S01]  /*13310*/  IMAD.U32 R12, RZ, RZ, UR4 ;  /* 0x00000004ff0c7e24 */ /* 0x000fe2000f8e00ff */
[----:B------:R-:W-:Y:S01]  /*13320*/  UMOV UR8, UR26 ;  /* 0x0000001a00087c82 */ /* 0x000fe20008000000 */
[----:B------:R-:W-:Y:S01]  /*13330*/  VIADD R10, R4, 0x200 ;  /* 0x00000200040a7836 */ /* 0x000fe20000000000 */
[----:B------:R-:W-:Y:S01]  /*13340*/  UMOV UR12, UR26 ;  /* 0x0000001a000c7c82 */ /* 0x000fe20008000000 */
[----:B------:R-:W-:Y:S01]  /*13350*/  IMAD.MOV.U32 R11, RZ, RZ, 0x40000040 ;  /* 0x40000040ff0b7424 */ /* 0x000fe200078e00ff */
[----:B------:R-:W-:Y:S01]  /*13360*/  HGMMA.64x16x16.F32.BF16 R72, gdesc[UR4], RZ, !UPT, gsb0 ;  /* 0x00200000044879f0 */ /* 0x000fe2000c0018ff */
[----:B------:R-:W-:Y:S01]  /*13370*/  R2UR UR6, R6 ;  /* 0x00000000060672ca */ /* 0x000fe200000e0000 */
[----:B------:R-:W-:Y:S01]  /*13380*/  UMOV UR4, UR26 ;  /* 0x0000001a00047c82 */ /* 0x000fe20008000000 */
[----:B------:R-:W-:Y:S01]  /*13390*/  R2UR UR7, R7 ;  /* 0x00000000070772ca */ /* 0x000fe200000e0000 */
[----:B------:R-:W-:Y:S01]  /*133a0*/  UMOV UR5, UR27 ;  /* 0x0000001b00057c82 */ /* 0x000fe20008000000 */
[----:B------:R-:W-:Y:S01]  /*133b0*/  R2UR UR10, R10 ;  /* 0x000000000a0a72ca */ /* 0x000fe200000e0000 */
[C---:B------:R-:W-:Y:S01]  /*133c0*/  VIADD R8, R4.reuse, 0x280 ;  /* 0x0000028004087836 */ /* 0x040fe20000000000 */
[----:B------:R-:W-:Y:S01]  /*133d0*/  R2UR UR11, R11 ;  /* 0x000000000b0b72ca */ /* 0x000fe200000e0000 */
[----:B------:R-:W-:Y:S01]  /*133e0*/  IMAD.MOV.U32 R9, RZ, RZ, 0x40000040 ;  /* 0x40000040ff097424 */ /* 0x000fe200078e00ff */
[----:B------:R-:W-:Y:S01]  /*133f0*/  UMOV UR13, UR27 ;  /* 0x0000001b000d7c82 */ /* 0x000fe20008000000 */
[----:B------:R-:W-:Y:S01]  /*13400*/  VIADD R6, R4, 0x300 ;  /* 0x0000030004067836 */ /* 0x000fe20000000000 */
[----:B------:R-:W-:Y:S01]  /*13410*/  R2UR UR14, R8 ;  /* 0x00000000080e72ca */ /* 0x000fe200000e0000 */
[----:B------:R-:W-:Y:S01]  /*13420*/  IMAD.MOV.U32 R7, RZ, RZ, 0x40000040 ;  /* 0x40000040ff077424 */ /* 0x000fe200078e00ff */
[----:B------:R-:W-:Y:S01]  /*13430*/  R2UR UR15, R9 ;  /* 0x00000000090f72ca */ /* 0x000fe200000e0000 */
[C---:B------:R-:W-:Y:S01]  /*13440*/  VIADD R8, R4.reuse, 0x2 ;  /* 0x0000000204087836 */ /* 0x040fe20000000000 */
[----:B------:R-:W-:Y:S01]  /*13450*/  UMOV UR29, 0x40000040 ;  /* 0x40000040001d7882 */ /* 0x000fe20000000000 */
[----:B------:R-:W-:Y:S01]  /*13460*/  IMAD.MOV.U32 R9, RZ, RZ, 0x40000040 ;  /* 0x40000040ff097424 */ /* 0x000fe200078e00ff */
[----:B------:R0:W-:Y:S01]  /*13470*/  STL.64 [R1+0x30], R12 ;  /* 0x0000300c01007387 */ /* 0x0001e20000100a00 */
[----:B------:R-:W-:Y:S01]  /*13480*/  VIADD R10, R4, 0x102 ;  /* 0x00000102040a7836 */ /* 0x000fe20000000000 */
[----:B------:R-:W-:Y:S01]  /*13490*/  R2UR UR30, R8 ;  /* 0x00000000081e72ca */ /* 0x000fe200000e0000 */
[----:B------:R-:W-:Y:S01]  /*134a0*/  IMAD.MOV.U32 R11, RZ, RZ, 0x40000040 ;  /* 0x40000040ff0b7424 */ /* 0x000fe200078e00ff */
[----:B------:R-:W-:Y:S01]  /*134b0*/  R2UR UR31, R9 ;  /* 0x00000000091f72ca */ /* 0x000fe200000e0000 */
[----:B------:R-:W-:Y:S01]  /*134c0*/  VIADD R8, R4, 0x182 ;  /* 0x0000018204087836 */ /* 0x000fe20000000000 */
[----:B------:R-:W-:Y:S01]  /*134d0*/  UIADD3 UR56, UR24, 0x404, URZ ;  /* 0x0000040418387890 */ /* 0x000fe2000fffe03f */
[----:B------:R-:W-:Y:S01]  /*134e0*/  IMAD.MOV.U32 R9, RZ, RZ, 0x40000040 ;  /* 0x40000040ff097424 */ /* 0x000fe200078e00ff */
[----:B------:R-:W-:Y:S01]  /*134f0*/  UMOV UR57, 0x40000040 ;  /* 0x4000004000397882 */ /* 0x000fe20000000000 */
[----:B------:R-:W-:Y:S01]  /*13500*/  UIADD3 UR52, UR24, 0x406, URZ ;  /* 0x0000040618347890 */ /* 0x000fe2000fffe03f */
[----:B------:R-:W1:Y:S01]  /*13510*/  LDC R3, c[0x0][0x448] ;  /* 0x00011200ff037b82 */ /* 0x000e620000000800 */
[----:B------:R-:W-:Y:S01]  /*13520*/  UMOV UR53, 0x40000040 ;  /* 0x4000004000357882 */ /* 0x000fe20000000000 */
[----:B0-----:R-:W-:Y:S01]  /*13530*/  IMAD.U32 R13, RZ, RZ, UR29 ;  /* 0x0000001dff0d7e24 */ /* 0x001fe2000f8e00ff */
[----:B------:R-:W-:Y:S01]  /*13540*/  UIADD3 UR48, UR24, 0x800, URZ ;  /* 0x0000080018307890 */ /* 0x000fe2000fffe03f */
[----:B------:R-:W-:Y:S01]  /*13550*/  IMAD.MOV.U32 R5, RZ, RZ, 0x40000040 ;  /* 0x40000040ff057424 */ /* 0x000fe200078e00ff */
[----:B------:R-:W-:Y:S01]  /*13560*/  UMOV UR49, 0x40000040 ;  /* 0x4000004000317882 */ /* 0x000fe20000000000 */
[----:B------:R-:W-:Y:S01]  /*13570*/  UIADD3 UR44, UR24, 0x802, URZ ;  /* 0x00000802182c7890 */ /* 0x000fe2000fffe03f */
[----:B------:R-:W-:Y:S01]  /*13580*/  @!P1 VIADD R0, R0, 0x36840 ;  /* 0x0003684000009836 */ /* 0x000fe20000000000 */
[----:B------:R-:W-:Y:S01]  /*13590*/  UMOV UR45, 0x40000040 ;  /* 0x40000040002d7882 */ /* 0x000fe20000000000 */
[----:B------:R-:W-:Y:S01]  /*135a0*/  UIADD3 UR40, UR24, 0x804, URZ ;  /* 0x0000080418287890 */ /* 0x000fe2000fffe03f */
[----:B------:R-:W-:Y:S01]  /*135b0*/  BSSY B0, `(.L_x_2683) ;  /* 0x0000ae7000007945 */ /* 0x000fe20003800000 */
[----:B------:R-:W-:Y:S01]  /*135c0*/  UMOV UR41, 0x40000040 ;  /* 0x4000004000297882 */ /* 0x000fe20000000000 */
[----:B------:R-:W-:Y:S01]  /*135d0*/  UIADD3 UR36, UR24, 0x806, URZ ;  /* 0x0000080618247890 */ /* 0x000fe2000fffe03f */
[----:B------:R-:W-:Y:S01]  /*135e0*/  @!P1 PRMT R0, RZ, 0x654, R0 ;  /* 0x00000654ff009816 */ /* 0x000fe20000000000 */
[----:B------:R-:W-:Y:S01]  /*135f0*/  UMOV UR37, 0x40000040 ;  /* 0x4000004000257882 */ /* 0x000fe20000000000 */
[----:B------:R-:W-:-:S02]  /*13600*/  CS2R R118, SRZ ;  /* 0x0000000000767805 */ /* 0x000fc4000001ff00 */
[----:B------:R-:W-:Y:S02]  /*13610*/  CS2R R116, SRZ ;  /* 0x0000000000747805 */ /* 0x000fe4000001ff00 */
[----:B------:R-:W-:Y:S02]  /*13620*/  CS2R R114, SRZ ;  /* 0x0000000000727805 */ /* 0x000fe4000001ff00 */
[----:B------:R-:W-:Y:S02]  /*13630*/  CS2R R112, SRZ ;  /* 0x0000000000707805 */ /* 0x000fe4000001ff00 */
[----:B------:R-:W-:Y:S02]  /*13640*/  CS2R R110, SRZ ;  /* 0x00000000006e7805 */ /* 0x000fe4000001ff00 */
[----:B------:R-:W-:Y:S02]  /*13650*/  CS2R R108, SRZ ;  /* 0x00000000006c7805 */ /* 0x000fe4000001ff00 */
[----:B------:R-:W-:-:S02]  /*13660*/  CS2R R106, SRZ ;  /* 0x00000000006a7805 */ /* 0x000fc4000001ff00 */
[----:B-1----:R-:W-:Y:S01]  /*13670*/  ISETP.NE.AND P2, PT, R3, 0x1, PT ;  /* 0x000000010300780c */ /* 0x002fe20003f45270 */
[----:B------:R-:W-:Y:S02]  /*13680*/  WARPGROUP.DEPBAR.LE gsb0, 0x0 ;  /* 0x00008000000079c5 */ /* 0x000fe40000010000 */
[----:B------:R-:W-:-:S06]  /*13690*/  WARPGROUP.ARRIVE ;  /* 0x00000000000079c5 */ /* 0x000fcc0000000000 */
[----:B------:R-:W-:Y:S01]  /*136a0*/  HGMMA.64x16x16.F32.BF16 R64, gdesc[UR16], RZ, !UPT, gsb0 ;  /* 0x00200000104079f0 */ /* 0x000fe2000c0018ff */
        /* <DEDUP_REMOVED lines=9> */
[----:B------:R-:W-:Y:S01]  /*13740*/  HGMMA.64x16x16.F32.BF16 R56, gdesc[UR20], RZ, !UPT, gsb0 ;  /* 0x00200000143879f0 */ /* 0x000fe2000c0018ff */
[----:B------:R-:W-:Y:S01]  /*13750*/  R2UR UR22, R10 ;  /* 0x000000000a1672ca */ /* 0x000fe200000e0000 */
[----:B------:R-:W-:Y:S01]  /*13760*/  UMOV UR21, UR27 ;  /* 0x0000001b00157c82 */ /* 0x000fe20008000000 */
[----:B------:R-:W-:Y:S01]  /*13770*/  R2UR UR23, R11 ;  /* 0x000000000b1772ca */ /* 0x000fe200000e0000 */
[----:B------:R-:W-:Y:S02]  /*13780*/  VIADD R10, R4, 0x282 ;  /* 0x00000282040a7836 */ /* 0x000fe40000000000 */
[----:B------:R-:W-:Y:S01]  /*13790*/  IMAD.MOV.U32 R11, RZ, RZ, 0x40000040 ;  /* 0x40000040ff0b7424 */ /* 0x000fe200078e00ff */
        /* <DEDUP_REMOVED lines=16> */
[----:B-----5:R-:W-:-:S06]  /*138a0*/  WARPGROUP.ARRIVE ;  /* 0x00000000000079c5 */ /* 0x020fcc0000000000 */
        /* <DEDUP_REMOVED lines=270> */
[----:B------:R-:W-:Y:S01]  /*14990*/  R2UR UR58, R8 ;  /* 0x00000000083a72ca */ /* 0x000fe200000e0000 */
[----:B------:R-:W-:Y:S01]  /*149a0*/  UMOV UR20, UR26 ;  /* 0x0000001a00147c82 */ /* 0x000fe20008000000 */
[----:B------:R-:W-:Y:S01]  /*149b0*/  UMOV UR4, UR26 ;  /* 0x0000001a00047c82 */ /* 0x000fe20008000000 */
[----:B------:R-:W-:Y:S01]  /*149c0*/  R2UR UR59, R9 ;  /* 0x00000000093b72ca */ /* 0x000fe200000e0000 */
[----:B------:R-:W-:-:S02]  /*149d0*/  VIADD R8, R4, 0x504 ;  /* 0x0000050404087836 */ /* 0x000fc40000000000 */
[----:B------:R-:W-:Y:S02]  /*149e0*/  IMAD.MOV.U32 R9, RZ, RZ, 0x40000040 ;  /* 0x40000040ff097424 */ /* 0x000fe400078e00ff */
[----:B------:R-:W-:-:S05]  /*149f0*/  IMAD.U32 R12, RZ, RZ, UR28 ;  /* 0x0000001cff0c7e24 */ /* 0x000fca000f8e00ff */
        /* <DEDUP_REMOVED lines=332> */
[----:B------:R-:W-:Y:S01]  /*15ec0*/  ULDC UR42, c[0x0][0x9d8] ;  /* 0x00027600002a7ab9 */ /* 0x000fe20000000800 */
[----:B------:R-:W-:Y:S01]  /*15ed0*/  ULDC UR43, c[0x0][0x9d8] ;  /* 0x00027600002b7ab9 */ /* 0x000fe20000000800 */
        /* <DEDUP_REMOVED lines=47> */
[----:B------:R-:W1:Y:S01]  /*161d0*/  MUFU.TANH R94, R94 ;  /* 0x0000005e005e7308 */ /* 0x000e620000002400 */
[----:B------:R-:W-:-:S02]  /*161e0*/  IMAD.MOV.U32 R7, RZ, RZ, 0x40000040 ;  /* 0x40000040ff077424 */ /* 0x000fc400078e00ff */
[----:B------:R-:W-:Y:S01]  /*161f0*/  FMUL.FTZ R8, R72, UR8 ;  /* 0x0000000848087c20 */ /* 0x000fe20008410000 */
[----:B------:R-:W-:Y:S01]  /*16200*/  FMUL.FTZ R9, R73, UR8 ;  /* 0x0000000849097c20 */ /* 0x000fe20008410000 */
[----:B------:R-:W-:-:S03]  /*16210*/  FMUL.FTZ R11, R77, UR8 ;  /* 0x000000084d0b7c20 */ /* 0x000fc60008410000 */
[----:B------:R-:W2:Y:S08]  /*16220*/  MUFU.TANH R92, R92 ;  /* 0x0000005c005c7308 */ /* 0x000eb00000002400 */
[----:B------:R-:W3:Y:S08]  /*16230*/  MUFU.TANH R78, R78 ;  /* 0x0000004e004e7308 */ /* 0x000ef00000002400 */
[----:B------:R-:W4:Y:S08]  /*16240*/  MUFU.TANH R79, R79 ;  /* 0x0000004f004f7308 */ /* 0x000f300000002400 */
[----:B------:R-:W-:Y:S08]  /*16250*/  MUFU.TANH R8, R8 ;  /* 0x0000000800087308 */ /* 0x000ff00000002400 */
[----:B------:R-:W-:Y:S01]  /*16260*/  MUFU.TANH R9, R9 ;  /* 0x0000000900097308 */ /* 0x000fe20000002400 */
[----:B------:R-:W-:-:S02]  /*16270*/  WARPGROUP.DEPBAR.LE gsb0, 0x0 ;  /* 0x00008000000079c5 */ /* 0x000fc40000010000 */
[----:B------:R-:W-:Y:S01]  /*16280*/  WARPGROUP.ARRIVE ;  /* 0x00000000000079c5 */ /* 0x000fe20000000000 */
[----:B0-----:R-:W-:Y:S01]  /*16290*/  FMUL.FTZ R12, R64, UR8 ;  /* 0x00000008400c7c20 */ /* 0x001fe20008410000 */
[----:B------:R-:W-:Y:S01]  /*162a0*/  FMUL.FTZ R66, R66, UR8 ;  /* 0x0000000842427c20 */ /* 0x000fe20008410000 */
[----:B------:R-:W0:Y:S01]  /*162b0*/  @P2 LDC R64, c[0x0][0x44c] ;  /* 0x00011300ff402b82 */ /* 0x000e220000000800 */
        /* <DEDUP_REMOVED lines=8> */
[----:B------:R-:W4:Y:S01]  /*16340*/  MUFU.TANH R66, R66 ;  /* 0x0000004200427308 */ /* 0x000f220000002400 */
[----:B------:R-:W-:-:S02]  /*16350*/  IMAD.MOV.U32 R7, RZ, RZ, 0x40000040 ;  /* 0x40000040ff077424 */ /* 0x000fc400078e00ff */
[----:B------:R-:W-:Y:S01]  /*16360*/  FMUL.FTZ R71, R71, UR8 ;  /* 0x0000000847477c20 */ /* 0x000fe20008410000 */
[----:B------:R-:W-:Y:S01]  /*16370*/  FMUL.FTZ R14, R68, UR8 ;  /* 0x00000008440e7c20 */ /* 0x000fe20008410000 */
[----:B------:R-:W-:Y:S01]  /*16380*/  FMUL.FTZ R13, R65, UR8 ;  /* 0x00000008410d7c20 */ /* 0x000fe20008410000 */
[----:B------:R-:W-:Y:S02]  /*16390*/  FMUL.FTZ R15, R69, UR8 ;  /* 0x00000008450f7c20 */ /* 0x000fe40008410000 */
[----:B------:R-:W4:Y:S08]  /*163a0*/  MUFU.TANH R67, R67 ;  /* 0x0000004300437308 */ /* 0x000f300000002400 */
[----:B------:R-:W4:Y:S08]  /*163b0*/  MUFU.TANH R70, R70 ;  /* 0x0000004600467308 */ /* 0x000f300000002400 */
[----:B------:R-:W4:Y:S08]  /*163c0*/  MUFU.TANH R71, R71 ;  /* 0x0000004700477308 */ /* 0x000f300000002400 */
[----:B------:R-:W-:Y:S08]  /*163d0*/  MUFU.TANH R10, R10 ;  /* 0x0000000a000a7308 */ /* 0x000ff00000002400 */
[----:B------:R-:W-:Y:S01]  /*163e0*/  MUFU.TANH R11, R11 ;  /* 0x0000000b000b7308 */ /* 0x000fe20000002400 */
[----:B------:R-:W-:-:S02]  /*163f0*/  WARPGROUP.DEPBAR.LE gsb0, 0x0 ;  /* 0x00008000000079c5 */ /* 0x000fc40000010000 */
[----:B------:R-:W-:Y:S01]  /*16400*/  WARPGROUP.ARRIVE ;  /* 0x00000000000079c5 */ /* 0x000fe20000000000 */
[----:B------:R-:W-:Y:S01]  /*16410*/  FMUL.FTZ R20, R56, UR8 ;  /* 0x0000000838147c20 */ /* 0x000fe20008410000 */
[----:B------:R-:W-:Y:S01]  /*16420*/  FMUL.FTZ R56, R60, UR8 ;  /* 0x000000083c387c20 */ /* 0x000fe20008410000 */
[----:B------:R-:W-:Y:S01]  /*16430*/  FMUL.FTZ R59, R59, UR8 ;  /* 0x000000083b3b7c20 */ /* 0x000fe20008410000 */
[----:B------:R-:W1:Y:S01]  /*16440*/  @P2 LDC R60, c[0x0][0x450] ;  /* 0x00011400ff3c2b82 */ /* 0x000e620000000800 */
[----:B------:R-:W-:Y:S01]  /*16450*/  FMUL.FTZ R58, R58, UR8 ;  /* 0x000000083a3a7c20 */ /* 0x000fe20008410000 */
[----:B------:R-:W-:Y:S01]  /*16460*/  HGMMA.64x16x16.F32.BF16 R48, gdesc[UR4], R48, gsb0 ;  /* 0x00200000043079f0 */ /* 0x000fe20008001830 */
[----:B------:R-:W-:Y:S01]  /*16470*/  R2UR UR6, R6 ;  /* 0x00000000060672ca */ /* 0x000fe200000e0000 */
[----:B------:R-:W-:Y:S01]  /*16480*/  UMOV UR4, UR36 ;  /* 0x0000002400047c82 */ /* 0x000fe20008000000 */
[----:B------:R-:W-:Y:S01]  /*16490*/  R2UR UR7, R7 ;  /* 0x00000000070772ca */ /* 0x000fe200000e0000 */
[----:B------:R-:W-:Y:S01]  /*164a0*/  UMOV UR5, UR37 ;  /* 0x0000002500057c82 */ /* 0x000fe20008000000 */
[----:B------:R-:W-:Y:S01]  /*164b0*/  VIADD R6, R4, 0x986 ;  /* 0x0000098604067836 */ /* 0x000fe20000000000 */
[----:B------:R2:W-:Y:S01]  /*164c0*/  MUFU.TANH R74, R59 ;  /* 0x0000003b004a7308 */ /* 0x0005e20000002400 */
[----:B------:R-:W-:-:S02]  /*164d0*/  IMAD.MOV.U32 R7, RZ, RZ, 0x40000040 ;  /* 0x40000040ff077424 */ /* 0x000fc400078e00ff */
[----:B------:R-:W-:Y:S01]  /*164e0*/  FMUL.FTZ R62, R62, UR8 ;  /* 0x000000083e3e7c20 */ /* 0x000fe20008410000 */
[----:B------:R-:W-:Y:S02]  /*164f0*/  VIADD R4, R4, 0xa06 ;  /* 0x00000a0604047836 */ /* 0x000fe40000000000 */
[----:B------:R-:W-:Y:S01]  /*16500*/  FMUL.FTZ R63, R63, UR8 ;  /* 0x000000083f3f7c20 */ /* 0x000fe20008410000 */
[----:B------:R-:W-:Y:S01]  /*16510*/  FMUL.FTZ R21, R57, UR8 ;  /* 0x0000000839157c20 */ /* 0x000fe20008410000 */
[----:B------:R-:W-:Y:S01]  /*16520*/  FMUL.FTZ R57, R61, UR8 ;  /* 0x000000083d397c20 */ /* 0x000fe20008410000 */
[----:B------:R3:W4:Y:S01]  /*16530*/  MUFU.TANH R76, R58 ;  /* 0x0000003a004c7308 */ /* 0x0007220000002400 */
[----:B--2---:R-:W-:-:S04]  /*16540*/  IMAD.IADD R59, R229, 0x1, R226 ;  /* 0x00000001e53b7824 */ /* 0x004fc800078e02e2 */
[----:B0-----:R-:W-:-:S03]  /*16550*/  @P2 IMAD.HI.U32 R3, R59, R64, RZ ;  /* 0x000000403b032227 */ /* 0x001fc600078e00ff */
[----:B------:R-:W0:Y:S01]  /*16560*/  MUFU.TANH R62, R62 ;  /* 0x0000003e003e7308 */ /* 0x000e220000002400 */
[----:B---3--:R-:W-:Y:S01]  /*16570*/  IMAD R58, R2, -0x70, R228 ;  /* 0xffffff90023a7824 */ /* 0x008fe200078e02e4 */
[----:B-1----:R-:W-:-:S05]  /*16580*/  @P2 SHF.R.U32.HI R59, RZ, R60, R3 ;  /* 0x0000003cff3b2219 */ /* 0x002fca0000011603 */
[----:B------:R-:W1:Y:S01]  /*16590*/  SHFL.IDX PT, R60, R59, 0x1, 0x1c1f ;  /* 0x003c1f003b3c7f89 */ /* 0x000e6200000e0000 */
[----:B------:R-:W2:Y:S03]  /*165a0*/  MUFU.TANH R63, R63 ;  /* 0x0000003f003f7308 */ /* 0x000ea60000002400 */
[----:B------:R-:W3:Y:S05]  /*165b0*/  SHFL.IDX PT, R59, R59, RZ, 0x1c1f ;  /* 0x001c1fff3b3b7589 */ /* 0x000eea00000e0000 */
        /* <DEDUP_REMOVED lines=14> */
[----:B------:R-:W-:Y:S01]  /*166a0*/  IMAD R6, R2, -0x70, RZ ;  /* 0xffffff9002067824 */ /* 0x000fe200078e02ff */
[----:B------:R4:W-:Y:S01]  /*166b0*/  MUFU.TANH R7, R49 ;  /* 0x0000003100077308 */ /* 0x0009e20000002400 */
[----:B------:R-:W-:-:S03]  /*166c0*/  FMUL.FTZ R48, R48, UR8 ;  /* 0x0000000830307c20 */ /* 0x000fc60008410000 */
[----:B------:R-:W-:-:S04]  /*166d0*/  IADD3 R3, -R227, 0x71, R6 ;  /* 0x00000071e3037810 */ /* 0x000fc80007ffe106 */
[----:B------:R-:W-:Y:S01]  /*166e0*/  IADD3 R90, -R224, R3, R228 ;  /* 0x00000003e05a7210 */ /* 0x000fe20007ffe1e4 */
[----:B------:R-:W2:Y:S01]  /*166f0*/  MUFU.TANH R50, R50 ;  /* 0x0000003200327308 */ /* 0x000ea20000002400 */
[----:B----4-:R-:W-:-:S04]  /*16700*/  IADD3 R49, -R227, 0x70, R58 ;  /* 0x00000070e3317810 */ /* 0x010fc80007ffe13a */
[-CC-:B-1----:R-:W-:Y:S02]  /*16710*/  VIADDMNMX R3, R60, R90.reuse, R49.reuse, PT ;  /* 0x0000005a3c037246 */ /* 0x182fe40003800131 */
[----:B---3--:R-:W-:Y:S01]  /*16720*/  VIADDMNMX R49, R59, R90, R49, PT ;  /* 0x0000005a3b317246 */ /* 0x008fe20003800131 */
[----:B------:R-:W1:Y:S01]  /*16730*/  MUFU.TANH R51, R51 ;  /* 0x0000003300337308 */ /* 0x000e620000002400 */
[C---:B------:R-:W-:Y:S02]  /*16740*/  ISETP.GT.AND P5, PT, R3.reuse, RZ, PT ;  /* 0x000000ff0300720c */ /* 0x040fe40003fa4270 */
[C---:B------:R-:W-:Y:S02]  /*16750*/  ISETP.GT.AND P6, PT, R3.reuse, 0x1, PT ;  /* 0x000000010300780c */ /* 0x040fe40003fc4270 */
[----:B------:R-:W-:Y:S02]  /*16760*/  ISETP.GT.AND P4, PT, R3, 0x8, PT ;  /* 0x000000080300780c */ /* 0x000fe40003f84270 */
[----:B------:R-:W-:Y:S01]  /*16770*/  FSEL R94, R94, -INF , P5 ;  /* 0xff8000005e5e7808 */ /* 0x000fe20002800000 */
[----:B------:R-:W3:Y:S01]  /*16780*/  MUFU.TANH R54, R54 ;  /* 0x0000003600367308 */ /* 0x000ee20000002400 */
[----:B------:R-:W-:-:S02]  /*16790*/  FSEL R92, R92, -INF , P6 ;  /* 0xff8000005c5c7808 */ /* 0x000fc40003000000 */
[C---:B------:R-:W-:Y:S02]  /*167a0*/  ISETP.GT.AND P3, PT, R3.reuse, 0x9, PT ;  /* 0x000000090300780c */ /* 0x040fe40003f64270 */
[----:B------:R-:W-:Y:S02]  /*167b0*/  FSEL R88, R78, -INF , P4 ;  /* 0xff8000004e587808 */ /* 0x000fe40002000000 */
[----:B------:R-:W-:Y:S01]  /*167c0*/  ISETP.GT.AND P5, PT, R3, 0x10, PT ;  /* 0x000000100300780c */ /* 0x000fe20003fa4270 */
[----:B------:R-:W4:Y:S01]  /*167d0*/  MUFU.TANH R55, R55 ;  /* 0x0000003700377308 */ /* 0x000f220000002400 */
[----:B------:R-:W-:Y:S02]  /*167e0*/  FSEL R86, R79, -INF , P3 ;  /* 0xff8000004f567808 */ /* 0x000fe40001800000 */
[----:B------:R-:W-:Y:S02]  /*167f0*/  ISETP.GT.AND P3, PT, R3, 0x11, PT ;  /* 0x000000110300780c */ /* 0x000fe40003f64270 */
[----:B------:R-:W-:-:S02]  /*16800*/  FSEL R84, R66, -INF , P5 ;  /* 0xff80000042547808 */ /* 0x000fc40002800000 */
[----:B------:R-:W-:Y:S01]  /*16810*/  ISETP.GT.AND P4, PT, R3, 0x18, PT ;  /* 0x000000180300780c */ /* 0x000fe20003f84270 */
[----:B------:R-:W-:Y:S01]  /*16820*/  MUFU.TANH R14, R14 ;  /* 0x0000000e000e7308 */ /* 0x000fe20000002400 */
[----:B------:R-:W-:Y:S02]  /*16830*/  FSEL R82, R67, -INF , P3 ;  /* 0xff80000043527808 */ /* 0x000fe40001800000 */
[C---:B------:R-:W-:Y:S01]  /*16840*/  ISETP.GT.AND P3, PT, R3.reuse, 0x19, PT ;  /* 0x000000190300780c */ /* 0x040fe20003f64270 */
[----:B------:R-:W-:Y:S02]  /*16850*/  WARPGROUP.DEPBAR.LE gsb0, 0x0 ;  /* 0x00008000000079c5 */ /* 0x000fe40000010000 */
[----:B------:R-:W-:Y:S01]  /*16860*/  WARPGROUP.ARRIVE ;  /* 0x00000000000079c5 */ /* 0x000fe20000000000 */
[----:B------:R-:W-:Y:S01]  /*16870*/  FSEL R80, R70, -INF , P4 ;  /* 0xff80000046507808 */ /* 0x000fe20002000000 */
[----:B------:R-:W-:Y:S01]  /*16880*/  FMUL.FTZ R42, R42, UR8 ;  /* 0x000000082a2a7c20 */ /* 0x000fe20008410000 */
[----:B------:R-:W-:Y:S01]  /*16890*/  ISETP.GT.AND P4, PT, R3, 0x20, PT ;  /* 0x000000200300780c */ /* 0x000fe20003f84270 */
[----:B------:R-:W-:Y:S01]  /*168a0*/  FMUL.FTZ R43, R43, UR8 ;  /* 0x000000082b2b7c20 */ /* 0x000fe20008410000 */
[----:B------:R-:W-:Y:S01]  /*168b0*/  FSEL R78, R71, -INF , P3 ;  /* 0xff800000474e7808 */ /* 0x000fe20001800000 */
[----:B------:R-:W-:Y:S01]  /*168c0*/  HGMMA.64x16x16.F32.BF16 R32, gdesc[UR4], R32, gsb0 ;  /* 0x00200000042079f0 */ /* 0x000fe20008001820 */
[----:B------:R-:W-:Y:S01]  /*168d0*/  R2UR UR6, R4 ;  /* 0x00000000040672ca */ /* 0x000fe200000e0000 */
[----:B------:R-:W-:Y:S01]  /*168e0*/  UMOV UR4, UR36 ;  /* 0x0000002400047c82 */ /* 0x000fe20008000000 */
[----:B------:R-:W-:Y:S01]  /*168f0*/  R2UR UR7, R5 ;  /* 0x00000000050772ca */ /* 0x000fe200000e0000 */
[----:B------:R-:W-:Y:S01]  /*16900*/  UMOV UR5, UR37 ;  /* 0x0000002500057c82 */ /* 0x000fe20008000000 */
[----:B------:R-:W-:Y:S01]  /*16910*/  FMNMX.FTZ R5, R94, R92, !PT ;  /* 0x0000005c5e057209 */ /* 0x000fe20007810000 */
[----:B------:R-:W4:Y:S01]  /*16920*/  MUFU.TANH R42, R42 ;  /* 0x0000002a002a7308 */ /* 0x000f220000002400 */
[----:B------:R-:W-:Y:S01]  /*16930*/  ISETP.GT.AND P3, PT, R3, 0x21, PT ;  /* 0x000000210300780c */ /* 0x000fe20003f64270 */
[----:B------:R-:W-:Y:S01]  /*16940*/  FMUL.FTZ R46, R46, UR8 ;  /* 0x000000082e2e7c20 */ /* 0x000fe20008410000 */
[----:B------:R-:W-:Y:S01]  /*16950*/  FMNMX.FTZ R5, R88, R5, !PT ;  /* 0x0000000558057209 */ /* 0x000fe20007810000 */
[----:B------:R-:W-:Y:S01]  /*16960*/  FMUL.FTZ R47, R47, UR8 ;  /* 0x000000082f2f7c20 */ /* 0x000fe20008410000 */
[----:B------:R-:W-:-:S02]  /*16970*/  FSEL R76, R76, -INF , P4 ;  /* 0xff8000004c4c7808 */ /* 0x000fc40002000000 */
[----:B------:R-:W-:Y:S01]  /*16980*/  FMNMX.FTZ R5, R86, R5, !PT ;  /* 0x0000000556057209 */ /* 0x000fe20007810000 */
[----:B------:R-:W4:Y:S01]  /*16990*/  MUFU.TANH R43, R43 ;  /* 0x0000002b002b7308 */ /* 0x000f220000002400 */
[C---:B------:R-:W-:Y:S02]  /*169a0*/  ISETP.GT.AND P4, PT, R3.reuse, 0x28, PT ;  /* 0x000000280300780c */ /* 0x040fe40003f84270 */
[----:B------:R-:W-:Y:S02]  /*169b0*/  FMNMX.FTZ R5, R84, R5, !PT ;  /* 0x0000000554057209 */ /* 0x000fe40007810000 */
[----:B------:R-:W-:Y:S02]  /*169c0*/  FSEL R74, R74, -INF , P3 ;  /* 0xff8000004a4a7808 */ /* 0x000fe40001800000 */
[----:B------:R-:W-:Y:S01]  /*169d0*/  FMNMX.FTZ R5, R82, R5, !PT ;  /* 0x0000000552057209 */ /* 0x000fe20007810000 */
[----:B------:R-:W4:Y:S01]  /*169e0*/  MUFU.TANH R46, R46 ;  /* 0x0000002e002e7308 */ /* 0x000f220000002400 */
[----:B------:R-:W-:-:S02]  /*169f0*/  ISETP.GT.AND P3, PT, R3, 0x29, PT ;  /* 0x000000290300780c */ /* 0x000fc40003f64270 */
[----:B------:R-:W-:Y:S02]  /*16a00*/  FMNMX.FTZ R5, R80, R5, !PT ;  /* 0x0000000550057209 */ /* 0x000fe40007810000 */
[----:B0-----:R-:W-:Y:S02]  /*16a10*/  FSEL R72, R62, -INF , P4 ;  /* 0xff8000003e487808 */ /* 0x001fe40002000000 */
[----:B------:R-:W-:Y:S01]  /*16a20*/  FMNMX.FTZ R5, R78, R5, !PT ;  /* 0x000000054e057209 */ /* 0x000fe20007810000 */
[----:B------:R-:W0:Y:S01]  /*16a30*/  MUFU.TANH R47, R47 ;  /* 0x0000002f002f7308 */ /* 0x000e220000002400 */
[----:B------:R-:W-:Y:S02]  /*16a40*/  ISETP.GT.AND P4, PT, R3, 0x30, PT ;  /* 0x000000300300780c */ /* 0x000fe40003f84270 */
[----:B------:R-:W-:Y:S02]  /*16a50*/  FMNMX.FTZ R5, R76, R5, !PT ;  /* 0x000000054c057209 */ /* 0x000fe40007810000 */
[----:B--2---:R-:W-:-:S02]  /*16a60*/  FSEL R70, R63, -INF , P3 ;  /* 0xff8000003f467808 */ /* 0x004fc40001800000 */
[----:B------:R-:W-:Y:S01]  /*16a70*/  FMNMX.FTZ R5, R74, R5, !PT ;  /* 0x000000054a057209 */ /* 0x000fe20007810000 */
[----:B------:R-:W-:Y:S01]  /*16a80*/  MUFU.TANH R15, R15 ;  /* 0x0000000f000f7308 */ /* 0x000fe20000002400 */
[C---:B------:R-:W-:Y:S02]  /*16a90*/  ISETP.GT.AND P3, PT, R3.reuse, 0x31, PT ;  /* 0x000000310300780c */ /* 0x040fe40003f64270 */
[----:B------:R-:W-:Y:S02]  /*16aa0*/  FMNMX.FTZ R5, R72, R5, !PT ;  /* 0x0000000548057209 */ /* 0x000fe40007810000 */
[----:B------:R-:W-:Y:S02]  /*16ab0*/  FSEL R68, R50, -INF , P4 ;  /* 0xff80000032447808 */ /* 0x000fe40002000000 */
[----:B------:R-:W-:Y:S01]  /*16ac0*/  FMNMX.FTZ R5, R70, R5, !PT ;  /* 0x0000000546057209 */ /* 0x000fe20007810000 */
[----:B------:R-:W-:Y:S01]  /*16ad0*/  MUFU.TANH R20, R20 ;  /* 0x0000001400147308 */ /* 0x000fe20000002400 */
[----:B------:R-:W-:-:S02]  /*16ae0*/  ISETP.GT.AND P4, PT, R3, 0x38, PT ;  /* 0x000000380300780c */ /* 0x000fc40003f84270 */
[----:B-1----:R-:W-:Y:S02]  /*16af0*/  FSEL R66, R51, -INF , P3 ;  /* 0xff80000033427808 */ /* 0x002fe40001800000 */
[----:B------:R-:W-:Y:S01]  /*16b00*/  FMNMX.FTZ R5, R68, R5, !PT ;  /* 0x0000000544057209 */ /* 0x000fe20007810000 */
[----:B------:R-:W-:Y:S02]  /*16b10*/  WARPGROUP.DEPBAR.LE gsb0, 0x0 ;  /* 0x00008000000079c5 */ /* 0x000fe40000010000 */
[----:B------:R-:W-:Y:S01]  /*16b20*/  WARPGROUP.ARRIVE ;  /* 0x00000000000079c5 */ /* 0x000fe20000000000 */
[----:B------:R-:W-:Y:S01]  /*16b30*/  ISETP.GT.AND P3, PT, R3, 0x39, PT ;  /* 0x000000390300780c */ /* 0x000fe20003f64270 */
[----:B------:R-:W-:Y:S01]  /*16b40*/  FMUL.FTZ R34, R34, UR8 ;  /* 0x0000000822227c20 */ /* 0x000fe20008410000 */
[----:B---3--:R-:W-:Y:S01]  /*16b50*/  FSEL R60, R54, -INF , P4 ;  /* 0xff800000363c7808 */ /* 0x008fe20002000000 */
[----:B------:R-:W-:Y:S01]  /*16b60*/  FMUL.FTZ R35, R35, UR8 ;  /* 0x0000000823237c20 */ /* 0x000fe20008410000 */
[----:B------:R-:W-:Y:S01]  /*16b70*/  FMNMX.FTZ R5, R66, R5, !PT ;  /* 0x0000000542057209 */ /* 0x000fe20007810000 */
[----:B------:R-:W-:Y:S01]  /*16b80*/  HGMMA.64x16x16.F32.BF16 R24, gdesc[UR4], R24, gsb0 ;  /* 0x00200000041879f0 */ /* 0x000fe20008001818 */
[----:B------:R-:W-:Y:S01]  /*16b90*/  ISETP.GT.AND P4, PT, R3, 0x40, PT ;  /* 0x000000400300780c */ /* 0x000fe20003f84270 */
[----:B------:R-:W1:Y:S01]  /*16ba0*/  MUFU.TANH R34, R34 ;  /* 0x0000002200227308 */ /* 0x000e620000002400 */
[----:B----4-:R-:W-:Y:S01]  /*16bb0*/  FSEL R64, R55, -INF , P3 ;  /* 0xff80000037407808 */ /* 0x010fe20001800000 */
[----:B------:R-:W-:Y:S01]  /*16bc0*/  FMUL.FTZ R38, R38, UR8 ;  /* 0x0000000826267c20 */ /* 0x000fe20008410000 */
[----:B------:R-:W-:Y:S01]  /*16bd0*/  FMNMX.FTZ R5, R60, R5, !PT ;  /* 0x000000053c057209 */ /* 0x000fe20007810000 */
[----:B------:R-:W-:Y:S01]  /*16be0*/  FMUL.FTZ R39, R39, UR8 ;  /* 0x0000000827277c20 */ /* 0x000fe20008410000 */
[----:B------:R-:W-:Y:S01]  /*16bf0*/  ISETP.GT.AND P3, PT, R3, 0x41, PT ;  /* 0x000000410300780c */ /* 0x000fe20003f64270 */
[----:B------:R-:W-:Y:S01]  /*16c00*/  ULDC UR4, c[0x0][0x988] ;  /* 0x0002620000047ab9 */ /* 0x000fe20000000800 */
[----:B------:R-:W-:Y:S01]  /*16c10*/  FSEL R62, R42, -INF , P4 ;  /* 0xff8000002a3e7808 */ /* 0x000fe20002000000 */
[----:B------:R-:W2:Y:S01]  /*16c20*/  MUFU.TANH R35, R35 ;  /* 0x0000002300237308 */ /* 0x000ea20000002400 */
[----:B------:R-:W-:Y:S01]  /*16c30*/  FMNMX.FTZ R5, R64, R5, !PT ;  /* 0x0000000540057209 */ /* 0x000fe20007810000 */
[----:B------:R-:W-:Y:S01]  /*16c40*/  FMUL.FTZ R98, R37, UR8 ;  /* 0x0000000825627c20 */ /* 0x000fe20008410000 */
[----:B------:R-:W-:Y:S01]  /*16c50*/  ISETP.GT.AND P4, PT, R3, 0x48, PT ;  /* 0x000000480300780c */ /* 0x000fe20003f84270 */
[----:B------:R-:W-:Y:S01]  /*16c60*/  FMUL.FTZ R96, R36, UR8 ;  /* 0x0000000824607c20 */ /* 0x000fe20008410000 */
[----:B------:R-:W-:-:S02]  /*16c70*/  FSEL R58, R43, -INF , P3 ;  /* 0xff8000002b3a7808 */ /* 0x000fc40001800000 */
[----:B------:R-:W-:Y:S01]  /*16c80*/  FMNMX.FTZ R5, R62, R5, !PT ;  /* 0x000000053e057209 */ /* 0x000fe20007810000 */
[----:B------:R2:W3:Y:S01]  /*16c90*/  MUFU.TANH R4, R38 ;  /* 0x0000002600047308 */ /* 0x0004e20000002400 */
[C---:B------:R-:W-:Y:S02]  /*16ca0*/  ISETP.GT.AND P3, PT, R3.reuse, 0x49, PT ;  /* 0x000000490300780c */ /* 0x040fe40003f64270 */
[----:B------:R-:W-:Y:S02]  /*16cb0*/  FSEL R54, R46, -INF , P4 ;  /* 0xff8000002e367808 */ /* 0x000fe40002000000 */
[----:B------:R-:W-:Y:S02]  /*16cc0*/  FMNMX.FTZ R5, R58, R5, !PT ;  /* 0x000000053a057209 */ /* 0x000fe40007810000 */
[----:B------:R-:W-:Y:S01]  /*16cd0*/  ISETP.GT.AND P4, PT, R3, 0x50, PT ;  /* 0x000000500300780c */ /* 0x000fe20003f84270 */
[----:B------:R-:W4:Y:S01]  /*16ce0*/  MUFU.TANH R39, R39 ;  /* 0x0000002700277308 */ /* 0x000f220000002400 */
[----:B0-----:R-:W-:Y:S01]  /*16cf0*/  FSEL R50, R47, -INF , P3 ;  /* 0xff8000002f327808 */ /* 0x001fe20001800000 */
        /* <DEDUP_REMOVED lines=8> */
[----:B--2---:R-:W-:Y:S01]  /*16d80*/  FSEL R38, R35, -INF , P3 ;  /* 0xff80000023267808 */ /* 0x004fe20001800000 */
[----:B------:R-:W-:Y:S01]  /*16d90*/  FMUL.FTZ R35, R53, UR8 ;  /* 0x0000000835237c20 */ /* 0x000fe20008410000 */
[----:B------:R-:W-:Y:S01]  /*16da0*/  FMNMX.FTZ R5, R46, R5, !PT ;  /* 0x000000052e057209 */ /* 0x000fe20007810000 */
[----:B------:R-:W-:Y:S01]  /*16db0*/  MUFU.TANH R56, R56 ;  /* 0x0000003800387308 */ /* 0x000fe20000002400 */
[----:B------:R-:W-:-:S02]  /*16dc0*/  ISETP.GT.AND P3, PT, R3, 0x59, PT ;  /* 0x000000590300780c */ /* 0x000fc40003f64270 */
[----:B---3--:R-:W-:Y:S02]  /*16dd0*/  FSEL R42, R4, -INF , P4 ;  /* 0xff800000042a7808 */ /* 0x008fe40002000000 */
[----:B------:R-:W-:Y:S02]  /*16de0*/  FMNMX.FTZ R5, R38, R5, !PT ;  /* 0x0000000526057209 */ /* 0x000fe40007810000 */
[----:B------:R-:W-:Y:S01]  /*16df0*/  ISETP.GT.AND P4, PT, R3, 0x60, PT ;  /* 0x000000600300780c */ /* 0x000fe20003f84270 */
[----:B------:R-:W-:Y:S01]  /*16e00*/  MUFU.TANH R57, R57 ;  /* 0x0000003900397308 */ /* 0x000fe20000002400 */
[----:B----4-:R-:W-:Y:S01]  /*16e10*/  FSEL R34, R39, -INF , P3 ;  /* 0xff80000027227808 */ /* 0x010fe20001800000 */
[----:B------:R-:W-:Y:S02]  /*16e20*/  WARPGROUP.DEPBAR.LE gsb0, 0x0 ;  /* 0x00008000000079c5 */ /* 0x000fe40000010000 */
[----:B------:R-:W-:Y:S01]  /*16e30*/  FMUL.FTZ R26, R26, UR8 ;  /* 0x000000081a1a7c20 */ /* 0x000fe20008410000 */
[----:B------:R-:W-:Y:S01]  /*16e40*/  FMUL.FTZ R27, R27, UR8 ;  /* 0x000000081b1b7c20 */ /* 0x000fe20008410000 */
[----:B------:R-:W-:Y:S01]  /*16e50*/  FMUL.FTZ R30, R30, UR8 ;  /* 0x000000081e1e7c20 */ /* 0x000fe20008410000 */
[----:B------:R-:W-:Y:S01]  /*16e60*/  FMUL.FTZ R31, R31, UR8 ;  /* 0x000000081f1f7c20 */ /* 0x000fe20008410000 */
[----:B------:R-:W-:Y:S01]  /*16e70*/  FMNMX.FTZ R5, R42, R5, !PT ;  /* 0x000000052a057209 */ /* 0x000fe20007810000 */
[----:B------:R0:W-:Y:S01]  /*16e80*/  MUFU.TANH R6, R27 ;  /* 0x0000001b00067308 */ /* 0x0001e20000002400 */
[----:B------:R-:W-:Y:S01]  /*16e90*/  ISETP.GT.AND P3, PT, R3, 0x61, PT ;  /* 0x000000610300780c */ /* 0x000fe20003f64270 */
[----:B------:R-:W-:Y:S01]  /*16ea0*/  FMUL.FTZ R39, R45, UR8 ;  /* 0x000000082d277c20 */ /* 0x000fe20008410000 */
[----:B------:R-:W-:Y:S01]  /*16eb0*/  FMNMX.FTZ R5, R34, R5, !PT ;  /* 0x0000000522057209 */ /* 0x000fe20007810000 */
[----:B------:R-:W-:Y:S01]  /*16ec0*/  FMUL.FTZ R45, R33, UR8 ;  /* 0x00000008212d7c20 */ /* 0x000fe20008410000 */
[----:B------:R-:W-:Y:S01]  /*16ed0*/  FMUL.FTZ R33, R25, UR8 ;  /* 0x0000000819217c20 */ /* 0x000fe20008410000 */
[----:B------:R-:W-:Y:S01]  /*16ee0*/  ISETP.GT.AND P5, PT, R49, 0x8, PT ;  /* 0x000000083100780c */ /* 0x000fe20003fa4270 */
[----:B------:R-:W-:Y:S01]  /*16ef0*/  FMUL.FTZ R100, R24, UR8 ;  /* 0x0000000818647c20 */ /* 0x000fe20008410000 */
[----:B------:R-:W1:Y:S01]  /*16f00*/  MUFU.TANH R26, R26 ;  /* 0x0000001a001a7308 */ /* 0x000e620000002400 */
[----:B------:R-:W-:Y:S01]  /*16f10*/  FMUL.FTZ R102, R28, UR8 ;  /* 0x000000081c667c20 */ /* 0x000fe20008410000 */
[----:B------:R-:W-:Y:S01]  /*16f20*/  FSEL R24, R10, -INF , P5 ;  /* 0xff8000000a187808 */ /* 0x000fe20002800000 */
[----:B0-----:R-:W-:Y:S01]  /*16f30*/  FMUL.FTZ R27, R52, UR8 ;  /* 0x00000008341b7c20 */ /* 0x001fe20008410000 */
[----:B------:R-:W-:Y:S01]  /*16f40*/  FMUL.FTZ R29, R29, UR8 ;  /* 0x000000081d1d7c20 */ /* 0x000fe20008410000 */
[----:B------:R0:W-:Y:S03]  /*16f50*/  @!P1 SYNCS.ARRIVE.TRANS64.RED.A1T0 RZ, [R0+URZ], RZ ;  /* 0x000000ff00ff99a7 */ /* 0x0001e6000810043f */
[----:B------:R2:W3:Y:S08]  /*16f60*/  MUFU.TANH R43, R30 ;  /* 0x0000001e002b7308 */ /* 0x0004f00000002400 */
[----:B------:R-:W4:Y:S01]  /*16f70*/  MUFU.TANH R31, R31 ;  /* 0x0000001f001f7308 */ /* 0x000f220000002400 */
[----:B-1----:R-:W-:-:S02]  /*16f80*/  FSEL R4, R26, -INF , P4 ;  /* 0xff8000001a047808 */ /* 0x002fc40002000000 */
[C---:B------:R-:W-:Y:S02]  /*16f90*/  ISETP.GT.AND P4, PT, R3.reuse, 0x68, PT ;  /* 0x000000680300780c */ /* 0x040fe40003f84270 */
[----:B--2---:R-:W-:Y:S02]  /*16fa0*/  FSEL R30, R6, -INF , P3 ;  /* 0xff800000061e7808 */ /* 0x004fe40001800000 */
[----:B------:R-:W-:Y:S01]  /*16fb0*/  FMNMX.FTZ R5, R4, R5, !PT ;  /* 0x0000000504057209 */ /* 0x000fe20007810000 */
[----:B------:R-:W1:Y:S01]  /*16fc0*/  MUFU.TANH R48, R48 ;  /* 0x0000003000307308 */ /* 0x000e620000002400 */
[----:B------:R-:W-:Y:S01]  /*16fd0*/  ISETP.GT.AND P3, PT, R3, 0x69, PT ;  /* 0x000000690300780c */ /* 0x000fe20003f64270 */
[----:B------:R-:W-:Y:S01]  /*16fe0*/  IMAD.U32 R3, RZ, RZ, UR4 ;  /* 0x00000004ff037e24 */ /* 0x000fe2000f8e00ff */
[----:B---3--:R-:W-:Y:S01]  /*16ff0*/  FSEL R26, R43, -INF , P4 ;  /* 0xff8000002b1a7808 */ /* 0x008fe20002000000 */
[----:B------:R-:W-:Y:S01]  /*17000*/  FMUL.FTZ R43, R40, UR8 ;  /* 0x00000008282b7c20 */ /* 0x000fe20008410000 */
[----:B------:R-:W-:-:S02]  /*17010*/  FMNMX.FTZ R5, R30, R5, !PT ;  /* 0x000000051e057209 */ /* 0x000fc40007810000 */
[----:B------:R-:W-:Y:S01]  /*17020*/  ISETP.GT.AND P4, PT, R49, 0x1, PT ;  /* 0x000000013100780c */ /* 0x000fe20003f84270 */
[----:B------:R-:W2:Y:S01]  /*17030*/  MUFU.TANH R27, R27 ;  /* 0x0000001b001b7308 */ /* 0x000ea20000002400 */
[----:B----4-:R-:W-:Y:S01]  /*17040*/  FSEL R6, R31, -INF , P3 ;  /* 0xff8000001f067808 */ /* 0x010fe20001800000 */
[----:B------:R-:W-:Y:S01]  /*17050*/  FMUL.FTZ R31, R32, UR8 ;  /* 0x00000008201f7c20 */ /* 0x000fe20008410000 */
[----:B------:R-:W-:Y:S02]  /*17060*/  FMNMX.FTZ R5, R26, R5, !PT ;  /* 0x000000051a057209 */ /* 0x000fe40007810000 */
[----:B------:R-:W-:Y:S02]  /*17070*/  FSEL R9, R9, -INF , P4 ;  /* 0xff80000009097808 */ /* 0x000fe40002000000 */
[----:B------:R-:W-:Y:S01]  /*17080*/  FMNMX.FTZ R5, R6, R5, !PT ;  /* 0x0000000506057209 */ /* 0x000fe20007810000 */
[----:B------:R-:W3:Y:S01]  /*17090*/  MUFU.TANH R35, R35 ;  /* 0x0000002300237308 */ /* 0x000ee20000002400 */
[----:B------:R-:W-:-:S03]  /*170a0*/  ISETP.GT.AND P4, PT, R49, 0x10, PT ;  /* 0x000000103100780c */ /* 0x000fc60003f84270 */
[----:B------:R-:W4:Y:S01]  /*170b0*/  SHFL.BFLY PT, R40, R5, 0x2, 0x1f ;  /* 0x0c401f0005287f89 */ /* 0x000f2200000e0000 */
[----:B------:R-:W-:Y:S02]  /*170c0*/  FSEL R32, R12, -INF , P4 ;  /* 0xff8000000c207808 */ /* 0x000fe40002000000 */
[----:B------:R-:W-:Y:S01]  /*170d0*/  ISETP.GT.AND P4, PT, R49, 0x18, PT ;  /* 0x000000183100780c */ /* 0x000fe20003f84270 */
[----:B------:R-:W0:Y:S08]  /*170e0*/  MUFU.TANH R43, R43 ;  /* 0x0000002b002b7308 */ /* 0x000e300000002400 */
[----:B------:R-:W-:Y:S08]  /*170f0*/  MUFU.TANH R47, R47 ;  /* 0x0000002f002f7308 */ /* 0x000ff00000002400 */
[----:B------:R-:W-:Y:S01]  /*17100*/  MUFU.TANH R41, R41 ;  /* 0x0000002900297308 */ /* 0x000fe20000002400 */
[----:B----4-:R-:W-:-:S07]  /*17110*/  FMNMX.FTZ R40, R5, R40, !PT ;  /* 0x0000002805287209 */ /* 0x010fce0007810000 */
[----:B------:R-:W-:Y:S01]  /*17120*/  MUFU.TANH R39, R39 ;  /* 0x0000002700277308 */ /* 0x000fe20000002400 */
[----:B------:R-:W4:Y:S07]  /*17130*/  SHFL.BFLY PT, R5, R40, 0x1, 0x1f ;  /* 0x0c201f0028057f89 */ /* 0x000f2e00000e0000 */
[----:B------:R-:W-:Y:S08]  /*17140*/  MUFU.TANH R31, R31 ;  /* 0x0000001f001f7308 */ /* 0x000ff00000002400 */
[----:B------:R-:W-:Y:S08]  /*17150*/  MUFU.TANH R45, R45 ;  /* 0x0000002d002d7308 */ /* 0x000ff00000002400 */
[----:B------:R-:W-:Y:S01]  /*17160*/  MUFU.TANH R96, R96 ;  /* 0x0000006000607308 */ /* 0x000fe20000002400 */
[----:B----4-:R-:W-:-:S02]  /*17170*/  FMNMX.FTZ R5, R40, R5, !PT ;  /* 0x0000000528057209 */ /* 0x010fc40007810000 */
[----:B------:R-:W-:Y:S02]  /*17180*/  FSEL R40, R14, -INF , P4 ;  /* 0xff8000000e287808 */ /* 0x000fe40002000000 */
[C---:B------:R-:W-:Y:S01]  /*17190*/  FSETP.NEU.FTZ.AND P3, PT, R5.reuse, -INF , PT ;  /* 0xff8000000500780b */ /* 0x040fe20003f7d000 */
[----:B------:R-:W-:Y:S01]  /*171a0*/  FMUL.FTZ R25, R5, R3 ;  /* 0x0000000305197220 */ /* 0x000fe20000410000 */
[----:B------:R-:W-:Y:S01]  /*171b0*/  ISETP.GT.AND P4, PT, R49, 0x20, PT ;  /* 0x000000203100780c */ /* 0x000fe20003f84270 */
[----:B------:R-:W-:Y:S03]  /*171c0*/  MUFU.TANH R98, R98 ;  /* 0x0000006200627308 */ /* 0x000fe60000002400 */
[----:B------:R-:W-:Y:S02]  /*171d0*/  FSEL R25, R25, RZ, P3 ;  /* 0x000000ff19197208 */ /* 0x000fe40001800000 */
[----:B------:R-:W-:-:S02]  /*171e0*/  ISETP.GT.AND P3, PT, R49, RZ, PT ;  /* 0x000000ff3100720c */ /* 0x000fc40003f64270 */
[----:B------:R-:W-:Y:S01]  /*171f0*/  FSEL R52, R20, -INF , P4 ;  /* 0xff80000014347808 */ /* 0x000fe20002000000 */
[-CC-:B------:R-:W-:Y:S01]  /*17200*/  FFMA.FTZ R197, R84, R3.reuse, -R25.reuse ;  /* 0x0000000354c57223 */ /* 0x180fe20000010819 */
[----:B------:R-:W-:Y:S01]  /*17210*/  FSEL R8, R8, -INF , P3 ;  /* 0xff80000008087808 */ /* 0x000fe20001800000 */
[-CC-:B------:R-:W-:Y:S01]  /*17220*/  FFMA.FTZ R14, R82, R3.reuse, -R25.reuse ;  /* 0x00000003520e7223 */ /* 0x180fe20000010819 */
[----:B------:R-:W-:Y:S01]  /*17230*/  ISETP.GT.AND P3, PT, R49, 0x9, PT ;  /* 0x000000093100780c */ /* 0x000fe20003f64270 */
[--C-:B------:R-:W-:Y:S01]  /*17240*/  FFMA.FTZ R199, R80, R3, -R25.reuse ;  /* 0x0000000350c77223 */ /* 0x100fe20000010819 */
[----:B------:R-:W-:Y:S01]  /*17250*/  FMNMX.FTZ R37, R8, R9, !PT ;  /* 0x0000000908257209 */ /* 0x000fe20007810000 */
[-CC-:B------:R-:W-:Y:S01]  /*17260*/  FFMA.FTZ R12, R86, R3.reuse, -R25.reuse ;  /* 0x00000003560c7223 */ /* 0x180fe20000010819 */
[----:B------:R-:W-:Y:S01]  /*17270*/  FSEL R28, R11, -INF , P3 ;  /* 0xff8000000b1c7808 */ /* 0x000fe20001800000 */
[--C-:B------:R-:W-:Y:S01]  /*17280*/  FFMA.FTZ R20, R78, R3, -R25.reuse ;  /* 0x000000034e147223 */ /* 0x100fe20000010819 */
[----:B------:R-:W-:Y:S01]  /*17290*/  FMNMX.FTZ R37, R24, R37, !PT ;  /* 0x0000002518257209 */ /* 0x000fe20007810000 */
[-CC-:B------:R-:W-:Y:S01]  /*172a0*/  FFMA.FTZ R203, R88, R3.reuse, -R25.reuse ;  /* 0x0000000358cb7223 */ /* 0x180fe20000010819 */
[----:B------:R-:W-:Y:S01]  /*172b0*/  ISETP.GT.AND P3, PT, R49, 0x11, PT ;  /* 0x000000113100780c */ /* 0x000fe20003f64270 */
[--C-:B------:R-:W-:Y:S01]  /*172c0*/  FFMA.FTZ R10, R92, R3, -R25.reuse ;  /* 0x000000035c0a7223 */ /* 0x100fe20000010819 */
[----:B------:R-:W-:Y:S01]  /*172d0*/  FMNMX.FTZ R37, R28, R37, !PT ;  /* 0x000000251c257209 */ /* 0x000fe20007810000 */
[--C-:B------:R-:W-:Y:S01]  /*172e0*/  FFMA.FTZ R193, R76, R3, -R25.reuse ;  /* 0x000000034cc17223 */ /* 0x100fe20000010819 */
[----:B------:R-:W-:Y:S01]  /*172f0*/  FSEL R36, R13, -INF , P3 ;  /* 0xff8000000d247808 */ /* 0x000fe20001800000 */
[----:B------:R-:W-:Y:S01]  /*17300*/  MUFU.TANH R100, R100 ;  /* 0x0000006400647308 */ /* 0x000fe20000002400 */
        /* <DEDUP_REMOVED lines=10> */
[C---:B------:R-:W-:Y:S01]  /*173b0*/  ISETP.GT.AND P3, PT, R49.reuse, 0x21, PT ;  /* 0x000000213100780c */ /* 0x040fe20003f64270 */
[--C-:B------:R-:W-:Y:S01]  /*173c0*/  FFMA.FTZ R60, R64, R3, -R25.reuse ;  /* 0x00000003403c7223 */ /* 0x100fe20000010819 */
[----:B------:R-:W-:Y:S01]  /*173d0*/  FMNMX.FTZ R37, R44, R37, !PT ;  /* 0x000000252c257209 */ /* 0x000fe20007810000 */
[-CC-:B------:R-:W-:Y:S01]  /*173e0*/  FFMA.FTZ R177, R4, R3.reuse, -R25.reuse ;  /* 0x0000000304b17223 */ /* 0x180fe20000010819 */
[----:B------:R-:W-:Y:S01]  /*173f0*/  ISETP.GT.AND P4, PT, R49, 0x28, PT ;  /* 0x000000283100780c */ /* 0x000fe20003f84270 */
[----:B------:R-:W-:Y:S01]  /*17400*/  MUFU.TANH R102, R102 ;  /* 0x0000006600667308 */ /* 0x000fe20000002400 */
[----:B------:R-:W-:Y:S01]  /*17410*/  FSEL R84, R21, -INF , P3 ;  /* 0xff80000015547808 */ /* 0x000fe20001800000 */
[--C-:B------:R-:W-:Y:S01]  /*17420*/  FFMA.FTZ R179, R26, R3, -R25.reuse ;  /* 0x000000031ab37223 */ /* 0x100fe20000010819 */
[----:B------:R-:W-:Y:S01]  /*17430*/  FMNMX.FTZ R37, R52, R37, !PT ;  /* 0x0000002534257209 */ /* 0x000fe20007810000 */
[-CC-:B------:R-:W-:Y:S01]  /*17440*/  FFMA.FTZ R26, R6, R3.reuse, -R25.reuse ;  /* 0x00000003061a7223 */ /* 0x180fe20000010819 */
[C---:B------:R-:W-:Y:S01]  /*17450*/  ISETP.GT.AND P3, PT, R49.reuse, 0x29, PT ;  /* 0x000000293100780c */ /* 0x040fe20003f64270 */
[--C-:B------:R-:W-:Y:S01]  /*17460*/  FFMA.FTZ R74, R74, R3, -R25.reuse ;  /* 0x000000034a4a7223 */ /* 0x100fe20000010819 */
[----:B------:R-:W-:Y:S01]  /*17470*/  FSEL R56, R56, -INF , P4 ;  /* 0xff80000038387808 */ /* 0x000fe20002000000 */
        /* <DEDUP_REMOVED lines=11> */
[----:B-1----:R-:W-:Y:S01]  /*17530*/  FSEL R48, R48, -INF , P4 ;  /* 0xff80000030307808 */ /* 0x002fe20002000000 */
[--C-:B------:R-:W-:Y:S01]  /*17540*/  FFMA.FTZ R187, R54, R3, -R25.reuse ;  /* 0x0000000336bb7223 */ /* 0x100fe20000010819 */
[----:B------:R-:W-:Y:S01]  /*17550*/  FMNMX.FTZ R37, R82, R37, !PT ;  /* 0x0000002552257209 */ /* 0x000fe20007810000 */
[-CC-:B------:R-:W-:Y:S01]  /*17560*/  FFMA.FTZ R50, R50, R3.reuse, -R25.reuse ;  /* 0x0000000332327223 */ /* 0x180fe20000010819 */
[----:B------:R-:W-:Y:S01]  /*17570*/  ISETP.GT.AND P4, PT, R49, 0x38, PT ;  /* 0x000000383100780c */ /* 0x000fe20003f84270 */
[----:B------:R-:W1:Y:S01]  /*17580*/  MUFU.EX2 R10, R10 ;  /* 0x0000000a000a7308 */ /* 0x000e620000000800 */
[----:B------:R-:W-:Y:S01]  /*17590*/  FSEL R80, R7, -INF , P3 ;  /* 0xff80000007507808 */ /* 0x000fe20001800000 */
[--C-:B------:R-:W-:Y:S01]  /*175a0*/  FFMA.FTZ R181, R46, R3, -R25.reuse ;  /* 0x000000032eb57223 */ /* 0x100fe20000010819 */
[----:B------:R-:W-:Y:S01]  /*175b0*/  FMNMX.FTZ R37, R48, R37, !PT ;  /* 0x0000002530257209 */ /* 0x000fe20007810000 */
[-CC-:B------:R-:W-:Y:S01]  /*175c0*/  FFMA.FTZ R38, R38, R3.reuse, -R25.reuse ;  /* 0x0000000326267223 */ /* 0x180fe20000010819 */
[----:B------:R-:W-:Y:S01]  /*175d0*/  ISETP.GT.AND P3, PT, R49, 0x39, PT ;  /* 0x000000393100780c */ /* 0x000fe20003f64270 */
[--C-:B------:R-:W-:Y:S01]  /*175e0*/  FFMA.FTZ R183, R42, R3, -R25.reuse ;  /* 0x000000032ab77223 */ /* 0x100fe20000010819 */
[----:B--2---:R-:W-:Y:S01]  /*175f0*/  FSEL R86, R27, -INF , P4 ;  /* 0xff8000001b567808 */ /* 0x004fe20002000000 */
[----:B------:R-:W2:Y:S01]  /*17600*/  MUFU.EX2 R203, R203 ;  /* 0x000000cb00cb7308 */ /* 0x000ea20000000800 */
[----:B------:R-:W-:Y:S01]  /*17610*/  FMNMX.FTZ R37, R80, R37, !PT ;  /* 0x0000002550257209 */ /* 0x000fe20007810000 */
[-CC-:B------:R-:W-:Y:S01]  /*17620*/  FFMA.FTZ R34, R34, R3.reuse, -R25.reuse ;  /* 0x0000000322227223 */ /* 0x180fe20000010819 */
[----:B------:R-:W-:Y:S01]  /*17630*/  ISETP.GT.AND P4, PT, R49, 0x40, PT ;  /* 0x000000403100780c */ /* 0x000fe20003f84270 */
[----:B------:R-:W-:Y:S01]  /*17640*/  FFMA.FTZ R30, R30, R3, -R25 ;  /* 0x000000031e1e7223 */ /* 0x000fe20000010819 */
[----:B---3--:R-:W-:-:S02]  /*17650*/  FSEL R78, R35, -INF , P3 ;  /* 0xff800000234e7808 */ /* 0x008fc40001800000 */
[----:B------:R-:W-:Y:S02]  /*17660*/  CS2R R62, SRZ ;  /* 0x00000000003e7805 */ /* 0x000fe4000001ff00 */
[----:B------:R-:W-:Y:S01]  /*17670*/  FMNMX.FTZ R37, R86, R37, !PT ;  /* 0x0000002556257209 */ /* 0x000fe20007810000 */
[----:B------:R-:W3:Y:S01]  /*17680*/  MUFU.EX2 R12, R12 ;  /* 0x0000000c000c7308 */ /* 0x000ee20000000800 */
[----:B------:R-:W-:Y:S01]  /*17690*/  ISETP.GT.AND P3, PT, R49, 0x41, PT ;  /* 0x000000413100780c */ /* 0x000fe20003f64270 */
[----:B------:R-:W4:Y:S01]  /*176a0*/  @P2 LDC R35, c[0x0][0x450] ;  /* 0x00011400ff232b82 */ /* 0x000f220000000800 */
[----:B0-----:R-:W-:Y:S01]  /*176b0*/  FSEL R88, R43, -INF , P4 ;  /* 0xff8000002b587808 */ /* 0x001fe20002000000 */
[----:B-1----:R-:W-:Y:S01]  /*176c0*/  FADD.FTZ R6, R201, R10 ;  /* 0x0000000ac9067221 */ /* 0x002fe20000010000 */
[----:B------:R-:W-:Y:S02]  /*176d0*/  FMNMX.FTZ R37, R78, R37, !PT ;  /* 0x000000254e257209 */ /* 0x000fe40007810000 */
[----:B------:R-:W-:-:S02]  /*176e0*/  CS2R R54, SRZ ;  /* 0x0000000000367805 */ /* 0x000fc4000001ff00 */
[----:B------:R-:W-:Y:S01]  /*176f0*/  ISETP.GT.AND P4, PT, R49, 0x48, PT ;  /* 0x000000483100780c */ /* 0x000fe20003f84270 */
[----:B------:R-:W0:Y:S01]  /*17700*/  MUFU.EX2 R197, R197 ;  /* 0x000000c500c57308 */ /* 0x000e220000000800 */
[----:B------:R-:W-:Y:S02]  /*17710*/  FSEL R92, R47, -INF , P3 ;  /* 0xff8000002f5c7808 */ /* 0x000fe40001800000 */
[----:B------:R-:W-:Y:S02]  /*17720*/  CS2R R46, SRZ ;  /* 0x00000000002e7805 */ /* 0x000fe4000001ff00 */
[----:B------:R-:W-:Y:S02]  /*17730*/  FMNMX.FTZ R37, R88, R37, !PT ;  /* 0x0000002558257209 */ /* 0x000fe40007810000 */
[----:B------:R-:W-:Y:S02]  /*17740*/  CS2R R42, SRZ ;  /* 0x00000000002a7805 */ /* 0x000fe4000001ff00 */
[----:B------:R-:W-:-:S02]  /*17750*/  ISETP.GT.AND P3, PT, R49, 0x49, PT ;  /* 0x000000493100780c */ /* 0x000fc40003f64270 */
[----:B------:R-:W-:Y:S01]  /*17760*/  FSEL R76, R41, -INF , P4 ;  /* 0xff800000294c7808 */ /* 0x000fe20002000000 */
[----:B------:R-:W1:Y:S01]  /*17770*/  MUFU.EX2 R14, R14 ;  /* 0x0000000e000e7308 */ /* 0x000e620000000800 */
[----:B------:R-:W-:Y:S02]  /*17780*/  FMNMX.FTZ R37, R92, R37, !PT ;  /* 0x000000255c257209 */ /* 0x000fe40007810000 */
[----:B------:R-:W-:Y:S02]  /*17790*/  ISETP.GT.AND P4, PT, R49, 0x50, PT ;  /* 0x000000503100780c */ /* 0x000fe40003f84270 */
[----:B------:R-:W-:Y:S01]  /*177a0*/  FSEL R90, R39, -INF , P3 ;  /* 0xff800000275a7808 */ /* 0x000fe20001800000 */
[----:B------:R-:W-:Y:S01]  /*177b0*/  IMAD.MOV.U32 R39, RZ, RZ, R226 ;  /* 0x000000ffff277224 */ /* 0x000fe200078e00e2 */
[----:B------:R-:W-:Y:S01]  /*177c0*/  FMNMX.FTZ R37, R76, R37, !PT ;  /* 0x000000254c257209 */ /* 0x000fe20007810000 */
[----:B------:R-:W4:Y:S01]  /*177d0*/  MUFU.EX2 R199, R199 ;  /* 0x000000c700c77308 */ /* 0x000f220000000800 */
[----:B------:R-:W-:-:S02]  /*177e0*/  ISETP.GT.AND P3, PT, R49, 0x51, PT ;  /* 0x000000513100780c */ /* 0x000fc40003f64270 */
[----:B------:R-:W-:Y:S02]  /*177f0*/  FSEL R94, R31, -INF , P4 ;  /* 0xff8000001f5e7808 */ /* 0x000fe40002000000 */
[----:B------:R-:W-:Y:S02]  /*17800*/  FMNMX.FTZ R37, R90, R37, !PT ;  /* 0x000000255a257209 */ /* 0x000fe40007810000 */
[----:B------:R-:W-:Y:S01]  /*17810*/  ISETP.GT.AND P4, PT, R49, 0x58, PT ;  /* 0x000000583100780c */ /* 0x000fe20003f84270 */
[----:B------:R-:W4:Y:S01]  /*17820*/  MUFU.EX2 R20, R20 ;  /* 0x0000001400147308 */ /* 0x000f220000000800 */
[----:B------:R-:W-:Y:S02]  /*17830*/  FSEL R72, R45, -INF , P3 ;  /* 0xff8000002d487808 */ /* 0x000fe40001800000 */
[----:B------:R-:W-:Y:S02]  /*17840*/  FMNMX.FTZ R37, R94, R37, !PT ;  /* 0x000000255e257209 */ /* 0x000fe40007810000 */
[----:B------:R-:W-:-:S02]  /*17850*/  ISETP.GT.AND P3, PT, R49, 0x59, PT ;  /* 0x000000593100780c */ /* 0x000fc40003f64270 */
[----:B------:R-:W-:Y:S01]  /*17860*/  FSEL R96, R96, -INF , P4 ;  /* 0xff80000060607808 */ /* 0x000fe20002000000 */
[----:B------:R-:W4:Y:S01]  /*17870*/  MUFU.EX2 R193, R193 ;  /* 0x000000c100c17308 */ /* 0x000f220000000800 */
[----:B------:R-:W-:Y:S02]  /*17880*/  FMNMX.FTZ R37, R72, R37, !PT ;  /* 0x0000002548257209 */ /* 0x000fe40007810000 */
[C---:B------:R-:W-:Y:S02]  /*17890*/  ISETP.GT.AND P4, PT, R49.reuse, 0x60, PT ;  /* 0x000000603100780c */ /* 0x040fe40003f84270 */
[----:B------:R-:W-:Y:S02]  /*178a0*/  FSEL R98, R98, -INF , P3 ;  /* 0xff80000062627808 */ /* 0x000fe40001800000 */
[----:B------:R-:W-:Y:S01]  /*178b0*/  FMNMX.FTZ R37, R96, R37, !PT ;  /* 0x0000002560257209 */ /* 0x000fe20007810000 */
[----:B------:R-:W4:Y:S01]  /*178c0*/  MUFU.EX2 R74, R74 ;  /* 0x0000004a004a7308 */ /* 0x000f220000000800 */
[----:B------:R-:W-:-:S02]  /*178d0*/  ISETP.GT.AND P3, PT, R49, 0x61, PT ;  /* 0x000000613100780c */ /* 0x000fc40003f64270 */
[----:B------:R-:W-:Y:S02]  /*178e0*/  FSEL R100, R100, -INF , P4 ;  /* 0xff80000064647808 */ /* 0x000fe40002000000 */
[----:B------:R-:W-:Y:S02]  /*178f0*/  FMNMX.FTZ R37, R98, R37, !PT ;  /* 0x0000002562257209 */ /* 0x000fe40007810000 */
[----:B------:R-:W-:Y:S01]  /*17900*/  ISETP.GT.AND P4, PT, R49, 0x68, PT ;  /* 0x000000683100780c */ /* 0x000fe20003f84270 */
[----:B------:R-:W-:Y:S01]  /*17910*/  MUFU.EX2 R195, R195 ;  /* 0x000000c300c37308 */ /* 0x000fe20000000800 */
[----:B------:R-:W-:Y:S02]  /*17920*/  FSEL R68, R33, -INF , P3 ;  /* 0xff80000021447808 */ /* 0x000fe40001800000 */
[----:B------:R-:W-:Y:S01]  /*17930*/  FMNMX.FTZ R37, R100, R37, !PT ;  /* 0x0000002564257209 */ /* 0x000fe20007810000 */
[----:B------:R-:W4:Y:S01]  /*17940*/  @P2 LDC R33, c[0x0][0x44c] ;  /* 0x00011300ff212b82 */ /* 0x000f220000000800 */
[----:B------:R-:W-:-:S02]  /*17950*/  ISETP.GT.AND P3, PT, R49, 0x69, PT ;  /* 0x000000693100780c */ /* 0x000fc40003f64270 */
[----:B------:R-:W-:Y:S01]  /*17960*/  FSEL R102, R102, -INF , P4 ;  /* 0xff80000066667808 */ /* 0x000fe20002000000 */
[----:B------:R-:W-:Y:S01]  /*17970*/  MUFU.EX2 R70, R70 ;  /* 0x0000004600467308 */ /* 0x000fe20000000800 */
[----:B------:R-:W-:Y:S02]  /*17980*/  FMNMX.FTZ R37, R68, R37, !PT ;  /* 0x0000002544257209 */ /* 0x000fe40007810000 */
[----:B------:R-:W-:Y:S02]  /*17990*/  FSEL R104, R29, -INF , P3 ;  /* 0xff8000001d687808 */ /* 0x000fe40001800000 */
[----:B------:R-:W-:Y:S02]  /*179a0*/  FMNMX.FTZ R37, R102, R37, !PT ;  /* 0x0000002566257209 */ /* 0x000fe40007810000 */
[----:B------:R-:W-:Y:S01]  /*179b0*/  F2FP.BF16.F32.PACK_AB R201, R10, R201 ;  /* 0x000000c90ac9723e */ /* 0x000fe200000010ff */
[----:B------:R-:W-:Y:S01]  /*179c0*/  MUFU.EX2 R189, R189 ;  /* 0x000000bd00bd7308 */ /* 0x000fe20000000800 */
[----:B------:R-:W-:Y:S01]  /*179d0*/  FMNMX.FTZ R37, R104, R37, !PT ;  /* 0x0000002568257209 */ /* 0x000fe20007810000 */
[----:B------:R-:W-:-:S02]  /*179e0*/  VIADD R10, R2, 0xfffffffe ;  /* 0xfffffffe020a7836 */ /* 0x000fc40000000000 */
[----:B------:R-:W-:Y:S02]  /*179f0*/  IMAD.MOV.U32 R2, RZ, RZ, 0x3f800000 ;  /* 0x3f800000ff027424 */ /* 0x000fe400078e00ff */
[----:B------:R-:W2:Y:S02]  /*17a00*/  SHFL.BFLY PT, R64, R37, 0x2, 0x1f ;  /* 0x0c401f0025407f89 */ /* 0x000ea400000e0000 */
[----:B------:R-:W-:Y:S08]  /*17a10*/  MUFU.EX2 R66, R66 ;  /* 0x0000004200427308 */ /* 0x000ff00000000800 */
[----:B------:R-:W-:Y:S08]  /*17a20*/  MUFU.EX2 R191, R191 ;  /* 0x000000bf00bf7308 */ /* 0x000ff00000000800 */
[----:B------:R-:W-:Y:S01]  /*17a30*/  MUFU.EX2 R60, R60 ;  /* 0x0000003c003c7308 */ /* 0x000fe20000000800 */
[----:B--2---:R-:W-:-:S07]  /*17a40*/  FMNMX.FTZ R64, R37, R64, !PT ;  /* 0x0000004025407209 */ /* 0x004fce0007810000 */
[----:B------:R-:W-:Y:S01]  /*17a50*/  MUFU.EX2 R185, R185 ;  /* 0x000000b900b97308 */ /* 0x000fe20000000800 */
[----:B------:R-:W2:Y:S07]  /*17a60*/  SHFL.BFLY PT, R7, R64, 0x1, 0x1f ;  /* 0x0c201f0040077f89 */ /* 0x000eae00000e0000 */
[----:B------:R-:W-:Y:S08]  /*17a70*/  MUFU.EX2 R58, R58 ;  /* 0x0000003a003a7308 */ /* 0x000ff00000000800 */
[----:B------:R-:W-:Y:S08]  /*17a80*/  MUFU.EX2 R187, R187 ;  /* 0x000000bb00bb7308 */ /* 0x000ff00000000800 */
[----:B------:R-:W-:Y:S01]  /*17a90*/  MUFU.EX2 R50, R50 ;  /* 0x0000003200327308 */ /* 0x000fe20000000800 */
[----:B--2---:R-:W-:Y:S01]  /*17aa0*/  FMNMX.FTZ R4, R64, R7, !PT ;  /* 0x0000000740047209 */ /* 0x004fe20007810000 */
[----:B------:R-:W-:Y:S01]  /*17ab0*/  FADD.FTZ R7, R203, R6 ;  /* 0x00000006cb077221 */ /* 0x000fe20000010000 */
[----:B---3--:R-:W-:-:S02]  /*17ac0*/  F2FP.BF16.F32.PACK_AB R203, R12, R203 ;  /* 0x000000cb0ccb723e */ /* 0x008fc400000010ff */
[----:B------:R-:W-:Y:S02]  /*17ad0*/  CS2R R64, SRZ ;  /* 0x0000000000407805 */ /* 0x000fe4000001ff00 */
[C---:B------:R-:W-:Y:S01]  /*17ae0*/  FSETP.NEU.FTZ.AND P3, PT, R4.reuse, -INF , PT ;  /* 0xff8000000400780b */ /* 0x040fe20003f7d000 */
[----:B------:R-:W-:Y:S01]  /*17af0*/  FMUL.FTZ R27, R4, R3 ;  /* 0x00000003041b7220 */ /* 0x000fe20000410000 */
[----:B------:R-:W-:Y:S01]  /*17b00*/  FADD.FTZ R6, R12, R7 ;  /* 0x000000070c067221 */ /* 0x000fe20000010000 */
[----:B------:R-:W-:Y:S03]  /*17b10*/  MUFU.EX2 R181, R181 ;  /* 0x000000b500b57308 */ /* 0x000fe60000000800 */
[----:B------:R-:W-:Y:S01]  /*17b20*/  FSEL R27, R27, RZ, P3 ;  /* 0x000000ff1b1b7208 */ /* 0x000fe20001800000 */
[----:B0-----:R-:W-:Y:S01]  /*17b30*/  FADD.FTZ R7, R197, R6 ;  /* 0x00000006c5077221 */ /* 0x001fe20000010000 */
[----:B-1----:R-:W-:-:S03]  /*17b40*/  F2FP.BF16.F32.PACK_AB R197, R14, R197 ;  /* 0x000000c50ec5723e */ /* 0x002fc600000010ff */
        /* <DEDUP_REMOVED lines=8> */
[----:B----4-:R-:W-:-:S04]  /*17bd0*/  @P2 IMAD.HI.U32 R8, R226, R33, RZ ;  /* 0x00000021e2082227 */ /* 0x010fc800078e00ff */
[----:B------:R-:W-:Y:S01]  /*17be0*/  FADD.FTZ R6, R14, R7 ;  /* 0x000000070e067221 */ /* 0x000fe20000010000 */
[-CC-:B------:R-:W-:Y:S01]  /*17bf0*/  FFMA.FTZ R15, R44, R3.reuse, -R27.reuse ;  /* 0x000000032c0f7223 */ /* 0x180fe2000001081b */
[-CC-:B------:R-:W-:Y:S01]  /*17c00*/  FFMA.FTZ R192, R52, R3.reuse, -R27.reuse ;  /* 0x0000000334c07223 */ /* 0x180fe2000001081b */
[--C-:B------:R-:W-:Y:S01]  /*17c10*/  FFMA.FTZ R21, R84, R3, -R27.reuse ;  /* 0x0000000354157223 */ /* 0x100fe2000001081b */
[----:B------:R-:W-:Y:S01]  /*17c20*/  @P2 SHF.R.U32.HI R39, RZ, R35, R8 ;  /* 0x00000023ff272219 */ /* 0x000fe20000011608 */
[----:B------:R-:W0:Y:S01]  /*17c30*/  MUFU.EX2 R9, R9 ;  /* 0x0000000900097308 */ /* 0x000e220000000800 */
[----:B------:R-:W-:Y:S01]  /*17c40*/  FADD.FTZ R35, R199, R6 ;  /* 0x00000006c7237221 */ /* 0x000fe20000010000 */
[-CC-:B------:R-:W-:Y:S01]  /*17c50*/  FFMA.FTZ R194, R56, R3.reuse, -R27.reuse ;  /* 0x0000000338c27223 */ /* 0x180fe2000001081b */
[-CC-:B------:R-:W-:Y:S01]  /*17c60*/  FFMA.FTZ R25, R82, R3.reuse, -R27.reuse ;  /* 0x0000000352197223 */ /* 0x180fe2000001081b */
[-C--:B------:R-:W-:Y:S01]  /*17c70*/  FFMA.FTZ R188, R48, R3.reuse, -R27 ;  /* 0x0000000330bc7223 */ /* 0x080fe2000001081b */
[----:B------:R-:W-:Y:S01]  /*17c80*/  FADD.FTZ R8, R20, R35 ;  /* 0x0000002314087221 */ /* 0x000fe20000010000 */
[-CC-:B------:R-:W-:Y:S01]  /*17c90*/  FFMA.FTZ R29, R80, R3.reuse, -R27.reuse ;  /* 0x00000003501d7223 */ /* 0x180fe2000001081b */
[-CC-:B------:R-:W-:Y:S01]  /*17ca0*/  FFMA.FTZ R190, R86, R3.reuse, -R27.reuse ;  /* 0x0000000356be7223 */ /* 0x180fe2000001081b */
[----:B------:R-:W1:Y:S01]  /*17cb0*/  MUFU.EX2 R202, R202 ;  /* 0x000000ca00ca7308 */ /* 0x000e620000000800 */
[----:B------:R-:W-:Y:S01]  /*17cc0*/  FADD.FTZ R37, R193, R8 ;  /* 0x00000008c1257221 */ /* 0x000fe20000010000 */
[-CC-:B------:R-:W-:Y:S01]  /*17cd0*/  FFMA.FTZ R31, R78, R3.reuse, -R27.reuse ;  /* 0x000000034e1f7223 */ /* 0x180fe2000001081b */
[-CC-:B------:R-:W-:Y:S01]  /*17ce0*/  FFMA.FTZ R184, R88, R3.reuse, -R27.reuse ;  /* 0x0000000358b87223 */ /* 0x180fe2000001081b */
[-C--:B------:R-:W-:Y:S01]  /*17cf0*/  FFMA.FTZ R33, R92, R3.reuse, -R27 ;  /* 0x000000035c217223 */ /* 0x080fe2000001081b */
[----:B------:R-:W-:Y:S01]  /*17d00*/  FADD.FTZ R8, R74, R37 ;  /* 0x000000254a087221 */ /* 0x000fe20000010000 */
[-CC-:B------:R-:W-:Y:S01]  /*17d10*/  FFMA.FTZ R186, R76, R3.reuse, -R27.reuse ;  /* 0x000000034cba7223 */ /* 0x180fe2000001081b */
[-C--:B------:R-:W-:Y:S01]  /*17d20*/  FFMA.FTZ R90, R90, R3.reuse, -R27 ;  /* 0x000000035a5a7223 */ /* 0x080fe2000001081b */
[----:B------:R-:W2:Y:S01]  /*17d30*/  MUFU.EX2 R11, R11 ;  /* 0x0000000b000b7308 */ /* 0x000ea20000000800 */
[----:B0-----:R-:W-:Y:S01]  /*17d40*/  FADD.FTZ R7, R200, R9 ;  /* 0x00000009c8077221 */ /* 0x001fe20000010000 */
[----:B------:R-:W-:Y:S01]  /*17d50*/  FADD.FTZ R37, R195, R8 ;  /* 0x00000008c3257221 */ /* 0x000fe20000010000 */
[-CC-:B------:R-:W-:Y:S01]  /*17d60*/  FFMA.FTZ R94, R94, R3.reuse, -R27.reuse ;  /* 0x000000035e5e7223 */ /* 0x180fe2000001081b */
[-CC-:B------:R-:W-:Y:S01]  /*17d70*/  FFMA.FTZ R72, R72, R3.reuse, -R27.reuse ;  /* 0x0000000348487223 */ /* 0x180fe2000001081b */
[-C--:B------:R-:W-:Y:S01]  /*17d80*/  FFMA.FTZ R96, R96, R3.reuse, -R27 ;  /* 0x0000000360607223 */ /* 0x080fe2000001081b */
[----:B------:R-:W-:Y:S01]  /*17d90*/  FADD.FTZ R8, R70, R37 ;  /* 0x0000002546087221 */ /* 0x000fe20000010000 */
[-C--:B------:R-:W-:Y:S01]  /*17da0*/  FFMA.FTZ R98, R98, R3.reuse, -R27 ;  /* 0x0000000362627223 */ /* 0x080fe2000001081b */
[----:B------:R-:W0:Y:S01]  /*17db0*/  MUFU.EX2 R196, R196 ;  /* 0x000000c400c47308 */ /* 0x000e220000000800 */
[----:B-1----:R-:W-:Y:S01]  /*17dc0*/  FADD.FTZ R6, R202, R7 ;  /* 0x00000007ca067221 */ /* 0x002fe20000010000 */
[----:B------:R-:W-:Y:S01]  /*17dd0*/  IADD3 R7, R39, R228, -R224 ;  /* 0x000000e427077210 */ /* 0x000fe20007ffe8e0 */
[----:B------:R-:W-:Y:S01]  /*17de0*/  FADD.FTZ R37, R189, R8 ;  /* 0x00000008bd257221 */ /* 0x000fe20000010000 */
[-CC-:B------:R-:W-:Y:S01]  /*17df0*/  FFMA.FTZ R100, R100, R3.reuse, -R27.reuse ;  /* 0x0000000364647223 */ /* 0x180fe2000001081b */
[-CC-:B------:R-:W-:Y:S01]  /*17e00*/  FFMA.FTZ R68, R68, R3.reuse, -R27.reuse ;  /* 0x0000000344447223 */ /* 0x180fe2000001081b */
[-CC-:B------:R-:W-:Y:S01]  /*17e10*/  FFMA.FTZ R102, R102, R3.reuse, -R27.reuse ;  /* 0x0000000366667223 */ /* 0x180fe2000001081b */
[----:B------:R-:W-:Y:S01]  /*17e20*/  FFMA.FTZ R104, R104, R3, -R27 ;  /* 0x0000000368687223 */ /* 0x000fe2000001081b */
[----:B------:R-:W1:Y:S01]  /*17e30*/  MUFU.EX2 R13, R13 ;  /* 0x0000000d000d7308 */ /* 0x000e620000000800 */
[----:B--2---:R-:W-:Y:S01]  /*17e40*/  FADD.FTZ R35, R11, R6 ;  /* 0x000000060b237221 */ /* 0x004fe20000010000 */
[----:B------:R-:W-:-:S02]  /*17e50*/  F2FP.BF16.F32.PACK_AB R200, R9, R200 ;  /* 0x000000c809c8723e */ /* 0x000fc400000010ff */
[----:B------:R-:W-:Y:S02]  /*17e60*/  CS2R R92, SRZ ;  /* 0x00000000005c7805 */ /* 0x000fe4000001ff00 */
[----:B------:R-:W-:Y:S02]  /*17e70*/  F2FP.BF16.F32.PACK_AB R202, R11, R202 ;  /* 0x000000ca0bca723e */ /* 0x000fe400000010ff */
[----:B------:R-:W-:Y:S02]  /*17e80*/  CS2R R88, SRZ ;  /* 0x0000000000587805 */ /* 0x000fe4000001ff00 */
[----:B------:R-:W-:Y:S02]  /*17e90*/  F2FP.BF16.F32.PACK_AB R193, R74, R193 ;  /* 0x000000c14ac1723e */ /* 0x000fe400000010ff */
[----:B------:R-:W-:Y:S01]  /*17ea0*/  CS2R R86, SRZ ;  /* 0x0000000000567805 */ /* 0x000fe2000001ff00 */
[----:B------:R-:W2:Y:S01]  /*17eb0*/  MUFU.EX2 R198, R198 ;  /* 0x000000c600c67308 */ /* 0x000ea20000000800 */
[----:B0-----:R-:W-:Y:S01]  /*17ec0*/  FADD.FTZ R6, R196, R35 ;  /* 0x00000023c4067221 */ /* 0x001fe20000010000 */
[----:B------:R-:W-:-:S02]  /*17ed0*/  F2FP.BF16.F32.PACK_AB R195, R70, R195 ;  /* 0x000000c346c3723e */ /* 0x000fc400000010ff */
[----:B------:R-:W-:Y:S02]  /*17ee0*/  CS2R R84, SRZ ;  /* 0x0000000000547805 */ /* 0x000fe4000001ff00 */
[----:B------:R-:W-:Y:S02]  /*17ef0*/  F2FP.BF16.F32.PACK_AB R189, R66, R189 ;  /* 0x000000bd42bd723e */ /* 0x000fe400000010ff */
[----:B------:R-:W-:Y:S02]  /*17f00*/  CS2R R82, SRZ ;  /* 0x0000000000527805 */ /* 0x000fe4000001ff00 */
[----:B------:R-:W-:Y:S02]  /*17f10*/  F2FP.BF16.F32.PACK_AB R199, R20, R199 ;  /* 0x000000c714c7723e */ /* 0x000fe400000010ff */
[----:B------:R-:W-:Y:S01]  /*17f20*/  CS2R R80, SRZ ;  /* 0x0000000000507805 */ /* 0x000fe2000001ff00 */
[----:B------:R-:W0:Y:S01]  /*17f30*/  MUFU.EX2 R15, R15 ;  /* 0x0000000f000f7308 */ /* 0x000e220000000800 */
[C---:B-1----:R-:W-:Y:S01]  /*17f40*/  FADD.FTZ R35, R13.reuse, R6 ;  /* 0x000000060d237221 */ /* 0x042fe20000010000 */
[----:B------:R-:W-:Y:S01]  /*17f50*/  IMAD.MOV.U32 R6, RZ, RZ, RZ ;  /* 0x000000ffff067224 */ /* 0x000fe200078e00ff */
[----:B------:R-:W-:-:S02]  /*17f60*/  F2FP.BF16.F32.PACK_AB R196, R13, R196 ;  /* 0x000000c40dc4723e */ /* 0x000fc400000010ff */
[----:B------:R-:W-:Y:S02]  /*17f70*/  CS2R R78, SRZ ;  /* 0x00000000004e7805 */ /* 0x000fe4000001ff00 */
[----:B------:R-:W-:Y:S01]  /*17f80*/  CS2R R76, SRZ ;  /* 0x00000000004c7805 */ /* 0x000fe2000001ff00 */
[----:B------:R-:W-:-:S04]  /*17f90*/  IMAD.HI R24, R7, -0x6db6db6d, R6 ;  /* 0x9249249307187827 */ /* 0x000fc800078e0206 */
[----:B------:R-:W-:Y:S01]  /*17fa0*/  FADD.FTZ R6, R66, R37 ;  /* 0x0000002542067221 */ /* 0x000fe20000010000 */
[----:B------:R-:W1:Y:S01]  /*17fb0*/  MUFU.EX2 R192, R192 ;  /* 0x000000c000c07308 */ /* 0x000e620000000800 */
[----:B--2---:R-:W-:Y:S01]  /*17fc0*/  FADD.FTZ R0, R198, R35 ;  /* 0x00000023c6007221 */ /* 0x004fe20000010000 */
[----:B------:R-:W-:Y:S01]  /*17fd0*/  CS2R R74, SRZ ;  /* 0x00000000004a7805 */ /* 0x000fe2000001ff00 */
[----:B------:R-:W-:Y:S01]  /*17fe0*/  FADD.FTZ R37, R191, R6 ;  /* 0x00000006bf257221 */ /* 0x000fe20000010000 */
[C---:B------:R-:W-:Y:S02]  /*17ff0*/  F2FP.BF16.F32.PACK_AB R191, R60.reuse, R191 ;  /* 0x000000bf3cbf723e */ /* 0x040fe400000010ff */
[----:B------:R-:W-:Y:S02]  /*18000*/  CS2R R70, SRZ ;  /* 0x0000000000467805 */ /* 0x000fe4000001ff00 */
[----:B------:R-:W-:Y:S01]  /*18010*/  CS2R R66, SRZ ;  /* 0x0000000000427805 */ /* 0x000fe2000001ff00 */
[----:B------:R-:W-:Y:S01]  /*18020*/  FADD.FTZ R6, R60, R37 ;  /* 0x000000253c067221 */ /* 0x000fe20000010000 */
[----:B------:R-:W2:Y:S01]  /*18030*/  MUFU.EX2 R21, R21 ;  /* 0x0000001500157308 */ /* 0x000ea20000000800 */
[C---:B0-----:R-:W-:Y:S01]  /*18040*/  FADD.FTZ R35, R15.reuse, R0 ;  /* 0x000000000f237221 */ /* 0x041fe20000010000 */
[----:B------:R-:W-:Y:S01]  /*18050*/  F2FP.BF16.F32.PACK_AB R198, R15, R198 ;  /* 0x000000c60fc6723e */ /* 0x000fe200000010ff */
[----:B------:R-:W-:Y:S01]  /*18060*/  FADD.FTZ R39, R185, R6 ;  /* 0x00000006b9277221 */ /* 0x000fe20000010000 */
[----:B------:R-:W-:-:S02]  /*18070*/  F2FP.BF16.F32.PACK_AB R185, R58, R185 ;  /* 0x000000b93ab9723e */ /* 0x000fc400000010ff */
[----:B------:R-:W-:Y:S02]  /*18080*/  CS2R R60, SRZ ;  /* 0x00000000003c7805 */ /* 0x000fe4000001ff00 */
[----:B------:R-:W-:Y:S01]  /*18090*/  CS2R R56, SRZ ;  /* 0x0000000000387805 */ /* 0x000fe2000001ff00 */
[----:B------:R-:W-:Y:S01]  /*180a0*/  FADD.FTZ R6, R58, R39 ;  /* 0x000000273a067221 */ /* 0x000fe20000010000 */
[----:B------:R-:W0:Y:S01]  /*180b0*/  MUFU.EX2 R194, R194 ;  /* 0x000000c200c27308 */ /* 0x000e220000000800 */
[----:B-1----:R-:W-:Y:S01]  /*180c0*/  FADD.FTZ R0, R192, R35 ;  /* 0x00000023c0007221 */ /* 0x002fe20000010000 */
[----:B------:R-:W-:Y:S02]  /*180d0*/  SHF.R.U32.HI R39, RZ, 0x1f, R24 ;  /* 0x0000001fff277819 */ /* 0x000fe40000011618 */
[----:B------:R-:W-:Y:S02]  /*180e0*/  CS2R R58, SRZ ;  /* 0x00000000003a7805 */ /* 0x000fe4000001ff00 */
[----:B------:R-:W-:-:S02]  /*180f0*/  CS2R R52, SRZ ;  /* 0x0000000000347805 */ /* 0x000fc4000001ff00 */
[----:B------:R-:W-:Y:S02]  /*18100*/  CS2R R48, SRZ ;  /* 0x0000000000307805 */ /* 0x000fe4000001ff00 */
[----:B------:R-:W-:Y:S02]  /*18110*/  LEA.HI.SX32 R8, R24, R39, 0x1a ;  /* 0x0000002718087211 */ /* 0x000fe400078fd2ff */
[----:B------:R-:W-:Y:S01]  /*18120*/  CS2R R44, SRZ ;  /* 0x00000000002c7805 */ /* 0x000fe2000001ff00 */
[----:B------:R-:W1:Y:S01]  /*18130*/  MUFU.EX2 R25, R25 ;  /* 0x0000001900197308 */ /* 0x000e620000000800 */
[----:B--2---:R-:W-:Y:S01]  /*18140*/  FADD.FTZ R35, R21, R0 ;  /* 0x0000000015237221 */ /* 0x004fe20000010000 */
[----:B------:R-:W-:Y:S02]  /*18150*/  VIMNMX R223, R225, R8, !PT ;  /* 0x00000008e1df7248 */ /* 0x000fe40007fe0100 */
[----:B------:R-:W-:Y:S02]  /*18160*/  F2FP.BF16.F32.PACK_AB R192, R21, R192 ;  /* 0x000000c015c0723e */ /* 0x000fe400000010ff */
[----:B------:R-:W-:-:S02]  /*18170*/  ISETP.GE.AND P3, PT, R10, R223, PT ;  /* 0x000000df0a00720c */ /* 0x000fc40003f66270 */
[----:B------:R-:W2:Y:S01]  /*18180*/  MUFU.EX2 R188, R188 ;  /* 0x000000bc00bc7308 */ /* 0x000ea20000000800 */
[----:B0-----:R-:W-:-:S07]  /*18190*/  FADD.FTZ R0, R194, R35 ;  /* 0x00000023c2007221 */ /* 0x001fce0000010000 */
[----:B------:R-:W0:Y:S01]  /*181a0*/  MUFU.EX2 R29, R29 ;  /* 0x0000001d001d7308 */ /* 0x000e220000000800 */
[C---:B-1----:R-:W-:Y:S01]  /*181b0*/  FADD.FTZ R37, R25.reuse, R0 ;  /* 0x0000000019257221 */ /* 0x042fe20000010000 */
[----:B------:R-:W-:Y:S02]  /*181c0*/  F2FP.BF16.F32.PACK_AB R194, R25, R194 ;  /* 0x000000c219c2723e */ /* 0x000fe400000010ff */
[----:B------:R-:W-:-:S04]  /*181d0*/  CS2R R24, SRZ ;  /* 0x0000000000187805 */ /* 0x000fc8000001ff00 */
[----:B------:R-:W1:Y:S01]  /*181e0*/  MUFU.EX2 R190, R190 ;  /* 0x000000be00be7308 */ /* 0x000e620000000800 */
[----:B--2---:R-:W-:Y:S01]  /*181f0*/  FADD.FTZ R0, R188, R37 ;  /* 0x00000025bc007221 */ /* 0x004fe20000010000 */
[----:B------:R-:W-:Y:S01]  /*18200*/  FADD.FTZ R37, R187, R6 ;  /* 0x00000006bb257221 */ /* 0x000fe20000010000 */
[----:B------:R-:W-:-:S03]  /*18210*/  F2FP.BF16.F32.PACK_AB R187, R50, R187 ;  /* 0x000000bb32bb723e */ /* 0x000fc600000010ff */
[----:B------:R-:W-:Y:S01]  /*18220*/  FADD.FTZ R6, R50, R37 ;  /* 0x0000002532067221 */ /* 0x000fe20000010000 */
[----:B------:R-:W-:Y:S01]  /*18230*/  CS2R R50, SRZ ;  /* 0x0000000000327805 */ /* 0x000fe2000001ff00 */
[----:B------:R-:W2:Y:S01]  /*18240*/  MUFU.EX2 R31, R31 ;  /* 0x0000001f001f7308 */ /* 0x000ea20000000800 */
[----:B0-----:R-:W-:Y:S01]  /*18250*/  FADD.FTZ R27, R29, R0 ;  /* 0x000000001d1b7221 */ /* 0x001fe20000010000 */
[----:B------:R-:W-:Y:S01]  /*18260*/  FADD.FTZ R39, R181, R6 ;  /* 0x00000006b5277221 */ /* 0x000fe20000010000 */
[----:B------:R-:W-:Y:S02]  /*18270*/  F2FP.BF16.F32.PACK_AB R188, R29, R188 ;  /* 0x000000bc1dbc723e */ /* 0x000fe400000010ff */
[----:B------:R-:W-:-:S03]  /*18280*/  CS2R R28, SRZ ;  /* 0x00000000001c7805 */ /* 0x000fc6000001ff00 */
[----:B------:R-:W0:Y:S01]  /*18290*/  MUFU.EX2 R184, R184 ;  /* 0x000000b800b87308 */ /* 0x000e220000000800 */
[----:B-1----:R-:W-:-:S07]  /*182a0*/  FADD.FTZ R0, R190, R27 ;  /* 0x0000001bbe007221 */ /* 0x002fce0000010000 */
[----:B------:R-:W1:Y:S01]  /*182b0*/  MUFU.EX2 R38, R38 ;  /* 0x0000002600267308 */ /* 0x000e620000000800 */
[C---:B--2---:R-:W-:Y:S01]  /*182c0*/  FADD.FTZ R37, R31.reuse, R0 ;  /* 0x000000001f257221 */ /* 0x044fe20000010000 */
[----:B------:R-:W-:-:S06]  /*182d0*/  F2FP.BF16.F32.PACK_AB R190, R31, R190 ;  /* 0x000000be1fbe723e */ /* 0x000fcc00000010ff */
[----:B------:R-:W2:Y:S01]  /*182e0*/  MUFU.EX2 R33, R33 ;  /* 0x0000002100217308 */ /* 0x000ea20000000800 */
[----:B0-----:R-:W-:-:S07]  /*182f0*/  FADD.FTZ R0, R184, R37 ;  /* 0x00000025b8007221 */ /* 0x001fce0000010000 */
[----:B------:R-:W0:Y:S01]  /*18300*/  MUFU.EX2 R183, R183 ;  /* 0x000000b700b77308 */ /* 0x000e220000000800 */
[C---:B-1----:R-:W-:Y:S01]  /*18310*/  FADD.FTZ R6, R38.reuse, R39 ;  /* 0x0000002726067221 */ /* 0x042fe20000010000 */
[----:B------:R-:W-:-:S06]  /*18320*/  F2FP.BF16.F32.PACK_AB R181, R38, R181 ;  /* 0x000000b526b5723e */ /* 0x000fcc00000010ff */
[----:B------:R-:W1:Y:S01]  /*18330*/  MUFU.EX2 R186, R186 ;  /* 0x000000ba00ba7308 */ /* 0x000e620000000800 */
[C---:B--2---:R-:W-:Y:S01]  /*18340*/  FADD.FTZ R37, R33.reuse, R0 ;  /* 0x0000000021257221 */ /* 0x044fe20000010000 */
[----:B------:R-:W-:Y:S02]  /*18350*/  F2FP.BF16.F32.PACK_AB R184, R33, R184 ;  /* 0x000000b821b8723e */ /* 0x000fe400000010ff */
[----:B------:R-:W-:-:S04]  /*18360*/  CS2R R32, SRZ ;  /* 0x0000000000207805 */ /* 0x000fc8000001ff00 */
[----:B------:R-:W2:Y:S01]  /*18370*/  MUFU.EX2 R34, R34 ;  /* 0x0000002200227308 */ /* 0x000ea20000000800 */
[----:B0-----:R-:W-:-:S07]  /*18380*/  FADD.FTZ R39, R183, R6 ;  /* 0x00000006b7277221 */ /* 0x001fce0000010000 */
[----:B------:R0:W3:Y:S01]  /*18390*/  MUFU.EX2 R7, R90 ;  /* 0x0000005a00077308 */ /* 0x0000e20000000800 */
[----:B-1----:R-:W-:-:S07]  /*183a0*/  FADD.FTZ R0, R186, R37 ;  /* 0x00000025ba007221 */ /* 0x002fce0000010000 */
[----:B------:R-:W1:Y:S01]  /*183b0*/  MUFU.EX2 R94, R94 ;  /* 0x0000005e005e7308 */ /* 0x000e620000000800 */
[C---:B--2---:R-:W-:Y:S01]  /*183c0*/  FADD.FTZ R6, R34.reuse, R39 ;  /* 0x0000002722067221 */ /* 0x044fe20000010000 */
[----:B------:R-:W-:Y:S02]  /*183d0*/  F2FP.BF16.F32.PACK_AB R183, R34, R183 ;  /* 0x000000b722b7723e */ /* 0x000fe400000010ff */
[----:B0-----:R-:W-:-:S04]  /*183e0*/  CS2R R90, SRZ ;  /* 0x00000000005a7805 */ /* 0x001fc8000001ff00 */
[----:B------:R0:W2:Y:S01]  /*183f0*/  MUFU.EX2 R35, R72 ;  /* 0x0000004800237308 */ /* 0x0000a20000000800 */
[C---:B---3--:R-:W-:Y:S01]  /*18400*/  FADD.FTZ R39, R7.reuse, R0 ;  /* 0x0000000007277221 */ /* 0x048fe20000010000 */
[----:B------:R-:W-:-:S06]  /*18410*/  F2FP.BF16.F32.PACK_AB R186, R7, R186 ;  /* 0x000000ba07ba723e */ /* 0x000fcc00000010ff */
[----:B------:R-:W3:Y:S01]  /*18420*/  MUFU.EX2 R96, R96 ;  /* 0x0000006000607308 */ /* 0x000ee20000000800 */
[----:B-1----:R-:W-:Y:S01]  /*18430*/  FADD.FTZ R0, R94, R39 ;  /* 0x000000275e007221 */ /* 0x002fe20000010000 */
[----:B0-----:R-:W-:-:S06]  /*18440*/  CS2R R72, SRZ ;  /* 0x0000000000487805 */ /* 0x001fcc000001ff00 */
[----:B------:R0:W1:Y:S01]  /*18450*/  MUFU.EX2 R27, R98 ;  /* 0x00000062001b7308 */ /* 0x0000620000000800 */
[C---:B--2---:R-:W-:Y:S01]  /*18460*/  FADD.FTZ R39, R35.reuse, R0 ;  /* 0x0000000023277221 */ /* 0x044fe20000010000 */
[----:B------:R-:W-:Y:S02]  /*18470*/  F2FP.BF16.F32.PACK_AB R180, R35, R94 ;  /* 0x0000005e23b4723e */ /* 0x000fe400000010ff */
[----:B------:R-:W-:Y:S02]  /*18480*/  CS2R R94, SRZ ;  /* 0x00000000005e7805 */ /* 0x000fe4000001ff00 */
[----:B------:R-:W-:Y:S02]  /*18490*/  CS2R R34, SRZ ;  /* 0x0000000000227805 */ /* 0x000fe4000001ff00 */
[----:B------:R-:W2:Y:S01]  /*184a0*/  MUFU.EX2 R177, R177 ;  /* 0x000000b100b17308 */ /* 0x000ea20000000800 */
[----:B---3--:R-:W-:Y:S01]  /*184b0*/  FADD.FTZ R0, R96, R39 ;  /* 0x0000002760007221 */ /* 0x008fe20000010000 */
[----:B0-----:R-:W-:-:S06]  /*184c0*/  CS2R R98, SRZ ;  /* 0x0000000000627805 */ /* 0x001fcc000001ff00 */
[----:B------:R-:W0:Y:S01]  /*184d0*/  MUFU.EX2 R100, R100 ;  /* 0x0000006400647308 */ /* 0x000e220000000800 */
[C---:B-1----:R-:W-:Y:S01]  /*184e0*/  FADD.FTZ R39, R27.reuse, R0 ;  /* 0x000000001b277221 */ /* 0x042fe20000010000 */
[----:B------:R-:W-:Y:S02]  /*184f0*/  F2FP.BF16.F32.PACK_AB R182, R27, R96 ;  /* 0x000000601bb6723e */ /* 0x000fe400000010ff */
[----:B------:R-:W-:-:S04]  /*18500*/  CS2R R96, SRZ ;  /* 0x0000000000607805 */ /* 0x000fc8000001ff00 */
[----:B------:R-:W1:Y:S01]  /*18510*/  MUFU.EX2 R30, R30 ;  /* 0x0000001e001e7308 */ /* 0x000e620000000800 */
[----:B--2---:R-:W-:-:S07]  /*18520*/  FADD.FTZ R41, R177, R6 ;  /* 0x00000006b1297221 */ /* 0x004fce0000010000 */
[----:B------:R2:W3:Y:S01]  /*18530*/  MUFU.EX2 R37, R68 ;  /* 0x0000004400257308 */ /* 0x0004e20000000800 */
[----:B0-----:R-:W-:Y:S01]  /*18540*/  FADD.FTZ R0, R100, R39 ;  /* 0x0000002764007221 */ /* 0x001fe20000010000 */
[----:B------:R-:W-:-:S06]  /*18550*/  CS2R R38, SRZ ;  /* 0x0000000000267805 */ /* 0x000fcc000001ff00 */
[----:B------:R-:W0:Y:S01]  /*18560*/  MUFU.EX2 R179, R179 ;  /* 0x000000b300b37308 */ /* 0x000e220000000800 */
[C---:B-1----:R-:W-:Y:S01]  /*18570*/  FADD.FTZ R6, R30.reuse, R41 ;  /* 0x000000291e067221 */ /* 0x042fe20000010000 */
[----:B------:R-:W-:Y:S02]  /*18580*/  F2FP.BF16.F32.PACK_AB R177, R30, R177 ;  /* 0x000000b11eb1723e */ /* 0x000fe400000010ff */
[----:B--2---:R-:W-:Y:S02]  /*18590*/  CS2R R68, SRZ ;  /* 0x0000000000447805 */ /* 0x004fe4000001ff00 */
[----:B------:R-:W-:Y:S02]  /*185a0*/  CS2R R30, SRZ ;  /* 0x00000000001e7805 */ /* 0x000fe4000001ff00 */
[----:B------:R-:W1:Y:S01]  /*185b0*/  MUFU.EX2 R102, R102 ;  /* 0x0000006600667308 */ /* 0x000e620000000800 */
[C---:B---3--:R-:W-:Y:S01]  /*185c0*/  FADD.FTZ R11, R37.reuse, R0 ;  /* 0x00000000250b7221 */ /* 0x048fe20000010000 */
[----:B------:R-:W-:-:S02]  /*185d0*/  F2FP.BF16.F32.PACK_AB R176, R37, R100 ;  /* 0x0000006425b0723e */ /* 0x000fc400000010ff */
[----:B------:R-:W-:Y:S02]  /*185e0*/  CS2R R100, SRZ ;  /* 0x0000000000647805 */ /* 0x000fe4000001ff00 */
[----:B------:R-:W-:Y:S02]  /*185f0*/  CS2R R36, SRZ ;  /* 0x0000000000247805 */ /* 0x000fe4000001ff00 */
[----:B------:R-:W2:Y:S01]  /*18600*/  MUFU.EX2 R26, R26 ;  /* 0x0000001a001a7308 */ /* 0x000ea20000000800 */
[----:B0-----:R-:W-:-:S07]  /*18610*/  FADD.FTZ R41, R179, R6 ;  /* 0x00000006b3297221 */ /* 0x001fce0000010000 */
[----:B------:R0:W3:Y:S01]  /*18620*/  MUFU.EX2 R9, R104 ;  /* 0x0000006800097308 */ /* 0x0000e20000000800 */
[----:B-1----:R-:W-:Y:S01]  /*18630*/  FADD.FTZ R0, R102, R11 ;  /* 0x0000000b66007221 */ /* 0x002fe20000010000 */
[C---:B--2---:R-:W-:Y:S01]  /*18640*/  FADD.FTZ R6, R26.reuse, R41 ;  /* 0x000000291a067221 */ /* 0x044fe20000010000 */
[----:B------:R-:W-:Y:S02]  /*18650*/  F2FP.BF16.F32.PACK_AB R179, R26, R179 ;  /* 0x000000b31ab3723e */ /* 0x000fe400000010ff */
[----:B0-----:R-:W-:Y:S02]  /*18660*/  CS2R R104, SRZ ;  /* 0x0000000000687805 */ /* 0x001fe4000001ff00 */
[----:B------:R-:W-:Y:S02]  /*18670*/  CS2R R40, SRZ ;  /* 0x0000000000287805 */ /* 0x000fe4000001ff00 */
[----:B------:R-:W-:Y:S01]  /*18680*/  CS2R R26, SRZ ;  /* 0x00000000001a7805 */ /* 0x000fe2000001ff00 */
[C---:B---3--:R-:W-:Y:S01]  /*18690*/  FADD.FTZ R7, R9.reuse, R0 ;  /* 0x0000000009077221 */ /* 0x048fe20000010000 */
[----:B------:R-:W-:Y:S01]  /*186a0*/  F2FP.BF16.F32.PACK_AB R178, R9, R102 ;  /* 0x0000006609b2723e */ /* 0x000fe200000010ff */
[----:B------:R-:W-:Y:S01]  /*186b0*/  IMAD.MOV.U32 R0, RZ, RZ, 0x3f800000 ;  /* 0x3f800000ff007424 */ /* 0x000fe200078e00ff */
[----:B------:R-:W-:Y:S01]  /*186c0*/  CS2R R102, SRZ ;  /* 0x0000000000667805 */ /* 0x000fe2000001ff00 */
[----:B------:R-:W-:Y:S06]  /*186d0*/  @!P3 BRA `(.L_x_2684) ;  /* 0x0000005c0050b947 */ /* 0x000fec0003800000 */
[----:B------:R-:W-:Y:S01]  /*186e0*/  BSSY B1, `(.L_x_2684) ;  /* 0x00005d3000017945 */ /* 0x000fe20003800000 */
[----:B------:R-:W-:Y:S02]  /*186f0*/  IMAD.MOV.U32 R8, RZ, RZ, R5 ;  /* 0x000000ffff087224 */ /* 0x000fe400078e0005 */
[----:B------:R-:W-:Y:S02]  /*18700*/  IMAD.MOV.U32 R9, RZ, RZ, R4 ;  /* 0x000000ffff097224 */ /* 0x000fe400078e0004 */
[----:B------:R-:W-:Y:S02]  /*18710*/  IMAD.MOV.U32 R11, RZ, RZ, R208 ;  /* 0x000000ffff0b7224 */ /* 0x000fe400078e00d0 */
[----:B------:R-:W-:Y:S02]  /*18720*/  IMAD.MOV.U32 R12, RZ, RZ, R205 ;  /* 0x000000ffff0c7224 */ /* 0x000fe400078e00cd */
[----:B------:R-:W-:Y:S02]  /*18730*/  IMAD.MOV.U32 R2, RZ, RZ, 0x3f800000 ;  /* 0x3f800000ff027424 */ /* 0x000fe400078e00ff */
[----:B------:R-:W-:-:S07]  /*18740*/  IMAD.MOV.U32 R119, RZ, RZ, RZ ;  /* 0x000000ffff777224 */ /* 0x000fce00078e00ff */
.L_x_2695:
[----:B------:R-:W-:-:S05]  /*18750*/  VIADD R3, R12, 0x1 ;  /* 0x000000010c037836 */ /* 0x000fca0000000000 */
[----:B------:R-:W-:-:S04]  /*18760*/  ISETP.NE.AND P3, PT, R3, 0x2, PT ;  /* 0x000000020300780c */ /* 0x000fc80003f65270 */
[----:B------:R-:W-:Y:S02]  /*18770*/  SEL R208, RZ, 0x1, P3 ;  /* 0x00000001ffd07807 */ /* 0x000fe40001800000 */
[----:B------:R-:W-:Y:S02]  /*18780*/  SEL R205, R3, RZ, P3 ;  /* 0x000000ff03cd7207 */ /* 0x000fe40001800000 */
[----:B------:R-:W-:Y:S01]  /*18790*/  LOP3.LUT R208, R11, R208, RZ, 0x3c, !PT ;  /* 0x000000d00bd07212 */ /* 0x000fe200078e3cff */
[----:B------:R-:W-:Y:S06]  /*187a0*/  @!P0 BRA `(.L_x_2685) ;  /* 0x0000000000048947 */ /* 0x000fec0003800000 */
[----:B------:R-:W-:Y:S01]  /*187b0*/  BPT.TRAP 0x1 ;  /* 0x000000040000795c */ /* 0x000fe20000300000 */
.L_x_2685:
[----:B------:R-:W-:Y:S01]  /*187c0*/  IMAD R13, R205, 0x8, R16 ;  /* 0x00000008cd0d7824 */ /* 0x000fe200078e0210 */
[----:B------:R-:W-:-:S04]  /*187d0*/  SHF.L.U32 R4, R208, 0x1f, RZ ;  /* 0x0000001fd0047819 */ /* 0x000fc800000006ff */
[----:B------:R0:W1:Y:S01]  /*187e0*/  SYNCS.PHASECHK.TRANS64.TRYWAIT P3, [R13+URZ+0x36830], R4 ;  /* 0x036830040d0075a7 */ /* 0x000062000806017f */
[----:B------:R-:W-:Y:S05]  /*187f0*/  @!P0 BRA `(.L_x_2686) ;  /* 0x0000000000048947 */ /* 0x000fea0003800000 */
[----:B------:R-:W-:Y:S01]  /*18800*/  BPT.TRAP 0x1 ;  /* 0x000000040000795c */ /* 0x000fe20000300000 */
.L_x_2686:
[----:B------:R-:W-:Y:S01]  /*18810*/  IMAD R3, R205, 0xa80, R222 ;  /* 0x00000a80cd037824 */ /* 0x000fe200078e02de */
[----:B------:R-:W-:Y:S03]  /*18820*/  BSSY B2, `(.L_x_2687) ;  /* 0x0000006000027945 */ /* 0x000fe60003800000 */
[C---:B------:R-:W-:Y:S02]  /*18830*/  VIADD R122, R3.reuse, 0x80 ;  /* 0x00000080037a7836 */ /* 0x040fe40000000000 */
[----:B------:R-:W-:Y:S01]  /*18840*/  VIADD R124, R3, 0x100 ;  /* 0x00000100037c7836 */ /* 0x000fe20000000000 */
[----:B-1----:R-:W-:Y:S06]  /*18850*/  @P3 BRA `(.L_x_2688) ;  /* 0x0000000000083947 */ /* 0x002fec0003800000 */
[----:B------:R-:W1:Y:S02]  /*18860*/  SYNCS.PHASECHK.TRANS64.TRYWAIT P3, [R13+URZ+0x36830], R4 ;  /* 0x036830040d0075a7 */ /* 0x000e64000806017f */
[----:B-1----:R-:W-:Y:S05]  /*18870*/  @!P3 BRA `(.L_x_2689) ;  /* 0x000001980084b947 */ /* 0x002fea0003800000 */
.L_x_2688:
[----:B------:R-:W-:Y:S05]  /*18880*/  BSYNC B2 ;  /* 0x0000000000027941 */ /* 0x000fea0003800000 */
.L_x_2687:
[----:B------:R-:W2:Y:S01]  /*18890*/  LDL.64 R20, [R1+0x30] ;  /* 0x0000300001147983 */ /* 0x000ea20000100a00 */
[----:B------:R-:W-:Y:S02]  /*188a0*/  IMAD.MOV.U32 R120, RZ, RZ, R3 ;  /* 0x000000ffff787224 */ /* 0x000fe400078e0003 */
[----:B------:R-:W-:Y:S01]  /*188b0*/  IMAD.MOV.U32 R121, RZ, RZ, 0x40000040 ;  /* 0x40000040ff797424 */ /* 0x000fe200078e00ff */
[----:B------:R-:W3:Y:S02]  /*188c0*/  LDL.64 R14, [R1+0x28] ;  /* 0x00002800010e7983 */ /* 0x000ee40000100a00 */
[----:B------:R-:W-:Y:S02]  /*188d0*/  R2UR UR6, R120 ;  /* 0x00000000780672ca */ /* 0x000fe400000e0000 */
[C---:B------:R-:W-:Y:S01]  /*188e0*/  R2UR UR7, R121.reuse ;  /* 0x00000000790772ca */ /* 0x040fe200000e0000 */
[----:B------:R-:W-:Y:S01]  /*188f0*/  WARPGROUP.ARRIVE ;  /* 0x00000000000079c5 */ /* 0x000fe20000000000 */
[----:B------:R-:W-:Y:S01]  /*18900*/  IMAD.MOV.U32 R123, RZ, RZ, 0x40000040 ;  /* 0x40000040ff7b7424 */ /* 0x000fe200078e00ff */
[----:B------:R-:W-:Y:S01]  /*18910*/  R2UR UR22, R122 ;  /* 0x000000007a1672ca */ /* 0x000fe200000e0000 */
[----:B------:R-:W-:Y:S01]  /*18920*/  IMAD.MOV.U32 R125, RZ, RZ, 0x40000040 ;  /* 0x40000040ff7d7424 */ /* 0x000fe200078e00ff */
[----:B------:R-:W-:Y:S01]  /*18930*/  R2UR UR19, R121 ;  /* 0x00000000791372ca */ /* 0x000fe200000e0000 */
[----:B------:R4:W-:Y:S01]  /*18940*/  STL.64 [R1+0x88], R8 ;  /* 0x0000880801007387 */ /* 0x0009e20000100a00 */
[----:B------:R-:W-:Y:S01]  /*18950*/  R2UR UR23, R123 ;  /* 0x000000007b1772ca */ /* 0x000fe200000e0000 */
[----:B------:R-:W-:-:S02]  /*18960*/  IMAD.MOV.U32 R120, RZ, RZ, R124 ;  /* 0x000000ffff787224 */ /* 0x000fc400078e007c */
[----:B------:R-:W-:Y:S01]  /*18970*/  VIADD R122, R3, 0x180 ;  /* 0x00000180037a7836 */ /* 0x000fe20000000000 */
[----:B------:R-:W-:Y:S01]  /*18980*/  R2UR UR15, R123 ;  /* 0x000000007b0f72ca */ /* 0x000fe200000e0000 */
[----:B------:R0:W-:Y:S01]  /*18990*/  STL.64 [R1+0x80], R6 ;  /* 0x0000800601007387 */ /* 0x0001e20000100a00 */
[----:B------:R-:W-:Y:S02]  /*189a0*/  R2UR UR18, R120 ;  /* 0x00000000781272ca */ /* 0x000fe400000e0000 */
[----:B------:R-:W-:Y:S01]  /*189b0*/  R2UR UR14, R122 ;  /* 0x000000007a0e72ca */ /* 0x000fe200000e0000 */
[----:B------:R-:W-:Y:S01]  /*189c0*/  VIADD R120, R3, 0x200 ;  /* 0x0000020003787836 */ /* 0x000fe20000000000 */
[----:B------:R-:W-:Y:S02]  /*189d0*/  R2UR UR35, R121 ;  /* 0x00000000792372ca */ /* 0x000fe400000e0000 */
[----:B--2---:R-:W-:Y:S02]  /*189e0*/  R2UR UR8, R20 ;  /* 0x00000000140872ca */ /* 0x004fe400000e0000 */
[----:B------:R-:W-:Y:S01]  /*189f0*/  R2UR UR9, R21 ;  /* 0x00000000150972ca */ /* 0x000fe200000e0000 */
[----:B------:R-:W-:Y:S01]  /*18a00*/  VIADD R124, R3, 0x280 ;  /* 0x00000280037c7836 */ /* 0x000fe20000000000 */
[----:B------:R-:W-:Y:S01]  /*18a10*/  R2UR UR31, R125 ;  /* 0x000000007d1f72ca */ /* 0x000fe200000e0000 */
[----:B----4-:R-:W2:Y:S01]  /*18a20*/  LDL.64 R8, [R1+0x18] ;  /* 0x0000180001087983 */ /* 0x010ea20000100a00 */
[----:B------:R-:W-:-:S02]  /*18a30*/  R2UR UR27, R123 ;  /* 0x000000007b1b72ca */ /* 0x000fc400000e0000 */
[----:B---3--:R-:W-:Y:S01]  /*18a40*/  R2UR UR46, R14 ;  /* 0x000000000e2e72ca */ /* 0x008fe200000e0000 */
[----:B------:R-:W-:Y:S01]  /*18a50*/  VIADD R210, R3, 0x84 ;  /* 0x0000008403d27836 */ /* 0x000fe20000000000 */
[----:B------:R-:W-:Y:S01]  /*18a60*/  R2UR UR47, R15 ;  /* 0x000000000f2f72ca */ /* 0x000fe200000e0000 */
[----:B------:R-:W-:Y:S01]  /*18a70*/  IMAD.MOV.U32 R211, RZ, RZ, 0x40000040 ;  /* 0x40000040ffd37424 */ /* 0x000fe200078e00ff */
[----:B0-----:R-:W3:Y:S01]  /*18a80*/  LDL.64 R6, [R1+0x10] ;  /* 0x0000100001067983 */ /* 0x001ee20000100a00 */
[----:B------:R-:W-:Y:S02]  /*18a90*/  UMOV UR4, UR8 ;  /* 0x0000000800047c82 */ /* 0x000fe40008000000 */
[----:B------:R-:W-:Y:S02]  /*18aa0*/  UMOV UR5, UR9 ;  /* 0x0000000900057c82 */ /* 0x000fe40008000000 */
[----:B------:R-:W-:Y:S01]  /*18ab0*/  HGMMA.64x16x16.F32.BF16 R168, gdesc[UR4], RZ, !UPT, gsb0 ;  /* 0x0020000004a879f0 */ /* 0x000fe2000c0018ff */
        /* <DEDUP_REMOVED lines=17> */
[----:B------:R-:W-:Y:S01]  /*18bd0*/  UMOV UR33, UR9 ;  /* 0x0000000900217c82 */ /* 0x000fe20008000000 */
[----:B------:R-:W-:Y:S02]  /*18be0*/  WARPGROUP.DEPBAR.LE gsb0, 0x0 ;  /* 0x00008000000079c5 */ /* 0x000fe40000010000 */
[----:B------:R-:W-:-:S08]  /*18bf0*/  WARPGROUP.ARRIVE ;  /* 0x00000000000079c5 */ /* 0x000fd00000000000 */
[----:B------:R-:W-:Y:S01]  /*18c00*/  HGMMA.64x16x16.F32.BF16 R136, gdesc[UR32], RZ, !UPT, gsb0 ;  /* 0x00200000208879f0 */ /* 0x000fe2000c0018ff */
[----:B------:R-:W-:Y:S01]  /*18c10*/  R2UR UR30, R124 ;  /* 0x000000007c1e72ca */ /* 0x000fe200000e0000 */
[----:B------:R-:W-:Y:S01]  /*18c20*/  UMOV UR28, UR8 ;  /* 0x00000008001c7c82 */ /* 0x000fe20008000000 */
[----:B------:R-:W-:Y:S01]  /*18c30*/  UMOV UR29, UR9 ;  /* 0x00000009001d7c82 */ /* 0x000fe20008000000 */
[C---:B------:R-:W-:Y:S02]  /*18c40*/  VIADD R120, R3.reuse, 0x2 ;  /* 0x0000000203787836 */ /* 0x040fe40000000000 */
[----:B------:R-:W-:Y:S02]  /*18c50*/  IMAD.MOV.U32 R121, RZ, RZ, 0x40000040 ;  /* 0x40000040ff797424 */ /* 0x000fe400078e00ff */
[C---:B------:R-:W-:Y:S01]  /*18c60*/  VIADD R122, R3.reuse, 0x300 ;  /* 0x00000300037a7836 */ /* 0x040fe20000000000 */
[----:B------:R-:W-:Y:S01]  /*18c70*/  R2UR UR10, R120 ;  /* 0x00000000780a72ca */ /* 0x000fe200000e0000 */
[----:B------:R-:W-:Y:S01]  /*18c80*/  VIADD R120, R3, 0x102 ;  /* 0x0000010203787836 */ /* 0x000fe20000000000 */
[----:B------:R-:W-:Y:S01]  /*18c90*/  R2UR UR11, R121 ;  /* 0x00000000790b72ca */ /* 0x000fe200000e0000 */
[----:B------:R-:W-:Y:S01]  /*18ca0*/  IMAD.MOV.U32 R121, RZ, RZ, 0x40000040 ;  /* 0x40000040ff797424 */ /* 0x000fe200078e00ff */
[----:B------:R-:W-:-:S02]  /*18cb0*/  WARPGROUP.DEPBAR.LE gsb0, 0x0 ;  /* 0x00008000000079c5 */ /* 0x000fc40000010000 */
[----:B------:R-:W-:-:S06]  /*18cc0*/  WARPGROUP.ARRIVE ;  /* 0x00000000000079c5 */ /* 0x000fcc0000000000 */
[----:B------:R-:W-:Y:S01]  /*18cd0*/  HGMMA.64x16x16.F32.BF16 R128, gdesc[UR28], RZ, !UPT, gsb0 ;  /* 0x002000001c8079f0 */ /* 0x000fe2000c0018ff */
[----:B------:R-:W-:Y:S01]  /*18ce0*/  R2UR UR26, R122 ;  /* 0x000000007a1a72ca */ /* 0x000fe200000e0000 */
[----:B------:R-:W-:Y:S01]  /*18cf0*/  VIADD R122, R3, 0x82 ;  /* 0x00000082037a7836 */ /* 0x000fe20000000000 */
[----:B------:R-:W-:Y:S01]  /*18d00*/  R2UR UR22, R120 ;  /* 0x00000000781672ca */ /* 0x000fe200000e0000 */
[----:B------:R-:W-:Y:S01]  /*18d10*/  IMAD.MOV.U32 R123, RZ, RZ, 0x40000040 ;  /* 0x40000040ff7b7424 */ /* 0x000fe200078e00ff */
[----:B------:R-:W-:Y:S01]  /*18d20*/  R2UR UR23, R121 ;  /* 0x00000000791772ca */ /* 0x000fe200000e0000 */
[C---:B------:R-:W-:Y:S02]  /*18d30*/  VIADD R120, R3.reuse, 0x202 ;  /* 0x0000020203787836 */ /* 0x040fe40000000000 */
[----:B------:R-:W-:Y:S01]  /*18d40*/  IMAD.MOV.U32 R121, RZ, RZ, 0x40000040 ;  /* 0x40000040ff797424 */ /* 0x000fe200078e00ff */
[----:B------:R-:W-:Y:S01]  /*18d50*/  R2UR UR6, R122 ;  /* 0x000000007a0672ca */ /* 0x000fe200000e0000 */
[----:B------:R-:W-:Y:S01]  /*18d60*/  VIADD R122, R3, 0x182 ;  /* 0x00000182037a7836 */ /* 0x000fe20000000000 */
[----:B------:R-:W-:Y:S01]  /*18d70*/  R2UR UR7, R123 ;  /* 0x000000007b0772ca */ /* 0x000fe200000e0000 */
        /* <DEDUP_REMOVED lines=13> */
[----:B------:R-:W-:-:S02]  /*18e50*/  R2UR UR14, R122 ;  /* 0x000000007a0e72ca */ /* 0x000fc400000e0000 */
[----:B------:R-:W-:Y:S02]  /*18e60*/  R2UR UR15, R123 ;  /* 0x000000007b0f72ca */ /* 0x000fe400000e0000 */
[----:B------:R-:W-:Y:S02]  /*18e70*/  R2UR UR30, R120 ;  /* 0x00000000781e72ca */ /* 0x000fe400000e0000 */
[----:B------:R-:W-:Y:S01]  /*18e80*/  R2UR UR31, R121 ;  /* 0x00000000791f72ca */ /* 0x000fe200000e0000 */
        /* <DEDUP_REMOVED lines=25> */
[----:B------:R-:W-:Y:S01]  /*19020*/  MOV R20, UR49 ;  /* 0x0000003100147c02 */ /* 0x000fe20008000f00 */
[----:B------:R-:W-:Y:S01]  /*19030*/  UMOV UR49, UR47 ;  /* 0x0000002f00317c82 */ /* 0x000fe20008000000 */
[----:B------:R-:W-:Y:S01]  /*19040*/  MOV R21, UR48 ;  /* 0x0000003000157c02 */ /* 0x000fe20008000f00 */
        /* <DEDUP_REMOVED lines=16> */
[----:B------:R-:W-:Y:S01]  /*19150*/  R2UR UR26, R210 ;  /* 0x00000000d21a72ca */ /* 0x000fe200000e0000 */
[----:B------:R0:W5:Y:S08]  /*19160*/  LDL.LU.64 R8, [R1+0x88] ;  /* 0x0000880001087983 */ /* 0x0001700000300a00 */
[----:B------:R-:W-:-:S02]  /*19170*/  UMOV UR28, UR38 ;  /* 0x00000026001c7c82 */ /* 0x000fc40008000000 */
[----:B------:R-:W-:Y:S01]  /*19180*/  UMOV UR29, UR39 ;  /* 0x00000027001d7c82 */ /* 0x000fe20008000000 */
[----:B------:R-:W-:Y:S02]  /*19190*/  WARPGROUP.DEPBAR.LE gsb0, 0x0 ;  /* 0x00008000000079c5 */ /* 0x000fe40000010000 */
[----:B------:R-:W-:-:S06]  /*191a0*/  WARPGROUP.ARRIVE ;  /* 0x00000000000079c5 */ /* 0x000fcc0000000000 */
[----:B------:R-:W-:Y:S01]  /*191b0*/  HGMMA.64x16x16.F32.BF16 R168, gdesc[UR28], R168, gsb0 ;  /* 0x002000001ca879f0 */ /* 0x000fe200080018a8 */
[----:B------:R-:W-:Y:S01]  /*191c0*/  R2UR UR27, R211 ;  /* 0x00000000d31b72ca */ /* 0x000fe200000e0000 */
[----:B------:R-:W-:Y:S01]  /*191d0*/  UMOV UR24, UR38 ;  /* 0x0000002600187c82 */ /* 0x000fe20008000000 */
[----:B------:R-:W-:Y:S01]  /*191e0*/  UMOV UR25, UR39 ;  /* 0x0000002700197c82 */ /* 0x000fe20008000000 */
[----:B------:R-:W-:Y:S01]  /*191f0*/  VIADD R210, R3, 0x104 ;  /* 0x0000010403d27836 */ /* 0x000fe20000000000 */
[----:B------:R-:W-:Y:S02]  /*19200*/  WARPGROUP.DEPBAR.LE gsb0, 0x0 ;  /* 0x00008000000079c5 */ /* 0x000fe40000010000 */
[----:B------:R-:W-:-:S07]  /*19210*/  WARPGROUP.ARRIVE ;  /* 0x00000000000079c5 */ /* 0x000fce0000000000 */
        /* <DEDUP_REMOVED lines=49> */
[----:B---3--:R-:W-:Y:S02]  /*19530*/  R2UR UR40, R6 ;  /* 0x00000000062872ca */ /* 0x008fe400000e0000 */
        /* <DEDUP_REMOVED lines=81> */
[----:B------:R-:W2:Y:S08]  /*19a50*/  LDL.64 R210, [R1] ;  /* 0x0000000001d27983 */ /* 0x000eb00000100a00 */
[----:B------:R-:W-:-:S02]  /*19a60*/  UMOV UR18, UR38 ;  /* 0x0000002600127c82 */ /* 0x000fc40008000000 */
[----:B------:R-:W-:Y:S01]  /*19a70*/  UMOV UR19, UR39 ;  /* 0x0000002700137c82 */ /* 0x000fe20008000000 */
[----:B------:R-:W-:Y:S02]  /*19a80*/  WARPGROUP.DEPBAR.LE gsb0, 0x0 ;  /* 0x00008000000079c5 */ /* 0x000fe40000010000 */
[----:B------:R-:W-:-:S06]  /*19a90*/  WARPGROUP.ARRIVE ;  /* 0x00000000000079c5 */ /* 0x000fcc0000000000 */
[----:B------:R-:W-:Y:S01]  /*19aa0*/  HGMMA.64x16x16.F32.BF16 R160, gdesc[UR16], R160, gsb0 ;  /* 0x0020000010a079f0 */ /* 0x000fe200080018a0 */
[----:B------:R-:W-:Y:S01]  /*19ab0*/  R2UR UR49, R20 ;  /* 0x00000000143172ca */ /* 0x000fe200000e0000 */
[----:B------:R-:W-:Y:S01]  /*19ac0*/  VIADD R20, R3, 0x480 ;  /* 0x0000048003147836 */ /* 0x000fe20000000000 */
[----:B------:R-:W-:Y:S01]  /*19ad0*/  R2UR UR48, R21 ;  /* 0x00000000153072ca */ /* 0x000fe200000e0000 */
        /* <DEDUP_REMOVED lines=28> */
[----:B-1----:R-:W-:Y:S02]  /*19ca0*/  MOV R4, UR43 ;  /* 0x0000002b00047c02 */ /* 0x002fe40008000f00 */
[----:B------:R-:W-:Y:S02]  /*19cb0*/  MOV R5, UR42 ;  /* 0x0000002a00057c02 */ /* 0x000fe40008000f00 */
[----:B------:R-:W-:Y:S02]  /*19cc0*/  R2UR UR42, R20 ;  /* 0x00000000142a72ca */ /* 0x000fe400000e0000 */
[----:B------:R-:W-:Y:S01]  /*19cd0*/  R2UR UR43, R21 ;  /* 0x00000000152b72ca */ /* 0x000fe200000e0000 */
[----:B------:R-:W-:Y:S01]  /*19ce0*/  UMOV UR40, UR46 ;  /* 0x0000002e00287c82 */ /* 0x000fe20008000000 */
[----:B------:R-:W-:Y:S01]  /*19cf0*/  UMOV UR41, UR47 ;  /* 0x0000002f00297c82 */ /* 0x000fe20008000000 */
[----:B------:R-:W-:-:S02]  /*19d00*/  WARPGROUP.DEPBAR.LE gsb0, 0x0 ;  /* 0x00008000000079c5 */ /* 0x000fc40000010000 */
        /* <DEDUP_REMOVED lines=323> */
[----:B------:R-:W-:Y:S01]  /*1b140*/  IMAD.MOV.U32 R5, RZ, RZ, 0x40000040 ;  /* 0x40000040ff057424 */ /* 0x000fe200078e00ff */
[----:B------:R-:W-:Y:S02]  /*1b150*/  R2UR UR41, R14 ;  /* 0x000000000e2972ca */ /* 0x000fe400000e0000 */
        /* <DEDUP_REMOVED lines=222> */
.L_x_2690:
[----:B------:R-:W-:Y:S01]  /*1bf40*/  SHF.L.U32 R0, R11, 0x1f, RZ ;  /* 0x0000001f0b007819 */ /* 0x000fe200000006ff */
[----:B------:R-:W-:-:S04]  /*1bf50*/  IMAD R11, R12, 0x8, R16 ;  /* 0x000000080c0b7824 */ /* 0x000fc800078e0210 */
[----:B------:R0:W1:Y:S01]  /*1bf60*/  SYNCS.PHASECHK.TRANS64.TRYWAIT P3, [R11+URZ+0x36850], R0 ;  /* 0x036850000b0075a7 */ /* 0x000062000806017f */
[----:B------:R-:W-:Y:S05]  /*1bf70*/  @!P0 BRA `(.L_x_2691) ;  /* 0x0000000000048947 */ /* 0x000fea0003800000 */
[----:B------:R-:W-:Y:S01]  /*1bf80*/  BPT.TRAP 0x1 ;  /* 0x000000040000795c */ /* 0x000fe20000300000 */
.L_x_2691:
[----:B------:R-:W-:Y:S04]  /*1bf90*/  BSSY B2, `(.L_x_2692) ;  /* 0x0000004000027945 */ /* 0x000fe80003800000 */
[----:B-1----:R-:W-:Y:S05]  /*1bfa0*/  @P3 BRA `(.L_x_2693) ;  /* 0x0000000000083947 */ /* 0x002fea0003800000 */
[----:B------:R-:W1:Y:S02]  /*1bfb0*/  SYNCS.PHASECHK.TRANS64.TRYWAIT P3, [R11+URZ+0x36850], R0 ;  /* 0x036850000b0075a7 */ /* 0x000e64000806017f */
[----:B-1----:R-:W-:Y:S05]  /*1bfc0*/  @!P3 BRA `(.L_x_2694) ;  /* 0x0000016000c4b947 */ /* 0x002fea0003800000 */
.L_x_2693:
[----:B------:R-:W-:Y:S05]  /*1bfd0*/  BSYNC B2 ;  /* 0x0000000000027941 */ /* 0x000fea0003800000 */
.L_x_2692:
[----:B01----:R-:W-:Y:S01]  /*1bfe0*/  VIADD R0, R16, 0x400 ;  /* 0x0000040010007836 */ /* 0x003fe20000000000 */
[----:B------:R-:W-:Y:S01]  /*1bff0*/  WARPGROUP.ARRIVE ;  /* 0x00000000000079c5 */ /* 0x000fe20000000000 */
[----:B------:R-:W-:Y:S01]  /*1c000*/  IMAD.MOV.U32 R3, RZ, RZ, 0x40000040 ;  /* 0x40000040ff037424 */ /* 0x000fe200078e00ff */
[----:B------:R-:W0:Y:S01]  /*1c010*/  @P2 LDC R15, c[0x0][0x44c] ;  /* 0x00011300ff0f2b82 */ /* 0x000e220000000800 */
[----:B------:R-:W-:Y:S01]  /*1c020*/  IMAD.MOV.U32 R5, RZ, RZ, 0x40000040 ;  /* 0x40000040ff057424 */ /* 0x000fe200078e00ff */
[----:B------:R-:W-:Y:S01]  /*1c030*/  SHF.R.U32.HI R0, RZ, 0x4, R0 ;  /* 0x00000004ff007819 */ /* 0x000fe20000011600 */
[----:B------:R-:W-:Y:S01]  /*1c040*/  FMUL.FTZ R21, R173, UR43 ;  /* 0x0000002bad157c20 */ /* 0x000fe20008410000 */
[----:B------:R-:W-:Y:S01]  /*1c050*/  R2UR UR7, R3 ;  /* 0x00000000030772ca */ /* 0x000fe200000e0000 */
[----:B------:R-:W-:Y:S01]  /*1c060*/  FMUL.FTZ R3, R169, UR43 ;  /* 0x0000002ba9037c20 */ /* 0x000fe20008410000 */
[----:B------:R-:W-:Y:S01]  /*1c070*/  LOP3.LUT R0, R0, 0x3fff, RZ, 0xc0, !PT ;  /* 0x00003fff00007812 */ /* 0x000fe200078ec0ff */
[----:B------:R-:W-:Y:S01]  /*1c080*/  FMUL.FTZ R169, R161, UR43 ;  /* 0x0000002ba1a97c20 */ /* 0x000fe20008410000 */
[----:B------:R-:W1:Y:S01]  /*1c090*/  @P2 LDC R14, c[0x0][0x450] ;  /* 0x00011400ff0e2b82 */ /* 0x000e620000000800 */
[----:B------:R-:W-:Y:S01]  /*1c0a0*/  FMUL.FTZ R161, R162, UR43 ;  /* 0x0000002ba2a17c20 */ /* 0x000fe20008410000 */
[----:B------:R-:W-:Y:S01]  /*1c0b0*/  LOP3.LUT R0, R0, 0x3800000, RZ, 0xfc, !PT ;  /* 0x0380000000007812 */ /* 0x000fe200078efcff */
[----:B------:R-:W-:Y:S01]  /*1c0c0*/  FMUL.FTZ R162, R163, UR43 ;  /* 0x0000002ba3a27c20 */ /* 0x000fe20008410000 */
[----:B------:R-:W-:Y:S01]  /*1c0d0*/  FMUL.FTZ R163, R164, UR43 ;  /* 0x0000002ba4a37c20 */ /* 0x000fe20008410000 */
[----:B------:R-:W-:Y:S01]  /*1c0e0*/  FMUL.FTZ R164, R165, UR43 ;  /* 0x0000002ba5a47c20 */ /* 0x000fe20008410000 */
[----:B------:R-:W-:Y:S01]  /*1c0f0*/  IMAD.IADD R165, R229, 0x1, R226 ;  /* 0x00000001e5a57824 */ /* 0x000fe200078e02e2 */
[----:B------:R-:W-:Y:S01]  /*1c100*/  MUFU.TANH R3, R3 ;  /* 0x0000000300037308 */ /* 0x000fe20000002400 */
[----:B------:R-:W-:-:S02]  /*1c110*/  IMAD R2, R12, 0xa80, R0 ;  /* 0x00000a800c027824 */ /* 0x000fc400078e0200 */
[----:B------:R-:W-:Y:S01]  /*1c120*/  FMUL.FTZ R0, R168, UR43 ;  /* 0x0000002ba8007c20 */ /* 0x000fe20008410000 */
[----:B------:R-:W-:Y:S01]  /*1c130*/  FMUL.FTZ R160, R160, UR43 ;  /* 0x0000002ba0a07c20 */ /* 0x000fe20008410000 */
[----:B------:R-:W-:Y:S01]  /*1c140*/  FMUL.FTZ R12, R171, UR43 ;  /* 0x0000002bab0c7c20 */ /* 0x000fe20008410000 */
[C---:B------:R-:W-:Y:S01]  /*1c150*/  VIADD R4, R2.reuse, 0x80 ;  /* 0x0000008002047836 */ /* 0x040fe20000000000 */
[----:B------:R-:W-:Y:S01]  /*1c160*/  R2UR UR6, R2 ;  /* 0x00000000020672ca */ /* 0x000fe200000e0000 */
[----:B------:R-:W-:Y:S01]  /*1c170*/  FMUL.FTZ R152, R152, UR43 ;  /* 0x0000002b98987c20 */ /* 0x000fe20008410000 */
[----:B------:R-:W2:Y:S01]  /*1c180*/  MUFU.TANH R0, R0 ;  /* 0x0000000000007308 */ /* 0x000ea20000002400 */
[----:B0-----:R-:W-:-:S04]  /*1c190*/  @P2 IMAD.HI.U32 R15, R165, R15, RZ ;  /* 0x0000000fa50f2227 */ /* 0x001fc800078e00ff */
        /* <DEDUP_REMOVED lines=9> */
[----:B------:R-:W-:Y:S01]  /*1c230*/  HGMMA.64x192x16.F32.BF16 R24, R200, gdesc[UR4].tnspB, R24, gsb0 ;  /* 0x42e00004c8187df0 */ /* 0x000fe20008001818 */
[----:B------:R-:W-:Y:S01]  /*1c240*/  R2UR UR6, R4 ;  /* 0x00000000040672ca */ /* 0x000fe200000e0000 */
[----:B------:R-:W-:Y:S01]  /*1c250*/  VIADD R4, R2, 0x100 ;  /* 0x0000010002047836 */ /* 0x000fe20000000000 */
[----:B------:R-:W-:Y:S01]  /*1c260*/  R2UR UR7, R5 ;  /* 0x00000000050772ca */ /* 0x000fe200000e0000 */
[----:B------:R-:W-:Y:S01]  /*1c270*/  IMAD.MOV.U32 R5, RZ, RZ, 0x40000040 ;  /* 0x40000040ff057424 */ /* 0x000fe200078e00ff */
[----:B------:R-:W-:Y:S01]  /*1c280*/  MUFU.TANH R160, R160 ;  /* 0x000000a000a07308 */ /* 0x000fe20000002400 */
[----:B------:R-:W-:Y:S01]  /*1c290*/  FMUL.FTZ R137, R137, UR43 ;  /* 0x0000002b89897c20 */ /* 0x000fe20008410000 */
[----:B------:R-:W-:Y:S01]  /*1c2a0*/  FMUL.FTZ R141, R141, UR43 ;  /* 0x0000002b8d8d7c20 */ /* 0x000fe20008410000 */
[----:B------:R-:W-:Y:S01]  /*1c2b0*/  FMUL.FTZ R133, R133, UR43 ;  /* 0x0000002b85857c20 */ /* 0x000fe20008410000 */
[----:B------:R-:W-:Y:S01]  /*1c2c0*/  FMUL.FTZ R120, R120, UR43 ;  /* 0x0000002b78787c20 */ /* 0x000fe20008410000 */
[----:B------:R-:W-:Y:S01]  /*1c2d0*/  FMUL.FTZ R121, R121, UR43 ;  /* 0x0000002b79797c20 */ /* 0x000fe20008410000 */
[----:B------:R-:W-:Y:S01]  /*1c2e0*/  ULDC UR4, c[0x0][0x988] ;  /* 0x0002620000047ab9 */ /* 0x000fe20000000800 */
        /* <DEDUP_REMOVED lines=24> */
[----:B------:R-:W-:Y:S01]  /*1c470*/  @!P1 VIADD R13, R13, 0x36840 ;  /* 0x000368400d0d9836 */ /* 0x000fe20000000000 */
[----:B------:R-:W-:Y:S01]  /*1c480*/  MUFU.TANH R152, R152 ;  /* 0x0000009800987308 */ /* 0x000fe20000002400 */
[----:B------:R-:W-:-:S03]  /*1c490*/  @!P1 VIADD R11, R11, 0x36860 ;  /* 0x000368600b0b9836 */ /* 0x000fc60000000000 */
[----:B------:R-:W-:Y:S02]  /*1c4a0*/  @!P1 PRMT R13, RZ, 0x654, R13 ;  /* 0x00000654ff0d9816 */ /* 0x000fe4000000000d */
[----:B------:R-:W-:Y:S02]  /*1c4b0*/  @!P1 PRMT R11, RZ, 0x654, R11 ;  /* 0x00000654ff0b9816 */ /* 0x000fe4000000000b */
        /* <DEDUP_REMOVED lines=25> */
[----:B------:R-:W-:Y:S01]  /*1c650*/  R2UR UR6, R4 ;  /* 0x00000000040672ca */ /* 0x000fe200000e0000 */
[----:B------:R-:W-:Y:S01]  /*1c660*/  VIADD R4, R2, 0x180 ;  /* 0x0000018002047836 */ /* 0x000fe20000000000 */
[----:B------:R-:W-:Y:S01]  /*1c670*/  R2UR UR7, R5 ;  /* 0x00000000050772ca */ /* 0x000fe200000e0000 */
[----:B------:R-:W-:-:S03]  /*1c680*/  IMAD.MOV.U32 R5, RZ, RZ, 0x40000040 ;  /* 0x40000040ff057424 */ /* 0x000fc600078e00ff */
        /* <DEDUP_REMOVED lines=25> */
[----:B------:R-:W-:Y:S01]  /*1c820*/  FMUL.FTZ R5, R170, UR43 ;  /* 0x0000002baa057c20 */ /* 0x000fe20008410000 */
[----:B------:R-:W-:Y:S01]  /*1c830*/  FMUL.FTZ R170, R140, UR43 ;  /* 0x0000002b8caa7c20 */ /* 0x000fe20008410000 */
[----:B------:R-:W-:Y:S01]  /*1c840*/  IMAD.MOV.U32 R140, RZ, RZ, R165 ;  /* 0x000000ffff8c7224 */ /* 0x000fe200078e00a5 */
[----:B------:R-:W-:Y:S01]  /*1c850*/  R2UR UR6, R4 ;  /* 0x00000000040672ca */ /* 0x000fe200000e0000 */
[----:B------:R-:W-:Y:S01]  /*1c860*/  FMUL.FTZ R4, R172, UR43 ;  /* 0x0000002bac047c20 */ /* 0x000fe20008410000 */
[----:B-1----:R-:W-:Y:S01]  /*1c870*/  @P2 SHF.R.U32.HI R140, RZ, R14, R15 ;  /* 0x0000000eff8c2219 */ /* 0x002fe2000001160f */
[----:B------:R0:W-:Y:S01]  /*1c880*/  MUFU.TANH R165, R170 ;  /* 0x000000aa00a57308 */ /* 0x0001e20000002400 */
[----:B------:R-:W-:Y:S02]  /*1c890*/  IMAD.MOV.U32 R15, RZ, RZ, 0x40000040 ;  /* 0x40000040ff0f7424 */ /* 0x000fe400078e00ff */
[----:B------:R-:W-:Y:S01]  /*1c8a0*/  FMUL.FTZ R172, R127, UR43 ;  /* 0x0000002b7fac7c20 */ /* 0x000fe20008410000 */
[----:B------:R-:W-:-:S04]  /*1c8b0*/  VIADD R14, R2, 0x280 ;  /* 0x00000280020e7836 */ /* 0x000fc80000000000 */
[----:B------:R-:W1:Y:S01]  /*1c8c0*/  MUFU.TANH R4, R4 ;  /* 0x0000000400047308 */ /* 0x000e620000002400 */
[----:B0-----:R-:W0:Y:S04]  /*1c8d0*/  SHFL.IDX PT, R170, R140, RZ, 0x1c1f ;  /* 0x001c1fff8caa7589 */ /* 0x001e2800000e0000 */
[----:B------:R-:W3:Y:S03]  /*1c8e0*/  SHFL.IDX PT, R140, R140, 0x1, 0x1c1f ;  /* 0x003c1f008c8c7f89 */ /* 0x000ee600000e0000 */
[----:B------:R-:W-:Y:S01]  /*1c8f0*/  MUFU.TANH R5, R5 ;  /* 0x0000000500057308 */ /* 0x000fe20000002400 */
[----:B------:R-:W-:Y:S02]  /*1c900*/  WARPGROUP.DEPBAR.LE gsb0, 0x0 ;  /* 0x00008000000079c5 */ /* 0x000fe40000010000 */
[----:B------:R-:W-:-:S06]  /*1c910*/  WARPGROUP.ARRIVE ;  /* 0x00000000000079c5 */ /* 0x000fcc0000000000 */
[----:B------:R-:W-:Y:S01]  /*1c920*/  HGMMA.64x192x16.F32.BF16 R24, R184, gdesc[UR4].tnspB, R24, gsb0 ;  /* 0x42e00004b8187df0 */ /* 0x000fe20008001818 */
[----:B------:R-:W-:Y:S01]  /*1c930*/  R2UR UR7, R15 ;  /* 0x000000000f0772ca */ /* 0x000fe200000e0000 */
[----:B------:R-:W-:Y:S01]  /*1c940*/  IMAD R15, R10, -0x70, RZ ;  /* 0xffffff900a0f7824 */ /* 0x000fe200078e02ff */
[----:B------:R-:W-:Y:S01]  /*1c950*/  R2UR UR6, R14 ;  /* 0x000000000e0672ca */ /* 0x000fe200000e0000 */
[----:B------:R-:W-:Y:S01]  /*1c960*/  FMUL.FTZ R14, R128, UR43 ;  /* 0x0000002b800e7c20 */ /* 0x000fe20008410000 */
[----:B------:R-:W-:Y:S01]  /*1c970*/  FMUL.FTZ R128, R129, UR43 ;  /* 0x0000002b81807c20 */ /* 0x000fe20008410000 */
[----:B------:R-:W-:Y:S01]  /*1c980*/  FMUL.FTZ R129, R132, UR43 ;  /* 0x0000002b84817c20 */ /* 0x000fe20008410000 */
[----:B------:R-:W-:-:S03]  /*1c990*/  IADD3 R15, -R227, 0x1, R15 ;  /* 0x00000001e30f7810 */ /* 0x000fc60007ffe10f */
[----:B------:R-:W4:Y:S01]  /*1c9a0*/  MUFU.TANH R14, R14 ;  /* 0x0000000e000e7308 */ /* 0x000f220000002400 */
[----:B------:R-:W-:-:S05]  /*1c9b0*/  IADD3 R15, -R224, R15, R228 ;  /* 0x0000000fe00f7210 */ /* 0x000fca0007ffe1e4 */
[C---:B0-----:R-:W-:Y:S02]  /*1c9c0*/  IMAD.IADD R132, R15.reuse, 0x1, R170 ;  /* 0x000000010f847824 */ /* 0x041fe400078e02aa */
[----:B------:R-:W-:Y:S01]  /*1c9d0*/  FMUL.FTZ R170, R166, UR43 ;  /* 0x0000002ba6aa7c20 */ /* 0x000fe20008410000 */
[----:B------:R-:W0:Y:S01]  /*1c9e0*/  MUFU.TANH R128, R128 ;  /* 0x0000008000807308 */ /* 0x000e220000002400 */
[----:B---3--:R-:W-:Y:S01]  /*1c9f0*/  IMAD.IADD R127, R15, 0x1, R140 ;  /* 0x000000010f7f7824 */ /* 0x008fe200078e028c */
[C---:B------:R-:W-:Y:S02]  /*1ca00*/  ISETP.GT.AND P3, PT, R132.reuse, RZ, PT ;  /* 0x000000ff8400720c */ /* 0x040fe40003f64270 */
[----:B------:R-:W-:Y:S02]  /*1ca10*/  ISETP.GT.AND P4, PT, R132, 0x1, PT ;  /* 0x000000018400780c */ /* 0x000fe40003f84270 */
[----:B--2---:R-:W-:Y:S02]  /*1ca20*/  FSEL R0, R0, -INF , P3 ;  /* 0xff80000000007808 */ /* 0x004fe40001800000 */
[----:B------:R-:W2:Y:S01]  /*1ca30*/  MUFU.TANH R129, R129 ;  /* 0x0000008100817308 */ /* 0x000ea20000002400 */
[----:B------:R-:W-:-:S02]  /*1ca40*/  FSEL R166, R3, -INF , P4 ;  /* 0xff80000003a67808 */ /* 0x000fc40002000000 */
[----:B------:R-:W-:Y:S02]  /*1ca50*/  ISETP.GT.AND P5, PT, R132, 0x8, PT ;  /* 0x000000088400780c */ /* 0x000fe40003fa4270 */
[----:B-----5:R-:W-:Y:S02]  /*1ca60*/  FMNMX.FTZ R3, R0, R9, !PT ;  /* 0x0000000900037209 */ /* 0x020fe40007810000 */
[----:B------:R-:W-:Y:S01]  /*1ca70*/  ISETP.GT.AND P6, PT, R132, 0x9, PT ;  /* 0x000000098400780c */ /* 0x000fe20003fc4270 */
[----:B------:R-:W-:Y:S01]  /*1ca80*/  MUFU.TANH R170, R170 ;  /* 0x000000aa00aa7308 */ /* 0x000fe20000002400 */
[----:B-1----:R-:W-:Y:S02]  /*1ca90*/  FSEL R171, R4, -INF , P5 ;  /* 0xff80000004ab7808 */ /* 0x002fe40002800000 */
[----:B------:R-:W-:Y:S02]  /*1caa0*/  FMNMX.FTZ R3, R166, R3, !PT ;  /* 0x00000003a6037209 */ /* 0x000fe40007810000 */
[----:B------:R-:W-:-:S02]  /*1cab0*/  ISETP.GT.AND P3, PT, R132, 0x10, PT ;  /* 0x000000108400780c */ /* 0x000fc40003f64270 */
[----:B------:R-:W-:Y:S01]  /*1cac0*/  FSEL R21, R21, -INF , P6 ;  /* 0xff80000015157808 */ /* 0x000fe20003000000 */
[----:B------:R-:W-:Y:S01]  /*1cad0*/  MUFU.TANH R15, R172 ;  /* 0x000000ac000f7308 */ /* 0x000fe20000002400 */
[----:B------:R-:W-:Y:S02]  /*1cae0*/  FMNMX.FTZ R3, R171, R3, !PT ;  /* 0x00000003ab037209 */ /* 0x000fe40007810000 */
[----:B------:R-:W-:Y:S02]  /*1caf0*/  ISETP.GT.AND P4, PT, R132, 0x11, PT ;  /* 0x000000118400780c */ /* 0x000fe40003f84270 */
[----:B------:R-:W-:Y:S02]  /*1cb00*/  FSEL R160, R160, -INF , P3 ;  /* 0xff800000a0a07808 */ /* 0x000fe40001800000 */
[----:B------:R-:W-:Y:S02]  /*1cb10*/  FMNMX.FTZ R3, R21, R3, !PT ;  /* 0x0000000315037209 */ /* 0x000fe40007810000 */
[----:B------:R-:W-:-:S02]  /*1cb20*/  ISETP.GT.AND P5, PT, R132, 0x18, PT ;  /* 0x000000188400780c */ /* 0x000fc40003fa4270 */
[----:B------:R-:W-:Y:S02]  /*1cb30*/  FSEL R169, R169, -INF , P4 ;  /* 0xff800000a9a97808 */ /* 0x000fe40002000000 */
[----:B------:R-:W-:Y:S02]  /*1cb40*/  FMNMX.FTZ R3, R160, R3, !PT ;  /* 0x00000003a0037209 */ /* 0x000fe40007810000 */
[C---:B------:R-:W-:Y:S02]  /*1cb50*/  ISETP.GT.AND P6, PT, R132.reuse, 0x19, PT ;  /* 0x000000198400780c */ /* 0x040fe40003fc4270 */
[----:B------:R-:W-:Y:S02]  /*1cb60*/  FSEL R163, R163, -INF , P5 ;  /* 0xff800000a3a37808 */ /* 0x000fe40002800000 */
[----:B------:R-:W-:Y:S02]  /*1cb70*/  FMNMX.FTZ R3, R169, R3, !PT ;  /* 0x00000003a9037209 */ /* 0x000fe40007810000 */
[----:B------:R-:W-:-:S02]  /*1cb80*/  ISETP.GT.AND P3, PT, R132, 0x20, PT ;  /* 0x000000208400780c */ /* 0x000fc40003f64270 */
[----:B------:R-:W-:Y:S02]  /*1cb90*/  FSEL R164, R164, -INF , P6 ;  /* 0xff800000a4a47808 */ /* 0x000fe40003000000 */
[----:B------:R-:W-:Y:S02]  /*1cba0*/  FMNMX.FTZ R3, R163, R3, !PT ;  /* 0x00000003a3037209 */ /* 0x000fe40007810000 */
[----:B------:R-:W-:Y:S02]  /*1cbb0*/  ISETP.GT.AND P4, PT, R132, 0x21, PT ;  /* 0x000000218400780c */ /* 0x000fe40003f84270 */
        /* <DEDUP_REMOVED lines=32> */
[----:B------:R-:W-:Y:S01]  /*1cdc0*/  ISETP.GT.AND P3, PT, R132, 0x50, PT ;  /* 0x000000508400780c */ /* 0x000fe20003f64270 */
[----:B------:R1:W3:Y:S01]  /*1cdd0*/  MUFU.TANH R3, R121 ;  /* 0x0000007900037308 */ /* 0x0002e20000002400 */
[----:B------:R-:W-:-:S02]  /*1cde0*/  FSEL R141, R141, -INF , P6 ;  /* 0xff8000008d8d7808 */ /* 0x000fc40003000000 */
[----:B------:R-:W-:Y:S02]  /*1cdf0*/  FMNMX.FTZ R4, R165, R4, !PT ;  /* 0x00000004a5047209 */ /* 0x000fe40007810000 */
[----:B------:R-:W-:Y:S02]  /*1ce00*/  ISETP.GT.AND P4, PT, R132, 0x51, PT ;  /* 0x000000518400780c */ /* 0x000fe40003f84270 */
[----:B----4-:R-:W-:Y:S02]  /*1ce10*/  FSEL R14, R14, -INF , P3 ;  /* 0xff8000000e0e7808 */ /* 0x010fe40001800000 */
[----:B------:R-:W-:Y:S01]  /*1ce20*/  FMNMX.FTZ R4, R141, R4, !PT ;  /* 0x000000048d047209 */ /* 0x000fe20007810000 */
[----:B-1----:R-:W-:Y:S01]  /*1ce30*/  FMUL.FTZ R121, R124, UR43 ;  /* 0x0000002b7c797c20 */ /* 0x002fe20008410000 */
[----:B------:R-:W-:Y:S01]  /*1ce40*/  ISETP.GT.AND P5, PT, R132, 0x58, PT ;  /* 0x000000588400780c */ /* 0x000fe20003fa4270 */
[----:B------:R-:W-:Y:S01]  /*1ce50*/  FMUL.FTZ R124, R125, UR43 ;  /* 0x0000002b7d7c7c20 */ /* 0x000fe20008410000 */
[----:B0-----:R-:W-:-:S02]  /*1ce60*/  FSEL R128, R128, -INF , P4 ;  /* 0xff80000080807808 */ /* 0x001fc40002000000 */
[----:B------:R-:W-:Y:S01]  /*1ce70*/  FMNMX.FTZ R4, R14, R4, !PT ;  /* 0x000000040e047209 */ /* 0x000fe20007810000 */
[----:B------:R-:W0:Y:S01]  /*1ce80*/  MUFU.TANH R121, R121 ;  /* 0x0000007900797308 */ /* 0x000e220000002400 */
[----:B------:R-:W-:Y:S02]  /*1ce90*/  ISETP.GT.AND P6, PT, R132, 0x59, PT ;  /* 0x000000598400780c */ /* 0x000fe40003fc4270 */
[----:B--2---:R-:W-:Y:S02]  /*1cea0*/  FSEL R129, R129, -INF , P5 ;  /* 0xff80000081817808 */ /* 0x004fe40002800000 */
[----:B------:R-:W-:Y:S02]  /*1ceb0*/  FMNMX.FTZ R4, R128, R4, !PT ;  /* 0x0000000480047209 */ /* 0x000fe40007810000 */
[----:B------:R-:W-:Y:S01]  /*1cec0*/  ISETP.GT.AND P3, PT, R132, 0x60, PT ;  /* 0x000000608400780c */ /* 0x000fe20003f64270 */
[----:B------:R-:W1:Y:S01]  /*1ced0*/  MUFU.TANH R124, R124 ;  /* 0x0000007c007c7308 */ /* 0x000e620000002400 */
[----:B------:R-:W-:-:S02]  /*1cee0*/  FSEL R133, R133, -INF , P6 ;  /* 0xff80000085857808 */ /* 0x000fc40003000000 */
[----:B------:R-:W-:Y:S02]  /*1cef0*/  FMNMX.FTZ R4, R129, R4, !PT ;  /* 0x0000000481047209 */ /* 0x000fe40007810000 */
[----:B------:R-:W-:Y:S02]  /*1cf00*/  ISETP.GT.AND P4, PT, R132, 0x61, PT ;  /* 0x000000618400780c */ /* 0x000fe40003f84270 */
[----:B------:R-:W-:Y:S02]  /*1cf10*/  FSEL R120, R120, -INF , P3 ;  /* 0xff80000078787808 */ /* 0x000fe40001800000 */
[----:B------:R-:W-:Y:S02]  /*1cf20*/  FMNMX.FTZ R4, R133, R4, !PT ;  /* 0x0000000485047209 */ /* 0x000fe40007810000 */
[----:B------:R-:W-:Y:S02]  /*1cf30*/  ISETP.GT.AND P5, PT, R132, 0x68, PT ;  /* 0x000000688400780c */ /* 0x000fe40003fa4270 */
[----:B---3--:R-:W-:-:S02]  /*1cf40*/  FSEL R125, R3, -INF , P4 ;  /* 0xff800000037d7808 */ /* 0x008fc40002000000 */
[----:B------:R-:W-:Y:S02]  /*1cf50*/  FMNMX.FTZ R4, R120, R4, !PT ;  /* 0x0000000478047209 */ /* 0x000fe40007810000 */
[----:B------:R-:W-:Y:S01]  /*1cf60*/  ISETP.GT.AND P6, PT, R132, 0x69, PT ;  /* 0x000000698400780c */ /* 0x000fe20003fc4270 */
[----:B------:R-:W-:Y:S01]  /*1cf70*/  FMUL.FTZ R132, R167, UR43 ;  /* 0x0000002ba7847c20 */ /* 0x000fe20008410000 */
[----:B0-----:R-:W-:Y:S02]  /*1cf80*/  FSEL R121, R121, -INF , P5 ;  /* 0xff80000079797808 */ /* 0x001fe40002800000 */
[----:B------:R-:W-:Y:S02]  /*1cf90*/  FMNMX.FTZ R4, R125, R4, !PT ;  /* 0x000000047d047209 */ /* 0x000fe40007810000 */
[----:B-1----:R-:W-:Y:S01]  /*1cfa0*/  FSEL R124, R124, -INF , P6 ;  /* 0xff8000007c7c7808 */ /* 0x002fe20003000000 */
[----:B------:R-:W0:Y:S01]  /*1cfb0*/  MUFU.TANH R132, R132 ;  /* 0x0000008400847308 */ /* 0x000e220000002400 */
[----:B------:R-:W-:-:S02]  /*1cfc0*/  FMNMX.FTZ R3, R121, R4, !PT ;  /* 0x0000000479037209 */ /* 0x000fc40007810000 */
[C---:B------:R-:W-:Y:S02]  /*1cfd0*/  ISETP.GT.AND P4, PT, R127.reuse, RZ, PT ;  /* 0x000000ff7f00720c */ /* 0x040fe40003f84270 */
[----:B------:R-:W-:Y:S02]  /*1cfe0*/  FMNMX.FTZ R3, R124, R3, !PT ;  /* 0x000000037c037209 */ /* 0x000fe40007810000 */
[----:B------:R-:W-:-:S03]  /*1cff0*/  ISETP.GT.AND P5, PT, R127, 0x1, PT ;  /* 0x000000017f00780c */ /* 0x000fc60003fa4270 */
[----:B------:R-:W1:Y:S01]  /*1d000*/  SHFL.BFLY PT, R4, R3, 0x2, 0x1f ;  /* 0x0c401f0003047f89 */ /* 0x000e6200000e0000 */
[----:B------:R-:W-:Y:S02]  /*1d010*/  FSEL R12, R12, -INF , P5 ;  /* 0xff8000000c0c7808 */ /* 0x000fe40002800000 */
[----:B------:R-:W-:-:S04]  /*1d020*/  ISETP.GT.AND P5, PT, R127, 0x9, PT ;  /* 0x000000097f00780c */ /* 0x000fc80003fa4270 */
[----:B------:R-:W-:Y:S02]  /*1d030*/  FSEL R168, R168, -INF , P5 ;  /* 0xff800000a8a87808 */ /* 0x000fe40002800000 */
[C---:B------:R-:W-:Y:S01]  /*1d040*/  ISETP.GT.AND P5, PT, R127.reuse, 0x11, PT ;  /* 0x000000117f00780c */ /* 0x040fe20003fa4270 */
[----:B------:R-:W-:Y:S02]  /*1d050*/  WARPGROUP.DEPBAR.LE gsb0, 0x0 ;  /* 0x00008000000079c5 */ /* 0x000fe40000010000 */
[----:B------:R-:W-:Y:S01]  /*1d060*/  WARPGROUP.ARRIVE ;  /* 0x00000000000079c5 */ /* 0x000fe20000000000 */
[----:B------:R-:W-:Y:S02]  /*1d070*/  FSEL R162, R162, -INF , P5 ;  /* 0xff800000a2a27808 */ /* 0x000fe40002800000 */
[----:B------:R-:W-:-:S03]  /*1d080*/  ISETP.GT.AND P5, PT, R127, 0x19, PT ;  /* 0x000000197f00780c */ /* 0x000fc60003fa4270 */
[----:B------:R-:W-:Y:S01]  /*1d090*/  HGMMA.64x192x16.F32.BF16 R24, R180, gdesc[UR4].tnspB, R24, gsb0 ;  /* 0x42e00004b4187df0 */ /* 0x000fe20008001818 */
[----:B-1----:R-:W-:-:S05]  /*1d0a0*/  FMNMX.FTZ R4, R3, R4, !PT ;  /* 0x0000000403047209 */ /* 0x002fca0007810000 */
[----:B------:R-:W1:Y:S02]  /*1d0b0*/  SHFL.BFLY PT, R3, R4, 0x1, 0x1f ;  /* 0x0c201f0004037f89 */ /* 0x000e6400000e0000 */
[----:B-1----:R-:W-:Y:S01]  /*1d0c0*/  FMNMX.FTZ R4, R4, R3, !PT ;  /* 0x0000000304047209 */ /* 0x002fe20007810000 */
[----:B------:R-:W-:-:S03]  /*1d0d0*/  IMAD.U32 R3, RZ, RZ, UR4 ;  /* 0x00000004ff037e24 */ /* 0x000fc6000f8e00ff */
[C---:B------:R-:W-:Y:S01]  /*1d0e0*/  FSETP.NEU.FTZ.AND P3, PT, R4.reuse, -INF , PT ;  /* 0xff8000000400780b */ /* 0x040fe20003f7d000 */
[----:B------:R-:W-:-:S05]  /*1d0f0*/  FMUL.FTZ R167, R4, R3 ;  /* 0x0000000304a77220 */ /* 0x000fca0000410000 */
[----:B------:R-:W-:-:S05]  /*1d100*/  FSEL R140, R167, RZ, P3 ;  /* 0x000000ffa78c7208 */ /* 0x000fca0001800000 */
[-CC-:B------:R-:W-:Y:S01]  /*1d110*/  FFMA.FTZ R200, R0, R3.reuse, -R140.reuse ;  /* 0x0000000300c87223 */ /* 0x180fe2000001088c */
[----:B------:R-:W-:Y:S01]  /*1d120*/  FSEL R0, R5, -INF , P4 ;  /* 0xff80000005007808 */ /* 0x000fe20002000000 */
[-CC-:B------:R-:W-:Y:S01]  /*1d130*/  FFMA.FTZ R196, R160, R3.reuse, -R140.reuse ;  /* 0x00000003a0c47223 */ /* 0x180fe2000001088c */
[----:B------:R-:W-:Y:S01]  /*1d140*/  ISETP.GT.AND P4, PT, R127, 0x8, PT ;  /* 0x000000087f00780c */ /* 0x000fe20003f84270 */
[-CC-:B------:R-:W-:Y:S01]  /*1d150*/  FFMA.FTZ R198, R163, R3.reuse, -R140.reuse ;  /* 0x00000003a3c67223 */ /* 0x180fe2000001088c */
        /* <DEDUP_REMOVED lines=11> */
[----:B------:R-:W-:Y:S01]  /*1d210*/  MUFU.EX2 R200, R200 ;  /* 0x000000c800c87308 */ /* 0x000fe20000000800 */
        /* <DEDUP_REMOVED lines=11> */
[-CC-:B------:R-:W-:Y:S01]  /*1d2d0*/  FFMA.FTZ R128, R128, R3.reuse, -R140.reuse ;  /* 0x0000000380807223 */ /* 0x180fe2000001088c */
[----:B0-----:R-:W-:Y:S01]  /*1d2e0*/  FSEL R166, R132, -INF , P5 ;  /* 0xff80000084a67808 */ /* 0x001fe20002800000 */
        /* <DEDUP_REMOVED lines=23> */
[----:B------:R-:W-:Y:S01]  /*1d460*/  FSEL R160, R146, -INF , P4 ;  /* 0xff80000092a07808 */ /* 0x000fe20002000000 */
[----:B------:R-:W-:Y:S01]  /*1d470*/  FFMA.FTZ R146, R164, R3, -R140 ;  /* 0x00000003a4927223 */ /* 0x000fe2000001088c */
[----:B------:R-:W-:Y:S02]  /*1d480*/  FMNMX.FTZ R5, R159, R5, !PT ;  /* 0x000000059f057209 */ /* 0x000fe40007810000 */
[----:B------:R-:W-:Y:S01]  /*1d490*/  ISETP.GT.AND P4, PT, R127, 0x38, PT ;  /* 0x000000387f00780c */ /* 0x000fe20003f84270 */
[----:B------:R-:W-:Y:S01]  /*1d4a0*/  MUFU.EX2 R198, R198 ;  /* 0x000000c600c67308 */ /* 0x000fe20000000800 */
[----:B------:R-:W-:Y:S02]  /*1d4b0*/  FSEL R147, R147, -INF , P5 ;  /* 0xff80000093937808 */ /* 0x000fe40002800000 */
[----:B------:R-:W-:Y:S02]  /*1d4c0*/  FMNMX.FTZ R5, R160, R5, !PT ;  /* 0x00000005a0057209 */ /* 0x000fe40007810000 */
[----:B------:R-:W-:-:S02]  /*1d4d0*/  ISETP.GT.AND P5, PT, R127, 0x39, PT ;  /* 0x000000397f00780c */ /* 0x000fc40003fa4270 */
        /* <DEDUP_REMOVED lines=41> */
[--C-:B------:R-:W-:Y:S01]  /*1d770*/  FFMA.FTZ R122, R145, R3, -R140.reuse ;  /* 0x00000003917a7223 */ /* 0x100fe2000001088c */
[----:B------:R-:W-:Y:S02]  /*1d780*/  FMNMX.FTZ R5, R135, R5, !PT ;  /* 0x0000000587057209 */ /* 0x000fe40007810000 */
[----:B------:R-:W-:Y:S01]  /*1d790*/  ISETP.GT.AND P4, PT, R127, 0x68, PT ;  /* 0x000000687f00780c */ /* 0x000fe20003f84270 */
[----:B------:R-:W-:Y:S01]  /*1d7a0*/  MUFU.EX2 R186, R186 ;  /* 0x000000ba00ba7308 */ /* 0x000fe20000000800 */
[----:B------:R-:W-:Y:S01]  /*1d7b0*/  FSEL R144, R123, -INF , P5 ;  /* 0xff8000007b907808 */ /* 0x000fe20002800000 */
[--C-:B------:R-:W-:Y:S01]  /*1d7c0*/  FFMA.FTZ R123, R149, R3, -R140.reuse ;  /* 0x00000003957b7223 */ /* 0x100fe2000001088c */
[----:B------:R-:W-:Y:S02]  /*1d7d0*/  FMNMX.FTZ R5, R153, R5, !PT ;  /* 0x0000000599057209 */ /* 0x000fe40007810000 */
[----:B------:R-:W-:Y:S01]  /*1d7e0*/  ISETP.GT.AND P5, PT, R127, 0x69, PT ;  /* 0x000000697f00780c */ /* 0x000fe20003fa4270 */
[-CC-:B------:R-:W-:Y:S01]  /*1d7f0*/  FFMA.FTZ R127, R141, R3.reuse, -R140.reuse ;  /* 0x000000038d7f7223 */ /* 0x180fe2000001088c */
[----:B------:R-:W-:Y:S01]  /*1d800*/  FSEL R156, R126, -INF , P4 ;  /* 0xff8000007e9c7808 */ /* 0x000fe20002000000 */
[----:B------:R-:W-:Y:S01]  /*1d810*/  FFMA.FTZ R126, R137, R3, -R140 ;  /* 0x00000003897e7223 */ /* 0x000fe2000001088c */
[----:B------:R-:W-:Y:S01]  /*1d820*/  FMNMX.FTZ R5, R144, R5, !PT ;  /* 0x0000000590057209 */ /* 0x000fe20007810000 */
[----:B------:R-:W-:Y:S01]  /*1d830*/  MUFU.EX2 R122, R122 ;  /* 0x0000007a007a7308 */ /* 0x000fe20000000800 */
[----:B------:R-:W-:-:S02]  /*1d840*/  FSEL R145, R15, -INF , P5 ;  /* 0xff8000000f917808 */ /* 0x000fc40002800000 */
[----:B------:R-:W-:-:S04]  /*1d850*/  FMNMX.FTZ R5, R156, R5, !PT ;  /* 0x000000059c057209 */ /* 0x000fc80007810000 */
[----:B------:R-:W-:Y:S01]  /*1d860*/  FMNMX.FTZ R5, R145, R5, !PT ;  /* 0x0000000591057209 */ /* 0x000fe20007810000 */
[----:B------:R-:W-:Y:S04]  /*1d870*/  MUFU.EX2 R123, R123 ;  /* 0x0000007b007b7308 */ /* 0x000fe80000000800 */
[----:B------:R-:W0:Y:S01]  /*1d880*/  SHFL.BFLY PT, R15, R5, 0x2, 0x1f ;  /* 0x0c401f00050f7f89 */ /* 0x000e2200000e0000 */
[----:B------:R-:W-:Y:S02]  /*1d890*/  WARPGROUP.DEPBAR.LE gsb0, 0x0 ;  /* 0x00008000000079c5 */ /* 0x000fe40000010000 */
[-CC-:B------:R-:W-:Y:S01]  /*1d8a0*/  FFMA.FTZ R180, R14, R3.reuse, -R140.reuse ;  /* 0x000000030eb47223 */ /* 0x180fe2000001088c */
[----:B------:R-:W-:Y:S01]  /*1d8b0*/  WARPGROUP.ARRIVE ;  /* 0x00000000000079c5 */ /* 0x000fe20000000000 */
[-CC-:B------:R-:W-:Y:S01]  /*1d8c0*/  FFMA.FTZ R182, R129, R3.reuse, -R140.reuse ;  /* 0x0000000381b67223 */ /* 0x180fe2000001088c */
[----:B------:R-:W-:Y:S01]  /*1d8d0*/  FFMA.FTZ R129, R133, R3, -R140 ;  /* 0x0000000385817223 */ /* 0x000fe2000001088c */
        /* <DEDUP_REMOVED lines=8> */
[----:B0-----:R-:W-:Y:S01]  /*1d960*/  FMNMX.FTZ R5, R5, R14, !PT ;  /* 0x0000000e05057209 */ /* 0x001fe20007810000 */
[----:B------:R-:W-:-:S06]  /*1d970*/  VIADD R14, R2, 0x300 ;  /* 0x00000300020e7836 */ /* 0x000fcc0000000000 */
[----:B------:R-:W-:Y:S01]  /*1d980*/  MUFU.EX2 R120, R120 ;  /* 0x0000007800787308 */ /* 0x000fe20000000800 */
[C---:B------:R-:W-:Y:S01]  /*1d990*/  FSETP.NEU.FTZ.AND P4, PT, R5.reuse, -INF , PT ;  /* 0xff8000000500780b */ /* 0x040fe20003f9d000 */
[C---:B------:R-:W-:Y:S01]  /*1d9a0*/  FMUL.FTZ R136, R5.reuse, R3 ;  /* 0x0000000305887220 */ /* 0x040fe20000410000 */
[----:B------:R-:W-:Y:S02]  /*1d9b0*/  R2UR UR6, R14 ;  /* 0x000000000e0672ca */ /* 0x000fe400000e0000 */
[----:B------:R-:W-:Y:S02]  /*1d9c0*/  FSEL R15, R5, RZ, P4 ;  /* 0x000000ff050f7208 */ /* 0x000fe40002000000 */
[----:B------:R-:W-:Y:S01]  /*1d9d0*/  FSEL R136, R136, RZ, P4 ;  /* 0x000000ff88887208 */ /* 0x000fe20002000000 */
[----:B------:R-:W-:Y:S02]  /*1d9e0*/  MUFU.EX2 R125, R125 ;  /* 0x0000007d007d7308 */ /* 0x000fe40000000800 */
[----:B------:R-:W-:Y:S01]  /*1d9f0*/  FADD.FTZ R2, -R15, R8 ;  /* 0x000000080f027221 */ /* 0x000fe20000010100 */
[----:B------:R-:W-:-:S02]  /*1da00*/  IMAD.MOV.U32 R15, RZ, RZ, 0x40000040 ;  /* 0x40000040ff0f7424 */ /* 0x000fc400078e00ff */
[-CC-:B------:R-:W-:Y:S01]  /*1da10*/  FFMA.FTZ R201, R0, R3.reuse, -R136.reuse ;  /* 0x0000000300c97223 */ /* 0x180fe20000010888 */
[----:B------:R-:W-:Y:S01]  /*1da20*/  FSEL R0, R4, RZ, P3 ;  /* 0x000000ff04007208 */ /* 0x000fe20001800000 */
[-C--:B------:R-:W-:Y:S01]  /*1da30*/  FMUL.FTZ R2, R2, R3.reuse ;  /* 0x0000000302027220 */ /* 0x080fe20000410000 */
[-CC-:B------:R-:W-:Y:S01]  /*1da40*/  FFMA.FTZ R12, R12, R3.reuse, -R136.reuse ;  /* 0x000000030c0c7223 */ /* 0x180fe20000010888 */
[----:B------:R-:W-:Y:S01]  /*1da50*/  R2UR UR7, R15 ;  /* 0x000000000f0772ca */ /* 0x000fe200000e0000 */
[-CC-:B------:R-:W-:Y:S01]  /*1da60*/  FFMA.FTZ R203, R167, R3.reuse, -R136.reuse ;  /* 0x00000003a7cb7223 */ /* 0x180fe20000010888 */
[----:B------:R-:W-:Y:S01]  /*1da70*/  FADD.FTZ R0, -R0, R9 ;  /* 0x0000000900007221 */ /* 0x000fe20000010100 */
[----:B------:R-:W-:Y:S01]  /*1da80*/  MUFU.EX2 R201, R201 ;  /* 0x000000c900c97308 */ /* 0x000fe20000000800 */
[-CC-:B------:R-:W-:Y:S01]  /*1da90*/  FFMA.FTZ R133, R168, R3.reuse, -R136.reuse ;  /* 0x00000003a8857223 */ /* 0x180fe20000010888 */
[-CC-:B------:R-:W-:Y:S01]  /*1daa0*/  FFMA.FTZ R197, R161, R3.reuse, -R136.reuse ;  /* 0x00000003a1c57223 */ /* 0x180fe20000010888 */
[-C--:B------:R-:W-:Y:S01]  /*1dab0*/  FMUL.FTZ R0, R0, R3.reuse ;  /* 0x0000000300007220 */ /* 0x080fe20000410000 */
[-CC-:B------:R-:W-:Y:S01]  /*1dac0*/  FFMA.FTZ R141, R162, R3.reuse, -R136.reuse ;  /* 0x00000003a28d7223 */ /* 0x180fe20000010888 */
[-CC-:B------:R-:W-:Y:S01]  /*1dad0*/  FFMA.FTZ R199, R170, R3.reuse, -R136.reuse ;  /* 0x00000003aac77223 */ /* 0x180fe20000010888 */
[-CC-:B------:R-:W-:Y:S01]  /*1dae0*/  FFMA.FTZ R137, R166, R3.reuse, -R136.reuse ;  /* 0x00000003a6897223 */ /* 0x180fe20000010888 */
[-CC-:B------:R-:W-:Y:S01]  /*1daf0*/  FFMA.FTZ R193, R154, R3.reuse, -R136.reuse ;  /* 0x000000039ac17223 */ /* 0x180fe20000010888 */
[----:B------:R-:W0:Y:S01]  /*1db00*/  MUFU.EX2 R2, R2 ;  /* 0x0000000200027308 */ /* 0x000e220000000800 */
[-CC-:B------:R-:W-:Y:S01]  /*1db10*/  FFMA.FTZ R140, R155, R3.reuse, -R136.reuse ;  /* 0x000000039b8c7223 */ /* 0x180fe20000010888 */
[----:B------:R-:W-:Y:S01]  /*1db20*/  HGMMA.64x192x16.F32.BF16 R24, R176, gdesc[UR4].tnspB, R24, gsb0 ;  /* 0x42e00004b0187df0 */ /* 0x000fe20008001818 */
        /* <DEDUP_REMOVED lines=13> */
[----:B------:R-:W2:Y:S01]  /*1dc00*/  MUFU.EX2 R12, R12 ;  /* 0x0000000c000c7308 */ /* 0x000ea20000000800 */
[----:B0-----:R-:W-:Y:S01]  /*1dc10*/  FFMA.FTZ R6, R2, R6, R201 ;  /* 0x0000000602067223 */ /* 0x001fe200000100c9 */
[-CC-:B------:R-:W-:Y:S01]  /*1dc20*/  FFMA.FTZ R153, R153, R3.reuse, -R136.reuse ;  /* 0x0000000399997223 */ /* 0x180fe20000010888 */
[-CC-:B------:R-:W-:Y:S01]  /*1dc30*/  FFMA.FTZ R144, R144, R3.reuse, -R136.reuse ;  /* 0x0000000390907223 */ /* 0x180fe20000010888 */
[----:B------:R-:W-:Y:S01]  /*1dc40*/  FFMA.FTZ R156, R156, R3, -R136 ;  /* 0x000000039c9c7223 */ /* 0x000fe20000010888 */
[C---:B------:R-:W-:Y:S01]  /*1dc50*/  ISETP.GT.AND P3, PT, R10.reuse, R223, PT ;  /* 0x000000df0a00720c */ /* 0x040fe20003f64270 */
[----:B------:R-:W-:-:S02]  /*1dc60*/  VIADD R10, R10, 0xffffffff ;  /* 0xffffffff0a0a7836 */ /* 0x000fc40000000000 */
[----:B------:R-:W-:Y:S01]  /*1dc70*/  MUFU.EX2 R203, R203 ;  /* 0x000000cb00cb7308 */ /* 0x000fe20000000800 */
[----:B-1----:R-:W-:Y:S01]  /*1dc80*/  FFMA.FTZ R7, R0, R7, R200 ;  /* 0x0000000700077223 */ /* 0x002fe200000100c8 */
[----:B------:R-:W-:-:S03]  /*1dc90*/  F2FP.BF16.F32.PACK_AB R200, R20, R200 ;  /* 0x000000c814c8723e */ /* 0x000fc600000010ff */
[----:B------:R-:W-:-:S03]  /*1dca0*/  FADD.FTZ R7, R20, R7 ;  /* 0x0000000714077221 */ /* 0x000fc60000010000 */
[----:B------:R-:W-:Y:S01]  /*1dcb0*/  MUFU.EX2 R133, R133 ;  /* 0x0000008500857308 */ /* 0x000fe20000000800 */
[----:B--2---:R-:W-:Y:S01]  /*1dcc0*/  FADD.FTZ R6, R12, R6 ;  /* 0x000000060c067221 */ /* 0x004fe20000010000 */
[----:B------:R-:W-:Y:S01]  /*1dcd0*/  FADD.FTZ R7, R202, R7 ;  /* 0x00000007ca077221 */ /* 0x000fe20000010000 */
[----:B------:R-:W-:Y:S01]  /*1dce0*/  F2FP.BF16.F32.PACK_AB R201, R12, R201 ;  /* 0x000000c90cc9723e */ /* 0x000fe200000010ff */
[----:B------:R-:W-:Y:S01]  /*1dcf0*/  IMAD.MOV.U32 R12, RZ, RZ, R205 ;  /* 0x000000ffff0c7224 */ /* 0x000fe200078e00cd */
[C---:B------:R-:W-:Y:S01]  /*1dd00*/  F2FP.BF16.F32.PACK_AB R202, R21.reuse, R202 ;  /* 0x000000ca15ca723e */ /* 0x040fe200000010ff */
[----:B------:R-:W-:Y:S02]  /*1dd10*/  FADD.FTZ R7, R21, R7 ;  /* 0x0000000715077221 */ /* 0x000fe40000010000 */
        /* <DEDUP_REMOVED lines=20> */
[----:B------:R-:W-:Y:S01]  /*1de60*/  MUFU.EX2 R156, R156 ;  /* 0x0000009c009c7308 */ /* 0x000fe20000000800 */
[----:B------:R-:W-:-:S02]  /*1de70*/  WARPGROUP.DEPBAR.LE gsb0, 0x0 ;  /* 0x00008000000079c5 */ /* 0x000fc40000010000 */
[----:B------:R1:W-:Y:S05]  /*1de80*/  @!P1 SYNCS.ARRIVE.TRANS64.RED.A1T0 RZ, [R13+URZ], RZ ;  /* 0x000000ff0dff99a7 */ /* 0x0003ea000810043f */
[----:B------:R-:W-:Y:S01]  /*1de90*/  MUFU.EX2 R124, R124 ;  /* 0x0000007c007c7308 */ /* 0x000fe20000000800 */
[----:B------:R-:W-:Y:S02]  /*1dea0*/  F2FP.BF16.F32.PACK_AB R176, R125, R120 ;  /* 0x000000787db0723e */ /* 0x000fe400000010ff */
[----:B0-----:R-:W-:Y:S01]  /*1deb0*/  F2FP.BF16.F32.PACK_AB R177, R144, R153 ;  /* 0x0000009990b1723e */ /* 0x001fe200000010ff */
[----:B-1----:R-:W-:Y:S01]  /*1dec0*/  FADD.FTZ R13, R203, R6 ;  /* 0x00000006cb0d7221 */ /* 0x002fe20000010000 */
[----:B------:R0:W-:Y:S03]  /*1ded0*/  @!P1 SYNCS.ARRIVE.TRANS64.RED.A1T0 RZ, [R11+URZ], RZ ;  /* 0x000000ff0bff99a7 */ /* 0x0001e6000810043f */
[----:B------:R-:W1:Y:S01]  /*1dee0*/  MUFU.EX2 R6, R139 ;  /* 0x0000008b00067308 */ /* 0x000e620000000800 */
[C---:B------:R-:W-:Y:S01]  /*1def0*/  F2FP.BF16.F32.PACK_AB R203, R133.reuse, R203 ;  /* 0x000000cb85cb723e */ /* 0x040fe200000010ff */
[----:B------:R-:W-:-:S04]  /*1df00*/  FADD.FTZ R13, R133, R13 ;  /* 0x0000000d850d7221 */ /* 0x000fc80000010000 */
[----:B------:R-:W-:Y:S01]  /*1df10*/  FADD.FTZ R13, R197, R13 ;  /* 0x0000000dc50d7221 */ /* 0x000fe20000010000 */
[----:B0-----:R-:W-:Y:S01]  /*1df20*/  FADD.FTZ R11, R196, R7 ;  /* 0x00000007c40b7221 */ /* 0x001fe20000010000 */
[--C-:B------:R-:W-:Y:S01]  /*1df30*/  FFMA.FTZ R7, R143, R3, -R136.reuse ;  /* 0x000000038f077223 */ /* 0x100fe20000010888 */
[C---:B------:R-:W-:Y:S01]  /*1df40*/  F2FP.BF16.F32.PACK_AB R196, R132.reuse, R196 ;  /* 0x000000c484c4723e */ /* 0x040fe200000010ff */
[C---:B------:R-:W-:Y:S01]  /*1df50*/  FADD.FTZ R13, R141.reuse, R13 ;  /* 0x0000000d8d0d7221 */ /* 0x040fe20000010000 */
[----:B------:R-:W-:Y:S01]  /*1df60*/  FADD.FTZ R11, R132, R11 ;  /* 0x0000000b840b7221 */ /* 0x000fe20000010000 */
[----:B------:R-:W-:Y:S02]  /*1df70*/  F2FP.BF16.F32.PACK_AB R197, R141, R197 ;  /* 0x000000c58dc5723e */ /* 0x000fe400000010ff */
[----:B------:R-:W-:Y:S01]  /*1df80*/  FADD.FTZ R13, R199, R13 ;  /* 0x0000000dc70d7221 */ /* 0x000fe20000010000 */
[----:B------:R-:W-:Y:S01]  /*1df90*/  FADD.FTZ R14, R198, R11 ;  /* 0x0000000bc60e7221 */ /* 0x000fe20000010000 */
[----:B------:R-:W0:Y:S01]  /*1dfa0*/  MUFU.EX2 R7, R7 ;  /* 0x0000000700077308 */ /* 0x000e220000000800 */
[-C--:B------:R-:W-:Y:S01]  /*1dfb0*/  FFMA.FTZ R11, R131, R3.reuse, -R136 ;  /* 0x00000003830b7223 */ /* 0x080fe20000010888 */
[----:B------:R-:W-:Y:S01]  /*1dfc0*/  FADD.FTZ R13, R137, R13 ;  /* 0x0000000d890d7221 */ /* 0x000fe20000010000 */
[C---:B------:R-:W-:Y:S01]  /*1dfd0*/  FADD.FTZ R14, R146.reuse, R14 ;  /* 0x0000000e920e7221 */ /* 0x040fe20000010000 */
[----:B------:R-:W-:Y:S01]  /*1dfe0*/  FFMA.FTZ R136, R145, R3, -R136 ;  /* 0x0000000391887223 */ /* 0x000fe20000010888 */
[----:B------:R-:W-:Y:S01]  /*1dff0*/  F2FP.BF16.F32.PACK_AB R198, R146, R198 ;  /* 0x000000c692c6723e */ /* 0x000fe200000010ff */
[----:B------:R-:W-:Y:S01]  /*1e000*/  FADD.FTZ R13, R193, R13 ;  /* 0x0000000dc10d7221 */ /* 0x000fe20000010000 */
[----:B------:R-:W-:Y:S01]  /*1e010*/  FADD.FTZ R14, R192, R14 ;  /* 0x0000000ec00e7221 */ /* 0x000fe20000010000 */
[----:B------:R-:W2:Y:S01]  /*1e020*/  MUFU.EX2 R11, R11 ;  /* 0x0000000b000b7308 */ /* 0x000ea20000000800 */
[----:B------:R-:W-:Y:S01]  /*1e030*/  F2FP.BF16.F32.PACK_AB R199, R137, R199 ;  /* 0x000000c789c7723e */ /* 0x000fe200000010ff */
[----:B------:R-:W-:Y:S01]  /*1e040*/  FADD.FTZ R13, R140, R13 ;  /* 0x0000000d8c0d7221 */ /* 0x000fe20000010000 */
[C---:B------:R-:W-:Y:S01]  /*1e050*/  FADD.FTZ R14, R138.reuse, R14 ;  /* 0x0000000e8a0e7221 */ /* 0x040fe20000010000 */
[----:B------:R-:W-:-:S02]  /*1e060*/  F2FP.BF16.F32.PACK_AB R192, R138, R192 ;  /* 0x000000c08ac0723e */ /* 0x000fc400000010ff */
[----:B------:R-:W-:Y:S01]  /*1e070*/  FADD.FTZ R13, R195, R13 ;  /* 0x0000000dc30d7221 */ /* 0x000fe20000010000 */
[----:B------:R-:W-:Y:S01]  /*1e080*/  FADD.FTZ R14, R194, R14 ;  /* 0x0000000ec20e7221 */ /* 0x000fe20000010000 */
[----:B------:R-:W3:Y:S01]  /*1e090*/  MUFU.EX2 R136, R136 ;  /* 0x0000008800887308 */ /* 0x000ee20000000800 */
[----:B------:R-:W-:Y:S01]  /*1e0a0*/  F2FP.BF16.F32.PACK_AB R193, R140, R193 ;  /* 0x000000c18cc1723e */ /* 0x000fe200000010ff */
[----:B------:R-:W-:Y:S01]  /*1e0b0*/  FADD.FTZ R13, R148, R13 ;  /* 0x0000000d940d7221 */ /* 0x000fe20000010000 */
[C---:B------:R-:W-:Y:S01]  /*1e0c0*/  FADD.FTZ R14, R130.reuse, R14 ;  /* 0x0000000e820e7221 */ /* 0x040fe20000010000 */
[----:B------:R-:W-:Y:S02]  /*1e0d0*/  F2FP.BF16.F32.PACK_AB R194, R130, R194 ;  /* 0x000000c282c2723e */ /* 0x000fe400000010ff */
[----:B------:R-:W-:Y:S01]  /*1e0e0*/  FADD.FTZ R13, R189, R13 ;  /* 0x0000000dbd0d7221 */ /* 0x000fe20000010000 */
[----:B------:R-:W-:Y:S01]  /*1e0f0*/  FADD.FTZ R14, R188, R14 ;  /* 0x0000000ebc0e7221 */ /* 0x000fe20000010000 */
[----:B------:R-:W-:-:S02]  /*1e100*/  F2FP.BF16.F32.PACK_AB R189, R9, R189 ;  /* 0x000000bd09bd723e */ /* 0x000fc400000010ff */
[----:B------:R-:W-:Y:S01]  /*1e110*/  FADD.FTZ R13, R9, R13 ;  /* 0x0000000d090d7221 */ /* 0x000fe20000010000 */
[----:B------:R-:W-:Y:S01]  /*1e120*/  FADD.FTZ R14, R122, R14 ;  /* 0x0000000e7a0e7221 */ /* 0x000fe20000010000 */
[----:B------:R-:W-:Y:S01]  /*1e130*/  F2FP.BF16.F32.PACK_AB R195, R148, R195 ;  /* 0x000000c394c3723e */ /* 0x000fe200000010ff */
[----:B------:R-:W-:Y:S02]  /*1e140*/  IMAD.MOV.U32 R9, RZ, RZ, R4 ;  /* 0x000000ffff097224 */ /* 0x000fe400078e0004 */
[----:B------:R-:W-:Y:S01]  /*1e150*/  FADD.FTZ R13, R191, R13 ;  /* 0x0000000dbf0d7221 */ /* 0x000fe20000010000 */
[----:B------:R-:W-:Y:S01]  /*1e160*/  FADD.FTZ R14, R190, R14 ;  /* 0x0000000ebe0e7221 */ /* 0x000fe20000010000 */
[C---:B------:R-:W-:Y:S02]  /*1e170*/  F2FP.BF16.F32.PACK_AB R191, R8.reuse, R191 ;  /* 0x000000bf08bf723e */ /* 0x040fe400000010ff */
[----:B------:R-:W-:Y:S01]  /*1e180*/  FADD.FTZ R13, R8, R13 ;  /* 0x0000000d080d7221 */ /* 0x000fe20000010000 */
[----:B------:R-:W-:Y:S01]  /*1e190*/  FADD.FTZ R14, R123, R14 ;  /* 0x0000000e7b0e7221 */ /* 0x000fe20000010000 */
[----:B------:R-:W-:Y:S01]  /*1e1a0*/  F2FP.BF16.F32.PACK_AB R188, R122, R188 ;  /* 0x000000bc7abc723e */ /* 0x000fe200000010ff */
[----:B------:R-:W-:-:S02]  /*1e1b0*/  IMAD.MOV.U32 R8, RZ, RZ, R5 ;  /* 0x000000ffff087224 */ /* 0x000fc400078e0005 */
[----:B------:R-:W-:Y:S01]  /*1e1c0*/  FADD.FTZ R13, R185, R13 ;  /* 0x0000000db90d7221 */ /* 0x000fe20000010000 */
[----:B------:R-:W-:Y:S01]  /*1e1d0*/  FADD.FTZ R14, R184, R14 ;  /* 0x0000000eb80e7221 */ /* 0x000fe20000010000 */
[C---:B-1----:R-:W-:Y:S02]  /*1e1e0*/  F2FP.BF16.F32.PACK_AB R185, R6.reuse, R185 ;  /* 0x000000b906b9723e */ /* 0x042fe400000010ff */
[----:B------:R-:W-:Y:S01]  /*1e1f0*/  FADD.FTZ R13, R6, R13 ;  /* 0x0000000d060d7221 */ /* 0x000fe20000010000 */
[----:B------:R-:W-:Y:S01]  /*1e200*/  FADD.FTZ R14, R126, R14 ;  /* 0x0000000e7e0e7221 */ /* 0x000fe20000010000 */
[----:B------:R-:W-:Y:S02]  /*1e210*/  F2FP.BF16.F32.PACK_AB R190, R123, R190 ;  /* 0x000000be7bbe723e */ /* 0x000fe400000010ff */
[----:B------:R-:W-:Y:S01]  /*1e220*/  FADD.FTZ R13, R187, R13 ;  /* 0x0000000dbb0d7221 */ /* 0x000fe20000010000 */
[----:B------:R-:W-:Y:S01]  /*1e230*/  FADD.FTZ R14, R186, R14 ;  /* 0x0000000eba0e7221 */ /* 0x000fe20000010000 */
[----:B0-----:R-:W-:-:S02]  /*1e240*/  F2FP.BF16.F32.PACK_AB R187, R7, R187 ;  /* 0x000000bb07bb723e */ /* 0x001fc400000010ff */
[----:B------:R-:W-:Y:S01]  /*1e250*/  FADD.FTZ R13, R7, R13 ;  /* 0x0000000d070d7221 */ /* 0x000fe20000010000 */
[----:B------:R-:W-:Y:S01]  /*1e260*/  FADD.FTZ R14, R127, R14 ;  /* 0x0000000e7f0e7221 */ /* 0x000fe20000010000 */
[----:B------:R-:W-:Y:S02]  /*1e270*/  F2FP.BF16.F32.PACK_AB R184, R126, R184 ;  /* 0x000000b87eb8723e */ /* 0x000fe400000010ff */
[----:B------:R-:W-:Y:S01]  /*1e280*/  FADD.FTZ R13, R181, R13 ;  /* 0x0000000db50d7221 */ /* 0x000fe20000010000 */
[----:B------:R-:W-:Y:S01]  /*1e290*/  FADD.FTZ R14, R180, R14 ;  /* 0x0000000eb40e7221 */ /* 0x000fe20000010000 */
[C---:B--2---:R-:W-:Y:S02]  /*1e2a0*/  F2FP.BF16.F32.PACK_AB R181, R11.reuse, R181 ;  /* 0x000000b50bb5723e */ /* 0x044fe400000010ff */
[----:B------:R-:W-:Y:S01]  /*1e2b0*/  FADD.FTZ R13, R11, R13 ;  /* 0x0000000d0b0d7221 */ /* 0x000fe20000010000 */
[----:B------:R-:W-:Y:S01]  /*1e2c0*/  FADD.FTZ R14, R128, R14 ;  /* 0x0000000e800e7221 */ /* 0x000fe20000010000 */
[----:B------:R-:W-:Y:S01]  /*1e2d0*/  F2FP.BF16.F32.PACK_AB R186, R127, R186 ;  /* 0x000000ba7fba723e */ /* 0x000fe200000010ff */
[----:B------:R-:W-:-:S02]  /*1e2e0*/  IMAD.MOV.U32 R11, RZ, RZ, R208 ;  /* 0x000000ffff0b7224 */ /* 0x000fc400078e00d0 */
[----:B------:R-:W-:Y:S01]  /*1e2f0*/  FADD.FTZ R13, R183, R13 ;  /* 0x0000000db70d7221 */ /* 0x000fe20000010000 */
[----:B------:R-:W-:Y:S01]  /*1e300*/  FADD.FTZ R14, R182, R14 ;  /* 0x0000000eb60e7221 */ /* 0x000fe20000010000 */
[----:B------:R-:W-:Y:S02]  /*1e310*/  F2FP.BF16.F32.PACK_AB R180, R128, R180 ;  /* 0x000000b480b4723e */ /* 0x000fe400000010ff */
        /* <DEDUP_REMOVED lines=11> */
[C---:B---3--:R-:W-:Y:S02]  /*1e3d0*/  F2FP.BF16.F32.PACK_AB R179, R136.reuse, R156 ;  /* 0x0000009c88b3723e */ /* 0x048fe400000010ff */
[----:B------:R-:W-:Y:S01]  /*1e3e0*/  FADD.FTZ R6, R136, R13 ;  /* 0x0000000d88067221 */ /* 0x000fe20000010000 */
[----:B------:R-:W-:Y:S01]  /*1e3f0*/  FADD.FTZ R7, R124, R14 ;  /* 0x0000000e7c077221 */ /* 0x000fe20000010000 */
[----:B------:R-:W-:Y:S06]  /*1e400*/  @P3 BRA `(.L_x_2695) ;  /* 0xffffffa000d03947 */ /* 0x000fec000383ffff */
[----:B------:R-:W-:Y:S05]  /*1e410*/  BSYNC B1 ;  /* 0x0000000000017941 */ /* 0x000fea0003800000 */
.L_x_2684:
[----:B------:R-:W-:Y:S05]  /*1e420*/  BSYNC B0 ;  /* 0x0000000000007941 */ /* 0x000fea0003800000 */
.L_x_2683:
[----:B------:R-:W-:Y:S01]  /*1e430*/  ISETP.GE.AND P2, PT, R10, R225, PT ;  /* 0x000000e10a00720c */ /* 0x000fe20003f46270 */
[----:B------:R-:W-:-:S12]  /*1e440*/  BSSY B0, `(.L_x_2696) ;  /* 0x0000551000007945 */ /* 0x000fd80003800000 */
[----:B------:R-:W-:Y:S05]  /*1e450*/  @!P2 BRA `(.L_x_2697) ;  /* 0x00000054003ca947 */ /* 0x000fea0003800000 */
[----:B------:R-:W-:Y:S02]  /*1e460*/  IMAD.MOV.U32 R8, RZ, RZ, R5 ;  /* 0x000000ffff087224 */ /* 0x000fe400078e0005 */
[----:B------:R-:W-:Y:S02]  /*1e470*/  IMAD.MOV.U32 R9, RZ, RZ, R4 ;  /* 0x000000ffff097224 */ /* 0x000fe400078e0004 */
[----:B------:R-:W-:Y:S02]  /*1e480*/  IMAD.MOV.U32 R11, RZ, RZ, R208 ;  /* 0x000000ffff0b7224 */ /* 0x000fe400078e00d0 */
[----:B------:R-:W-:-:S07]  /*1e490*/  IMAD.MOV.U32 R12, RZ, RZ, R205 ;  /* 0x000000ffff0c7224 */ /* 0x000fce00078e00cd */
.L_x_2708:
[----:B------:R-:W-:-:S05]  /*1e4a0*/  VIADD R13, R12, 0x1 ;  /* 0x000000010c0d7836 */ /* 0x000fca0000000000 */
[----:B------:R-:W-:-:S04]  /*1e4b0*/  ISETP.NE.AND P2, PT, R13, 0x2, PT ;  /* 0x000000020d00780c */ /* 0x000fc80003f45270 */
[----:B------:R-:W-:Y:S02]  /*1e4c0*/  SEL R13, R13, RZ, P2 ;  /* 0x000000ff0d0d7207 */ /* 0x000fe40001000000 */
[----:B------:R-:W-:-:S03]  /*1e4d0*/  SEL R208, RZ, 0x1, P2 ;  /* 0x00000001ffd07807 */ /* 0x000fc60001000000 */
[----:B------:R-:W-:Y:S01]  /*1e4e0*/  IMAD.MOV.U32 R205, RZ, RZ, R13 ;  /* 0x000000ffffcd7224 */ /* 0x000fe200078e000d */
[----:B------:R-:W-:Y:S01]  /*1e4f0*/  LOP3.LUT R208, R11, R208, RZ, 0x3c, !PT ;  /* 0x000000d00bd07212 */ /* 0x000fe200078e3cff */
[----:B------:R-:W-:Y:S06]  /*1e500*/  @!P0 BRA `(.L_x_2698) ;  /* 0x0000000000048947 */ /* 0x000fec0003800000 */
[----:B------:R-:W-:Y:S01]  /*1e510*/  BPT.TRAP 0x1 ;  /* 0x000000040000795c */ /* 0x000fe20000300000 */
.L_x_2698:
[----:B------:R-:W-:Y:S01]  /*1e520*/  IMAD R4, R205, 0x8, R16 ;  /* 0x00000008cd047824 */ /* 0x000fe200078e0210 */
[----:B------:R-:W-:-:S04]  /*1e530*/  SHF.L.U32 R5, R208, 0x1f, RZ ;  /* 0x0000001fd0057819 */ /* 0x000fc800000006ff */
[----:B------:R0:W1:Y:S01]  /*1e540*/  SYNCS.PHASECHK.TRANS64.TRYWAIT P2, [R4+URZ+0x36830], R5 ;  /* 0x03683005040075a7 */ /* 0x000062000804017f */
[----:B------:R-:W-:Y:S05]  /*1e550*/  @!P0 BRA `(.L_x_2699) ;  /* 0x0000000000048947 */ /* 0x000fea0003800000 */
[----:B------:R-:W-:Y:S01]  /*1e560*/  BPT.TRAP 0x1 ;  /* 0x000000040000795c */ /* 0x000fe20000300000 */
.L_x_2699:
[----:B------:R-:W-:Y:S01]  /*1e570*/  IMAD R3, R205, 0xa80, R222 ;  /* 0x00000a80cd037824 */ /* 0x000fe200078e02de */
[----:B------:R-:W-:Y:S03]  /*1e580*/  BSSY B1, `(.L_x_2700) ;  /* 0x0000006000017945 */ /* 0x000fe60003800000 */
[C---:B------:R-:W-:Y:S02]  /*1e590*/  VIADD R122, R3.reuse, 0x80 ;  /* 0x00000080037a7836 */ /* 0x040fe40000000000 */
[----:B------:R-:W-:Y:S01]  /*1e5a0*/  VIADD R124, R3, 0x100 ;  /* 0x00000100037c7836 */ /* 0x000fe20000000000 */
[----:B-1----:R-:W-:Y:S06]  /*1e5b0*/  @P2 BRA `(.L_x_2701) ;  /* 0x0000000000082947 */ /* 0x002fec0003800000 */
[----:B------:R-:W1:Y:S02]  /*1e5c0*/  SYNCS.PHASECHK.TRANS64.TRYWAIT P2, [R4+URZ+0x36830], R5 ;  /* 0x03683005040075a7 */ /* 0x000e64000804017f */
[----:B-1----:R-:W-:Y:S05]  /*1e5d0*/  @!P2 BRA `(.L_x_2702) ;  /* 0x0000013c0054a947 */ /* 0x002fea0003800000 */
.L_x_2701:
[----:B------:R-:W-:Y:S05]  /*1e5e0*/  BSYNC B1 ;  /* 0x0000000000017941 */ /* 0x000fea0003800000 */
.L_x_2700:
        /* <DEDUP_REMOVED lines=875> */
.L_x_2703:
[----:B------:R-:W-:Y:S01]  /*21ca0*/  SHF.L.U32 R0, R11, 0x1f, RZ ;  /* 0x0000001f0b007819 */ /* 0x000fe200000006ff */
[----:B------:R-:W-:-:S04]  /*21cb0*/  IMAD R11, R12, 0x8, R16 ;  /* 0x000000080c0b7824 */ /* 0x000fc800078e0210 */
[----:B------:R0:W1:Y:S01]  /*21cc0*/  SYNCS.PHASECHK.TRANS64.TRYWAIT P2, [R11+URZ+0x36850], R0 ;  /* 0x036850000b0075a7 */ /* 0x000062000804017f */
[----:B------:R-:W-:Y:S05]  /*21cd0*/  @!P0 BRA `(.L_x_2704) ;  /* 0x0000000000048947 */ /* 0x000fea0003800000 */
[----:B------:R-:W-:Y:S01]  /*21ce0*/  BPT.TRAP 0x1 ;  /* 0x000000040000795c */ /* 0x000fe20000300000 */
.L_x_2704:
[----:B------:R-:W-:Y:S04]  /*21cf0*/  BSSY B1, `(.L_x_2705) ;  /* 0x0000004000017945 */ /* 0x000fe80003800000 */
[----:B-1----:R-:W-:Y:S05]  /*21d00*/  @P2 BRA `(.L_x_2706) ;  /* 0x0000000000082947 */ /* 0x002fea0003800000 */
[----:B------:R-:W1:Y:S02]  /*21d10*/  SYNCS.PHASECHK.TRANS64.TRYWAIT P2, [R11+URZ+0x36850], R0 ;  /* 0x036850000b0075a7 */ /* 0x000e64000804017f */
[----:B-1----:R-:W-:Y:S05]  /*21d20*/  @!P2 BRA `(.L_x_2707) ;  /* 0x000001040094a947 */ /* 0x002fea0003800000 */
.L_x_2706:
[----:B------:R-:W-:Y:S05]  /*21d30*/  BSYNC B1 ;  /* 0x0000000000017941 */ /* 0x000fea0003800000 */
.L_x_2705:
[----:B01----:R-:W-:Y:S01]  /*21d40*/  VIADD R0, R16, 0x400 ;  /* 0x0000040010007836 */ /* 0x003fe20000000000 */
[----:B------:R-:W-:Y:S01]  /*21d50*/  WARPGROUP.ARRIVE ;  /* 0x00000000000079c5 */ /* 0x000fe20000000000 */
[----:B------:R-:W-:Y:S02]  /*21d60*/  IMAD.MOV.U32 R15, RZ, RZ, 0x40000040 ;  /* 0x40000040ff0f7424 */ /* 0x000fe400078e00ff */
[----:B------:R-:W-:Y:S01]  /*21d70*/  FMUL.FTZ R5, R169, UR42 ;  /* 0x0000002aa9057c20 */ /* 0x000fe20008410000 */
[----:B------:R-:W-:Y:S01]  /*21d80*/  IMAD.MOV.U32 R3, RZ, RZ, 0x40000040 ;  /* 0x40000040ff037424 */ /* 0x000fe200078e00ff */
[----:B------:R-:W-:Y:S01]  /*21d90*/  SHF.R.U32.HI R0, RZ, 0x4, R0 ;  /* 0x00000004ff007819 */ /* 0x000fe20000011600 */
[----:B------:R-:W-:Y:S01]  /*21da0*/  FMUL.FTZ R21, R172, UR42 ;  /* 0x0000002aac157c20 */ /* 0x000fe20008410000 */
[----:B------:R-:W-:Y:S01]  /*21db0*/  R2UR UR7, R15 ;  /* 0x000000000f0772ca */ /* 0x000fe200000e0000 */
[----:B------:R-:W-:Y:S01]  /*21dc0*/  FMUL.FTZ R161, R161, UR42 ;  /* 0x0000002aa1a17c20 */ /* 0x000fe20008410000 */
[----:B------:R-:W-:Y:S01]  /*21dd0*/  LOP3.LUT R0, R0, 0x3fff, RZ, 0xc0, !PT ;  /* 0x00003fff00007812 */ /* 0x000fe200078ec0ff */
[----:B------:R-:W-:Y:S01]  /*21de0*/  MUFU.TANH R5, R5 ;  /* 0x0000000500057308 */ /* 0x000fe20000002400 */
[----:B------:R-:W-:Y:S01]  /*21df0*/  FMUL.FTZ R164, R164, UR42 ;  /* 0x0000002aa4a47c20 */ /* 0x000fe20008410000 */
[----:B------:R-:W-:Y:S01]  /*21e00*/  FMUL.FTZ R165, R165, UR42 ;  /* 0x0000002aa5a57c20 */ /* 0x000fe20008410000 */
[----:B------:R-:W-:Y:S01]  /*21e10*/  LOP3.LUT R0, R0, 0x3800000, RZ, 0xfc, !PT ;  /* 0x0380000000007812 */ /* 0x000fe200078efcff */
[----:B------:R-:W-:Y:S01]  /*21e20*/  FMUL.FTZ R153, R153, UR42 ;  /* 0x0000002a99997c20 */ /* 0x000fe20008410000 */
[----:B------:R-:W-:Y:S01]  /*21e30*/  FMUL.FTZ R156, R156, UR42 ;  /* 0x0000002a9c9c7c20 */ /* 0x000fe20008410000 */
[----:B------:R-:W-:Y:S01]  /*21e40*/  FMUL.FTZ R157, R157, UR42 ;  /* 0x0000002a9d9d7c20 */ /* 0x000fe20008410000 */
[----:B------:R-:W-:Y:S01]  /*21e50*/  FMUL.FTZ R145, R145, UR42 ;  /* 0x0000002a91917c20 */ /* 0x000fe20008410000 */
[----:B------:R-:W-:Y:S01]  /*21e60*/  IMAD R14, R12, 0xa80, R0 ;  /* 0x00000a800c0e7824 */ /* 0x000fe200078e0200 */
[----:B------:R-:W-:Y:S01]  /*21e70*/  MUFU.TANH R21, R21 ;  /* 0x0000001500157308 */ /* 0x000fe20000002400 */
[----:B------:R-:W-:Y:S01]  /*21e80*/  FMUL.FTZ R12, R170, UR42 ;  /* 0x0000002aaa0c7c20 */ /* 0x000fe20008410000 */
[----:B------:R-:W-:Y:S01]  /*21e90*/  FMUL.FTZ R170, R160, UR42 ;  /* 0x0000002aa0aa7c20 */ /* 0x000fe20008410000 */
[C---:B------:R-:W-:Y:S01]  /*21ea0*/  VIADD R2, R14.reuse, 0x80 ;  /* 0x000000800e027836 */ /* 0x040fe20000000000 */
[----:B------:R-:W-:Y:S01]  /*21eb0*/  R2UR UR6, R14 ;  /* 0x000000000e0672ca */ /* 0x000fe200000e0000 */
        /* <DEDUP_REMOVED lines=12> */
[----:B------:R-:W-:Y:S01]  /*21f80*/  HGMMA.64x192x16.F32.BF16 R24, R200, gdesc[UR4].tnspB, R24, gsb0 ;  /* 0x42e00004c8187df0 */ /* 0x000fe20008001818 */
[----:B------:R-:W-:Y:S01]  /*21f90*/  R2UR UR6, R2 ;  /* 0x00000000020672ca */ /* 0x000fe200000e0000 */
[----:B------:R-:W-:Y:S01]  /*21fa0*/  VIADD R2, R14, 0x100 ;  /* 0x000001000e027836 */ /* 0x000fe20000000000 */
[----:B------:R-:W-:Y:S01]  /*21fb0*/  R2UR UR7, R3 ;  /* 0x00000000030772ca */ /* 0x000fe200000e0000 */
[----:B------:R-:W-:-:S02]  /*21fc0*/  IMAD.MOV.U32 R3, RZ, RZ, 0x40000040 ;  /* 0x40000040ff037424 */ /* 0x000fc400078e00ff */
        /* <DEDUP_REMOVED lines=23> */
[----:B------:R-:W-:Y:S01]  /*22140*/  ULDC UR4, c[0x0][0x988] ;  /* 0x0002620000047ab9 */ /* 0x000fe20000000800 */
[----:B------:R-:W-:Y:S01]  /*22150*/  FMUL.FTZ R124, R151, UR42 ;  /* 0x0000002a977c7c20 */ /* 0x000fe20008410000 */
[----:B------:R-:W-:Y:S01]  /*22160*/  VIADD R120, R14, 0x280 ;  /* 0x000002800e787836 */ /* 0x000fe20000000000 */
[----:B------:R-:W-:Y:S01]  /*22170*/  MUFU.TANH R153, R153 ;  /* 0x0000009900997308 */ /* 0x000fe20000002400 */
[----:B------:R-:W-:-:S02]  /*22180*/  IMAD.MOV.U32 R121, RZ, RZ, 0x40000040 ;  /* 0x40000040ff797424 */ /* 0x000fc400078e00ff */
        /* <DEDUP_REMOVED lines=13> */
[----:B------:R-:W-:Y:S01]  /*22260*/  @!P1 IMAD R13, R13, 0x8, R16 ;  /* 0x000000080d0d9824 */ /* 0x000fe200078e0210 */
[----:B------:R-:W-:Y:S01]  /*22270*/  MUFU.TANH R157, R157 ;  /* 0x0000009d009d7308 */ /* 0x000fe20000002400 */
[----:B------:R-:W-:Y:S01]  /*22280*/  @!P1 VIADD R11, R11, 0x36860 ;  /* 0x000368600b0b9836 */ /* 0x000fe20000000000 */
[----:B------:R-:W-:Y:S01]  /*22290*/  ISETP.GT.AND P2, PT, R10, R225, PT ;  /* 0x000000e10a00720c */ /* 0x000fe20003f44270 */
[----:B------:R-:W-:-:S02]  /*222a0*/  @!P1 VIADD R13, R13, 0x36840 ;  /* 0x000368400d0d9836 */ /* 0x000fc40000000000 */
[----:B------:R-:W-:Y:S01]  /*222b0*/  VIADD R10, R10, 0xffffffff ;  /* 0xffffffff0a0a7836 */ /* 0x000fe20000000000 */
        /* <DEDUP_REMOVED lines=63> */
[----:B------:R-:W-:Y:S01]  /*226b0*/  FMUL.FTZ R2, R168, UR42 ;  /* 0x0000002aa8027c20 */ /* 0x000fe20008410000 */
[----:B------:R-:W-:Y:S01]  /*226c0*/  FMUL.FTZ R168, R173, UR42 ;  /* 0x0000002aada87c20 */ /* 0x000fe20008410000 */
[----:B------:R-:W-:Y:S01]  /*226d0*/  R2UR UR7, R3 ;  /* 0x00000000030772ca */ /* 0x000fe200000e0000 */
[----:B------:R-:W-:-:S03]  /*226e0*/  IMAD.U32 R3, RZ, RZ, UR4 ;  /* 0x00000004ff037e24 */ /* 0x000fc6000f8e00ff */
[----:B------:R-:W0:Y:S08]  /*226f0*/  MUFU.TANH R2, R2 ;  /* 0x0000000200027308 */ /* 0x000e300000002400 */
[----:B------:R-:W1:Y:S01]  /*22700*/  MUFU.TANH R168, R168 ;  /* 0x000000a800a87308 */ /* 0x000e620000002400 */
[----:B0----5:R-:W-:-:S04]  /*22710*/  FMNMX.FTZ R0, R2, R9, !PT ;  /* 0x0000000902007209 */ /* 0x021fc80007810000 */
[----:B------:R-:W-:-:S04]  /*22720*/  FMNMX.FTZ R0, R5, R0, !PT ;  /* 0x0000000005007209 */ /* 0x000fc80007810000 */
[----:B------:R-:W-:-:S04]  /*22730*/  FMNMX.FTZ R0, R21, R0, !PT ;  /* 0x0000000015007209 */ /* 0x000fc80007810000 */
[----:B-1----:R-:W-:-:S04]  /*22740*/  FMNMX.FTZ R0, R168, R0, !PT ;  /* 0x00000000a8007209 */ /* 0x002fc80007810000 */
        /* <DEDUP_REMOVED lines=25> */
[----:B0-----:R-:W-:-:S05]  /*228e0*/  FMNMX.FTZ R4, R4, R0, !PT ;  /* 0x0000000004047209 */ /* 0x001fca0007810000 */
[----:B------:R-:W0:Y:S02]  /*228f0*/  SHFL.BFLY PT, R0, R4, 0x1, 0x1f ;  /* 0x0c201f0004007f89 */ /* 0x000e2400000e0000 */
[----:B0-----:R-:W-:-:S05]  /*22900*/  FMNMX.FTZ R4, R4, R0, !PT ;  /* 0x0000000004047209 */ /* 0x001fca0007810000 */
[C---:B------:R-:W-:Y:S01]  /*22910*/  FMUL.FTZ R174, R4.reuse, R3 ;  /* 0x0000000304ae7220 */ /* 0x040fe20000410000 */
[----:B------:R-:W-:-:S03]  /*22920*/  FADD.FTZ R0, -R4, R9 ;  /* 0x0000000904007221 */ /* 0x000fc60000010100 */
[-CC-:B------:R-:W-:Y:S01]  /*22930*/  FFMA.FTZ R200, R2, R3.reuse, -R174.reuse ;  /* 0x0000000302c87223 */ /* 0x180fe200000108ae */
[----:B------:R-:W-:Y:S01]  /*22940*/  FMNMX.FTZ R2, R12, R8, !PT ;  /* 0x000000080c027209 */ /* 0x000fe20007810000 */
[-CC-:B------:R-:W-:Y:S01]  /*22950*/  FFMA.FTZ R151, R5, R3.reuse, -R174.reuse ;  /* 0x0000000305977223 */ /* 0x180fe200000108ae */
[-C--:B------:R-:W-:Y:S01]  /*22960*/  FMUL.FTZ R0, R0, R3.reuse ;  /* 0x0000000300007220 */ /* 0x080fe20000410000 */
[-CC-:B------:R-:W-:Y:S01]  /*22970*/  FFMA.FTZ R202, R21, R3.reuse, -R174.reuse ;  /* 0x0000000315ca7223 */ /* 0x180fe200000108ae */
[----:B------:R-:W-:Y:S01]  /*22980*/  FMNMX.FTZ R2, R15, R2, !PT ;  /* 0x000000020f027209 */ /* 0x000fe20007810000 */
[----:B------:R-:W-:Y:S02]  /*22990*/  WARPGROUP.DEPBAR.LE gsb0, 0x0 ;  /* 0x00008000000079c5 */ /* 0x000fe40000010000 */
[----:B------:R-:W-:Y:S01]  /*229a0*/  WARPGROUP.ARRIVE ;  /* 0x00000000000079c5 */ /* 0x000fe20000000000 */
[----:B------:R-:W-:Y:S01]  /*229b0*/  FMNMX.FTZ R2, R20, R2, !PT ;  /* 0x0000000214027209 */ /* 0x000fe20007810000 */
[----:B------:R-:W-:Y:S01]  /*229c0*/  MUFU.EX2 R0, R0 ;  /* 0x0000000000007308 */ /* 0x000fe20000000800 */
[-CC-:B------:R-:W-:Y:S01]  /*229d0*/  FFMA.FTZ R168, R168, R3.reuse, -R174.reuse ;  /* 0x00000003a8a87223 */ /* 0x180fe200000108ae */
[-CC-:B------:R-:W-:Y:S01]  /*229e0*/  FFMA.FTZ R196, R170, R3.reuse, -R174.reuse ;  /* 0x00000003aac47223 */ /* 0x180fe200000108ae */
[----:B------:R-:W-:Y:S01]  /*229f0*/  FMNMX.FTZ R2, R169, R2, !PT ;  /* 0x00000002a9027209 */ /* 0x000fe20007810000 */
[----:B------:R-:W-:Y:S01]  /*22a00*/  HGMMA.64x192x16.F32.BF16 R24, R184, gdesc[UR4].tnspB, R24, gsb0 ;  /* 0x42e00004b8187df0 */ /* 0x000fe20008001818 */
[----:B------:R-:W-:Y:S01]  /*22a10*/  R2UR UR6, R120 ;  /* 0x00000000780672ca */ /* 0x000fe200000e0000 */
[-CC-:B------:R-:W-:Y:S01]  /*22a20*/  FFMA.FTZ R161, R161, R3.reuse, -R174.reuse ;  /* 0x00000003a1a17223 */ /* 0x180fe200000108ae */
[----:B------:R-:W-:Y:S01]  /*22a30*/  FMNMX.FTZ R2, R160, R2, !PT ;  /* 0x00000002a0027209 */ /* 0x000fe20007810000 */
[----:B------:R0:W-:Y:S01]  /*22a40*/  MUFU.TANH R120, R127 ;  /* 0x0000007f00787308 */ /* 0x0001e20000002400 */
[----:B------:R-:W-:Y:S01]  /*22a50*/  R2UR UR7, R121 ;  /* 0x00000000790772ca */ /* 0x000fe200000e0000 */
[-CC-:B------:R-:W-:Y:S01]  /*22a60*/  FFMA.FTZ R198, R164, R3.reuse, -R174.reuse ;  /* 0x00000003a4c67223 */ /* 0x180fe200000108ae */
[----:B------:R-:W-:Y:S01]  /*22a70*/  FMNMX.FTZ R2, R162, R2, !PT ;  /* 0x00000002a2027209 */ /* 0x000fe20007810000 */
[-CC-:B------:R-:W-:Y:S01]  /*22a80*/  FFMA.FTZ R125, R125, R3.reuse, -R174.reuse ;  /* 0x000000037d7d7223 */ /* 0x180fe200000108ae */
[-CC-:B------:R-:W-:Y:S01]  /*22a90*/  FFMA.FTZ R21, R165, R3.reuse, -R174.reuse ;  /* 0x00000003a5157223 */ /* 0x180fe200000108ae */
[-CC-:B------:R-:W-:Y:S01]  /*22aa0*/  FFMA.FTZ R192, R167, R3.reuse, -R174.reuse ;  /* 0x00000003a7c07223 */ /* 0x180fe200000108ae */
[----:B------:R-:W-:Y:S01]  /*22ab0*/  FMNMX.FTZ R2, R163, R2, !PT ;  /* 0x00000002a3027209 */ /* 0x000fe20007810000 */
[----:B------:R-:W1:Y:S01]  /*22ac0*/  MUFU.EX2 R200, R200 ;  /* 0x000000c800c87308 */ /* 0x000e620000000800 */
[-CC-:B0-----:R-:W-:Y:S01]  /*22ad0*/  FFMA.FTZ R127, R141, R3.reuse, -R174.reuse ;  /* 0x000000038d7f7223 */ /* 0x181fe200000108ae */
[-CC-:B------:R-:W-:Y:S01]  /*22ae0*/  FFMA.FTZ R164, R153, R3.reuse, -R174.reuse ;  /* 0x0000000399a47223 */ /* 0x180fe200000108ae */
[----:B------:R-:W-:Y:S01]  /*22af0*/  FMNMX.FTZ R2, R166, R2, !PT ;  /* 0x00000002a6027209 */ /* 0x000fe20007810000 */
[-CC-:B------:R-:W-:Y:S01]  /*22b00*/  FFMA.FTZ R194, R156, R3.reuse, -R174.reuse ;  /* 0x000000039cc27223 */ /* 0x180fe200000108ae */
[-CC-:B------:R-:W-:Y:S01]  /*22b10*/  FFMA.FTZ R153, R157, R3.reuse, -R174.reuse ;  /* 0x000000039d997223 */ /* 0x180fe200000108ae */
[-CC-:B------:R-:W-:Y:S01]  /*22b20*/  FFMA.FTZ R190, R148, R3.reuse, -R174.reuse ;  /* 0x0000000394be7223 */ /* 0x180fe200000108ae */
[----:B------:R-:W-:Y:S01]  /*22b30*/  FMNMX.FTZ R2, R152, R2, !PT ;  /* 0x0000000298027209 */ /* 0x000fe20007810000 */
[----:B------:R-:W0:Y:S01]  /*22b40*/  MUFU.EX2 R151, R151 ;  /* 0x0000009700977308 */ /* 0x000e220000000800 */
[-CC-:B------:R-:W-:Y:S01]  /*22b50*/  FFMA.FTZ R188, R159, R3.reuse, -R174.reuse ;  /* 0x000000039fbc7223 */ /* 0x180fe200000108ae */
[-CC-:B------:R-:W-:Y:S01]  /*22b60*/  FFMA.FTZ R121, R145, R3.reuse, -R174.reuse ;  /* 0x0000000391797223 */ /* 0x180fe200000108ae */
[----:B------:R-:W-:Y:S01]  /*22b70*/  FMNMX.FTZ R2, R154, R2, !PT ;  /* 0x000000029a027209 */ /* 0x000fe20007810000 */
[-CC-:B------:R-:W-:Y:S01]  /*22b80*/  FFMA.FTZ R145, R149, R3.reuse, -R174.reuse ;  /* 0x0000000395917223 */ /* 0x180fe200000108ae */
[----:B------:R-:W-:-:S02]  /*22b90*/  FFMA.FTZ R9, R150, R3, -R174 ;  /* 0x0000000396097223 */ /* 0x000fc400000108ae */
[----:B------:R-:W-:Y:S01]  /*22ba0*/  FMNMX.FTZ R2, R155, R2, !PT ;  /* 0x000000029b027209 */ /* 0x000fe20007810000 */
[----:B------:R-:W2:Y:S01]  /*22bb0*/  MUFU.EX2 R202, R202 ;  /* 0x000000ca00ca7308 */ /* 0x000ea20000000800 */
[----:B-1----:R-:W-:Y:S02]  /*22bc0*/  FFMA.FTZ R7, R0, R7, R200 ;  /* 0x0000000700077223 */ /* 0x002fe400000100c8 */
[----:B------:R-:W-:-:S04]  /*22bd0*/  FMNMX.FTZ R2, R158, R2, !PT ;  /* 0x000000029e027209 */ /* 0x000fc80007810000 */
[----:B------:R-:W-:Y:S01]  /*22be0*/  FMNMX.FTZ R2, R144, R2, !PT ;  /* 0x0000000290027209 */ /* 0x000fe20007810000 */
[----:B------:R-:W1:Y:S01]  /*22bf0*/  MUFU.EX2 R168, R168 ;  /* 0x000000a800a87308 */ /* 0x000e620000000800 */
[C---:B0-----:R-:W-:Y:S01]  /*22c00*/  FADD.FTZ R7, R151.reuse, R7 ;  /* 0x0000000797077221 */ /* 0x041fe20000010000 */
[----:B------:R-:W-:Y:S02]  /*22c10*/  F2FP.BF16.F32.PACK_AB R200, R151, R200 ;  /* 0x000000c897c8723e */ /* 0x000fe400000010ff */
[----:B------:R-:W-:-:S04]  /*22c20*/  FMNMX.FTZ R2, R146, R2, !PT ;  /* 0x0000000292027209 */ /* 0x000fc80007810000 */
[----:B------:R-:W-:Y:S01]  /*22c30*/  FMNMX.FTZ R2, R147, R2, !PT ;  /* 0x0000000293027209 */ /* 0x000fe20007810000 */
[----:B------:R-:W-:Y:S01]  /*22c40*/  MUFU.EX2 R196, R196 ;  /* 0x000000c400c47308 */ /* 0x000fe20000000800 */
[----:B--2---:R-:W-:Y:S02]  /*22c50*/  FADD.FTZ R7, R202, R7 ;  /* 0x00000007ca077221 */ /* 0x004fe40000010000 */
[----:B------:R-:W-:-:S04]  /*22c60*/  FMNMX.FTZ R2, R124, R2, !PT ;  /* 0x000000027c027209 */ /* 0x000fc80007810000 */
[----:B------:R-:W-:Y:S01]  /*22c70*/  FMNMX.FTZ R2, R138, R2, !PT ;  /* 0x000000028a027209 */ /* 0x000fe20007810000 */
[----:B------:R-:W-:Y:S01]  /*22c80*/  MUFU.EX2 R161, R161 ;  /* 0x000000a100a17308 */ /* 0x000fe20000000800 */
[C---:B-1----:R-:W-:Y:S01]  /*22c90*/  FADD.FTZ R7, R168.reuse, R7 ;  /* 0x00000007a8077221 */ /* 0x042fe20000010000 */
[----:B------:R-:W-:Y:S02]  /*22ca0*/  F2FP.BF16.F32.PACK_AB R202, R168, R202 ;  /* 0x000000caa8ca723e */ /* 0x000fe400000010ff */
        /* <DEDUP_REMOVED lines=15> */
[----:B------:R-:W-:-:S05]  /*22da0*/  FMNMX.FTZ R2, R120, R2, !PT ;  /* 0x0000000278027209 */ /* 0x000fca0007810000 */
[----:B------:R-:W0:Y:S01]  /*22db0*/  SHFL.BFLY PT, R5, R2, 0x2, 0x1f ;  /* 0x0c401f0002057f89 */ /* 0x000e2200000e0000 */
        /* <DEDUP_REMOVED lines=10> */
[----:B------:R-:W-:Y:S02]  /*22e60*/  FADD.FTZ R2, -R5, R8 ;  /* 0x0000000805027221 */ /* 0x000fe40000010100 */
[----:B------:R0:W-:Y:S02]  /*22e70*/  MUFU.EX2 R8, R125 ;  /* 0x0000007d00087308 */ /* 0x0001e40000000800 */
        /* <DEDUP_REMOVED lines=10> */
[-CC-:B------:R-:W-:Y:S01]  /*22f20*/  FFMA.FTZ R12, R15, R3.reuse, -R140.reuse ;  /* 0x000000030f0c7223 */ /* 0x180fe2000001088c */
[----:B------:R-:W-:Y:S01]  /*22f30*/  IMAD.MOV.U32 R15, RZ, RZ, 0x40000040 ;  /* 0x40000040ff0f7424 */ /* 0x000fe200078e00ff */
[----:B------:R-:W-:Y:S01]  /*22f40*/  R2UR UR6, R14 ;  /* 0x000000000e0672ca */ /* 0x000fe200000e0000 */
[-CC-:B------:R-:W-:Y:S01]  /*22f50*/  FFMA.FTZ R203, R20, R3.reuse, -R140.reuse ;  /* 0x0000000314cb7223 */ /* 0x180fe2000001088c */
[-CC-:B------:R-:W-:Y:S01]  /*22f60*/  FFMA.FTZ R20, R169, R3.reuse, -R140.reuse ;  /* 0x00000003a9147223 */ /* 0x180fe2000001088c */
[----:B------:R-:W1:Y:S01]  /*22f70*/  MUFU.EX2 R201, R201 ;  /* 0x000000c900c97308 */ /* 0x000e620000000800 */
[----:B------:R-:W-:Y:S01]  /*22f80*/  R2UR UR7, R15 ;  /* 0x000000000f0772ca */ /* 0x000fe200000e0000 */
[-CC-:B------:R-:W-:Y:S01]  /*22f90*/  FFMA.FTZ R197, R160, R3.reuse, -R140.reuse ;  /* 0x00000003a0c57223 */ /* 0x180fe2000001088c */
[-CC-:B------:R-:W-:Y:S01]  /*22fa0*/  FFMA.FTZ R141, R162, R3.reuse, -R140.reuse ;  /* 0x00000003a28d7223 */ /* 0x180fe2000001088c */
[-CC-:B------:R-:W-:Y:S01]  /*22fb0*/  FFMA.FTZ R199, R163, R3.reuse, -R140.reuse ;  /* 0x00000003a3c77223 */ /* 0x180fe2000001088c */
[----:B------:R-:W-:Y:S01]  /*22fc0*/  @!P1 PRMT R15, RZ, 0x654, R13 ;  /* 0x00000654ff0f9816 */ /* 0x000fe2000000000d */
[-CC-:B0-----:R-:W-:Y:S01]  /*22fd0*/  FFMA.FTZ R125, R166, R3.reuse, -R140.reuse ;  /* 0x00000003a67d7223 */ /* 0x181fe2000001088c */
        /* <DEDUP_REMOVED lines=10> */
[----:B-1----:R-:W-:Y:S01]  /*23080*/  FFMA.FTZ R6, R2, R6, R201 ;  /* 0x0000000602067223 */ /* 0x002fe200000100c9 */
[-CC-:B------:R-:W-:Y:S01]  /*23090*/  FFMA.FTZ R185, R138, R3.reuse, -R140.reuse ;  /* 0x000000038ab97223 */ /* 0x180fe2000001088c */
[-CC-:B------:R-:W-:Y:S01]  /*230a0*/  FFMA.FTZ R139, R139, R3.reuse, -R140.reuse ;  /* 0x000000038b8b7223 */ /* 0x180fe2000001088c */
[-CC-:B------:R-:W-:Y:S01]  /*230b0*/  FFMA.FTZ R187, R142, R3.reuse, -R140.reuse ;  /* 0x000000038ebb7223 */ /* 0x180fe2000001088c */
[-CC-:B------:R-:W-:Y:S01]  /*230c0*/  FFMA.FTZ R135, R135, R3.reuse, -R140.reuse ;  /* 0x0000000387877223 */ /* 0x180fe2000001088c */
[-CC-:B------:R-:W-:Y:S01]  /*230d0*/  FFMA.FTZ R122, R122, R3.reuse, -R140.reuse ;  /* 0x000000037a7a7223 */ /* 0x180fe2000001088c */
[-C--:B------:R-:W-:Y:S01]  /*230e0*/  FFMA.FTZ R123, R123, R3.reuse, -R140 ;  /* 0x000000037b7b7223 */ /* 0x080fe2000001088c */
[----:B------:R-:W-:Y:S01]  /*230f0*/  MUFU.EX2 R20, R20 ;  /* 0x0000001400147308 */ /* 0x000fe20000000800 */
[----:B0-----:R-:W-:Y:S01]  /*23100*/  FADD.FTZ R6, R12, R6 ;  /* 0x000000060c067221 */ /* 0x001fe20000010000 */
[-CC-:B------:R-:W-:Y:S01]  /*23110*/  FFMA.FTZ R126, R126, R3.reuse, -R140.reuse ;  /* 0x000000037e7e7223 */ /* 0x180fe2000001088c */
[----:B------:R-:W-:Y:S01]  /*23120*/  FFMA.FTZ R120, R120, R3, -R140 ;  /* 0x0000000378787223 */ /* 0x000fe2000001088c */
[----:B------:R-:W-:Y:S01]  /*23130*/  F2FP.BF16.F32.PACK_AB R201, R12, R201 ;  /* 0x000000c90cc9723e */ /* 0x000fe200000010ff */
[----:B------:R-:W-:-:S03]  /*23140*/  IMAD.MOV.U32 R12, RZ, RZ, R205 ;  /* 0x000000ffff0c7224 */ /* 0x000fc600078e00cd */
        /* <DEDUP_REMOVED lines=23> */
[-C--:B------:R-:W-:Y:S01]  /*232c0*/  FFMA.FTZ R180, R128, R3.reuse, -R174 ;  /* 0x0000000380b47223 */ /* 0x080fe200000108ae */
[-C--:B------:R-:W-:Y:S01]  /*232d0*/  FFMA.FTZ R181, R130, R3.reuse, -R140 ;  /* 0x0000000382b57223 */ /* 0x080fe2000001088c */
[-CC-:B------:R-:W-:Y:S01]  /*232e0*/  FFMA.FTZ R128, R129, R3.reuse, -R174.reuse ;  /* 0x0000000381807223 */ /* 0x180fe200000108ae */
[-C--:B------:R-:W-:Y:S01]  /*232f0*/  FFMA.FTZ R182, R132, R3.reuse, -R174 ;  /* 0x0000000384b67223 */ /* 0x080fe200000108ae */
[-C--:B------:R-:W-:Y:S01]  /*23300*/  FFMA.FTZ R183, R134, R3.reuse, -R140 ;  /* 0x0000000386b77223 */ /* 0x080fe2000001088c */
[----:B------:R-:W-:Y:S01]  /*23310*/  HGMMA.64x192x16.F32.BF16 R24, R176, gdesc[UR4].tnspB, R24, gsb0 ;  /* 0x42e00004b0187df0 */ /* 0x000fe20008001818 */
[----:B------:R-:W-:Y:S01]  /*23320*/  MUFU.EX2 R180, R180 ;  /* 0x000000b400b47308 */ /* 0x000fe20000000800 */
[-CC-:B------:R-:W-:Y:S01]  /*23330*/  FFMA.FTZ R129, R133, R3.reuse, -R174.reuse ;  /* 0x0000000385817223 */ /* 0x180fe200000108ae */
[-CC-:B------:R-:W-:Y:S01]  /*23340*/  FFMA.FTZ R132, R171, R3.reuse, -R174.reuse ;  /* 0x00000003ab847223 */ /* 0x180fe200000108ae */
[----:B------:R-:W-:-:S05]  /*23350*/  FFMA.FTZ R133, R172, R3, -R174 ;  /* 0x00000003ac857223 */ /* 0x000fca00000108ae */
[----:B------:R-:W-:Y:S08]  /*23360*/  MUFU.EX2 R181, R181 ;  /* 0x000000b500b57308 */ /* 0x000ff00000000800 */
[----:B------:R-:W-:Y:S08]  /*23370*/  MUFU.EX2 R128, R128 ;  /* 0x0000008000807308 */ /* 0x000ff00000000800 */
[----:B------:R-:W-:Y:S08]  /*23380*/  MUFU.EX2 R182, R182 ;  /* 0x000000b600b67308 */ /* 0x000ff00000000800 */
[----:B------:R-:W-:Y:S08]  /*23390*/  MUFU.EX2 R183, R183 ;  /* 0x000000b700b77308 */ /* 0x000ff00000000800 */
[----:B------:R-:W-:Y:S08]  /*233a0*/  MUFU.EX2 R129, R129 ;  /* 0x0000008100817308 */ /* 0x000ff00000000800 */
[----:B------:R-:W0:Y:S08]  /*233b0*/  MUFU.EX2 R132, R132 ;  /* 0x0000008400847308 */ /* 0x000e300000000800 */
[----:B------:R-:W1:Y:S08]  /*233c0*/  MUFU.EX2 R133, R133 ;  /* 0x0000008500857308 */ /* 0x000e700000000800 */
[----:B------:R-:W2:Y:S01]  /*233d0*/  MUFU.EX2 R120, R120 ;  /* 0x0000007800787308 */ /* 0x000ea20000000800 */
[----:B------:R-:W-:-:S02]  /*233e0*/  WARPGROUP.DEPBAR.LE gsb0, 0x0 ;  /* 0x00008000000079c5 */ /* 0x000fc40000010000 */
[----:B------:R3:W-:Y:S01]  /*233f0*/  @!P1 SYNCS.ARRIVE.TRANS64.RED.A1T0 RZ, [R15+URZ], RZ ;  /* 0x000000ff0fff99a7 */ /* 0x0007e2000810043f */
[----:B0-----:R-:W-:Y:S02]  /*23400*/  F2FP.BF16.F32.PACK_AB R176, R132, R9 ;  /* 0x0000000984b0723e */ /* 0x001fe400000010ff */
[----:B-1----:R-:W-:Y:S02]  /*23410*/  F2FP.BF16.F32.PACK_AB R178, R8, R133 ;  /* 0x0000008508b2723e */ /* 0x002fe400000010ff */
[----:B------:R-:W-:Y:S02]  /*23420*/  F2FP.BF16.F32.PACK_AB R177, R123, R122 ;  /* 0x0000007a7bb1723e */ /* 0x000fe400000010ff */
[----:B--2---:R-:W-:Y:S01]  /*23430*/  F2FP.BF16.F32.PACK_AB R179, R120, R126 ;  /* 0x0000007e78b3723e */ /* 0x004fe200000010ff */
[----:B---3--:R-:W-:Y:S01]  /*23440*/  FADD.FTZ R15, R203, R6 ;  /* 0x00000006cb0f7221 */ /* 0x008fe20000010000 */
[----:B------:R0:W-:Y:S01]  /*23450*/  @!P1 SYNCS.ARRIVE.TRANS64.RED.A1T0 RZ, [R11+URZ], RZ ;  /* 0x000000ff0bff99a7 */ /* 0x0001e2000810043f */
[----:B------:R-:W1:Y:S01]  /*23460*/  MUFU.EX2 R6, R139 ;  /* 0x0000008b00067308 */ /* 0x000e620000000800 */
[C---:B------:R-:W-:Y:S01]  /*23470*/  F2FP.BF16.F32.PACK_AB R203, R20.reuse, R203 ;  /* 0x000000cb14cb723e */ /* 0x040fe200000010ff */
[----:B------:R-:W-:-:S04]  /*23480*/  FADD.FTZ R15, R20, R15 ;  /* 0x0000000f140f7221 */ /* 0x000fc80000010000 */
[----:B------:R-:W-:Y:S01]  /*23490*/  FADD.FTZ R15, R197, R15 ;  /* 0x0000000fc50f7221 */ /* 0x000fe20000010000 */
[----:B0-----:R-:W-:Y:S01]  /*234a0*/  FADD.FTZ R11, R196, R7 ;  /* 0x00000007c40b7221 */ /* 0x001fe20000010000 */
[--C-:B------:R-:W-:Y:S01]  /*234b0*/  FFMA.FTZ R7, R143, R3, -R140.reuse ;  /* 0x000000038f077223 */ /* 0x100fe2000001088c */
[----:B------:R-:W-:Y:S01]  /*234c0*/  F2FP.BF16.F32.PACK_AB R196, R161, R196 ;  /* 0x000000c4a1c4723e */ /* 0x000fe200000010ff */
[----:B------:R-:W-:Y:S01]  /*234d0*/  FADD.FTZ R15, R141, R15 ;  /* 0x0000000f8d0f7221 */ /* 0x000fe20000010000 */
[----:B------:R-:W-:Y:S01]  /*234e0*/  FADD.FTZ R11, R161, R11 ;  /* 0x0000000ba10b7221 */ /* 0x000fe20000010000 */
[----:B------:R-:W-:Y:S02]  /*234f0*/  F2FP.BF16.F32.PACK_AB R197, R141, R197 ;  /* 0x000000c58dc5723e */ /* 0x000fe400000010ff */
[----:B------:R-:W-:Y:S01]  /*23500*/  FADD.FTZ R15, R199, R15 ;  /* 0x0000000fc70f7221 */ /* 0x000fe20000010000 */
[----:B------:R-:W-:Y:S01]  /*23510*/  FADD.FTZ R124, R198, R11 ;  /* 0x0000000bc67c7221 */ /* 0x000fe20000010000 */
[----:B------:R-:W0:Y:S01]  /*23520*/  MUFU.EX2 R7, R7 ;  /* 0x0000000700077308 */ /* 0x000e220000000800 */
[----:B------:R-:W-:Y:S01]  /*23530*/  FFMA.FTZ R11, R131, R3, -R140 ;  /* 0x00000003830b7223 */ /* 0x000fe2000001088c */
[----:B------:R-:W-:Y:S01]  /*23540*/  FADD.FTZ R15, R125, R15 ;  /* 0x0000000f7d0f7221 */ /* 0x000fe20000010000 */
[C---:B------:R-:W-:Y:S01]  /*23550*/  FADD.FTZ R124, R21.reuse, R124 ;  /* 0x0000007c157c7221 */ /* 0x040fe20000010000 */
[----:B------:R-:W-:-:S02]  /*23560*/  F2FP.BF16.F32.PACK_AB R198, R21, R198 ;  /* 0x000000c615c6723e */ /* 0x000fc400000010ff */
[----:B------:R-:W-:Y:S01]  /*23570*/  FADD.FTZ R15, R193, R15 ;  /* 0x0000000fc10f7221 */ /* 0x000fe20000010000 */
[----:B------:R-:W-:Y:S01]  /*23580*/  FADD.FTZ R124, R192, R124 ;  /* 0x0000007cc07c7221 */ /* 0x000fe20000010000 */
[----:B------:R-:W2:Y:S01]  /*23590*/  MUFU.EX2 R11, R11 ;  /* 0x0000000b000b7308 */ /* 0x000ea20000000800 */
        /* <DEDUP_REMOVED lines=14> */
[C---:B------:R-:W-:Y:S01]  /*23680*/  FADD.FTZ R124, R121.reuse, R124 ;  /* 0x0000007c797c7221 */ /* 0x040fe20000010000 */
[----:B------:R-:W-:-:S02]  /*23690*/  F2FP.BF16.F32.PACK_AB R188, R121, R188 ;  /* 0x000000bc79bc723e */ /* 0x000fc400000010ff */
        /* <DEDUP_REMOVED lines=8> */
[----:B-1----:R-:W-:-:S02]  /*23720*/  F2FP.BF16.F32.PACK_AB R185, R6, R185 ;  /* 0x000000b906b9723e */ /* 0x002fc400000010ff */
[----:B------:R-:W-:Y:S01]  /*23730*/  FADD.FTZ R15, R6, R15 ;  /* 0x0000000f060f7221 */ /* 0x000fe20000010000 */
[----:B------:R-:W-:Y:S01]  /*23740*/  FADD.FTZ R124, R136, R124 ;  /* 0x0000007c887c7221 */ /* 0x000fe20000010000 */
[----:B------:R-:W-:Y:S02]  /*23750*/  F2FP.BF16.F32.PACK_AB R191, R13, R191 ;  /* 0x000000bf0dbf723e */ /* 0x000fe400000010ff */
[----:B------:R-:W-:Y:S01]  /*23760*/  FADD.FTZ R15, R187, R15 ;  /* 0x0000000fbb0f7221 */ /* 0x000fe20000010000 */
[----:B------:R-:W-:Y:S01]  /*23770*/  FADD.FTZ R124, R186, R124 ;  /* 0x0000007cba7c7221 */ /* 0x000fe20000010000 */
[C---:B0-----:R-:W-:Y:S02]  /*23780*/  F2FP.BF16.F32.PACK_AB R187, R7.reuse, R187 ;  /* 0x000000bb07bb723e */ /* 0x041fe400000010ff */
[----:B------:R-:W-:Y:S01]  /*23790*/  FADD.FTZ R15, R7, R15 ;  /* 0x0000000f070f7221 */ /* 0x000fe20000010000 */
[----:B------:R-:W-:Y:S01]  /*237a0*/  FADD.FTZ R124, R127, R124 ;  /* 0x0000007c7f7c7221 */ /* 0x000fe20000010000 */
[----:B------:R-:W-:-:S02]  /*237b0*/  F2FP.BF16.F32.PACK_AB R184, R136, R184 ;  /* 0x000000b888b8723e */ /* 0x000fc400000010ff */
[----:B------:R-:W-:Y:S01]  /*237c0*/  FADD.FTZ R15, R181, R15 ;  /* 0x0000000fb50f7221 */ /* 0x000fe20000010000 */
[----:B------:R-:W-:Y:S01]  /*237d0*/  FADD.FTZ R124, R180, R124 ;  /* 0x0000007cb47c7221 */ /* 0x000fe20000010000 */
[C---:B--2---:R-:W-:Y:S02]  /*237e0*/  F2FP.BF16.F32.PACK_AB R181, R11.reuse, R181 ;  /* 0x000000b50bb5723e */ /* 0x044fe400000010ff */
[----:B------:R-:W-:Y:S01]  /*237f0*/  FADD.FTZ R15, R11, R15 ;  /* 0x0000000f0b0f7221 */ /* 0x000fe20000010000 */
[----:B------:R-:W-:Y:S01]  /*23800*/  FADD.FTZ R124, R128, R124 ;  /* 0x0000007c807c7221 */ /* 0x000fe20000010000 */
[----:B------:R-:W-:Y:S01]  /*23810*/  F2FP.BF16.F32.PACK_AB R186, R127, R186 ;  /* 0x000000ba7fba723e */ /* 0x000fe200000010ff */
[----:B------:R-:W-:Y:S02]  /*23820*/  IMAD.MOV.U32 R11, RZ, RZ, R208 ;  /* 0x000000ffff0b7224 */ /* 0x000fe400078e00d0 */
        /* <DEDUP_REMOVED lines=8> */
[----:B------:R-:W-:Y:S01]  /*238b0*/  F2FP.BF16.F32.PACK_AB R183, R135, R183 ;  /* 0x000000b787b7723e */ /* 0x000fe200000010ff */
[----:B------:R-:W-:Y:S02]  /*238c0*/  IMAD.MOV.U32 R9, RZ, RZ, R4 ;  /* 0x000000ffff097224 */ /* 0x000fe400078e0004 */
[----:B------:R-:W-:Y:S01]  /*238d0*/  FADD.FTZ R15, R123, R15 ;  /* 0x0000000f7b0f7221 */ /* 0x000fe20000010000 */
[----:B------:R-:W-:-:S03]  /*238e0*/  FADD.FTZ R124, R132, R124 ;  /* 0x0000007c847c7221 */ /* 0x000fc60000010000 */
[----:B------:R-:W-:Y:S01]  /*238f0*/  FADD.FTZ R15, R126, R15 ;  /* 0x0000000f7e0f7221 */ /* 0x000fe20000010000 */
[----:B------:R-:W-:-:S03]  /*23900*/  FADD.FTZ R7, R133, R124 ;  /* 0x0000007c85077221 */ /* 0x000fc60000010000 */
[----:B------:R-:W-:Y:S01]  /*23910*/  FADD.FTZ R6, R120, R15 ;  /* 0x0000000f78067221 */ /* 0x000fe20000010000 */
[----:B------:R-:W-:Y:S01]  /*23920*/  FADD.FTZ R7, R8, R7 ;  /* 0x0000000708077221 */ /* 0x000fe20000010000 */
[----:B------:R-:W-:Y:S01]  /*23930*/  IMAD.MOV.U32 R8, RZ, RZ, R5 ;  /* 0x000000ffff087224 */ /* 0x000fe200078e0005 */
[----:B------:R-:W-:Y:S06]  /*23940*/  @P2 BRA `(.L_x_2708) ;  /* 0xffffffa800d42947 */ /* 0x000fec000383ffff */
.L_x_2697:
[----:B------:R-:W-:Y:S05]  /*23950*/  BSYNC B0 ;  /* 0x0000000000007941 */ /* 0x000fea0003800000 */
.L_x_2696:
        /* <DEDUP_REMOVED lines=99> */
.L_x_2709:
[----:B------:R-:W-:Y:S01]  /*23f90*/  IMAD R0, R205, 0x8, R16 ;  /* 0x00000008cd007824 */ /* 0x000fe200078e0210 */
[----:B------:R-:W-:-:S04]  /*23fa0*/  SHF.L.U32 R9, R208, 0x1f, RZ ;  /* 0x0000001fd0097819 */ /* 0x000fc800000006ff */
[----:B------:R0:W1:Y:S01]  /*23fb0*/  SYNCS.PHASECHK.TRANS64.TRYWAIT P2, [R0+URZ+0x36850], R9 ;  /* 0x03685009000075a7 */ /* 0x000062000804017f */
[----:B------:R-:W-:Y:S05]  /*23fc0*/  @!P0 BRA `(.L_x_2710) ;  /* 0x0000000000048947 */ /* 0x000fea0003800000 */
[----:B------:R-:W-:Y:S01]  /*23fd0*/  BPT.TRAP 0x1 ;  /* 0x000000040000795c */ /* 0x000fe20000300000 */
.L_x_2710:
        /* <DEDUP_REMOVED lines=9> */
.L_x_2712:
[----:B------:R-:W-:Y:S05]  /*24070*/  BSYNC B0 ;  /* 0x0000000000007941 */ /* 0x000fea0003800000 */
.L_x_2711:
[----:B------:R-:W-:Y:S01]  /*24080*/  IMAD.MOV.U32 R8, RZ, RZ, R2 ;  /* 0x000000ffff087224 */ /* 0x000fe200078e0002 */
[----:B------:R-:W-:Y:S01]  /*24090*/  WARPGROUP.ARRIVE ;  /* 0x00000000000079c5 */ /* 0x000fe20000000000 */
[----:B01----:R-:W-:Y:S02]  /*240a0*/  IMAD.MOV.U32 R9, RZ, RZ, 0x40000040 ;  /* 0x40000040ff097424 */ /* 0x003fe400078e00ff */
[----:B------:R-:W-:Y:S01]  /*240b0*/  @!P1 VIADD R12, R0, 0x36860 ;  /* 0x00036860000c9836 */ /* 0x000fe20000000000 */
[----:B------:R-:W-:Y:S01]  /*240c0*/  R2UR UR6, R8 ;  /* 0x00000000080672ca */ /* 0x000fe200000e0000 */
[----:B------:R-:W-:Y:S01]  /*240d0*/  VIADD R8, R2, 0x80 ;  /* 0x0000008002087836 */ /* 0x000fe20000000000 */
[----:B------:R-:W-:Y:S01]  /*240e0*/  R2UR UR7, R9 ;  /* 0x00000000090772ca */ /* 0x000fe200000e0000 */
[----:B------:R-:W-:Y:S01]  /*240f0*/  IMAD.MOV.U32 R9, RZ, RZ, 0x40000040 ;  /* 0x40000040ff097424 */ /* 0x000fe200078e00ff */
[----:B------:R-:W-:Y:S01]  /*24100*/  @!P1 PRMT R12, RZ, 0x654, R12 ;  /* 0x00000654ff0c9816 */ /* 0x000fe2000000000c */
[----:B------:R-:W-:-:S02]  /*24110*/  VIADD R205, R205, 0x1 ;  /* 0x00000001cdcd7836 */ /* 0x000fc40000000000 */
[----:B------:R-:W-:Y:S02]  /*24120*/  IMAD.MOV.U32 R0, RZ, RZ, -0x800000 ;  /* 0xff800000ff007424 */ /* 0x000fe400078e00ff */
[----:B------:R-:W-:Y:S01]  /*24130*/  VIADD R235, R235, 0x1 ;  /* 0x00000001ebeb7836 */ /* 0x000fe20000000000 */
[----:B------:R-:W-:-:S04]  /*24140*/  ISETP.NE.AND P2, PT, R205, 0x2, PT ;  /* 0x00000002cd00780c */ /* 0x000fc80003f45270 */
[----:B------:R-:W-:Y:S01]  /*24150*/  SEL R205, R205, RZ, P2 ;  /* 0x000000ffcdcd7207 */ /* 0x000fe20001000000 */
        /* <DEDUP_REMOVED lines=33> */
[----:B------:R-:W0:Y:S02]  /*24370*/  SHFL.BFLY PT, R2, R7, 0x2, 0x1f ;  /* 0x0c401f0007027f89 */ /* 0x000e2400000e0000 */
[----:B0-----:R-:W-:Y:S01]  /*24380*/  FADD.FTZ R2, R2, R7 ;  /* 0x0000000702027221 */ /* 0x001fe20000010000 */
[----:B------:R-:W-:Y:S01]  /*24390*/  IMAD.MOV.U32 R7, RZ, RZ, RZ ;  /* 0x000000ffff077224 */ /* 0x000fe200078e00ff */
[----:B------:R-:W-:Y:S02]  /*243a0*/  WARPGROUP.DEPBAR.LE gsb0, 0x0 ;  /* 0x00008000000079c5 */ /* 0x000fe40000010000 */
[----:B------:R-:W-:-:S09]  /*243b0*/  WARPGROUP.ARRIVE ;  /* 0x00000000000079c5 */ /* 0x000fd20000000000 */
[----:B------:R-:W-:Y:S01]  /*243c0*/  HGMMA.64x192x16.F32.BF16 R24, R180, gdesc[UR4].tnspB, R24, gsb0 ;  /* 0x42e00004b4187df0 */ /* 0x000fe20008001818 */
[----:B------:R-:W-:Y:S02]  /*243d0*/  R2UR UR6, R8 ;  /* 0x00000000080672ca */ /* 0x000fe400000e0000 */
[----:B------:R-:W-:Y:S02]  /*243e0*/  R2UR UR7, R9 ;  /* 0x00000000090772ca */ /* 0x000fe400000e0000 */
[----:B------:R-:W0:Y:S02]  /*243f0*/  SHFL.BFLY PT, R9, R6, 0x2, 0x1f ;  /* 0x0c401f0006097f89 */ /* 0x000e2400000e0000 */
[----:B0-----:R-:W-:Y:S01]  /*24400*/  FADD.FTZ R8, R9, R6 ;  /* 0x0000000609087221 */ /* 0x001fe20000010000 */
[----:B------:R-:W-:Y:S01]  /*24410*/  IMAD.MOV.U32 R6, RZ, RZ, -0x800000 ;  /* 0xff800000ff067424 */ /* 0x000fe200078e00ff */
[----:B------:R-:W0:Y:S04]  /*24420*/  SHFL.BFLY PT, R9, R2, 0x1, 0x1f ;  /* 0x0c201f0002097f89 */ /* 0x000e2800000e0000 */
[----:B------:R-:W1:Y:S01]  /*24430*/  SHFL.BFLY PT, R11, R8, 0x1, 0x1f ;  /* 0x0c201f00080b7f89 */ /* 0x000e6200000e0000 */
[----:B0-----:R-:W-:Y:S01]  /*24440*/  FADD.FTZ R13, R2, R9 ;  /* 0x00000009020d7221 */ /* 0x001fe20000010000 */
[----:B------:R-:W-:Y:S01]  /*24450*/  IMAD.MOV.U32 R2, RZ, RZ, RZ ;  /* 0x000000ffff027224 */ /* 0x000fe200078e00ff */
[----:B------:R-:W-:Y:S01]  /*24460*/  SEL R9, RZ, 0x1, P2 ;  /* 0x00000001ff097807 */ /* 0x000fe20001000000 */
[----:B-1----:R-:W-:-:S02]  /*24470*/  FADD.FTZ R14, R8, R11 ;  /* 0x0000000b080e7221 */ /* 0x002fc40000010000 */
[----:B------:R-:W-:Y:S02]  /*24480*/  FSETP.NE.FTZ.AND P0, PT, R13, RZ, PT ;  /* 0x000000ff0d00720b */ /* 0x000fe40003f15000 */
[----:B------:R-:W-:Y:S02]  /*24490*/  LOP3.LUT R208, R208, R9, RZ, 0x3c, !PT ;  /* 0x00000009d0d07212 */ /* 0x000fe400078e3cff */
        /* <DEDUP_REMOVED lines=113> */
.L_x_2620:
        /* <DEDUP_REMOVED lines=20> */
[----:B------:R-:W-:Y:S02]  /*24cf0*/  IADD3 R86, P2, R12, 0x20, RZ ;  /* 0x000000200c567810 */ /* 0x000fe40007f5e0ff */
[----:B------:R-:W-:Y:S02]  /*24d00*/  LOP3.LUT R100, R92, 0x380, RZ, 0xc0, !PT ;  /* 0x000003805c647812 */ /* 0x000fe400078ec0ff */
[C---:B------:R-:W-:Y:S01]  /*24d10*/  IADD3 R90, P6, R12.reuse, 0x60, RZ ;  /* 0x000000600c5a7810 */ /* 0x040fe20007fde0ff */
[----:B------:R-:W-:Y:S01]  /*24d20*/  IMAD.X R87, RZ, RZ, R13, P2 ;  /* 0x000000ffff577224 */ /* 0x000fe200010e060d */
[C---:B------:R-:W-:Y:S02]  /*24d30*/  IADD3 R14, P0, R12.reuse, 0x4020, RZ ;  /* 0x000040200c0e7810 */ /* 0x040fe40007f1e0ff */
[----:B------:R-:W-:-:S02]  /*24d40*/  IADD3 R96, P4, R12, 0x4040, RZ ;  /* 0x000040400c607810 */ /* 0x000fc40007f9e0ff */
[----:B------:R-:W-:Y:S02]  /*24d50*/  SHF.R.U64 R100, R100, 0x3, RZ ;  /* 0x0000000364647819 */ /* 0x000fe400000012ff */
[C---:B------:R-:W-:Y:S02]  /*24d60*/  LOP3.LUT R85, R12.reuse, 0x380, RZ, 0xc0, !PT ;  /* 0x000003800c557812 */ /* 0x040fe400078ec0ff */
[C---:B------:R-:W-:Y:S02]  /*24d70*/  IADD3 R15, P2, R12.reuse, 0x8000, RZ ;  /* 0x000080000c0f7810 */ /* 0x040fe40007f5e0ff */
[----:B------:R-:W-:Y:S02]  /*24d80*/  IADD3 R88, P1, R12, 0x40, RZ ;  /* 0x000000400c587810 */ /* 0x000fe40007f3e0ff */
[----:B------:R-:W-:Y:S02]  /*24d90*/  LOP3.LUT R94, R90, 0x380, RZ, 0xc0, !PT ;  /* 0x000003805a5e7812 */ /* 0x000fe400078ec0ff */
[----:B------:R-:W-:-:S02]  /*24da0*/  LOP3.LUT R107, R14, 0x380, RZ, 0xc0, !PT ;  /* 0x000003800e6b7812 */ /* 0x000fc400078ec0ff */
[----:B------:R-:W-:Y:S02]  /*24db0*/  IADD3 R98, P3, R12, 0x4060, RZ ;  /* 0x000040600c627810 */ /* 0x000fe40007f7e0ff */
[----:B------:R-:W-:Y:S02]  /*24dc0*/  LOP3.LUT R92, R100, R92, RZ, 0x3c, !PT ;  /* 0x0000005c645c7212 */ /* 0x000fe400078e3cff */
[----:B------:R-:W-:Y:S02]  /*24dd0*/  LOP3.LUT R141, R96, 0x380, RZ, 0xc0, !PT ;  /* 0x00000380608d7812 */ /* 0x000fe400078ec0ff */
[----:B------:R-:W-:Y:S02]  /*24de0*/  SHF.R.U64 R85, R85, 0x3, RZ ;  /* 0x0000000355557819 */ /* 0x000fe400000012ff */
[----:B------:R-:W-:Y:S01]  /*24df0*/  LOP3.LUT R100, R15, 0x380, RZ, 0xc0, !PT ;  /* 0x000003800f647812 */ /* 0x000fe200078ec0ff */
[--C-:B------:R-:W-:Y:S01]  /*24e00*/  IMAD.X R89, RZ, RZ, R13.reuse, P1 ;  /* 0x000000ffff597224 */ /* 0x100fe200008e060d */
[----:B------:R-:W-:Y:S01]  /*24e10*/  SHF.R.U64 R94, R94, 0x3, RZ ;  /* 0x000000035e5e7819 */ /* 0x000fe200000012ff */
[--C-:B------:R-:W-:Y:S01]  /*24e20*/  IMAD.X R91, RZ, RZ, R13.reuse, P6 ;  /* 0x000000ffff5b7224 */ /* 0x100fe200030e060d */
[----:B------:R-:W-:Y:S01]  /*24e30*/  SHF.R.U64 R107, R107, 0x3, RZ ;  /* 0x000000036b6b7819 */ /* 0x000fe200000012ff */
[----:B------:R-:W-:Y:S01]  /*24e40*/  IMAD.X R93, RZ, RZ, R13, P5 ;  /* 0x000000ffff5d7224 */ /* 0x000fe200028e060d */
[----:B------:R-:W-:-:S02]  /*24e50*/  IADD3 R7, P1, R12, 0x8020, RZ ;  /* 0x000080200c077810 */ /* 0x000fc40007f3e0ff */
[C---:B-1----:R-:W-:Y:S02]  /*24e60*/  IADD3 R8, P6, R12.reuse, 0x8040, RZ ;  /* 0x000080400c087810 */ /* 0x042fe40007fde0ff */
[----:B------:R-:W-:Y:S02]  /*24e70*/  IADD3 R84, P5, R12, 0x8060, RZ ;  /* 0x000080600c547810 */ /* 0x000fe40007fbe0ff */
[----:B------:R-:W-:Y:S02]  /*24e80*/  LOP3.LUT R104, R88, 0x380, RZ, 0xc0, !PT ;  /* 0x0000038058687812 */ /* 0x000fe400078ec0ff */
[----:B------:R-:W-:Y:S02]  /*24e90*/  LOP3.LUT R143, R98, 0x380, RZ, 0xc0, !PT ;  /* 0x00000380628f7812 */ /* 0x000fe400078ec0ff */
[----:B------:R-:W-:Y:S02]  /*24ea0*/  SHF.R.U64 R141, R141, 0x3, RZ ;  /* 0x000000038d8d7819 */ /* 0x000fe400000012ff */
[----:B------:R-:W-:-:S02]  /*24eb0*/  LOP3.LUT R12, R85, R12, RZ, 0x3c, !PT ;  /* 0x0000000c550c7212 */ /* 0x000fc400078e3cff */
[----:B------:R-:W-:Y:S02]  /*24ec0*/  LOP3.LUT R102, R86, 0x380, RZ, 0xc0, !PT ;  /* 0x0000038056667812 */ /* 0x000fe400078ec0ff */
[----:B------:R-:W-:Y:S02]  /*24ed0*/  SHF.R.U64 R100, R100, 0x3, RZ ;  /* 0x0000000364647819 */ /* 0x000fe400000012ff */
[----:B------:R-:W-:Y:S02]  /*24ee0*/  LOP3.LUT R90, R94, R90, RZ, 0x3c, !PT ;  /* 0x0000005a5e5a7212 */ /* 0x000fe400078e3cff */
[----:B------:R-:W-:Y:S01]  /*24ef0*/  LOP3.LUT R94, R107, R14, RZ, 0x3c, !PT ;  /* 0x0000000e6b5e7212 */ /* 0x000fe200078e3cff */
[--C-:B------:R-:W-:Y:S01]  /*24f00*/  IMAD.X R95, RZ, RZ, R13.reuse, P0 ;  /* 0x000000ffff5f7224 */ /* 0x100fe200000e060d */
[----:B------:R-:W-:Y:S01]  /*24f10*/  SHF.R.U64 R104, R104, 0x3, RZ ;  /* 0x0000000368687819 */ /* 0x000fe200000012ff */
[--C-:B------:R-:W-:Y:S01]  /*24f20*/  IMAD.X R97, RZ, RZ, R13.reuse, P4 ;  /* 0x000000ffff617224 */ /* 0x100fe200020e060d */
[----:B------:R-:W-:Y:S01]  /*24f30*/  SHF.R.U64 R143, R143, 0x3, RZ ;  /* 0x000000038f8f7819 */ /* 0x000fe200000012ff */
[--C-:B------:R-:W-:Y:S01]  /*24f40*/  IMAD.X R99, RZ, RZ, R13.reuse, P3 ;  /* 0x000000ffff637224 */ /* 0x100fe200018e060d */
[----:B------:R-:W-:Y:S01]  /*24f50*/  LOP3.LUT R96, R141, R96, RZ, 0x3c, !PT ;  /* 0x000000608d607212 */ /* 0x000fe200078e3cff */
[--C-:B------:R-:W-:Y:S01]  /*24f60*/  IMAD.X R101, RZ, RZ, R13.reuse, P2 ;  /* 0x000000ffff657224 */ /* 0x100fe200010e060d */
[----:B------:R-:W-:Y:S01]  /*24f70*/  LOP3.LUT R107, R8, 0x380, RZ, 0xc0, !PT ;  /* 0x00000380086b7812 */ /* 0x000fe200078ec0ff */
[--C-:B------:R-:W-:Y:S01]  /*24f80*/  IMAD.X R103, RZ, RZ, R13.reuse, P1 ;  /* 0x000000ffff677224 */ /* 0x100fe200008e060d */
[----:B------:R-:W-:Y:S01]  /*24f90*/  SHF.R.U64 R102, R102, 0x3, RZ ;  /* 0x0000000366667819 */ /* 0x000fe200000012ff */
[--C-:B------:R-:W-:Y:S01]  /*24fa0*/  IMAD.X R105, RZ, RZ, R13.reuse, P6 ;  /* 0x000000ffff697224 */ /* 0x100fe200030e060d */
[----:B------:R-:W-:Y:S01]  /*24fb0*/  LOP3.LUT R100, R100, R15, RZ, 0x3c, !PT ;  /* 0x0000000f64647212 */ /* 0x000fe200078e3cff */
[----:B------:R-:W-:Y:S01]  /*24fc0*/  IMAD.X R85, RZ, RZ, R13, P5 ;  /* 0x000000ffff557224 */ /* 0x000fe200028e060d */
[----:B------:R-:W-:-:S02]  /*24fd0*/  MOV R141, R12 ;  /* 0x0000000c008d7202 */ /* 0x000fc40000000f00 */
[----:B------:R-:W-:Y:S02]  /*24fe0*/  F2FP.BF16.F32.PACK_AB R12, R25, R24 ;  /* 0x00000018190c723e */ /* 0x000fe400000010ff */
[----:B------:R-:W-:Y:S02]  /*24ff0*/  F2FP.BF16.F32.PACK_AB R13, R27, R26 ;  /* 0x0000001a1b0d723e */ /* 0x000fe400000010ff */
[----:B------:R-:W-:Y:S02]  /*25000*/  F2FP.BF16.F32.PACK_AB R14, R29, R28 ;  /* 0x0000001c1d0e723e */ /* 0x000fe400000010ff */
[----:B------:R-:W-:Y:S02]  /*25010*/  F2FP.BF16.F32.PACK_AB R15, R31, R30 ;  /* 0x0000001e1f0f723e */ /* 0x000fe400000010ff */
[----:B------:R-:W-:Y:S02]  /*25020*/  LOP3.LUT R88, R104, R88, RZ, 0x3c, !PT ;  /* 0x0000005868587212 */ /* 0x000fe400078e3cff */
[----:B------:R-:W-:-:S02]  /*25030*/  LOP3.LUT R98, R143, R98, RZ, 0x3c, !PT ;  /* 0x000000628f627212 */ /* 0x000fc400078e3cff */
[----:B------:R-:W-:Y:S02]  /*25040*/  SHF.R.U64 R107, R107, 0x3, RZ ;  /* 0x000000036b6b7819 */ /* 0x000fe400000012ff */
[----:B------:R-:W-:Y:S02]  /*25050*/  LOP3.LUT R86, R102, R86, RZ, 0x3c, !PT ;  /* 0x0000005666567212 */ /* 0x000fe400078e3cff */
[----:B------:R-:W-:Y:S01]  /*25060*/  LOP3.LUT R143, R84, 0x380, RZ, 0xc0, !PT ;  /* 0x00000380548f7812 */ /* 0x000fe200078ec0ff */
[----:B------:R1:W-:Y:S01]  /*25070*/  STSM.16.M88.4 [R141], R12 ;  /* 0x0000000c8d007844 */ /* 0x0003e20000000200 */
[----:B------:R-:W-:Y:S02]  /*25080*/  LOP3.LUT R104, R107, R8, RZ, 0x3c, !PT ;  /* 0x000000086b687212 */ /* 0x000fe400078e3cff */
[----:B------:R-:W-:Y:S02]  /*25090*/  SHF.R.U64 R143, R143, 0x3, RZ ;  /* 0x000000038f8f7819 */ /* 0x000fe400000012ff */
[----:B------:R-:W-:-:S02]  /*250a0*/  MOV R86, R86 ;  /* 0x0000005600567202 */ /* 0x000fc40000000f00 */
[----:B------:R-:W-:Y:S02]  /*250b0*/  MOV R8, R92 ;  /* 0x0000005c00087202 */ /* 0x000fe40000000f00 */
[----:B------:R-:W-:Y:S02]  /*250c0*/  MOV R106, R94 ;  /* 0x0000005e006a7202 */ /* 0x000fe40000000f00 */
[----:B------:R-:W-:Y:S02]  /*250d0*/  MOV R107, R96 ;  /* 0x00000060006b7202 */ /* 0x000fe40000000f00 */
[----:B------:R-:W-:Y:S02]  /*250e0*/  MOV R142, R98 ;  /* 0x00000062008e7202 */ /* 0x000fe40000000f00 */
[----:B-1----:R-:W-:Y:S02]  /*250f0*/  MOV R12, R88 ;  /* 0x00000058000c7202 */ /* 0x002fe40000000f00 */
[----:B------:R-:W-:-:S02]  /*25100*/  MOV R13, R90 ;  /* 0x0000005a000d7202 */ /* 0x000fc40000000f00 */
[----:B------:R-:W-:Y:S02]  /*25110*/  F2FP.BF16.F32.PACK_AB R88, R33, R32 ;  /* 0x000000202158723e */ /* 0x000fe400000010ff */
[----:B------:R-:W-:Y:S02]  /*25120*/  F2FP.BF16.F32.PACK_AB R89, R35, R34 ;  /* 0x000000222359723e */ /* 0x000fe400000010ff */
[----:B------:R-:W-:Y:S02]  /*25130*/  F2FP.BF16.F32.PACK_AB R90, R37, R36 ;  /* 0x00000024255a723e */ /* 0x000fe400000010ff */
[----:B------:R-:W-:Y:S02]  /*25140*/  F2FP.BF16.F32.PACK_AB R91, R39, R38 ;  /* 0x00000026275b723e */ /* 0x000fe400000010ff */
        /* <DEDUP_REMOVED lines=8> */
[----:B------:R1:W-:Y:S01]  /*251d0*/  STSM.16.M88.4 [R86], R88 ;  /* 0x0000005856007844 */ /* 0x0003e20000000200 */
[----:B------:R-:W-:-:S02]  /*251e0*/  LOP3.LUT R84, R143, R84, RZ, 0x3c, !PT ;  /* 0x000000548f547212 */ /* 0x000fc400078e3cff */
[----:B------:R-:W-:Y:S01]  /*251f0*/  LOP3.LUT R102, R7, 0x380, RZ, 0xc0, !PT ;  /* 0x0000038007667812 */ /* 0x000fe200078ec0ff */
[----:B------:R2:W-:Y:S01]  /*25200*/  STSM.16.M88.4 [R12], R92 ;  /* 0x0000005c0c007844 */ /* 0x0005e20000000200 */
[----:B------:R-:W-:Y:S02]  /*25210*/  MOV R141, R84 ;  /* 0x00000054008d7202 */ /* 0x000fe40000000f00 */
[----:B------:R-:W-:Y:S01]  /*25220*/  F2FP.BF16.F32.PACK_AB R14, R61, R60 ;  /* 0x0000003c3d0e723e */ /* 0x000fe200000010ff */
[----:B------:R3:W-:Y:S01]  /*25230*/  STSM.16.M88.4 [R13], R96 ;  /* 0x000000600d007844 */ /* 0x0007e20000000200 */
[----:B------:R-:W-:Y:S02]  /*25240*/  F2FP.BF16.F32.PACK_AB R15, R63, R62 ;  /* 0x0000003e3f0f723e */ /* 0x000fe400000010ff */
[----:B------:R-:W-:Y:S02]  /*25250*/  SHF.R.U64 R102, R102, 0x3, RZ ;  /* 0x0000000366667819 */ /* 0x000fe400000012ff */
[----:B------:R-:W-:-:S02]  /*25260*/  F2FP.BF16.F32.PACK_AB R84, R65, R64 ;  /* 0x000000404154723e */ /* 0x000fc400000010ff */
[----:B------:R-:W-:Y:S02]  /*25270*/  F2FP.BF16.F32.PACK_AB R85, R67, R66 ;  /* 0x000000424355723e */ /* 0x000fe400000010ff */
[----:B-1----:R-:W-:Y:S02]  /*25280*/  F2FP.BF16.F32.PACK_AB R86, R69, R68 ;  /* 0x000000444556723e */ /* 0x002fe400000010ff */
[----:B------:R-:W-:Y:S02]  /*25290*/  F2FP.BF16.F32.PACK_AB R87, R71, R70 ;  /* 0x000000464757723e */ /* 0x000fe400000010ff */
[----:B--2---:R-:W-:Y:S02]  /*252a0*/  F2FP.BF16.F32.PACK_AB R12, R57, R56 ;  /* 0x00000038390c723e */ /* 0x004fe400000010ff */
[----:B---3--:R-:W-:Y:S02]  /*252b0*/  F2FP.BF16.F32.PACK_AB R13, R59, R58 ;  /* 0x0000003a3b0d723e */ /* 0x008fe400000010ff */
        /* <DEDUP_REMOVED lines=9> */
[----:B------:R-:W-:Y:S02]  /*25350*/  MOV R100, R100 ;  /* 0x0000006400647202 */ /* 0x000fe40000000f00 */
[----:B------:R-:W-:Y:S02]  /*25360*/  F2FP.BF16.F32.PACK_AB R96, R21, R20 ;  /* 0x000000141560723e */ /* 0x000fe400000010ff */
[----:B------:R-:W-:Y:S02]  /*25370*/  F2FP.BF16.F32.PACK_AB R97, R131, R130 ;  /* 0x000000828361723e */ /* 0x000fe400000010ff */
[----:B------:R-:W-:Y:S02]  /*25380*/  F2FP.BF16.F32.PACK_AB R98, R121, R120 ;  /* 0x000000787962723e */ /* 0x000fe400000010ff */
[----:B------:R-:W-:Y:S01]  /*25390*/  F2FP.BF16.F32.PACK_AB R99, R133, R132 ;  /* 0x000000848563723e */ /* 0x000fe200000010ff */
[----:B------:R-:W-:Y:S01]  /*253a0*/  STSM.16.M88.4 [R106], R84 ;  /* 0x000000546a007844 */ /* 0x000fe20000000200 */
[----:B------:R-:W-:-:S03]  /*253b0*/  LOP3.LUT R102, R102, R7, RZ, 0x3c, !PT ;  /* 0x0000000766667212 */ /* 0x000fc600078e3cff */
[----:B------:R-:W-:Y:S01]  /*253c0*/  STSM.16.M88.4 [R107], R88 ;  /* 0x000000586b007844 */ /* 0x000fe20000000200 */
        /* <DEDUP_REMOVED lines=8> */
[----:B------:R-:W-:-:S02]  /*25450*/  F2FP.BF16.F32.PACK_AB R105, R139, R138 ;  /* 0x0000008a8b69723e */ /* 0x000fc400000010ff */
[----:B-1----:R-:W-:Y:S02]  /*25460*/  F2FP.BF16.F32.PACK_AB R12, R113, R112 ;  /* 0x00000070710c723e */ /* 0x002fe400000010ff */
[----:B------:R-:W-:Y:S02]  /*25470*/  F2FP.BF16.F32.PACK_AB R13, R115, R114 ;  /* 0x00000072730d723e */ /* 0x000fe400000010ff */
[----:B------:R-:W-:Y:S02]  /*25480*/  F2FP.BF16.F32.PACK_AB R14, R117, R116 ;  /* 0x00000074750e723e */ /* 0x000fe400000010ff */
[----:B------:R-:W-:Y:S02]  /*25490*/  F2FP.BF16.F32.PACK_AB R15, R119, R118 ;  /* 0x00000076770f723e */ /* 0x000fe400000010ff */
[----:B------:R-:W-:Y:S01]  /*254a0*/  ISETP.NE.U32.AND P0, PT, RZ, UR6, PT ;  /* 0x00000006ff007c0c */ /* 0x000fe2000bf05070 */
[----:B------:R-:W-:Y:S01]  /*254b0*/  IMAD.MOV.U32 R8, RZ, RZ, RZ ;  /* 0x000000ffff087224 */ /* 0x000fe200078e00ff */
[----:B--2---:R-:W-:Y:S01]  /*254c0*/  F2FP.BF16.F32.PACK_AB R100, R123, R122 ;  /* 0x0000007a7b64723e */ /* 0x004fe200000010ff */
[----:B------:R-:W1:Y:S01]  /*254d0*/  LDC R92, c[0x0][0xbe8] ;  /* 0x0002fa00ff5c7b82 */ /* 0x000e620000000800 */
[----:B------:R-:W-:-:S02]  /*254e0*/  F2FP.BF16.F32.PACK_AB R106, R109, R108 ;  /* 0x0000006c6d6a723e */ /* 0x000fc400000010ff */
[----:B------:R-:W-:Y:S01]  /*254f0*/  F2FP.BF16.F32.PACK_AB R107, R111, R110 ;  /* 0x0000006e6f6b723e */ /* 0x000fe200000010ff */
[----:B------:R-:W-:Y:S04]  /*25500*/  STSM.16.M88.4 [R7], R100 ;  /* 0x0000006407007844 */ /* 0x000fe80000000200 */
[----:B------:R-:W-:Y:S01]  /*25510*/  STSM.16.M88.4 [R140], R104 ;  /* 0x000000688c007844 */ /* 0x000fe20000000200 */
[----:B------:R-:W-:Y:S01]  /*25520*/  IADD3 R84, P1, R233, UR6, RZ ;  /* 0x00000006e9547c10 */ /* 0x000fe2000ff3e0ff */
[----:B------:R-:W2:Y:S02]  /*25530*/  LDC.64 R90, c[0x0][0xba8] ;  /* 0x0002ea00ff5a7b82 */ /* 0x000ea40000000a00 */
[----:B------:R3:W-:Y:S06]  /*25540*/  STSM.16.M88.4 [R141], R12 ;  /* 0x0000000c8d007844 */ /* 0x0007ec0000000200 */
[----:B------:R-:W-:Y:S01]  /*25550*/  BAR.SYNC.DEFER_BLOCKING 0x1, 0x100 ;  /* 0x0044000000007b1d */ /* 0x000fe20000010000 */
[----:B------:R-:W-:-:S02]  /*25560*/  ISETP.NE.AND.EX P0, PT, RZ, UR7, PT, P0 ;  /* 0x00000007ff007c0c */ /* 0x000fc4000bf05300 */
[----:B------:R-:W-:-:S11]  /*25570*/  IADD3.X R85, R234, UR7, RZ, P1, !PT ;  /* 0x00000007ea557c10 */ /* 0x000fd60008ffe4ff */
[----:B------:R-:W2:Y:S01]  /*25580*/  @P0 LDG.E R8, desc[UR60][R84.64] ;  /* 0x0000003c54080981 */ /* 0x000ea2000c1e1900 */
[----:B------:R-:W-:-:S04]  /*25590*/  ISETP.NE.U32.AND P1, PT, RZ, UR4, PT ;  /* 0x00000004ff007c0c */ /* 0x000fc8000bf25070 */
[----:B------:R-:W-:Y:S01]  /*255a0*/  ISETP.NE.AND.EX P1, PT, RZ, UR5, PT, P1 ;  /* 0x00000005ff007c0c */ /* 0x000fe2000bf25310 */
[----:B------:R-:W-:-:S12]  /*255b0*/  IMAD.MOV.U32 R94, RZ, RZ, 0x9b8 ;  /* 0x000009b8ff5e7424 */ /* 0x000fd800078e00ff */
[----:B---3--:R-:W-:Y:S01]  /*255c0*/  @P1 IADD3 R12, P2, R233, UR4, RZ ;  /* 0x00000004e90c1c10 */ /* 0x008fe2000ff5e0ff */
[----:B------:R-:W-:-:S03]  /*255d0*/  ULDC UR4, c[0x0][0xa88] ;  /* 0x0002a20000047ab9 */ /* 0x000fc60000000800 */
[----:B------:R-:W-:Y:S01]  /*255e0*/  @P1 IADD3.X R13, R234, UR5, RZ, P2, !PT ;  /* 0x00000005ea0d1c10 */ /* 0x000fe200097fe4ff */
[----:B------:R-:W-:Y:S01]  /*255f0*/  IMAD.U32 R93, RZ, RZ, UR4 ;  /* 0x00000004ff5d7e24 */ /* 0x000fe2000f8e00ff */
[----:B------:R-:W-:Y:S01]  /*25600*/  ISETP.NE.AND P2, PT, R231, RZ, PT ;  /* 0x000000ffe700720c */ /* 0x000fe20003f45270 */
[----:B------:R-:W-:-:S03]  /*25610*/  ULDC UR4, c[0x0][0xad4] ;  /* 0x0002b50000047ab9 */ /* 0x000fc60000000800 */
[----:B------:R-:W-:Y:S01]  /*25620*/  SEL R231, R231, UR4, P2 ;  /* 0x00000004e7e77c07 */ /* 0x000fe20009000000 */
[----:B------:R3:W5:Y:S03]  /*25630*/  @P1 LDG.E R93, desc[UR60][R12.64] ;  /* 0x0000003c0c5d1981 */ /* 0x000766000c1e1900 */
[----:B------:R-:W-:-:S04]  /*25640*/  ISETP.GT.AND P3, PT, R231, 0x1, PT ;  /* 0x00000001e700780c */ /* 0x000fc80003f64270 */
[----:B------:R-:W-:-:S04]  /*25650*/  SEL R94, R94, 0x978, P3 ;  /* 0x000009785e5e7807 */ /* 0x000fc80001800000 */
[----:B------:R-:W0:Y:S08]  /*25660*/  LDC.64 R14, c[0x0][R94+0x220] ;  /* 0x000088005e0e7b82 */ /* 0x000e300000000a00 */
[----:B------:R-:W2:Y:S01]  /*25670*/  LDC.64 R86, c[0x0][R94+0x218] ;  /* 0x000086005e567b82 */ /* 0x000ea20000000a00 */
[----:B-1----:R-:W-:-:S07]  /*25680*/  ISETP.NE.AND P4, PT, R92, 0x1, PT ;  /* 0x000000015c00780c */ /* 0x002fce0003f85270 */
[----:B------:R-:W1:Y:S01]  /*25690*/  LDC.64 R88, c[0x0][R94+0x228] ;  /* 0x00008a005e587b82 */ /* 0x000e620000000a00 */
[----:B------:R-:W-:-:S07]  /*256a0*/  ISETP.NE.U32.AND P2, PT, RZ, UR6, PT ;  /* 0x00000006ff007c0c */ /* 0x000fce000bf45070 */
[----:B---3--:R3:W3:Y:S01]  /*256b0*/  LDC.64 R12, c[0x0][R94+0x210] ;  /* 0x000084005e0c7b82 */ /* 0x0086e20000000a00 */
[----:B------:R-:W-:-:S07]  /*256c0*/  ISETP.NE.AND.EX P2, PT, RZ, UR7, PT, P2 ;  /* 0x00000007ff007c0c */ /* 0x000fce000bf45320 */
[----:B------:R-:W3:Y:S01]  /*256d0*/  @P4 LDC R96, c[0x0][0xbec] ;  /* 0x0002fb00ff604b82 */ /* 0x000ee20000000800 */
[----:B------:R-:W-:-:S07]  /*256e0*/  SEL R232, R232, RZ, !P2 ;  /* 0x000000ffe8e87207 */ /* 0x000fce0005000000 */
[----:B------:R-:W3:Y:S01]  /*256f0*/  @P4 LDC R101, c[0x0][0xbf0] ;  /* 0x0002fc00ff654b82 */ /* 0x000ee20000000800 */
[----:B----4-:R-:W-:Y:S01]  /*25700*/  SEL R7, R145, RZ, !P2 ;  /* 0x000000ff91077207 */ /* 0x010fe20005000000 */
[----:B0-----:R-:W-:-:S06]  /*25710*/  IMAD R15, R15, R232, RZ ;  /* 0x000000e80f0f7224 */ /* 0x001fcc00078e02ff */
[----:B--2---:R-:W0:Y:S01]  /*25720*/  @!P3 LDC R90, c[0x0][0xb50] ;  /* 0x0002d400ff5abb82 */ /* 0x004e220000000800 */
[C---:B------:R-:W-:Y:S02]  /*25730*/  IMAD R99, R14.reuse, R7, R15 ;  /* 0x000000070e637224 */ /* 0x040fe400078e020f */
[----:B------:R-:W-:-:S05]  /*25740*/  IMAD.WIDE.U32 R14, R14, R232, RZ ;  /* 0x000000e80e0e7225 */ /* 0x000fca00078e00ff */
[----:B------:R-:W2:Y:S01]  /*25750*/  @!P3 LDC R91, c[0x0][0xb54] ;  /* 0x0002d500ff5bbb82 */ /* 0x000ea20000000800 */
[-C--:B------:R-:W-:Y:S02]  /*25760*/  IMAD R97, R87, R230.reuse, RZ ;  /* 0x000000e657617224 */ /* 0x080fe400078e02ff */
[----:B------:R-:W-:-:S04]  /*25770*/  IMAD.WIDE.U32 R86, R86, R230, RZ ;  /* 0x000000e656567225 */ /* 0x000fc800078e00ff */
[----:B------:R-:W-:Y:S02]  /*25780*/  IMAD.IADD R7, R229, 0x1, R226 ;  /* 0x00000001e5077824 */ /* 0x000fe400078e02e2 */
[----:B------:R-:W-:Y:S01]  /*25790*/  IMAD.IADD R103, R87, 0x1, R97 ;  /* 0x0000000157677824 */ /* 0x000fe200078e0261 */
[----:B------:R-:W-:Y:S01]  /*257a0*/  SEL R95, R144, RZ, P3 ;  /* 0x000000ff905f7207 */ /* 0x000fe20001800000 */
[----:B------:R-:W-:Y:S02]  /*257b0*/  IMAD.IADD R99, R15, 0x1, R99 ;  /* 0x000000010f637824 */ /* 0x000fe400078e0263 */
[----:B------:R-:W-:Y:S02]  /*257c0*/  IMAD.MOV.U32 R15, RZ, RZ, R7 ;  /* 0x000000ffff0f7224 */ /* 0x000fe400078e0007 */
[-C--:B-1----:R-:W-:Y:S02]  /*257d0*/  IMAD R97, R89, R95.reuse, RZ ;  /* 0x0000005f59617224 */ /* 0x082fe400078e02ff */
[----:B------:R-:W-:-:S04]  /*257e0*/  IMAD.WIDE.U32 R88, R88, R95, RZ ;  /* 0x0000005f58587225 */ /* 0x000fc800078e00ff */
[----:B------:R-:W-:Y:S01]  /*257f0*/  IMAD.IADD R97, R89, 0x1, R97 ;  /* 0x0000000159617824 */ /* 0x000fe200078e0261 */
[--C-:B------:R-:W-:Y:S01]  /*25800*/  IADD3 R87, P2, P5, R14, R86, R8.reuse ;  /* 0x000000560e577210 */ /* 0x100fe20007d5e008 */
[----:B---3--:R-:W-:Y:S01]  /*25810*/  @P4 IMAD.HI.U32 R14, R7, R96, RZ ;  /* 0x00000060070e4227 */ /* 0x008fe200078e00ff */
        /* <DEDUP_REMOVED lines=14> */
[----:B--2---:R-:W-:Y:S01]  /*25900*/  LEA.HI.X R91, R88, R91, R12, 0x2, P2 ;  /* 0x0000005b585b7211 */ /* 0x004fe200010f140c */
[----:B------:R-:W-:Y:S06]  /*25910*/  @P1 BRA `(.L_x_2716) ;  /* 0x0000000000101947 */ /* 0x000fec0003800000 */
[----:B------:R-:W-:Y:S05]  /*25920*/  @!P0 BRA `(.L_x_2716) ;  /* 0x00000000000c8947 */ /* 0x000fea0003800000 */
[----:B------:R-:W2:Y:S04]  /*25930*/  LDG.E R12, desc[UR60][R84.64] ;  /* 0x0000003c540c7981 */ /* 0x000ea8000c1e1900 */
[----:B-----5:R-:W2:Y:S02]  /*25940*/  LDG.E R93, desc[UR60][R84.64+0x4] ;  /* 0x0000043c545d7981 */ /* 0x020ea4000c1e1900 */
[----:B--2---:R-:W-:-:S07]  /*25950*/  IMAD.IADD R93, R93, 0x1, -R12 ;  /* 0x000000015d5d7824 */ /* 0x004fce00078e0a0c */
.L_x_2716:
[----:B------:R-:W2:Y:S04]  /*25960*/  LDL R84, [R1+0x70] ;  /* 0x0000700001547983 */ /* 0x000ea80000100800 */
[----:B------:R-:W3:Y:S04]  /*25970*/  LDL R85, [R1+0x6c] ;  /* 0x00006c0001557983 */ /* 0x000ee80000100800 */
[----:B------:R-:W-:Y:S04]  /*25980*/  SHFL.IDX PT, R12, R90, RZ, 0x1c1f ;  /* 0x001c1fff5a0c7589 */ /* 0x000fe800000e0000 */
[----:B------:R-:W0:Y:S04]  /*25990*/  SHFL.IDX PT, R13, R91, RZ, 0x1c1f ;  /* 0x001c1fff5b0d7589 */ /* 0x000e2800000e0000 */
[----:B------:R-:W-:Y:S04]  /*259a0*/  SHFL.IDX PT, R14, R90, 0x1, 0x1c1f ;  /* 0x003c1f005a0e7f89 */ /* 0x000fe800000e0000 */
[----:B------:R-:W1:Y:S01]  /*259b0*/  SHFL.IDX PT, R15, R91, 0x1, 0x1c1f ;  /* 0x003c1f005b0f7f89 */ /* 0x000e6200000e0000 */
[----:B--2---:R-:W-:-:S02]  /*259c0*/  IMAD.IADD R87, R84, 0x1, R226 ;  /* 0x0000000154577824 */ /* 0x004fc400078e02e2 */
[----:B-----5:R-:W-:Y:S01]  /*259d0*/  IMAD R84, R93, R92, RZ ;  /* 0x0000005c5d547224 */ /* 0x020fe200078e02ff */
[----:B---3--:R-:W-:Y:S01]  /*259e0*/  LOP3.LUT P0, RZ, R85, 0x3, RZ, 0xc0, !PT ;  /* 0x0000000355ff7812 */ /* 0x008fe2000780c0ff */
[----:B------:R-:W-:-:S03]  /*259f0*/  VIADD R85, R87, 0x8 ;  /* 0x0000000857557836 */ /* 0x000fc60000000000 */
[-C--:B------:R-:W-:Y:S02]  /*25a00*/  ISETP.GE.OR P1, PT, R87, R84.reuse, P0 ;  /* 0x000000545700720c */ /* 0x080fe40000726670 */
[----:B------:R-:W-:-:S11]  /*25a10*/  ISETP.GE.OR P0, PT, R85, R84, P0 ;  /* 0x000000545500720c */ /* 0x000fd60000706670 */
        /* <DEDUP_REMOVED lines=14> */
[----:B------:R-:W-:-:S04]  /*25b00*/  IMAD R5, R21, 0x40, R0 ;  /* 0x0000004015057824 */ /* 0x000fc800078e0200 */
[----:B------:R-:W-:-:S03]  /*25b10*/  IMAD.WIDE R2, R5, 0x2, R2 ;  /* 0x0000000205027825 */ /* 0x000fc600078e0202 */
        /* <DEDUP_REMOVED lines=29> */
[----:B------:R-:W-:Y:S01]  /*25cf0*/  IMAD.X R61, RZ, RZ, R3, P1 ;  /* 0x000000ffff3d7224 */ /* 0x000fe200008e0603 */
[C---:B------:R-:W-:Y:S01]  /*25d00*/  IADD3 R49, P2, R2.reuse, 0x8000, RZ ;  /* 0x0000800002317810 */ /* 0x040fe20007f5e0ff */
[----:B------:R-:W5:Y:S01]  /*25d10*/  LD.E.128 R24, desc[UR60][R24.64] ;  /* 0x0000003c18187980 */ /* 0x000f62000c101d00 */
[C---:B------:R-:W-:Y:S02]  /*25d20*/  IADD3 R53, P6, R2.reuse, 0x9000, RZ ;  /* 0x0000900002357810 */ /* 0x040fe40007fde0ff */
[C---:B------:R-:W-:Y:S01]  /*25d30*/  IADD3 R57, P5, R2.reuse, 0xa000, RZ ;  /* 0x0000a00002397810 */ /* 0x040fe20007fbe0ff */
[----:B------:R-:W5:Y:S01]  /*25d40*/  LD.E.128 R28, desc[UR60][R28.64] ;  /* 0x0000003c1c1c7980 */ /* 0x000f62000c101d00 */
[----:B------:R-:W-:Y:S02]  /*25d50*/  LOP3.LUT R7, R2, 0x380, RZ, 0xc0, !PT ;  /* 0x0000038002077812 */ /* 0x000fe400078ec0ff */
[----:B------:R-:W-:Y:S01]  /*25d60*/  LOP3.LUT R4, R5, 0x380, RZ, 0xc0, !PT ;  /* 0x0000038005047812 */ /* 0x000fe200078ec0ff */
[----:B------:R-:W5:Y:S01]  /*25d70*/  LD.E.128 R32, desc[UR60][R32.64] ;  /* 0x0000003c20207980 */ /* 0x000f62000c101d00 */
[----:B------:R-:W-:-:S02]  /*25d80*/  LOP3.LUT R40, R41, 0x380, RZ, 0xc0, !PT ;  /* 0x0000038029287812 */ /* 0x000fc400078ec0ff */
[----:B------:R-:W-:Y:S01]  /*25d90*/  LOP3.LUT R44, R45, 0x380, RZ, 0xc0, !PT ;  /* 0x000003802d2c7812 */ /* 0x000fe200078ec0ff */
[----:B------:R-:W5:Y:S01]  /*25da0*/  LD.E.128 R36, desc[UR60][R36.64] ;  /* 0x0000003c24247980 */ /* 0x000f62000c101d00 */
        /* <DEDUP_REMOVED lines=10> */
[----:B------:R-:W-:-:S02]  /*25e50*/  LOP3.LUT R2, R7, R2, RZ, 0x3c, !PT ;  /* 0x0000000207027212 */ /* 0x000fc400078e3cff */
        /* <DEDUP_REMOVED lines=12> */
[----:B------:R0:W5:Y:S01]  /*25f20*/  LD.E.128 R4, desc[UR60][R2.64] ;  /* 0x0000003c02047980 */ /* 0x000162000c101d00 */
[----:B------:R-:W-:-:S03]  /*25f30*/  SHF.R.S32.HI R67, RZ, 0x1f, R232 ;  /* 0x0000001fff437819 */ /* 0x000fc600000114e8 */
[----:B------:R-:W5:Y:S04]  /*25f40*/  LD.E.128 R44, desc[UR60][R44.64] ;  /* 0x0000003c2c2c7980 */ /* 0x000f68000c101d00 */
[----:B------:R-:W5:Y:S01]  /*25f50*/  LD.E.128 R48, desc[UR60][R48.64] ;  /* 0x0000003c30307980 */ /* 0x000f62000c101d00 */
[----:B0-----:R-:W-:-:S03]  /*25f60*/  IMAD R3, R86, UR4, RZ ;  /* 0x0000000456037c24 */ /* 0x001fc6000f8e02ff */
[----:B------:R-:W5:Y:S01]  /*25f70*/  LD.E.128 R52, desc[UR60][R52.64] ;  /* 0x0000003c34347980 */ /* 0x000f62000c101d00 */
[C---:B------:R-:W-:Y:S02]  /*25f80*/  IMAD R65, R8.reuse, UR5, R3 ;  /* 0x0000000508417c24 */ /* 0x040fe4000f8e0203 */
[----:B------:R-:W-:Y:S01]  /*25f90*/  IMAD.WIDE.U32 R2, R8, UR4, RZ ;  /* 0x0000000408027c25 */ /* 0x000fe2000f8e00ff */
[----:B------:R-:W-:Y:S01]  /*25fa0*/  ULDC.64 UR4, c[0x0][0xae8] ;  /* 0x0002ba0000047ab9 */ /* 0x000fe20000000a00 */
[----:B------:R-:W5:Y:S02]  /*25fb0*/  LD.E.128 R56, desc[UR60][R56.64] ;  /* 0x0000003c38387980 */ /* 0x000f64000c101d00 */
[----:B------:R-:W-:Y:S02]  /*25fc0*/  IMAD.IADD R3, R3, 0x1, R65 ;  /* 0x0000000103037824 */ /* 0x000fe400078e0241 */
[----:B------:R-:W-:Y:S01]  /*25fd0*/  IMAD R65, R20, 0x20, R21 ;  /* 0x0000002014417824 */ /* 0x000fe200078e0215 */
[----:B------:R-:W5:Y:S01]  /*25fe0*/  LD.E.128 R60, desc[UR60][R60.64] ;  /* 0x0000003c3c3c7980 */ /* 0x000f62000c101d00 */
[----:B------:R-:W-:Y:S01]  /*25ff0*/  IMAD.WIDE.U32 R2, R230, UR4, R2 ;  /* 0x00000004e6027c25 */ /* 0x000fe2000f8e0002 */
[----:B------:R-:W-:Y:S01]  /*26000*/  @!PT LDS RZ, [RZ] ;  /* 0x00000000fffff984 */ /* 0x000fe20000000800 */
[----:B------:R-:W-:Y:S01]  /*26010*/  @!PT LDS RZ, [RZ] ;  /* 0x00000000fffff984 */ /* 0x000fe20000000800 */
[----:B------:R-:W-:Y:S01]  /*26020*/  @!PT LDS RZ, [RZ] ;  /* 0x00000000fffff984 */ /* 0x000fe20000000800 */
[----:B------:R-:W-:Y:S01]  /*26030*/  @!PT LDS RZ, [RZ] ;  /* 0x00000000fffff984 */ /* 0x000fe20000000800 */
[----:B------:R0:W-:Y:S06]  /*26040*/  MEMBAR.ALL.CTA ;  /* 0x0000000000007992 */ /* 0x0001ec0000008000 */
[----:B0-----:R-:W0:Y:S01]  /*26050*/  FENCE.VIEW.ASYNC.S ;  /* 0x00000000000073c6 */ /* 0x001e220000000000 */
[----:B------:R-:W-:-:S02]  /*26060*/  IMAD.IADD R20, R226, 0x1, R65 ;  /* 0x00000001e2147824 */ /* 0x000fc400078e0241 */
[----:B------:R-:W-:Y:S01]  /*26070*/  IMAD R3, R230, UR5, R3 ;  /* 0x00000005e6037c24 */ /* 0x000fe2000f8e0203 */
[----:B------:R-:W-:Y:S01]  /*26080*/  ULDC.64 UR4, c[0x0][0xaf0] ;  /* 0x0002bc0000047ab9 */ /* 0x000fe20000000a00 */
[----:B-1----:R-:W-:-:S04]  /*26090*/  @P4 IMAD.HI.U32 R8, R20, R69, RZ ;  /* 0x0000004514084227 */ /* 0x002fc800078e00ff */
[----:B------:R-:W-:Y:S01]  /*260a0*/  IMAD.MOV.U32 R65, RZ, RZ, R20 ;  /* 0x000000ffff417224 */ /* 0x000fe200078e0014 */
[----:B--2---:R-:W-:Y:S01]  /*260b0*/  @P4 SHF.R.U32.HI R65, RZ, R71, R8 ;  /* 0x00000047ff414219 */ /* 0x004fe20000011608 */
[----:B------:R-:W-:Y:S02]  /*260c0*/  IMAD R67, R67, UR4, RZ ;  /* 0x0000000443437c24 */ /* 0x000fe4000f8e02ff */
[----:B------:R-:W-:Y:S01]  /*260d0*/  IMAD.WIDE.U32 R2, R232, UR4, R2 ;  /* 0x00000004e8027c25 */ /* 0x000fe2000f8e0002 */
[----:B------:R-:W-:-:S03]  /*260e0*/  SHF.R.S32.HI R8, RZ, 0x1f, R65 ;  /* 0x0000001fff087819 */ /* 0x000fc60000011441 */
[----:B------:R-:W-:Y:S01]  /*260f0*/  IMAD R67, R232, UR5, R67 ;  /* 0x00000005e8437c24 */ /* 0x000fe2000f8e0243 */
[----:B------:R-:W-:Y:S01]  /*26100*/  ULDC.64 UR4, c[0x0][0xae0] ;  /* 0x0002b80000047ab9 */ /* 0x000fe20000000a00 */
[----:B------:R-:W-:Y:S02]  /*26110*/  IMAD.MOV R69, RZ, RZ, -R65 ;  /* 0x000000ffff457224 */ /* 0x000fe400078e0a41 */
[----:B------:R-:W-:Y:S02]  /*26120*/  IMAD.IADD R3, R3, 0x1, R67 ;  /* 0x0000000103037824 */ /* 0x000fe400078e0243 */
[----:B------:R-:W-:Y:S02]  /*26130*/  IMAD R8, R8, UR4, RZ ;  /* 0x0000000408087c24 */ /* 0x000fe4000f8e02ff */
[----:B------:R-:W-:Y:S02]  /*26140*/  IMAD R67, R92, R69, R20 ;  /* 0x000000455c437224 */ /* 0x000fe400078e0214 */
[----:B------:R-:W-:-:S04]  /*26150*/  IMAD.WIDE.U32 R2, R65, UR4, R2 ;  /* 0x0000000441027c25 */ /* 0x000fc8000f8e0002 */
[----:B------:R-:W-:Y:S01]  /*26160*/  IMAD R65, R65, UR5, R8 ;  /* 0x0000000541417c24 */ /* 0x000fe2000f8e0208 */
[----:B------:R-:W-:Y:S01]  /*26170*/  SHF.R.S32.HI R8, RZ, 0x1f, R67 ;  /* 0x0000001fff087819 */ /* 0x000fe20000011443 */
[----:B------:R-:W-:Y:S02]  /*26180*/  ULDC.64 UR4, c[0x0][0xad8] ;  /* 0x0002b60000047ab9 */ /* 0x000fe40000000a00 */
[----:B------:R-:W-:Y:S02]  /*26190*/  IMAD.IADD R3, R3, 0x1, R65 ;  /* 0x0000000103037824 */ /* 0x000fe400078e0241 */
[----:B------:R-:W-:Y:S02]  /*261a0*/  IMAD R8, R8, UR4, RZ ;  /* 0x0000000408087c24 */ /* 0x000fe4000f8e02ff */
[----:B------:R-:W-:-:S04]  /*261b0*/  IMAD.WIDE.U32 R2, R67, UR4, R2 ;  /* 0x0000000443027c25 */ /* 0x000fc8000f8e0002 */
[----:B------:R-:W-:Y:S01]  /*261c0*/  IMAD R69, R67, UR5, R8 ;  /* 0x0000000543457c24 */ /* 0x000fe2000f8e0208 */
[----:B------:R-:W-:Y:S01]  /*261d0*/  ULDC.64 UR4, c[0x0][0xa80] ;  /* 0x0002a00000047ab9 */ /* 0x000fe20000000a00 */
[----:B------:R-:W-:Y:S01]  /*261e0*/  IMAD.IADD R71, R21, 0x1, R226 ;  /* 0x0000000115477824 */ /* 0x000fe200078e02e2 */
[----:B------:R-:W-:Y:S01]  /*261f0*/  LEA R8, P2, R2, UR4, 0x1 ;  /* 0x0000000402087c11 */ /* 0x000fe2000f8408ff */
[----:B------:R-:W-:-:S05]  /*26200*/  IMAD.IADD R67, R3, 0x1, R69 ;  /* 0x0000000103437824 */ /* 0x000fca00078e0245 */
[----:B------:R-:W-:Y:S02]  /*26210*/  LEA.HI.X R67, R2, UR5, R67, 0x1, P2 ;  /* 0x0000000502437c11 */ /* 0x000fe400090f0c43 */
[CC--:B------:R-:W-:Y:S01]  /*26220*/  ISETP.GE.AND P2, PT, R71.reuse, R84.reuse, PT ;  /* 0x000000544700720c */ /* 0x0c0fe20003f46270 */
[----:B------:R-:W-:Y:S02]  /*26230*/  VIADD R3, R16, 0x36820 ;  /* 0x0003682010037836 */ /* 0x000fe40000000000 */
[C---:B------:R-:W-:Y:S02]  /*26240*/  VIADD R21, R71.reuse, 0x20 ;  /* 0x0000002047157836 */ /* 0x040fe40000000000 */
[----:B------:R-:W-:Y:S01]  /*26250*/  VIADD R65, R71, 0x40 ;  /* 0x0000004047417836 */ /* 0x000fe20000000000 */
[----:B------:R-:W-:Y:S01]  /*26260*/  PRMT R3, RZ, 0x654, R3 ;  /* 0x00000654ff037816 */ /* 0x000fe20000000003 */
[C---:B------:R-:W-:Y:S01]  /*26270*/  VIADD R66, R0.reuse, 0x40 ;  /* 0x0000004000427836 */ /* 0x040fe20000000000 */
[-C--:B------:R-:W-:Y:S01]  /*26280*/  ISETP.GE.AND P1, PT, R21, R84.reuse, PT ;  /* 0x000000541500720c */ /* 0x080fe20003f26270 */
[----:B------:R-:W-:Y:S01]  /*26290*/  VIADD R70, R0, 0x80 ;  /* 0x0000008000467836 */ /* 0x000fe20000000000 */
[----:B------:R-:W-:Y:S01]  /*262a0*/  ISETP.GE.AND P0, PT, R65, R84, PT ;  /* 0x000000544100720c */ /* 0x000fe20003f06270 */
[----:B0-----:R0:W-:Y:S01]  /*262b0*/  SYNCS.ARRIVE.TRANS64.RED.A1T0 RZ, [R3+URZ], RZ ;  /* 0x000000ff03ff79a7 */ /* 0x0011e2000810043f */
[----:B------:R0:W1:Y:S01]  /*262c0*/  SHFL.IDX PT, R21, R8, RZ, 0x181f ;  /* 0x00181fff08157589 */ /* 0x00006200000e0000 */
[----:B------:R-:W-:Y:S03]  /*262d0*/  BSSY B1, `(.L_x_2718) ;  /* 0x0000013000017945 */ /* 0x000fe60003800000 */
[----:B------:R0:W2:Y:S01]  /*262e0*/  SHFL.IDX PT, R65, R67, RZ, 0x181f ;  /* 0x00181fff43417589 */ /* 0x0000a200000e0000 */
[----:B------:R-:W-:-:S02]  /*262f0*/  SHF.R.S32.HI R69, RZ, 0x1f, R0 ;  /* 0x0000001fff457819 */ /* 0x000fc40000011400 */
        /* <DEDUP_REMOVED lines=9> */
[----:B0-2---:R-:W-:Y:S02]  /*26390*/  @!P4 LEA.HI.X R3, R0, R65, R69, 0x1, P6 ;  /* 0x000000410003c211 */ /* 0x005fe400030f0c45 */
[----:B------:R-:W-:Y:S02]  /*263a0*/  @!P2 LEA R64, P6, R70, R21, 0x1 ;  /* 0x000000154640a211 */ /* 0x000fe400078c08ff */
[-C--:B------:R-:W-:Y:S01]  /*263b0*/  @!P3 LEA.HI.X R21, R66, R65.reuse, R68, 0x1, P5 ;  /* 0x000000414215b211 */ /* 0x080fe200028f0c44 */
[----:B-----5:R3:W-:Y:S01]  /*263c0*/  @!P4 ST.E.128 desc[UR60][R2.64], R4 ;  /* 0x000000040200c985 */ /* 0x0207e2000c101d3c */
[----:B------:R-:W-:-:S03]  /*263d0*/  @!P2 LEA.HI.X R65, R70, R65, R72, 0x1, P6 ;  /* 0x000000414641a211 */ /* 0x000fc600030f0c48 */
[----:B------:R3:W-:Y:S04]  /*263e0*/  @!P3 ST.E.128 desc[UR60][R20.64], R32 ;  /* 0x000000201400b985 */ /* 0x0007e8000c101d3c */
[----:B------:R3:W-:Y:S02]  /*263f0*/  @!P2 ST.E.128 desc[UR60][R64.64], R48 ;  /* 0x000000304000a985 */ /* 0x0007e4000c101d3c */
.L_x_2719:
[----:B------:R-:W-:Y:S05]  /*26400*/  BSYNC B1 ;  /* 0x0000000000017941 */ /* 0x000fea0003800000 */
.L_x_2718:
[----:B---3-5:R3:W4:Y:S01]  /*26410*/  SHFL.IDX PT, R7, R67, 0x1, 0x181f ;  /* 0x00381f0043077f89 */ /* 0x02872200000e0000 */
[----:B------:R-:W-:Y:S03]  /*26420*/  BSSY B1, `(.L_x_2720) ;  /* 0x0000010000017945 */ /* 0x000fe60003800000 */
[----:B0-----:R3:W0:Y:S01]  /*26430*/  SHFL.IDX PT, R3, R8, 0x1, 0x181f ;  /* 0x00381f0008037f89 */ /* 0x00162200000e0000 */
        /* <DEDUP_REMOVED lines=14> */
.L_x_2721:
[----:B------:R-:W-:Y:S05]  /*26520*/  BSYNC B1 ;  /* 0x0000000000017941 */ /* 0x000fea0003800000 */
.L_x_2720:
[----:B0---4-:R0:W4:Y:S01]  /*26530*/  SHFL.IDX PT, R7, R67, 0x2, 0x181f ;  /* 0x00581f0043077f89 */ /* 0x01112200000e0000 */
[----:B------:R-:W-:Y:S03]  /*26540*/  BSSY B1, `(.L_x_2722) ;  /* 0x0000010000017945 */ /* 0x000fe60003800000 */
[----:B------:R0:W0:Y:S01]  /*26550*/  SHFL.IDX PT, R3, R8, 0x2, 0x181f ;  /* 0x00581f0008037f89 */ /* 0x00002200000e0000 */
        /* <DEDUP_REMOVED lines=14> */
.L_x_2723:
[----:B------:R-:W-:Y:S05]  /*26640*/  BSYNC B1 ;  /* 0x0000000000017941 */ /* 0x000fea0003800000 */
.L_x_2722:
[----:B0-----:R-:W-:Y:S01]  /*26650*/  VIADD R3, R71, 0x60 ;  /* 0x0000006047037836 */ /* 0x001fe20000000000 */
[----:B---3--:R-:W3:Y:S04]  /*26660*/  SHFL.IDX PT, R67, R67, 0x3, 0x181f ;  /* 0x00781f0043437f89 */ /* 0x008ee800000e0000 */
[----:B------:R-:W-:Y:S01]  /*26670*/  ISETP.GE.AND P0, PT, R3, R84, PT ;  /* 0x000000540300720c */ /* 0x000fe20003f06270 */
[----:B----4-:R0:W4:-:S12]  /*26680*/  SHFL.IDX PT, R7, R8, 0x3, 0x181f ;  /* 0x00781f0008077f89 */ /* 0x01011800000e0000 */
[----:B0-----:R-:W-:Y:S05]  /*26690*/  @P0 BRA `(.L_x_2724) ;  /* 0x00000020008c0947 */ /* 0x001fea0003800000 */
[----:B------:R-:W-:Y:S02]  /*266a0*/  ULDC UR4, c[0x0][0xac8] ;  /* 0x0002b20000047ab9 */ /* 0x000fe40000000800 */
[----:B------:R-:W-:Y:S02]  /*266b0*/  ISETP.GE.AND P2, PT, R0, UR4, PT ;  /* 0x0000000400007c0c */ /* 0x000fe4000bf46270 */
[----:B------:R-:W-:-:S11]  /*266c0*/  ISETP.GE.AND P3, PT, R66, UR4, PT ;  /* 0x0000000442007c0c */ /* 0x000fd6000bf66270 */
[-C--:B----4-:R-:W-:Y:S02]  /*266d0*/  @!P2 LEA R2, P0, R0, R7.reuse, 0x1 ;  /* 0x000000070002a211 */ /* 0x090fe400078008ff */
[----:B------:R-:W-:Y:S02]  /*266e0*/  @!P3 LEA R4, P1, R66, R7, 0x1 ;  /* 0x000000074204b211 */ /* 0x000fe400078208ff */
[-C--:B---3--:R-:W-:Y:S02]  /*266f0*/  @!P2 LEA.HI.X R3, R0, R67.reuse, R69, 0x1, P0 ;  /* 0x000000430003a211 */ /* 0x088fe400000f0c45 */
        /* <DEDUP_REMOVED lines=9> */
.L_x_2717:
[----:B0-----:R-:W0:Y:S01]  /*26790*/  @P4 LDC R0, c[0x0][0xbec] ;  /* 0x0002fb00ff004b82 */ /* 0x001e220000000800 */
[----:B------:R-:W-:Y:S01]  /*267a0*/  ULDC.64 UR4, c[0x0][0xb08] ;  /* 0x0002c20000047ab9 */ /* 0x000fe20000000a00 */
[----:B------:R-:W-:Y:S01]  /*267b0*/  ULDC.64 UR6, c[0x0][0xb30] ;  /* 0x0002cc0000067ab9 */ /* 0x000fe20000000a00 */
[----:B------:R-:W-:Y:S01]  /*267c0*/  IMAD R13, R86, UR4, RZ ;  /* 0x00000004560d7c24 */ /* 0x000fe2000f8e02ff */
[----:B------:R-:W-:Y:S01]  /*267d0*/  ISETP.GE.AND P0, PT, R87, R84, PT ;  /* 0x000000545700720c */ /* 0x000fe20003f06270 */
[C---:B------:R-:W-:Y:S01]  /*267e0*/  IMAD.WIDE.U32 R2, R8.reuse, UR4, RZ ;  /* 0x0000000408027c25 */ /* 0x040fe2000f8e00ff */
[----:B------:R-:W-:Y:S02]  /*267f0*/  BSSY B1, `(.L_x_2725) ;  /* 0x00000c8000017945 */ /* 0x000fe40003800000 */
[----:B------:R-:W1:Y:S01]  /*26800*/  @P4 LDC R89, c[0x0][0xbf0] ;  /* 0x0002fc00ff594b82 */ /* 0x000e620000000800 */
[----:B------:R-:W-:Y:S01]  /*26810*/  IMAD R13, R8, UR5, R13 ;  /* 0x00000005080d7c24 */ /* 0x000fe2000f8e020d */
[----:B------:R-:W-:Y:S01]  /*26820*/  ULDC.64 UR4, c[0x0][0xb38] ;  /* 0x0002ce0000047ab9 */ /* 0x000fe20000000a00 */
[----:B------:R-:W-:-:S02]  /*26830*/  VIADD R88, R227, 0x90 ;  /* 0x00000090e3587836 */ /* 0x000fc40000000000 */
[----:B------:R-:W-:Y:S01]  /*26840*/  IMAD.IADD R3, R3, 0x1, R13 ;  /* 0x0000000103037824 */ /* 0x000fe200078e020d */
[----:B------:R-:W-:Y:S01]  /*26850*/  SHF.R.S32.HI R13, RZ, 0x1f, R232 ;  /* 0x0000001fff0d7819 */ /* 0x000fe200000114e8 */
[----:B------:R-:W-:Y:S01]  /*26860*/  VIADD R90, R227, 0x88 ;  /* 0x00000088e35a7836 */ /* 0x000fe20000000000 */
[----:B------:R-:W-:Y:S01]  /*26870*/  SHF.R.S32.HI R88, RZ, 0x1f, R88 ;  /* 0x0000001fff587819 */ /* 0x000fe20000011458 */
[----:B------:R-:W-:-:S03]  /*26880*/  IMAD.WIDE.U32 R2, R230, UR4, R2 ;  /* 0x00000004e6027c25 */ /* 0x000fc6000f8e0002 */
[----:B------:R-:W-:Y:S01]  /*26890*/  SHF.R.S32.HI R90, RZ, 0x1f, R90 ;  /* 0x0000001fff5a7819 */ /* 0x000fe2000001145a */
[----:B------:R-:W-:Y:S01]  /*268a0*/  IMAD R3, R230, UR5, R3 ;  /* 0x00000005e6037c24 */ /* 0x000fe2000f8e0203 */
[----:B------:R-:W-:Y:S01]  /*268b0*/  ULDC.64 UR4, c[0x0][0xb40] ;  /* 0x0002d00000047ab9 */ /* 0x000fe20000000a00 */
[----:B------:R-:W-:Y:S02]  /*268c0*/  VIADD R94, R227, 0x78 ;  /* 0x00000078e35e7836 */ /* 0x000fe40000000000 */
[----:B------:R-:W-:Y:S02]  /*268d0*/  IMAD R13, R13, UR4, RZ ;  /* 0x000000040d0d7c24 */ /* 0x000fe4000f8e02ff */
[----:B0-----:R-:W-:Y:S01]  /*268e0*/  @P4 IMAD.HI.U32 R0, R7, R0, RZ ;  /* 0x0000000007004227 */ /* 0x001fe200078e00ff */
[----:B------:R-:W-:-:S03]  /*268f0*/  SHF.R.S32.HI R94, RZ, 0x1f, R94 ;  /* 0x0000001fff5e7819 */ /* 0x000fc6000001145e */
[C---:B------:R-:W-:Y:S02]  /*26900*/  IMAD R15, R232.reuse, UR5, R13 ;  /* 0x00000005e80f7c24 */ /* 0x040fe4000f8e020d */
[----:B------:R-:W-:Y:S01]  /*26910*/  IMAD.WIDE.U32 R2, R232, UR4, R2 ;  /* 0x00000004e8027c25 */ /* 0x000fe2000f8e0002 */
[----:B------:R-:W-:-:S03]  /*26920*/  ULDC.64 UR4, c[0x0][0xb48] ;  /* 0x0002d20000047ab9 */ /* 0x000fc60000000a00 */
        /* <DEDUP_REMOVED lines=70> */
[C---:B------:R-:W-:Y:S02]  /*26d90*/  VIADD R147, R227.reuse, 0x20 ;  /* 0x00000020e3937836 */ /* 0x040fe40000000000 */
[C---:B------:R-:W-:Y:S02]  /*26da0*/  VIADD R149, R227.reuse, 0x18 ;  /* 0x00000018e3957836 */ /* 0x040fe40000000000 */
[C---:B------:R-:W-:Y:S02]  /*26db0*/  VIADD R151, R227.reuse, 0x10 ;  /* 0x00000010e3977836 */ /* 0x040fe40000000000 */
[----:B------:R-:W-:Y:S01]  /*26dc0*/  VIADD R153, R227, 0x8 ;  /* 0x00000008e3997836 */ /* 0x000fe20000000000 */
[----:B012---:R-:W-:Y:S06]  /*26dd0*/  @P0 BRA `(.L_x_2726) ;  /* 0x0000000400a40947 */ /* 0x007fec0003800000 */
[----:B------:R-:W-:Y:S02]  /*26de0*/  ULDC UR4, c[0x0][0xac8] ;  /* 0x0002b20000047ab9 */ /* 0x000fe40000000800 */
[----:B------:R-:W-:Y:S02]  /*26df0*/  ISETP.GE.AND P4, PT, R153, UR4, PT ;  /* 0x0000000499007c0c */ /* 0x000fe4000bf86270 */
[----:B------:R-:W-:Y:S02]  /*26e00*/  ISETP.GE.AND P3, PT, R151, UR4, PT ;  /* 0x0000000497007c0c */ /* 0x000fe4000bf66270 */
[----:B------:R-:W-:Y:S02]  /*26e10*/  ISETP.GE.AND P5, PT, R227, UR4, PT ;  /* 0x00000004e3007c0c */ /* 0x000fe4000bfa6270 */
[----:B------:R-:W-:Y:S02]  /*26e20*/  ISETP.GE.AND P0, PT, R149, UR4, PT ;  /* 0x0000000495007c0c */ /* 0x000fe4000bf06270 */
[----:B------:R-:W-:-:S05]  /*26e30*/  ISETP.GE.AND P1, PT, R147, UR4, PT ;  /* 0x0000000493007c0c */ /* 0x000fca000bf26270 */
[-C--:B------:R-:W-:Y:S02]  /*26e40*/  @!P4 LEA R6, P2, R153, R2.reuse, 0x2 ;  /* 0x000000029906c211 */ /* 0x080fe400078410ff */
[----:B------:R-:W-:Y:S02]  /*26e50*/  @!P3 LEA R12, P6, R151, R2, 0x2 ;  /* 0x00000002970cb211 */ /* 0x000fe400078c10ff */
[-C--:B------:R-:W-:Y:S01]  /*26e60*/  @!P4 LEA.HI.X R7, R153, R3.reuse, R154, 0x2, P2 ;  /* 0x000000039907c211 */ /* 0x080fe200010f149a */
[----:B------:R-:W-:Y:S01]  /*26e70*/  @!P5 IMAD.WIDE R14, R227, 0x4, R2 ;  /* 0x00000004e30ed825 */ /* 0x000fe200078e0202 */
[----:B------:R-:W-:Y:S02]  /*26e80*/  ISETP.GE.AND P2, PT, R145, UR4, PT ;  /* 0x0000000491007c0c */ /* 0x000fe4000bf46270 */
[----:B------:R-:W-:Y:S02]  /*26e90*/  @!P3 LEA.HI.X R13, R151, R3, R152, 0x2, P6 ;  /* 0x00000003970db211 */ /* 0x000fe400030f1498 */
[----:B------:R0:W-:Y:S04]  /*26ea0*/  @!P5 ST.E.64 desc[UR60][R14.64], R24 ;  /* 0x000000180e00d985 */ /* 0x0001e8000c101b3c */
[----:B------:R1:W-:Y:S01]  /*26eb0*/  @!P4 ST.E.64 desc[UR60][R6.64], R28 ;  /* 0x0000001c0600c985 */ /* 0x0003e2000c101b3c */
[----:B------:R-:W-:-:S03]  /*26ec0*/  ISETP.GE.AND P4, PT, R141, UR4, PT ;  /* 0x000000048d007c0c */ /* 0x000fc6000bf86270 */
[----:B------:R2:W-:Y:S01]  /*26ed0*/  @!P3 ST.E.64 desc[UR60][R12.64], R32 ;  /* 0x000000200c00b985 */ /* 0x0005e2000c101b3c */
[----:B------:R-:W-:Y:S01]  /*26ee0*/  ISETP.GE.AND P3, PT, R143, UR4, PT ;  /* 0x000000048f007c0c */ /* 0x000fe2000bf66270 */
[----:B0-----:R-:W-:Y:S01]  /*26ef0*/  VIADD R25, R227, 0xa0 ;  /* 0x000000a0e3197836 */ /* 0x001fe20000000000 */
[----:B------:R-:W-:Y:S02]  /*26f00*/  SHF.R.S32.HI R24, RZ, 0x1f, R237 ;  /* 0x0000001fff187819 */ /* 0x000fe400000114ed */
[-C--:B-1----:R-:W-:Y:S01]  /*26f10*/  @!P0 LEA R6, P6, R149, R2.reuse, 0x2 ;  /* 0x0000000295068211 */ /* 0x082fe200078c10ff */
[----:B------:R-:W-:Y:S01]  /*26f20*/  VIADD R29, R227, 0xa8 ;  /* 0x000000a8e31d7836 */ /* 0x000fe20000000000 */
[-C--:B--2---:R-:W-:Y:S01]  /*26f30*/  @!P1 LEA R12, P5, R147, R2.reuse, 0x2 ;  /* 0x00000002930c9211 */ /* 0x084fe200078a10ff */
[----:B------:R-:W-:Y:S01]  /*26f40*/  VIADD R33, R227, 0xb0 ;  /* 0x000000b0e3217836 */ /* 0x000fe20000000000 */
[----:B------:R-:W-:Y:S02]  /*26f50*/  @!P0 LEA.HI.X R7, R149, R3, R150, 0x2, P6 ;  /* 0x0000000395078211 */ /* 0x000fe400030f1496 */
[----:B------:R-:W-:-:S02]  /*26f60*/  @!P2 LEA R14, P6, R145, R2, 0x2 ;  /* 0x00000002910ea211 */ /* 0x000fc400078c10ff */
[-C--:B------:R-:W-:Y:S01]  /*26f70*/  @!P1 LEA.HI.X R13, R147, R3.reuse, R148, 0x2, P5 ;  /* 0x00000003930d9211 */ /* 0x080fe200028f1494 */
[----:B------:R0:W-:Y:S01]  /*26f80*/  @!P0 ST.E.64 desc[UR60][R6.64], R36 ;  /* 0x0000002406008985 */ /* 0x0001e2000c101b3c */
[----:B------:R-:W-:Y:S02]  /*26f90*/  ISETP.GE.AND P5, PT, R107, UR4, PT ;  /* 0x000000046b007c0c */ /* 0x000fe4000bfa6270 */
[----:B------:R-:W-:Y:S01]  /*26fa0*/  @!P2 LEA.HI.X R15, R145, R3, R146, 0x2, P6 ;  /* 0x00000003910fa211 */ /* 0x000fe200030f1492 */
[----:B------:R1:W-:Y:S01]  /*26fb0*/  @!P1 ST.E.64 desc[UR60][R12.64], R40 ;  /* 0x000000280c009985 */ /* 0x0003e2000c101b3c */
[----:B------:R-:W-:Y:S02]  /*26fc0*/  ISETP.GE.AND P0, PT, R105, UR4, PT ;  /* 0x0000000469007c0c */ /* 0x000fe4000bf06270 */
[----:B------:R-:W-:Y:S01]  /*26fd0*/  ISETP.GE.AND P1, PT, R103, UR4, PT ;  /* 0x0000000467007c0c */ /* 0x000fe2000bf26270 */
[----:B------:R2:W-:Y:S01]  /*26fe0*/  @!P2 ST.E.64 desc[UR60][R14.64], R44 ;  /* 0x0000002c0e00a985 */ /* 0x0005e2000c101b3c */
[-C--:B0-----:R-:W-:Y:S01]  /*26ff0*/  @!P3 LEA R6, P6, R143, R2.reuse, 0x2 ;  /* 0x000000028f06b211 */ /* 0x081fe200078c10ff */
[----:B------:R-:W-:Y:S01]  /*27000*/  VIADD R37, R227, 0xb8 ;  /* 0x000000b8e3257836 */ /* 0x000fe20000000000 */
[----:B-1----:R-:W-:-:S02]  /*27010*/  @!P4 LEA R12, P2, R141, R2, 0x2 ;  /* 0x000000028d0cc211 */ /* 0x002fc400078410ff */
[-C--:B------:R-:W-:Y:S02]  /*27020*/  @!P3 LEA.HI.X R7, R143, R3.reuse, R144, 0x2, P6 ;  /* 0x000000038f07b211 */ /* 0x080fe400030f1490 */
[----:B------:R-:W-:Y:S02]  /*27030*/  @!P4 LEA.HI.X R13, R141, R3, R142, 0x2, P2 ;  /* 0x000000038d0dc211 */ /* 0x000fe400010f148e */
[----:B------:R-:W-:Y:S01]  /*27040*/  ISETP.GE.AND P2, PT, R101, UR4, PT ;  /* 0x0000000465007c0c */ /* 0x000fe2000bf46270 */
[----:B------:R0:W-:Y:S01]  /*27050*/  @!P3 ST.E.64 desc[UR60][R6.64], R48 ;  /* 0x000000300600b985 */ /* 0x0001e2000c101b3c */
[----:B--2---:R-:W-:-:S03]  /*27060*/  @!P5 LEA R14, P6, R107, R2, 0x2 ;  /* 0x000000026b0ed211 */ /* 0x004fc600078c10ff */
[----:B------:R1:W-:Y:S01]  /*27070*/  @!P4 ST.E.64 desc[UR60][R12.64], R52 ;  /* 0x000000340c00c985 */ /* 0x0003e2000c101b3c */
[----:B------:R-:W-:-:S05]  /*27080*/  @!P5 LEA.HI.X R15, R107, R3, R140, 0x2, P6 ;  /* 0x000000036b0fd211 */ /* 0x000fca00030f148c */
[----:B------:R2:W-:Y:S01]  /*27090*/  @!P5 ST.E.64 desc[UR60][R14.64], R56 ;  /* 0x000000380e00d985 */ /* 0x0005e2000c101b3c */
[----:B------:R-:W-:Y:S02]  /*270a0*/  ISETP.GE.AND P5, PT, R99, UR4, PT ;  /* 0x0000000463007c0c */ /* 0x000fe4000bfa6270 */
[----:B0-----:R-:W-:-:S04]  /*270b0*/  @!P0 LEA R6, P4, R105, R2, 0x2 ;  /* 0x0000000269068211 */ /* 0x001fc800078810ff */
[-C--:B------:R-:W-:Y:S02]  /*270c0*/  @!P0 LEA.HI.X R7, R105, R3.reuse, R106, 0x2, P4 ;  /* 0x0000000369078211 */ /* 0x080fe400020f146a */
[----:B------:R-:W-:Y:S02]  /*270d0*/  ISETP.GE.AND P4, PT, R97, UR4, PT ;  /* 0x0000000461007c0c */ /* 0x000fe4000bf86270 */
[-C--:B-1----:R-:W-:Y:S01]  /*270e0*/  @!P1 LEA R12, P3, R103, R2.reuse, 0x2 ;  /* 0x00000002670c9211 */ /* 0x082fe200078610ff */
[----:B------:R0:W-:Y:S01]  /*270f0*/  @!P0 ST.E.64 desc[UR60][R6.64], R60 ;  /* 0x0000003c06008985 */ /* 0x0001e2000c101b3c */
[----:B--2---:R-:W-:Y:S02]  /*27100*/  @!P2 LEA R14, P6, R101, R2, 0x2 ;  /* 0x00000002650ea211 */ /* 0x004fe400078c10ff */
[-C--:B------:R-:W-:Y:S02]  /*27110*/  @!P1 LEA.HI.X R13, R103, R3.reuse, R104, 0x2, P3 ;  /* 0x00000003670d9211 */ /* 0x080fe400018f1468 */
[----:B------:R-:W-:-:S02]  /*27120*/  @!P2 LEA.HI.X R15, R101, R3, R102, 0x2, P6 ;  /* 0x00000003650fa211 */ /* 0x000fc400030f1466 */
[----:B------:R-:W-:Y:S01]  /*27130*/  ISETP.GE.AND P3, PT, R95, UR4, PT ;  /* 0x000000045f007c0c */ /* 0x000fe2000bf66270 */
[----:B------:R1:W-:Y:S01]  /*27140*/  @!P1 ST.E.64 desc[UR60][R12.64], R64 ;  /* 0x000000400c009985 */ /* 0x0003e2000c101b3c */
[----:B------:R-:W-:-:S03]  /*27150*/  ISETP.GE.AND P0, PT, R91, UR4, PT ;  /* 0x000000045b007c0c */ /* 0x000fc6000bf06270 */
[----:B------:R2:W-:Y:S01]  /*27160*/  @!P2 ST.E.64 desc[UR60][R14.64], R68 ;  /* 0x000000440e00a985 */ /* 0x0005e2000c101b3c */
[----:B------:R-:W-:Y:S02]  /*27170*/  ISETP.GE.AND P2, PT, R93, UR4, PT ;  /* 0x000000045d007c0c */ /* 0x000fe4000bf46270 */
[----:B0-----:R-:W-:-:S04]  /*27180*/  @!P5 LEA R6, P6, R99, R2, 0x2 ;  /* 0x000000026306d211 */ /* 0x001fc800078c10ff */
[----:B------:R-:W-:Y:S02]  /*27190*/  @!P5 LEA.HI.X R7, R99, R3, R100, 0x2, P6 ;  /* 0x000000036307d211 */ /* 0x000fe400030f1464 */
[----:B-1----:R-:W-:-:S03]  /*271a0*/  @!P4 LEA R12, P1, R97, R2, 0x2 ;  /* 0x00000002610cc211 */ /* 0x002fc600078210ff */
[----:B------:R0:W-:Y:S01]  /*271b0*/  @!P5 ST.E.64 desc[UR60][R6.64], R72 ;  /* 0x000000480600d985 */ /* 0x0001e2000c101b3c */
[-C--:B------:R-:W-:Y:S02]  /*271c0*/  @!P4 LEA.HI.X R13, R97, R3.reuse, R98, 0x2, P1 ;  /* 0x00000003610dc211 */ /* 0x080fe400008f1462 */
[----:B------:R-:W-:Y:S02]  /*271d0*/  ISETP.GE.AND P1, PT, R89, UR4, PT ;  /* 0x0000000459007c0c */ /* 0x000fe4000bf26270 */
[CC--:B--2---:R-:W-:Y:S01]  /*271e0*/  @!P3 LEA R14, P6, R95.reuse, R2.reuse, 0x2 ;  /* 0x000000025f0eb211 */ /* 0x0c4fe200078c10ff */
[----:B------:R1:W-:Y:S03]  /*271f0*/  @!P4 ST.E.64 desc[UR60][R12.64], R76 ;  /* 0x0000004c0c00c985 */ /* 0x0003e6000c101b3c */
[----:B------:R-:W-:Y:S02]  /*27200*/  @!P3 LEA.HI.X R15, R95, R3, R96, 0x2, P6 ;  /* 0x000000035f0fb211 */ /* 0x000fe400030f1460 */
[----:B0-----:R-:W-:-:S03]  /*27210*/  @!P2 LEA R6, P4, R93, R2, 0x2 ;  /* 0x000000025d06a211 */ /* 0x001fc600078810ff */
[----:B------:R0:W-:Y:S01]  /*27220*/  @!P3 ST.E.64 desc[UR60][R14.64], R80 ;  /* 0x000000500e00b985 */ /* 0x0001e2000c101b3c */
[----:B------:R-:W-:Y:S02]  /*27230*/  ISETP.GE.AND P3, PT, R237, UR4, PT ;  /* 0x00000004ed007c0c */ /* 0x000fe4000bf66270 */
[-C--:B------:R-:W-:Y:S02]  /*27240*/  @!P2 LEA.HI.X R7, R93, R3.reuse, R94, 0x2, P4 ;  /* 0x000000035d07a211 */ /* 0x080fe400020f145e */
[----:B------:R-:W-:Y:S02]  /*27250*/  ISETP.GE.AND P4, PT, R25, UR4, PT ;  /* 0x0000000419007c0c */ /* 0x000fe4000bf86270 */
[C---:B-1----:R-:W-:Y:S01]  /*27260*/  @!P0 LEA R12, P5, R91.reuse, R2, 0x2 ;  /* 0x000000025b0c8211 */ /* 0x042fe200078a10ff */
[----:B------:R1:W-:Y:S01]  /*27270*/  @!P2 ST.E.64 desc[UR60][R6.64], R4 ;  /* 0x000000040600a985 */ /* 0x0003e2000c101b3c */
[----:B------:R-:W-:Y:S02]  /*27280*/  ISETP.GE.AND P2, PT, R86, UR4, PT ;  /* 0x0000000456007c0c */ /* 0x000fe4000bf46270 */
[----:B------:R-:W-:-:S02]  /*27290*/  @!P0 LEA.HI.X R13, R91, R3, R92, 0x2, P5 ;  /* 0x000000035b0d8211 */ /* 0x000fc400028f145c */
[----:B0-----:R-:W-:-:S03]  /*272a0*/  @!P1 LEA R14, P6, R89, R2, 0x2 ;  /* 0x00000002590e9211 */ /* 0x001fc600078c10ff */
[----:B------:R0:W-:Y:S01]  /*272b0*/  @!P0 ST.E.64 desc[UR60][R12.64], R20 ;  /* 0x000000140c008985 */ /* 0x0001e2000c101b3c */
[----:B------:R-:W-:Y:S02]  /*272c0*/  ISETP.GE.AND P0, PT, R33, UR4, PT ;  /* 0x0000000421007c0c */ /* 0x000fe4000bf06270 */
[----:B------:R-:W-:Y:S02]  /*272d0*/  @!P1 LEA.HI.X R15, R89, R3, R90, 0x2, P6 ;  /* 0x00000003590f9211 */ /* 0x000fe400030f145a */
[----:B-1----:R-:W-:-:S03]  /*272e0*/  SHF.R.S32.HI R4, RZ, 0x1f, R25 ;  /* 0x0000001fff047819 */ /* 0x002fc60000011419 */
[----:B------:R1:W-:Y:S01]  /*272f0*/  @!P1 ST.E.64 desc[UR60][R14.64], R120 ;  /* 0x000000780e009985 */ /* 0x0003e2000c101b3c */
[----:B------:R-:W-:Y:S02]  /*27300*/  ISETP.GE.AND P1, PT, R29, UR4, PT ;  /* 0x000000041d007c0c */ /* 0x000fe4000bf26270 */
[----:B------:R-:W-:Y:S02]  /*27310*/  SHF.R.S32.HI R5, RZ, 0x1f, R33 ;  /* 0x0000001fff057819 */ /* 0x000fe40000011421 */
[----:B0-----:R-:W-:-:S04]  /*27320*/  @!P4 LEA R12, P5, R25, R2, 0x2 ;  /* 0x00000002190cc211 */ /* 0x001fc800078a10ff */
[-C--:B------:R-:W-:Y:S02]  /*27330*/  @!P4 LEA.HI.X R13, R25, R3.reuse, R4, 0x2, P5 ;  /* 0x00000003190dc211 */ /* 0x080fe400028f1404 */
[----:B------:R-:W-:Y:S02]  /*27340*/  ISETP.GE.AND P5, PT, R37, UR4, PT ;  /* 0x0000000425007c0c */ /* 0x000fe4000bfa6270 */
[CC--:B-1----:R-:W-:Y:S02]  /*27350*/  @!P3 LEA R14, P6, R237.reuse, R2.reuse, 0x2 ;  /* 0x00000002ed0eb211 */ /* 0x0c2fe400078c10ff */
[----:B------:R-:W-:Y:S02]  /*27360*/  SHF.R.S32.HI R4, RZ, 0x1f, R29 ;  /* 0x0000001fff047819 */ /* 0x000fe4000001141d */
[----:B------:R-:W-:Y:S02]  /*27370*/  @!P3 LEA.HI.X R15, R237, R3, R24, 0x2, P6 ;  /* 0x00000003ed0fb211 */ /* 0x000fe400030f1418 */
[----:B------:R-:W-:-:S02]  /*27380*/  @!P2 LEA R20, P6, R86, R2, 0x2 ;  /* 0x000000025614a211 */ /* 0x000fc400078c10ff */
[----:B------:R-:W-:Y:S02]  /*27390*/  SHF.R.S32.HI R24, RZ, 0x1f, R37 ;  /* 0x0000001fff187819 */ /* 0x000fe40000011425 */
[----:B------:R-:W-:Y:S02]  /*273a0*/  @!P2 LEA.HI.X R21, R86, R3, R88, 0x2, P6 ;  /* 0x000000035615a211 */ /* 0x000fe400030f1458 */
[----:B------:R-:W-:-:S03]  /*273b0*/  @!P1 LEA R6, P6, R29, R2, 0x2 ;  /* 0x000000021d069211 */ /* 0x000fc600078c10ff */
[----:B------:R0:W-:Y:S01]  /*273c0*/  @!P2 ST.E.64 desc[UR60][R20.64], R122 ;  /* 0x0000007a1400a985 */ /* 0x0001e2000c101b3c */
[-C--:B------:R-:W-:Y:S02]  /*273d0*/  @!P1 LEA.HI.X R7, R29, R3.reuse, R4, 0x2, P6 ;  /* 0x000000031d079211 */ /* 0x080fe400030f1404 */
[CC--:B------:R-:W-:Y:S01]  /*273e0*/  @!P0 LEA R4, P6, R33.reuse, R2.reuse, 0x2 ;  /* 0x0000000221048211 */ /* 0x0c0fe200078c10ff */
[----:B------:R0:W-:Y:S03]  /*273f0*/  @!P3 ST.E.64 desc[UR60][R14.64], R124 ;  /* 0x0000007c0e00b985 */ /* 0x0001e6000c101b3c */
[----:B------:R-:W-:Y:S01]  /*27400*/  @!P0 LEA.HI.X R5, R33, R3, R5, 0x2, P6 ;  /* 0x0000000321058211 */ /* 0x000fe200030f1405 */
[----:B------:R0:W-:Y:S01]  /*27410*/  @!P4 ST.E.64 desc[UR60][R12.64], R126 ;  /* 0x0000007e0c00c985 */ /* 0x0001e2000c101b3c */
[----:B------:R-:W-:-:S03]  /*27420*/  @!P5 LEA R2, P6, R37, R2, 0x2 ;  /* 0x000000022502d211 */ /* 0x000fc600078c10ff */
[----:B------:R0:W-:Y:S01]  /*27430*/  @!P1 ST.E.64 desc[UR60][R6.64], R108 ;  /* 0x0000006c06009985 */ /* 0x0001e2000c101b3c */
[----:B------:R-:W-:-:S03]  /*27440*/  @!P5 LEA.HI.X R3, R37, R3, R24, 0x2, P6 ;  /* 0x000000032503d211 */ /* 0x000fc600030f1418 */
[----:B------:R0:W-:Y:S04]  /*27450*/  @!P0 ST.E.64 desc[UR60][R4.64], R112 ;  /* 0x0000007004008985 */ /* 0x0001e8000c101b3c */
[----:B------:R0:W-:Y:S02]  /*27460*/  @!P5 ST.E.64 desc[UR60][R2.64], R116 ;  /* 0x000000740200d985 */ /* 0x0001e4000c101b3c */
.L_x_2726:
[----:B------:R-:W-:Y:S05]  /*27470*/  BSYNC B1 ;  /* 0x0000000000017941 */ /* 0x000fea0003800000 */
.L_x_2725:
[----:B------:R-:W-:Y:S01]  /*27480*/  ISETP.GE.AND P0, PT, R85, R84, PT ;  /* 0x000000545500720c */ /* 0x000fe20003f06270 */
[----:B0-----:R0:W1:Y:S04]  /*27490*/  SHFL.IDX PT, R3, R8, 0x1, 0x1c1f ;  /* 0x003c1f0008037f89 */ /* 0x00106800000e0000 */
[----:B------:R0:W2:Y:S08]  /*274a0*/  SHFL.IDX PT, R2, R0, 0x1, 0x1c1f ;  /* 0x003c1f0000027f89 */ /* 0x0000b000000e0000 */
[----:B0-----:R-:W-:Y:S05]  /*274b0*/  @P0 BRA `(.L_x_2724) ;  /* 0x0000001400040947 */ /* 0x001fea0003800000 */
[----:B------:R-:W-:Y:S01]  /*274c0*/  ULDC UR4, c[0x0][0xac8] ;  /* 0x0002b20000047ab9 */ /* 0x000fe20000000800 */
[----:B------:R-:W-:Y:S01]  /*274d0*/  VIADD R29, R227, 0xb0 ;  /* 0x000000b0e31d7836 */ /* 0x000fe20000000000 */
        /* <DEDUP_REMOVED lines=8> */
[-C--:B-1----:R-:W-:Y:S01]  /*27560*/  @!P1 LEA.HI.X R7, R153, R3.reuse, R154, 0x2, P5 ;  /* 0x0000000399079211 */ /* 0x082fe200028f149a */
[----:B------:R-:W-:Y:S01]  /*27570*/  @!P2 IMAD.WIDE R4, R227, 0x4, R2 ;  /* 0x00000004e304a825 */ /* 0x000fe200078e0202 */
[----:B------:R-:W-:Y:S02]  /*27580*/  ISETP.GE.AND P5, PT, R145, UR4, PT ;  /* 0x0000000491007c0c */ /* 0x000fe4000bfa6270 */
[----:B------:R-:W-:Y:S02]  /*27590*/  @!P0 LEA.HI.X R13, R151, R3, R152, 0x2, P6 ;  /* 0x00000003970d8211 */ /* 0x000fe400030f1498 */
        /* <DEDUP_REMOVED lines=10> */
[----:B------:R-:W-:Y:S01]  /*27640*/  @!P4 LEA.HI.X R21, R147, R3, R148, 0x2, P2 ;  /* 0x000000039315c211 */ /* 0x000fe200010f1494 */
[----:B0-----:R-:W-:Y:S01]  /*27650*/  VIADD R27, R227, 0xa0 ;  /* 0x000000a0e31b7836 */ /* 0x001fe20000000000 */
[----:B------:R-:W-:-:S02]  /*27660*/  ISETP.GE.AND P2, PT, R107, UR4, PT ;  /* 0x000000046b007c0c */ /* 0x000fc4000bf46270 */
[-C--:B------:R-:W-:Y:S01]  /*27670*/  @!P5 LEA.HI.X R25, R145, R3.reuse, R146, 0x2, P6 ;  /* 0x000000039119d211 */ /* 0x080fe200030f1492 */
[----:B------:R0:W-:Y:S01]  /*27680*/  @!P4 ST.E.64 desc[UR60][R20.64], R42 ;  /* 0x0000002a1400c985 */ /* 0x0001e2000c101b3c */
[----:B------:R-:W-:Y:S02]  /*27690*/  ISETP.GE.AND P3, PT, R105, UR4, PT ;  /* 0x0000000469007c0c */ /* 0x000fe4000bf66270 */
[----:B------:R-:W-:Y:S01]  /*276a0*/  ISETP.GE.AND P4, PT, R103, UR4, PT ;  /* 0x0000000467007c0c */ /* 0x000fe2000bf86270 */
[----:B------:R4:W-:Y:S01]  /*276b0*/  @!P5 ST.E.64 desc[UR60][R24.64], R46 ;  /* 0x0000002e1800d985 */ /* 0x0009e2000c101b3c */
[-C--:B------:R-:W-:Y:S02]  /*276c0*/  @!P0 LEA R4, P6, R143, R2.reuse, 0x2 ;  /* 0x000000028f048211 */ /* 0x080fe400078c10ff */
[----:B-1----:R-:W-:Y:S02]  /*276d0*/  @!P1 LEA R6, P5, R141, R2, 0x2 ;  /* 0x000000028d069211 */ /* 0x002fe400078a10ff */
[----:B------:R-:W-:-:S02]  /*276e0*/  @!P0 LEA.HI.X R5, R143, R3, R144, 0x2, P6 ;  /* 0x000000038f058211 */ /* 0x000fc400030f1490 */
[-C--:B--2---:R-:W-:Y:S02]  /*276f0*/  @!P2 LEA R12, P6, R107, R2.reuse, 0x2 ;  /* 0x000000026b0ca211 */ /* 0x084fe400078c10ff */
[-C--:B------:R-:W-:Y:S01]  /*27700*/  @!P1 LEA.HI.X R7, R141, R3.reuse, R142, 0x2, P5 ;  /* 0x000000038d079211 */ /* 0x080fe200028f148e */
[----:B------:R1:W-:Y:S01]  /*27710*/  @!P0 ST.E.64 desc[UR60][R4.64], R50 ;  /* 0x0000003204008985 */ /* 0x0003e2000c101b3c */
[----:B------:R-:W-:Y:S02]  /*27720*/  ISETP.GE.AND P5, PT, R101, UR4, PT ;  /* 0x0000000465007c0c */ /* 0x000fe4000bfa6270 */
[----:B------:R-:W-:Y:S01]  /*27730*/  @!P2 LEA.HI.X R13, R107, R3, R140, 0x2, P6 ;  /* 0x000000036b0da211 */ /* 0x000fe200030f148c */
[----:B------:R2:W-:Y:S01]  /*27740*/  @!P1 ST.E.64 desc[UR60][R6.64], R54 ;  /* 0x0000003606009985 */ /* 0x0005e2000c101b3c */
[-C--:B---3--:R-:W-:Y:S02]  /*27750*/  @!P3 LEA R14, P1, R105, R2.reuse, 0x2 ;  /* 0x00000002690eb211 */ /* 0x088fe400078210ff */
[----:B0-----:R-:W-:Y:S01]  /*27760*/  @!P4 LEA R20, P0, R103, R2, 0x2 ;  /* 0x000000026714c211 */ /* 0x001fe200078010ff */
[----:B------:R0:W-:Y:S01]  /*27770*/  @!P2 ST.E.64 desc[UR60][R12.64], R58 ;  /* 0x0000003a0c00a985 */ /* 0x0001e2000c101b3c */
[----:B------:R-:W-:-:S02]  /*27780*/  ISETP.GE.AND P2, PT, R99, UR4, PT ;  /* 0x0000000463007c0c */ /* 0x000fc4000bf46270 */
[-C--:B------:R-:W-:Y:S02]  /*27790*/  @!P3 LEA.HI.X R15, R105, R3.reuse, R106, 0x2, P1 ;  /* 0x00000003690fb211 */ /* 0x080fe400008f146a */
[----:B------:R-:W-:Y:S02]  /*277a0*/  ISETP.GE.AND P1, PT, R97, UR4, PT ;  /* 0x0000000461007c0c */ /* 0x000fe4000bf26270 */
[----:B----4-:R-:W-:Y:S01]  /*277b0*/  @!P5 LEA R24, P6, R101, R2, 0x2 ;  /* 0x000000026518d211 */ /* 0x010fe200078c10ff */
[----:B------:R3:W-:Y:S01]  /*277c0*/  @!P3 ST.E.64 desc[UR60][R14.64], R62 ;  /* 0x0000003e0e00b985 */ /* 0x0007e2000c101b3c */
[-C--:B------:R-:W-:Y:S02]  /*277d0*/  @!P4 LEA.HI.X R21, R103, R3.reuse, R104, 0x2, P0 ;  /* 0x000000036715c211 */ /* 0x080fe400000f1468 */
[----:B------:R-:W-:Y:S02]  /*277e0*/  @!P5 LEA.HI.X R25, R101, R3, R102, 0x2, P6 ;  /* 0x000000036519d211 */ /* 0x000fe400030f1466 */
[----:B------:R-:W-:Y:S01]  /*277f0*/  ISETP.GE.AND P0, PT, R95, UR4, PT ;  /* 0x000000045f007c0c */ /* 0x000fe2000bf06270 */
[----:B------:R-:W-:Y:S01]  /*27800*/  @!P4 ST.E.64 desc[UR60][R20.64], R66 ;  /* 0x000000421400c985 */ /* 0x000fe2000c101b3c */
[----:B------:R-:W-:-:S02]  /*27810*/  ISETP.GE.AND P3, PT, R93, UR4, PT ;  /* 0x000000045d007c0c */ /* 0x000fc4000bf66270 */
[-C--:B-1----:R-:W-:Y:S01]  /*27820*/  @!P2 LEA R4, P6, R99, R2.reuse, 0x2 ;  /* 0x000000026304a211 */ /* 0x082fe200078c10ff */
[----:B------:R1:W-:Y:S01]  /*27830*/  @!P5 ST.E.64 desc[UR60][R24.64], R70 ;  /* 0x000000461800d985 */ /* 0x0003e2000c101b3c */
[----:B------:R-:W-:Y:S02]  /*27840*/  ISETP.GE.AND P4, PT, R91, UR4, PT ;  /* 0x000000045b007c0c */ /* 0x000fe4000bf86270 */
[-C--:B--2---:R-:W-:Y:S02]  /*27850*/  @!P1 LEA R6, P5, R97, R2.reuse, 0x2 ;  /* 0x0000000261069211 */ /* 0x084fe400078a10ff */
[-C--:B------:R-:W-:Y:S02]  /*27860*/  @!P2 LEA.HI.X R5, R99, R3.reuse, R100, 0x2, P6 ;  /* 0x000000036305a211 */ /* 0x080fe400030f1464 */
[----:B------:R-:W-:Y:S02]  /*27870*/  @!P1 LEA.HI.X R7, R97, R3, R98, 0x2, P5 ;  /* 0x0000000361079211 */ /* 0x000fe400028f1462 */
[----:B0-----:R-:W-:Y:S01]  /*27880*/  @!P0 LEA R12, P6, R95, R2, 0x2 ;  /* 0x000000025f0c8211 */ /* 0x001fe200078c10ff */
[----:B------:R0:W-:Y:S01]  /*27890*/  @!P2 ST.E.64 desc[UR60][R4.64], R74 ;  /* 0x0000004a0400a985 */ /* 0x0001e2000c101b3c */
[----:B------:R-:W-:-:S02]  /*278a0*/  ISETP.GE.AND P2, PT, R89, UR4, PT ;  /* 0x0000000459007c0c */ /* 0x000fc4000bf46270 */
[-C--:B------:R-:W-:Y:S01]  /*278b0*/  @!P0 LEA.HI.X R13, R95, R3.reuse, R96, 0x2, P6 ;  /* 0x000000035f0d8211 */ /* 0x080fe200030f1460 */
[----:B------:R2:W-:Y:S01]  /*278c0*/  @!P1 ST.E.64 desc[UR60][R6.64], R78 ;  /* 0x0000004e06009985 */ /* 0x0005e2000c101b3c */
[-C--:B---3--:R-:W-:Y:S01]  /*278d0*/  @!P3 LEA R14, P1, R93, R2.reuse, 0x2 ;  /* 0x000000025d0eb211 */ /* 0x088fe200078210ff */
[----:B-1----:R-:W-:Y:S01]  /*278e0*/  VIADD R25, R227, 0xa8 ;  /* 0x000000a8e3197836 */ /* 0x002fe20000000000 */
[----:B------:R-:W-:Y:S01]  /*278f0*/  @!P4 LEA R20, P5, R91, R2, 0x2 ;  /* 0x000000025b14c211 */ /* 0x000fe200078a10ff */
[----:B------:R1:W-:Y:S01]  /*27900*/  @!P0 ST.E.64 desc[UR60][R12.64], R82 ;  /* 0x000000520c008985 */ /* 0x0003e2000c101b3c */
[-C--:B------:R-:W-:Y:S02]  /*27910*/  @!P3 LEA.HI.X R15, R93, R3.reuse, R94, 0x2, P1 ;  /* 0x000000035d0fb211 */ /* 0x080fe400008f145e */
[----:B------:R-:W-:Y:S02]  /*27920*/  ISETP.GE.AND P1, PT, R86, UR4, PT ;  /* 0x0000000456007c0c */ /* 0x000fe4000bf26270 */
[----:B------:R-:W-:Y:S01]  /*27930*/  @!P4 LEA.HI.X R21, R91, R3, R92, 0x2, P5 ;  /* 0x000000035b15c211 */ /* 0x000fe200028f145c */
[----:B------:R3:W-:Y:S01]  /*27940*/  @!P3 ST.E.64 desc[UR60][R14.64], R128 ;  /* 0x000000800e00b985 */ /* 0x0007e2000c101b3c */
[----:B------:R-:W-:-:S02]  /*27950*/  ISETP.GE.AND P0, PT, R237, UR4, PT ;  /* 0x00000004ed007c0c */ /* 0x000fc4000bf06270 */
[-C--:B0-----:R-:W-:Y:S01]  /*27960*/  @!P2 LEA R4, P5, R89, R2.reuse, 0x2 ;  /* 0x000000025904a211 */ /* 0x081fe200078a10ff */
[----:B------:R0:W-:Y:S01]  /*27970*/  @!P4 ST.E.64 desc[UR60][R20.64], R130 ;  /* 0x000000821400c985 */ /* 0x0001e2000c101b3c */
[----:B------:R-:W-:Y:S02]  /*27980*/  ISETP.GE.AND P4, PT, R27, UR4, PT ;  /* 0x000000041b007c0c */ /* 0x000fe4000bf86270 */
[----:B------:R-:W-:Y:S02]  /*27990*/  ISETP.GE.AND P3, PT, R25, UR4, PT ;  /* 0x0000000419007c0c */ /* 0x000fe4000bf66270 */
[----:B------:R-:W-:Y:S02]  /*279a0*/  @!P2 LEA.HI.X R5, R89, R3, R90, 0x2, P5 ;  /* 0x000000035905a211 */ /* 0x000fe400028f145a */
[-C--:B--2---:R-:W-:Y:S02]  /*279b0*/  @!P1 LEA R6, P6, R86, R2.reuse, 0x2 ;  /* 0x0000000256069211 */ /* 0x084fe400078c10ff */
[----:B------:R-:W-:Y:S01]  /*279c0*/  SHF.R.S32.HI R0, RZ, 0x1f, R27 ;  /* 0x0000001fff007819 */ /* 0x000fe2000001141b */
[----:B------:R4:W-:Y:S01]  /*279d0*/  @!P2 ST.E.64 desc[UR60][R4.64], R132 ;  /* 0x000000840400a985 */ /* 0x0009e2000c101b3c */
[----:B-1----:R-:W-:-:S02]  /*279e0*/  @!P0 LEA R12, P5, R237, R2, 0x2 ;  /* 0x00000002ed0c8211 */ /* 0x002fc400078a10ff */
[-C--:B------:R-:W-:Y:S02]  /*279f0*/  @!P1 LEA.HI.X R7, R86, R3.reuse, R88, 0x2, P6 ;  /* 0x0000000356079211 */ /* 0x080fe400030f1458 */
[----:B------:R-:W-:Y:S02]  /*27a00*/  ISETP.GE.AND P6, PT, R29, UR4, PT ;  /* 0x000000041d007c0c */ /* 0x000fe4000bfc6270 */
[----:B------:R-:W-:Y:S01]  /*27a10*/  @!P0 LEA.HI.X R13, R237, R3, R8, 0x2, P5 ;  /* 0x00000003ed0d8211 */ /* 0x000fe200028f1408 */
[----:B------:R4:W-:Y:S01]  /*27a20*/  @!P1 ST.E.64 desc[UR60][R6.64], R134 ;  /* 0x0000008606009985 */ /* 0x0009e2000c101b3c */
[----:B---3--:R-:W-:-:S03]  /*27a30*/  @!P4 LEA R14, P5, R27, R2, 0x2 ;  /* 0x000000021b0ec211 */ /* 0x008fc600078a10ff */
[----:B------:R4:W-:Y:S01]  /*27a40*/  @!P0 ST.E.64 desc[UR60][R12.64], R136 ;  /* 0x000000880c008985 */ /* 0x0009e2000c101b3c */
[-C--:B------:R-:W-:Y:S01]  /*27a50*/  @!P4 LEA.HI.X R15, R27, R3.reuse, R0, 0x2, P5 ;  /* 0x000000031b0fc211 */ /* 0x080fe200028f1400 */
[----:B------:R-:W-:Y:S01]  /*27a60*/  VIADD R27, R227, 0xb8 ;  /* 0x000000b8e31b7836 */ /* 0x000fe20000000000 */
[----:B------:R-:W-:Y:S02]  /*27a70*/  SHF.R.S32.HI R0, RZ, 0x1f, R25 ;  /* 0x0000001fff007819 */ /* 0x000fe40000011419 */
[----:B0-----:R-:W-:Y:S01]  /*27a80*/  @!P3 LEA R20, P5, R25, R2, 0x2 ;  /* 0x000000021914b211 */ /* 0x001fe200078a10ff */
[----:B------:R4:W-:Y:S01]  /*27a90*/  @!P4 ST.E.64 desc[UR60][R14.64], R138 ;  /* 0x0000008a0e00c985 */ /* 0x0009e2000c101b3c */
[----:B------:R-:W-:Y:S02]  /*27aa0*/  ISETP.GE.AND P0, PT, R27, UR4, PT ;  /* 0x000000041b007c0c */ /* 0x000fe4000bf06270 */
[----:B------:R-:W-:Y:S02]  /*27ab0*/  @!P3 LEA.HI.X R21, R25, R3, R0, 0x2, P5 ;  /* 0x000000031915b211 */ /* 0x000fe400028f1400 */
[----:B------:R-:W-:-:S02]  /*27ac0*/  SHF.R.S32.HI R0, RZ, 0x1f, R29 ;  /* 0x0000001fff007819 */ /* 0x000fc4000001141d */
[C---:B------:R-:W-:Y:S01]  /*27ad0*/  @!P6 LEA R24, P5, R29.reuse, R2, 0x2 ;  /* 0x000000021d18e211 */ /* 0x040fe200078a10ff */
[----:B------:R4:W-:Y:S03]  /*27ae0*/  @!P3 ST.E.64 desc[UR60][R20.64], R110 ;  /* 0x0000006e1400b985 */ /* 0x0009e6000c101b3c */
[----:B------:R-:W-:-:S05]  /*27af0*/  @!P6 LEA.HI.X R25, R29, R3, R0, 0x2, P5 ;  /* 0x000000031d19e211 */ /* 0x000fca00028f1400 */
[----:B------:R4:W-:Y:S01]  /*27b00*/  @!P6 ST.E.64 desc[UR60][R24.64], R114 ;  /* 0x000000721800e985 */ /* 0x0009e2000c101b3c */
[----:B------:R-:W-:Y:S05]  /*27b10*/  @P0 BRA `(.L_x_2724) ;  /* 0x0000000c006c0947 */ /* 0x000fea0003800000 */
[----:B------:R-:W-:Y:S02]  /*27b20*/  LEA R2, P0, R27, R2, 0x2 ;  /* 0x000000021b027211 */ /* 0x000fe400078010ff */
[----:B------:R-:W-:-:S04]  /*27b30*/  SHF.R.S32.HI R0, RZ, 0x1f, R27 ;  /* 0x0000001fff007819 */ /* 0x000fc8000001141b */
[----:B------:R-:W-:-:S05]  /*27b40*/  LEA.HI.X R3, R27, R3, R0, 0x2, P0 ;  /* 0x000000031b037211 */ /* 0x000fca00000f1400 */
[----:B------:R0:W-:Y:S01]  /*27b50*/  ST.E.64 desc[UR60][R2.64], R118 ;  /* 0x0000007602007985 */ /* 0x0001e2000c101b3c */
[----:B------:R-:W-:Y:S05]  /*27b60*/  BRA `(.L_x_2724) ;  /* 0x0000000c00587947 */ /* 0x000fea0003800000 */
.L_x_2715:
        /* <DEDUP_REMOVED lines=26> */
.L_x_2727:
[----:B------:R-:W2:Y:S01]  /*27d10*/  LDL.LU R2, [R1+0x68] ;  /* 0x0000680001027983 */ /* 0x000ea20000300800 */
[----:B------:R-:W-:Y:S01]  /*27d20*/  BSSY B1, `(.L_x_2728) ;  /* 0x0000036000017945 */ /* 0x000fe20003800000 */
[----:B------:R-:W-:Y:S02]  /*27d30*/  SEL R33, R232, RZ, !P0 ;  /* 0x000000ffe8217207 */ /* 0x000fe40004000000 */
[----:B-----5:R-:W-:Y:S02]  /*27d40*/  SHF.R.S32.HI R26, RZ, 0x1f, R25 ;  /* 0x0000001fff1a7819 */ /* 0x020fe40000011419 */
[----:B--2---:R-:W-:Y:S01]  /*27d50*/  SEL R28, R2, RZ, !P0 ;  /* 0x000000ff021c7207 */ /* 0x004fe20004000000 */
[----:B------:R-:W-:Y:S06]  /*27d60*/  @P3 BRA `(.L_x_2729) ;  /* 0x0000000000c43947 */ /* 0x000fec0003800000 */
[----:B------:R-:W2:Y:S01]  /*27d70*/  LDC R37, c[0x0][0xbe8] ;  /* 0x0002fa00ff257b82 */ /* 0x000ea20000000800 */
[----:B------:R-:W-:Y:S01]  /*27d80*/  IADD3 R35, R226, -0x80, R35 ;  /* 0xffffff80e2237810 */ /* 0x000fe20007ffe023 */
[----:B--2---:R-:W-:-:S05]  /*27d90*/  IMAD R2, R0, R37, RZ ;  /* 0x0000002500027224 */ /* 0x004fca00078e02ff */
[----:B------:R-:W-:-:S13]  /*27da0*/  ISETP.GE.AND P0, PT, R35, R2, PT ;  /* 0x000000022300720c */ /* 0x000fda0003f06270 */
[----:B------:R-:W-:Y:S05]  /*27db0*/  @P0 BRA `(.L_x_2729) ;  /* 0x0000000000b00947 */ /* 0x000fea0003800000 */
[----:B------:R-:W2:Y:S01]  /*27dc0*/  LDL.LU R30, [R1+0x48] ;  /* 0x00004800011e7983 */ /* 0x000ea20000300800 */
[----:B------:R-:W-:Y:S01]  /*27dd0*/  IMAD.MOV.U32 R24, RZ, RZ, 0x9b8 ;  /* 0x000009b8ff187424 */ /* 0x000fe200078e00ff */
[----:B------:R-:W-:Y:S01]  /*27de0*/  ISETP.GT.AND P0, PT, R231, 0x1, PT ;  /* 0x00000001e700780c */ /* 0x000fe20003f04270 */
[----:B------:R-:W3:Y:S01]  /*27df0*/  LDC.64 R2, c[0x0][0xba8] ;  /* 0x0002ea00ff027b82 */ /* 0x000ee20000000a00 */
[----:B------:R-:W-:Y:S01]  /*27e00*/  ISETP.NE.AND P1, PT, R37, 0x1, PT ;  /* 0x000000012500780c */ /* 0x000fe20003f25270 */
[----:B------:R-:W-:Y:S01]  /*27e10*/  IMAD.MOV.U32 R27, RZ, RZ, R35 ;  /* 0x000000ffff1b7224 */ /* 0x000fe200078e0023 */
[----:B------:R-:W-:-:S05]  /*27e20*/  SEL R24, R24, 0x978, P0 ;  /* 0x0000097818187807 */ /* 0x000fca0000000000 */
[----:B------:R-:W4:Y:S08]  /*27e30*/  LDC.64 R12, c[0x0][R24+0x220] ;  /* 0x00008800180c7b82 */ /* 0x000f300000000a00 */
[----:B------:R-:W5:Y:S08]  /*27e40*/  LDC.64 R6, c[0x0][R24+0x218] ;  /* 0x0000860018067b82 */ /* 0x000f700000000a00 */
[----:B------:R-:W0:Y:S08]  /*27e50*/  LDC.64 R14, c[0x0][R24+0x228] ;  /* 0x00008a00180e7b82 */ /* 0x000e300000000a00 */
[----:B-1----:R-:W1:Y:S08]  /*27e60*/  @P1 LDC R8, c[0x0][0xbec] ;  /* 0x0002fb00ff081b82 */ /* 0x002e700000000800 */
[----:B------:R-:W0:Y:S08]  /*27e70*/  LDC.64 R4, c[0x0][R24+0x210] ;  /* 0x0000840018047b82 */ /* 0x000e300000000a00 */
[----:B------:R-:W0:Y:S01]  /*27e80*/  @P1 LDC R31, c[0x0][0xbf0] ;  /* 0x0002fc00ff1f1b82 */ /* 0x000e220000000800 */
[----:B-1----:R-:W-:-:S07]  /*27e90*/  @P1 IMAD.HI.U32 R8, R35, R8, RZ ;  /* 0x0000000823081227 */ /* 0x002fce00078e00ff */
[----:B---3--:R-:W1:Y:S01]  /*27ea0*/  @!P0 LDC R2, c[0x0][0xb50] ;  /* 0x0002d400ff028b82 */ /* 0x008e620000000800 */
[-C--:B----4-:R-:W-:Y:S02]  /*27eb0*/  IMAD R13, R13, R33.reuse, RZ ;  /* 0x000000210d0d7224 */ /* 0x090fe400078e02ff */
[----:B------:R-:W-:-:S05]  /*27ec0*/  IMAD.WIDE.U32 R20, R12, R33, RZ ;  /* 0x000000210c147225 */ /* 0x000fca00078e00ff */
[----:B------:R-:W3:Y:S01]  /*27ed0*/  @!P0 LDC R3, c[0x0][0xb54] ;  /* 0x0002d500ff038b82 */ /* 0x000ee20000000800 */
[-C--:B-----5:R-:W-:Y:S02]  /*27ee0*/  IMAD R29, R7, R230.reuse, RZ ;  /* 0x000000e6071d7224 */ /* 0x0a0fe400078e02ff */
[----:B------:R-:W-:Y:S01]  /*27ef0*/  IMAD.WIDE.U32 R6, R6, R230, RZ ;  /* 0x000000e606067225 */ /* 0x000fe200078e00ff */
[----:B0-----:R-:W-:-:S03]  /*27f00*/  @P1 SHF.R.U32.HI R27, RZ, R31, R8 ;  /* 0x0000001fff1b1219 */ /* 0x001fc60000011608 */
[----:B------:R-:W-:Y:S01]  /*27f10*/  IMAD R31, R12, R28, R13 ;  /* 0x0000001c0c1f7224 */ /* 0x000fe200078e020d */
[----:B------:R-:W-:Y:S01]  /*27f20*/  IADD3 R8, P1, P3, R20, R6, R25 ;  /* 0x0000000614087210 */ /* 0x000fe20007b3e019 */
[----:B------:R-:W-:Y:S02]  /*27f30*/  IMAD.IADD R29, R7, 0x1, R29 ;  /* 0x00000001071d7824 */ /* 0x000fe400078e021d */
[----:B------:R-:W-:Y:S02]  /*27f40*/  IMAD.MOV R12, RZ, RZ, -R27 ;  /* 0x000000ffff0c7224 */ /* 0x000fe400078e0a1b */
[----:B------:R-:W-:Y:S01]  /*27f50*/  IMAD.IADD R31, R21, 0x1, R31 ;  /* 0x00000001151f7824 */ /* 0x000fe200078e021f */
[----:B--2---:R-:W-:-:S05]  /*27f60*/  SEL R13, R30, RZ, P0 ;  /* 0x000000ff1e0d7207 */ /* 0x004fca0000000000 */
[----:B------:R-:W-:-:S04]  /*27f70*/  IMAD.WIDE.U32 R6, R14, R13, RZ ;  /* 0x0000000d0e067225 */ /* 0x000fc800078e00ff */
[----:B------:R-:W-:Y:S02]  /*27f80*/  IMAD R15, R15, R13, RZ ;  /* 0x0000000d0f0f7224 */ /* 0x000fe400078e02ff */
[----:B------:R-:W-:Y:S01]  /*27f90*/  IMAD R13, R37, R12, R35 ;  /* 0x0000000c250d7224 */ /* 0x000fe200078e0223 */
[----:B------:R-:W-:Y:S01]  /*27fa0*/  IADD3.X R12, R31, R29, R26, P1, P3 ;  /* 0x0000001d1f0c7210 */ /* 0x000fe20000fe641a */
[----:B------:R-:W-:Y:S01]  /*27fb0*/  IMAD.IADD R15, R7, 0x1, R15 ;  /* 0x00000001070f7824 */ /* 0x000fe200078e020f */
[----:B------:R-:W-:Y:S01]  /*27fc0*/  IADD3 R6, P0, P1, R27, R8, R6 ;  /* 0x000000081b067210 */ /* 0x000fe2000791e006 */
[----:B------:R-:W-:Y:S01]  /*27fd0*/  IMAD R5, R5, R13, RZ ;  /* 0x0000000d05057224 */ /* 0x000fe200078e02ff */
[----:B------:R-:W-:-:S04]  /*27fe0*/  SHF.R.S32.HI R27, RZ, 0x1f, R27 ;  /* 0x0000001fff1b7819 */ /* 0x000fc8000001141b */
[----:B------:R-:W-:Y:S02]  /*27ff0*/  IADD3.X R7, R27, R12, R15, P0, P1 ;  /* 0x0000000c1b077210 */ /* 0x000fe400007e240f */
[----:B------:R-:W-:-:S05]  /*28000*/  SHF.R.S32.HI R15, RZ, 0x1f, R13 ;  /* 0x0000001fff0f7819 */ /* 0x000fca000001140d */
[C---:B------:R-:W-:Y:S02]  /*28010*/  IMAD R15, R4.reuse, R15, R5 ;  /* 0x0000000f040f7224 */ /* 0x040fe400078e0205 */
[----:B------:R-:W-:-:S04]  /*28020*/  IMAD.WIDE.U32 R4, R4, R13, R6 ;  /* 0x0000000d04047225 */ /* 0x000fc800078e0006 */
[----:B------:R-:W-:Y:S01]  /*28030*/  IMAD.IADD R5, R5, 0x1, R15 ;  /* 0x0000000105057824 */ /* 0x000fe200078e020f */
[----:B-1----:R-:W-:-:S04]  /*28040*/  LEA R2, P0, R4, R2, 0x2 ;  /* 0x0000000204027211 */ /* 0x002fc800078010ff */
[----:B---3--:R-:W-:Y:S01]  /*28050*/  LEA.HI.X R3, R4, R3, R5, 0x2, P0 ;  /* 0x0000000304037211 */ /* 0x008fe200000f1405 */
[----:B------:R-:W-:-:S05]  /*28060*/  IMAD.MOV.U32 R5, RZ, RZ, -0x800000 ;  /* 0xff800000ff057424 */ /* 0x000fca00078e00ff */
[----:B------:R2:W-:Y:S03]  /*28070*/  STG.E desc[UR60][R2.64], R5 ;  /* 0x0000000502007986 */ /* 0x0005e6000c10193c */
.L_x_2729:
[----:B------:R-:W-:Y:S05]  /*28080*/  BSYNC B1 ;  /* 0x0000000000017941 */ /* 0x000fea0003800000 */
.L_x_2728:
        /* <DEDUP_REMOVED lines=23> */
[----:B-1----:R-:W-:Y:S02]  /*28200*/  IMAD.IADD R8, R226, 0x1, R5 ;  /* 0x00000001e2087824 */ /* 0x002fe400078e0205 */
        /* <DEDUP_REMOVED lines=15> */
[----:B------:R-:W-:Y:S01]  /*28300*/  ULDC.64 UR4, c[0x0][0xad8] ;  /* 0x0002b60000047ab9 */ /* 0x000fe20000000a00 */
[----:B------:R-:W-:Y:S02]  /*28310*/  IMAD.IADD R226, R12, 0x1, R226 ;  /* 0x000000010ce27824 */ /* 0x000fe400078e02e2 */
        /* <DEDUP_REMOVED lines=16> */
[----:B------:R1:W2:Y:S01]  /*28420*/  SHFL.IDX PT, R2, R4, RZ, 0x181f ;  /* 0x00181fff04027589 */ /* 0x0002a200000e0000 */
[----:B------:R-:W-:Y:S01]  /*28430*/  VIADD R7, R21, 0x40 ;  /* 0x0000004015077836 */ /* 0x000fe20000000000 */
[----:B------:R-:W-:Y:S02]  /*28440*/  SHF.R.S32.HI R12, RZ, 0x1f, R21 ;  /* 0x0000001fff0c7819 */ /* 0x000fe40000011415 */
[----:B------:R1:W3:Y:S01]  /*28450*/  SHFL.IDX PT, R0, R5, RZ, 0x181f ;  /* 0x00181fff05007589 */ /* 0x0002e200000e0000 */
[----:B------:R-:W-:Y:S02]  /*28460*/  SHF.R.S32.HI R6, RZ, 0x1f, R15 ;  /* 0x0000001fff067819 */ /* 0x000fe4000001140f */
[----:B------:R-:W-:Y:S01]  /*28470*/  SHF.R.S32.HI R8, RZ, 0x1f, R7 ;  /* 0x0000001fff087819 */ /* 0x000fe20000011407 */
[----:B------:R-:W-:Y:S06]  /*28480*/  @P2 BRA `(.L_x_2731) ;  /* 0x0000000000342947 */ /* 0x000fec0003800000 */
[----:B------:R-:W-:Y:S02]  /*28490*/  ULDC UR4, c[0x0][0xac8] ;  /* 0x0002b20000047ab9 */ /* 0x000fe40000000800 */
[----:B------:R-:W-:Y:S02]  /*284a0*/  ISETP.GE.AND P4, PT, R21, UR4, PT ;  /* 0x0000000415007c0c */ /* 0x000fe4000bf86270 */
[----:B------:R-:W-:Y:S02]  /*284b0*/  ISETP.GE.AND P3, PT, R7, UR4, PT ;  /* 0x0000000407007c0c */ /* 0x000fe4000bf66270 */
[----:B------:R-:W-:-:S09]  /*284c0*/  ISETP.GE.AND P2, PT, R15, UR4, PT ;  /* 0x000000040f007c0c */ /* 0x000fd2000bf46270 */
[-C--:B--2---:R-:W-:Y:S02]  /*284d0*/  @!P4 LEA R24, P6, R21, R2.reuse, 0x1 ;  /* 0x000000021518c211 */ /* 0x084fe400078c08ff */
[----:B------:R-:W-:Y:S02]  /*284e0*/  @!P3 LEA R26, P5, R7, R2, 0x1 ;  /* 0x00000002071ab211 */ /* 0x000fe400078a08ff */
[----:B---3--:R-:W-:Y:S02]  /*284f0*/  @!P4 LEA.HI.X R25, R21, R0, R12, 0x1, P6 ;  /* 0x000000001519c211 */ /* 0x008fe400030f0c0c */
[----:B------:R-:W-:Y:S02]  /*28500*/  @!P2 LEA R2, P6, R15, R2, 0x1 ;  /* 0x000000020f02a211 */ /* 0x000fe400078c08ff */
[-C--:B------:R-:W-:Y:S01]  /*28510*/  @!P3 LEA.HI.X R27, R7, R0.reuse, R8, 0x1, P5 ;  /* 0x00000000071bb211 */ /* 0x080fe200028f0c08 */
[----:B------:R4:W-:Y:S01]  /*28520*/  @!P4 ST.E.128 desc[UR60][R24.64], RZ ;  /* 0x000000ff1800c985 */ /* 0x0009e2000c101d3c */
[----:B------:R-:W-:-:S03]  /*28530*/  @!P2 LEA.HI.X R3, R15, R0, R6, 0x1, P6 ;  /* 0x000000000f03a211 */ /* 0x000fc600030f0c06 */
[----:B------:R4:W-:Y:S04]  /*28540*/  @!P3 ST.E.128 desc[UR60][R26.64], RZ ;  /* 0x000000ff1a00b985 */ /* 0x0009e8000c101d3c */
[----:B------:R4:W-:Y:S02]  /*28550*/  @!P2 ST.E.128 desc[UR60][R2.64], RZ ;  /* 0x000000ff0200a985 */ /* 0x0009e4000c101d3c */
.L_x_2731:
[----:B------:R-:W-:Y:S05]  /*28560*/  BSYNC B1 ;  /* 0x0000000000017941 */ /* 0x000fea0003800000 */
.L_x_2730:
[----:B---3--:R3:W0:Y:S01]  /*28570*/  SHFL.IDX PT, R0, R5, 0x1, 0x181f ;  /* 0x00381f0005007f89 */ /* 0x00862200000e0000 */
[----:B------:R-:W-:Y:S03]  /*28580*/  BSSY B1, `(.L_x_2732) ;  /* 0x0000010000017945 */ /* 0x000fe60003800000 */
[----:B--2-4-:R3:W2:Y:S01]  /*28590*/  SHFL.IDX PT, R2, R4, 0x1, 0x181f ;  /* 0x00381f0004027f89 */ /* 0x0146a200000e0000 */
[----:B------:R-:W-:Y:S05]  /*285a0*/  @P0 BRA `(.L_x_2733) ;  /* 0x0000000000340947 */ /* 0x000fea0003800000 */
        /* <DEDUP_REMOVED lines=13> */
.L_x_2733:
[----:B------:R-:W-:Y:S05]  /*28680*/  BSYNC B1 ;  /* 0x0000000000017941 */ /* 0x000fea0003800000 */
.L_x_2732:
[----:B0-----:R0:W0:Y:S01]  /*28690*/  SHFL.IDX PT, R0, R5, 0x2, 0x181f ;  /* 0x00581f0005007f89 */ /* 0x00102200000e0000 */
[----:B------:R-:W-:Y:S03]  /*286a0*/  BSSY B1, `(.L_x_2734) ;  /* 0x0000010000017945 */ /* 0x000fe60003800000 */
[----:B--2-4-:R2:W4:Y:S01]  /*286b0*/  SHFL.IDX PT, R2, R4, 0x2, 0x181f ;  /* 0x00581f0004027f89 */ /* 0x01452200000e0000 */
        /* <DEDUP_REMOVED lines=14> */
.L_x_2735:
[----:B------:R-:W-:Y:S05]  /*287a0*/  BSYNC B1 ;  /* 0x0000000000017941 */ /* 0x000fea0003800000 */
.L_x_2734:
[----:B0-----:R-:W-:Y:S01]  /*287b0*/  VIADD R0, R226, 0x60 ;  /* 0x00000060e2007836 */ /* 0x001fe20000000000 */
[----:B-1-3--:R-:W0:Y:S04]  /*287c0*/  SHFL.IDX PT, R5, R5, 0x3, 0x181f ;  /* 0x00781f0005057f89 */ /* 0x00ae2800000e0000 */
[----:B------:R-:W-:Y:S01]  /*287d0*/  ISETP.GE.AND P0, PT, R0, R13, PT ;  /* 0x0000000d0000720c */ /* 0x000fe20003f06270 */
[----:B----4-:R1:W3:-:S12]  /*287e0*/  SHFL.IDX PT, R2, R4, 0x3, 0x181f ;  /* 0x00781f0004027f89 */ /* 0x0102d800000e0000 */
[----:B-1----:R-:W-:Y:S05]  /*287f0*/  @P0 BRA `(.L_x_2724) ;  /* 0x0000000000340947 */ /* 0x002fea0003800000 */
        /* <DEDUP_REMOVED lines=13> */
.L_x_2724:
[----:B------:R-:W-:Y:S05]  /*288d0*/  BSYNC B0 ;  /* 0x0000000000007941 */ /* 0x000fea0003800000 */
.L_x_2714:
[----:B------:R-:W-:Y:S02]  /*288e0*/  ULDC UR4, c[0x0][0xc3c] ;  /* 0x00030f0000047ab9 */ /* 0x000fe40000000800 */
[----:B-1----:R-:W-:-:S13]  /*288f0*/  ISETP.GE.AND P0, PT, R11, UR4, PT ;  /* 0x000000040b007c0c */ /* 0x002fda000bf06270 */
[----:B------:R-:W-:Y:S05]  /*28900*/  @!P0 BRA `(.L_x_2736) ;  /* 0xfffffd8800688947 */ /* 0x000fea000383ffff */
[----:B------:R-:W-:Y:S05]  /*28910*/  BRA `(.L_x_2505) ;  /* 0x0000008c00f87947 */ /* 0x000fea0003800000 */
.L_x_2503:
        /* <DEDUP_REMOVED lines=20> */
.L_x_2737:
        /* <DEDUP_REMOVED lines=43> */
.L_x_2741:
        /* <DEDUP_REMOVED lines=39> */
.L_x_2739:
        /* <DEDUP_REMOVED lines=12> */
.L_x_2742:
        /* <DEDUP_REMOVED lines=63> */
.L_x_2743:
[----:B-1----:R-:W1:Y:S02]  /*29430*/  LDC.64 R2, c[0x0][0xc90] ;  /* 0x00032400ff027b82 */ /* 0x002e640000000a00 */
        /* <DEDUP_REMOVED lines=60> */
.L_x_2744:
[----:B01----:R-:W-:-:S05]  /*29800*/  LOP3.LUT R3, RZ, R2, RZ, 0x33, !PT ;  /* 0x00000002ff037212 */ /* 0x003fca00078e33ff */
[----:B------:R-:W-:-:S05]  /*29810*/  IMAD.IADD R2, R4, 0x1, R3 ;  /* 0x0000000104027824 */ /* 0x000fca00078e0203 */
[----:B------:R1:W-:Y:S01]  /*29820*/  STL [R1+0x4], R2 ;  /* 0x0000040201007387 */ /* 0x0003e20000100800 */
[----:B------:R-:W-:Y:S05]  /*29830*/  BRA `(.L_x_2745) ;  /* 0x0000000000107947 */ /* 0x000fea0003800000 */
.L_x_2740:
[----:B------:R-:W-:Y:S01]  /*29840*/  IMAD.U32 R2, RZ, RZ, UR6 ;  /* 0x00000006ff027e24 */ /* 0x000fe2000f8e00ff */
[----:B------:R0:W-:Y:S04]  /*29850*/  STL [R1+0x4], RZ ;  /* 0x000004ff01007387 */ /* 0x0001e80000100800 */
[----:B------:R0:W-:Y:S04]  /*29860*/  STL [R1+0x8], RZ ;  /* 0x000008ff01007387 */ /* 0x0001e80000100800 */
[----:B------:R0:W-:Y:S02]  /*29870*/  STL [R1], R2 ;  /* 0x0000000201007387 */ /* 0x0001e40000100800 */
.L_x_2745:
        /* <DEDUP_REMOVED lines=10> */
.L_x_2738:
        /* <DEDUP_REMOVED lines=15> */
[----:B01----:R-:W-:Y:S01]  /*29a10*/  IMAD.SHL.U32 R2, R4, 0x8, RZ ;  /* 0x0000000804027824 */ /* 0x003fe200078e00ff */
        /* <DEDUP_REMOVED lines=18> */
[C---:B-1----:R-:W-:Y:S02]  /*29b40*/  LOP3.LUT R2, R0.reuse, 0x40, RZ, 0xfc, !PT ;  /* 0x0000004000027812 */ /* 0x042fe400078efcff */
[----:B------:R-:W-:-:S07]  /*29b50*/  LOP3.LUT R0, R0, 0x80, RZ, 0xfc, !PT ;  /* 0x0000008000007812 */ /* 0x000fce00078efcff */
.L_x_2896:
[----:B------:R-:W2:Y:S01]  /*29b60*/  LDL R0, [R1+0xc] ;  /* 0x00000c0001007983 */ /* 0x000ea20000100800 */
[----:B0-----:R-:W2:Y:S01]  /*29b70*/  LDC.64 R2, c[0x0][0xc88] ;  /* 0x00032200ff027b82 */ /* 0x001ea20000000a00 */
[----:B------:R-:W-:Y:S05]  /*29b80*/  YIELD ;  /* 0x0000000000007946 */ /* 0x000fea0003800000 */
[----:B------:R-:W-:Y:S01]  /*29b90*/  ULDC.64 UR4, c[0x0][0xa28] ;  /* 0x00028a0000047ab9 */ /* 0x000fe20000000a00 */
[----:B------:R-:W-:Y:S01]  /*29ba0*/  IMAD.MOV.U32 R8, RZ, RZ, RZ ;  /* 0x000000ffff087224 */ /* 0x000fe200078e00ff */
[----:B------:R-:W-:Y:S01]  /*29bb0*/  ISETP.NE.U32.AND P0, PT, RZ, UR4, PT ;  /* 0x00000004ff007c0c */ /* 0x000fe2000bf05070 */
[----:B------:R-:W-:Y:S01]  /*29bc0*/  ULDC.64 UR10, c[0x0][0xa18] ;  /* 0x00028600000a7ab9 */ /* 0x000fe20000000a00 */
[----:B------:R-:W-:Y:S01]  /*29bd0*/  ULDC.64 UR8, c[0x0][0xa10] ;  /* 0x0002840000087ab9 */ /* 0x000fe20000000a00 */
[----:B------:R-:W-:Y:S01]  /*29be0*/  ULDC.64 UR6, c[0x0][0xa08] ;  /* 0x0002820000067ab9 */ /* 0x000fe20000000a00 */
[----:B--2---:R-:W-:-:S05]  /*29bf0*/  IMAD.WIDE R2, R0, 0x4, R2 ;  /* 0x0000000400027825 */ /* 0x004fca00078e0202 */
[----:B-1----:R-:W2:Y:S01]  /*29c00*/  LDG.E R4, desc[UR60][R2.64] ;  /* 0x0000003c02047981 */ /* 0x002ea2000c1e1900 */
[----:B------:R-:W-:Y:S01]  /*29c10*/  ISETP.NE.AND.EX P0, PT, RZ, UR5, PT, P0 ;  /* 0x00000005ff007c0c */ /* 0x000fe2000bf05300 */
[----:B------:R-:W-:Y:S01]  /*29c20*/  IMAD.MOV.U32 R0, RZ, RZ, RZ ;  /* 0x000000ffff007224 */ /* 0x000fe200078e00ff */
[----:B--2---:R-:W-:Y:S01]  /*29c30*/  SHF.R.S32.HI R5, RZ, 0x1f, R4 ;  /* 0x0000001fff057819 */ /* 0x004fe20000011404 */
[----:B------:R-:W-:-:S10]  /*29c40*/  IMAD.SHL.U32 R15, R4, 0x4, RZ ;  /* 0x00000004040f7824 */ /* 0x000fd400078e00ff */
[C---:B------:R-:W-:Y:S01]  /*29c50*/  @P0 LEA R2, P1, R4.reuse, UR4, 0x2 ;  /* 0x0000000404020c11 */ /* 0x040fe2000f8210ff */
[----:B------:R0:W-:Y:S03]  /*29c60*/  STL [R1+0x34], R4 ;  /* 0x0000340401007387 */ /* 0x0001e60000100800 */
        /* <DEDUP_REMOVED lines=14> */
[C---:B--2---:R-:W-:Y:S02]  /*29d50*/  IADD3 R2, P4, R15.reuse, UR4, RZ ;  /* 0x000000040f027c10 */ /* 0x044fe4000ff9e0ff */
[----:B------:R-:W-:Y:S02]  /*29d60*/  ISETP.NE.AND.EX P3, PT, RZ, UR11, PT, P3 ;  /* 0x0000000bff007c0c */ /* 0x000fe4000bf65330 */
[C---:B------:R-:W-:Y:S02]  /*29d70*/  IADD3.X R3, R14.reuse, UR5, RZ, P4, !PT ;  /* 0x000000050e037c10 */ /* 0x040fe4000a7fe4ff */
[----:B0-----:R-:W-:Y:S02]  /*29d80*/  IADD3 R4, P4, R15, UR8, RZ ;  /* 0x000000080f047c10 */ /* 0x001fe4000ff9e0ff */
[----:B------:R-:W-:Y:S01]  /*29d90*/  ISETP.NE.AND.EX P0, PT, RZ, UR7, PT, P0 ;  /* 0x00000007ff007c0c */ /* 0x000fe2000bf05300 */
[----:B------:R-:W2:Y:S01]  /*29da0*/  @P2 LDG.E R8, desc[UR60][R2.64] ;  /* 0x0000003c02082981 */ /* 0x000ea2000c1e1900 */
[C---:B-1----:R-:W-:Y:S01]  /*29db0*/  IADD3.X R5, R14.reuse, UR9, RZ, P4, !PT ;  /* 0x000000090e057c10 */ /* 0x042fe2000a7fe4ff */
[----:B------:R-:W-:Y:S01]  /*29dc0*/  ULDC UR4, c[0x0][0x288] ;  /* 0x0000a20000047ab9 */ /* 0x000fe20000000800 */
[----:B------:R-:W-:Y:S01]  /*29dd0*/  ISETP.NE.AND.EX P1, PT, RZ, UR9, PT, P1 ;  /* 0x00000009ff007c0c */ /* 0x000fe2000bf25310 */
[----:B------:R-:W-:Y:S01]  /*29de0*/  IMAD.U32 R12, RZ, RZ, UR4 ;  /* 0x00000004ff0c7e24 */ /* 0x000fe2000f8e00ff */
[----:B------:R-:W-:Y:S01]  /*29df0*/  IADD3.X R7, R14, UR7, RZ, P5, !PT ;  /* 0x000000070e077c10 */ /* 0x000fe2000affe4ff */
[----:B------:R-:W-:-:S06]  /*29e00*/  ULDC.64 UR4, c[0x0][0x418] ;  /* 0x0001060000047ab9 */ /* 0x000fcc0000000a00 */
[----:B------:R0:W5:Y:S04]  /*29e10*/  @P0 LDG.E R11, desc[UR60][R6.64] ;  /* 0x0000003c060b0981 */ /* 0x000168000c1e1900 */
[----:B------:R0:W5:Y:S04]  /*29e20*/  @P1 LDG.E R10, desc[UR60][R4.64] ;  /* 0x0000003c040a1981 */ /* 0x000168000c1e1900 */
[----:B--2---:R1:W-:Y:S02]  /*29e30*/  STL [R1+0x4c], R8 ;  /* 0x00004c0801007387 */ /* 0x0043e40000100800 */
[----:B-1----:R-:W-:-:S04]  /*29e40*/  @P3 IADD3 R8, P4, R15, UR10, RZ ;  /* 0x0000000a0f083c10 */ /* 0x002fc8000ff9e0ff */
[----:B------:R-:W-:-:S05]  /*29e50*/  @P3 IADD3.X R9, R14, UR11, RZ, P4, !PT ;  /* 0x0000000b0e093c10 */ /* 0x000fca000a7fe4ff */
        /* <DEDUP_REMOVED lines=11> */
[----:B------:R-:W-:Y:S01]  /*29f10*/  IMAD.U32 R8, RZ, RZ, UR4 ;  /* 0x00000004ff087e24 */ /* 0x000fe2000f8e00ff */
[----:B0-----:R-:W-:Y:S06]  /*29f20*/  @P3 BRA `(.L_x_2747) ;  /* 0x0000000000143947 */ /* 0x001fec0003800000 */
[----:B------:R-:W-:Y:S05]  /*29f30*/  @!P2 BRA `(.L_x_2747) ;  /* 0x000000000010a947 */ /* 0x000fea0003800000 */
[----:B------:R-:W2:Y:S04]  /*29f40*/  LDG.E R12, desc[UR60][R2.64] ;  /* 0x0000003c020c7981 */ /* 0x000ea8000c1e1900 */
[----:B------:R-:W2:Y:S02]  /*29f50*/  LDG.E R2, desc[UR60][R2.64+0x4] ;  /* 0x0000043c02027981 */ /* 0x000ea4000c1e1900 */
[----:B--2--5:R-:W-:-:S05]  /*29f60*/  IMAD.IADD R13, R2, 0x1, -R12 ;  /* 0x00000001020d7824 */ /* 0x024fca00078e0a0c */
[----:B------:R0:W-:Y:S02]  /*29f70*/  STL [R1+0x50], R13 ;  /* 0x0000500d01007387 */ /* 0x0001e40000100800 */
.L_x_2747:
[----:B------:R-:W2:Y:S01]  /*29f80*/  LDL.LU R3, [R1+0x8] ;  /* 0x0000080001037983 */ /* 0x000ea20000300800 */
[----:B------:R-:W-:Y:S02]  /*29f90*/  ULDC.64 UR4, c[0x0][0xa20] ;  /* 0x0002880000047ab9 */ /* 0x000fe40000000a00 */
[----:B------:R-:W-:Y:S01]  /*29fa0*/  ISETP.NE.U32.AND P2, PT, RZ, UR4, PT ;  /* 0x00000004ff007c0c */ /* 0x000fe2000bf45070 */
[----:B------:R-:W3:Y:S03]  /*29fb0*/  LDL R12, [R1+0x34] ;  /* 0x00003400010c7983 */ /* 0x000ee60000100800 */
[----:B------:R-:W-:Y:S02]  /*29fc0*/  ISETP.NE.AND.EX P2, PT, RZ, UR5, PT, P2 ;  /* 0x00000005ff007c0c */ /* 0x000fe4000bf45320 */
[C---:B--2---:R-:W-:Y:S02]  /*29fd0*/  LOP3.LUT R17, R3.reuse, 0xff000000, RZ, 0xc0, !PT ;  /* 0xff00000003117812 */ /* 0x044fe400078ec0ff */
[----:B------:R-:W-:-:S02]  /*29fe0*/  LOP3.LUT R2, R3, 0xff0000, RZ, 0xc0, !PT ;  /* 0x00ff000003027812 */ /* 0x000fc400078ec0ff */
[----:B------:R-:W-:Y:S02]  /*29ff0*/  SHF.R.U32.HI R17, RZ, 0x8, R17 ;  /* 0x00000008ff117819 */ /* 0x000fe40000011611 */
[----:B------:R-:W-:Y:S02]  /*2a000*/  LOP3.LUT R16, R3, 0xffff, RZ, 0xc0, !PT ;  /* 0x0000ffff03107812 */ /* 0x000fe400078ec0ff */
[----:B------:R-:W-:Y:S01]  /*2a010*/  LEA.HI R17, R2, R17, RZ, 0x10 ;  /* 0x0000001102117211 */ /* 0x000fe200078f80ff */
[----:B-----5:R-:W-:-:S05]  /*2a020*/  IMAD.IADD R2, R11, 0x1, R0 ;  /* 0x000000010b027824 */ /* 0x020fca00078e0200 */
[----:B------:R1:W-:Y:S04]  /*2a030*/  STL [R1+0x18], R2 ;  /* 0x0000180201007387 */ /* 0x0003e80000100800 */
[----:B---3--:R1:W-:Y:S01]  /*2a040*/  STL [R1+0x10], R12 ;  /* 0x0000100c01007387 */ /* 0x0083e20000100800 */
[----:B------:R-:W-:Y:S05]  /*2a050*/  @!P2 BRA `(.L_x_2748) ;  /* 0x000000000010a947 */ /* 0x000fea0003800000 */
[----:B-1----:R-:W-:-:S04]  /*2a060*/  IADD3 R2, P0, R15, UR4, RZ ;  /* 0x000000040f027c10 */ /* 0x002fc8000ff1e0ff */
[----:B------:R-:W-:-:S05]  /*2a070*/  IADD3.X R3, R14, UR5, RZ, P0, !PT ;  /* 0x000000050e037c10 */ /* 0x000fca00087fe4ff */
[----:B------:R2:W5:Y:S01]  /*2a080*/  LDG.E R8, desc[UR60][R2.64] ;  /* 0x0000003c02087981 */ /* 0x000562000c1e1900 */
[----:B------:R-:W-:Y:S05]  /*2a090*/  BRA `(.L_x_2749) ;  /* 0x0000000000107947 */ /* 0x000fea0003800000 */
.L_x_2748:
[----:B------:R-:W-:Y:S05]  /*2a0a0*/  @!P0 BRA `(.L_x_2749) ;  /* 0x00000000000c8947 */ /* 0x000fea0003800000 */
[----:B------:R-:W2:Y:S04]  /*2a0b0*/  LDG.E R8, desc[UR60][R6.64] ;  /* 0x0000003c06087981 */ /* 0x000ea8000c1e1900 */
[----:B------:R-:W2:Y:S02]  /*2a0c0*/  LDG.E R6, desc[UR60][R6.64+0x4] ;  /* 0x0000043c06067981 */ /* 0x000ea4000c1e1900 */
[----:B--2---:R-:W-:-:S07]  /*2a0d0*/  IMAD.IADD R8, R6, 0x1, -R8 ;  /* 0x0000000106087824 */ /* 0x004fce00078e0a08 */
.L_x_2749:
[----:B-12---:R-:W2:Y:S01]  /*2a0e0*/  @P1 LDG.E R2, desc[UR60][R4.64] ;  /* 0x0000003c04021981 */ /* 0x006ea2000c1e1900 */
[----:B------:R-:W1:Y:S03]  /*2a0f0*/  LDC R3, c[0x0][0x448] ;  /* 0x00011200ff037b82 */ /* 0x000e660000000800 */
[----:B------:R-:W3:Y:S04]  /*2a100*/  LDL R6, [R1+0x4] ;  /* 0x0000040001067983 */ /* 0x000ee80000100800 */
[----:B------:R4:W2:Y:S01]  /*2a110*/  @P1 LDG.E R4, desc[UR60][R4.64+0x4] ;  /* 0x0000043c04041981 */ /* 0x0008a2000c1e1900 */
[----:B-1----:R-:W-:-:S13]  /*2a120*/  ISETP.NE.AND P0, PT, R3, 0x1, PT ;  /* 0x000000010300780c */ /* 0x002fda0003f05270 */
[----:B------:R-:W1:Y:S08]  /*2a130*/  @P0 LDC R3, c[0x0][0x44c] ;  /* 0x00011300ff030b82 */ /* 0x000e700000000800 */
[----:B----4-:R-:W4:Y:S01]  /*2a140*/  @P0 LDC R5, c[0x0][0x450] ;  /* 0x00011400ff050b82 */ /* 0x010f220000000800 */
[----:B-----5:R-:W-:Y:S01]  /*2a150*/  IMAD.IADD R7, R8, 0x1, -R0 ;  /* 0x0000000108077824 */ /* 0x020fe200078e0a00 */
[----:B------:R-:W-:-:S05]  /*2a160*/  LOP3.LUT R11, R17, 0xff, RZ, 0xc0, !PT ;  /* 0x000000ff110b7812 */ /* 0x000fca00078ec0ff */
[----:B------:R0:W-:Y:S01]  /*2a170*/  STL [R1+0x60], R11 ;  /* 0x0000600b01007387 */ /* 0x0001e20000100800 */
[----:B------:R-:W-:Y:S01]  /*2a180*/  BSSY B0, `(.L_x_2750) ;  /* 0x0000034000007945 */ /* 0x000fe20003800000 */
[----:B------:R-:W-:Y:S01]  /*2a190*/  SHF.R.U32.HI R17, RZ, 0x10, R17 ;  /* 0x00000010ff117819 */ /* 0x000fe20000011611 */
[----:B--2---:R-:W-:Y:S02]  /*2a1a0*/  @P1 IMAD.IADD R9, R4, 0x1, -R2 ;  /* 0x0000000104091824 */ /* 0x004fe400078e0a02 */
[----:B---3--:R-:W-:-:S04]  /*2a1b0*/  IMAD.SHL.U32 R2, R6, 0x80, RZ ;  /* 0x0000008006027824 */ /* 0x008fc800078e00ff */
[----:B------:R-:W-:-:S04]  /*2a1c0*/  VIADD R2, R2, 0x7f ;  /* 0x0000007f02027836 */ /* 0x000fc80000000000 */
[----:B-1----:R-:W-:-:S04]  /*2a1d0*/  @P0 IMAD.HI.U32 R0, R2, R3, RZ ;  /* 0x0000000302000227 */ /* 0x002fc800078e00ff */
[----:B------:R-:W-:Y:S01]  /*2a1e0*/  IMAD.MOV.U32 R4, RZ, RZ, R2 ;  /* 0x000000ffff047224 */ /* 0x000fe200078e0002 */
[----:B----4-:R-:W-:Y:S01]  /*2a1f0*/  @P0 SHF.R.U32.HI R4, RZ, R5, R0 ;  /* 0x00000005ff040219 */ /* 0x010fe20000011600 */
[----:B------:R-:W-:Y:S02]  /*2a200*/  IMAD.IADD R0, R7, 0x1, R9 ;  /* 0x0000000107007824 */ /* 0x000fe400078e0209 */
[----:B------:R-:W-:Y:S02]  /*2a210*/  IMAD.MOV.U32 R2, RZ, RZ, RZ ;  /* 0x000000ffff027224 */ /* 0x000fe400078e00ff */
[C---:B------:R-:W-:Y:S01]  /*2a220*/  VIADD R3, R0.reuse, 0x6f ;  /* 0x0000006f00037836 */ /* 0x040fe20000000000 */
[----:B------:R-:W-:-:S03]  /*2a230*/  IADD3 R21, R0, 0x70, -R13 ;  /* 0x0000007000157810 */ /* 0x000fc60007ffe80d */
[----:B------:R-:W-:-:S04]  /*2a240*/  IMAD.HI R5, R3, -0x6db6db6d, R2 ;  /* 0x9249249303057827 */ /* 0x000fc800078e0202 */
[----:B------:R-:W-:-:S04]  /*2a250*/  IMAD.IADD R3, R21, 0x1, R4 ;  /* 0x0000000115037824 */ /* 0x000fc800078e0204 */
[----:B------:R-:W-:Y:S01]  /*2a260*/  IMAD.HI R2, R3, -0x6db6db6d, R2 ;  /* 0x9249249303027827 */ /* 0x000fe200078e0202 */
[----:B------:R-:W-:-:S04]  /*2a270*/  SHF.R.U32.HI R20, RZ, 0x1f, R5 ;  /* 0x0000001fff147819 */ /* 0x000fc80000011605 */
[----:B------:R-:W-:Y:S02]  /*2a280*/  SHF.R.U32.HI R6, RZ, 0x1f, R2 ;  /* 0x0000001fff067819 */ /* 0x000fe40000011602 */
[----:B------:R-:W-:Y:S02]  /*2a290*/  LEA.HI.SX32 R20, R5, R20, 0x1a ;  /* 0x0000001405147211 */ /* 0x000fe400078fd2ff */
[----:B------:R-:W-:-:S04]  /*2a2a0*/  LEA.HI.SX32 R6, R2, R6, 0x1a ;  /* 0x0000000602067211 */ /* 0x000fc800078fd2ff */
[----:B------:R-:W-:-:S04]  /*2a2b0*/  VIMNMX R6, R20, R6, PT ;  /* 0x0000000614067248 */ /* 0x000fc80003fe0100 */
[----:B------:R-:W-:Y:S01]  /*2a2c0*/  ISETP.GE.AND P0, PT, R6, 0x1, PT ;  /* 0x000000010600780c */ /* 0x000fe20003f06270 */
[----:B------:R-:W-:-:S12]  /*2a2d0*/  IMAD.MOV.U32 R3, RZ, RZ, RZ ;  /* 0x000000ffff037224 */ /* 0x000fd800078e00ff */
[----:B0-----:R-:W-:Y:S05]  /*2a2e0*/  @!P0 BRA `(.L_x_2751) ;  /* 0x0000000000748947 */ /* 0x001fea0003800000 */
[----:B------:R-:W-:Y:S01]  /*2a2f0*/  ISETP.NE.AND P0, PT, R17, RZ, PT ;  /* 0x000000ff1100720c */ /* 0x000fe20003f05270 */
[----:B------:R-:W-:-:S03]  /*2a300*/  ULDC UR4, c[0x0][0x9f0] ;  /* 0x00027c0000047ab9 */ /* 0x000fc60000000800 */
[----:B------:R-:W-:-:S04]  /*2a310*/  SEL R0, R17, UR4, P0 ;  /* 0x0000000411007c07 */ /* 0x000fc80008000000 */
[----:B------:R-:W-:Y:S02]  /*2a320*/  IABS R2, R0 ;  /* 0x0000000000027213 */ /* 0x000fe40000000000 */
[----:B------:R-:W-:Y:S02]  /*2a330*/  IADD3 R3, R0, -0x1, R6 ;  /* 0xffffffff00037810 */ /* 0x000fe40007ffe006 */
[----:B------:R-:W0:Y:S08]  /*2a340*/  I2F.RP R4, R2 ;  /* 0x0000000200047306 */ /* 0x000e300000209400 */
[----:B0-----:R-:W0:Y:S02]  /*2a350*/  MUFU.RCP R4, R4 ;  /* 0x0000000400047308 */ /* 0x001e240000001000 */
[----:B0-----:R-:W-:-:S06]  /*2a360*/  VIADD R4, R4, 0xffffffe ;  /* 0x0ffffffe04047836 */ /* 0x001fcc0000000000 */
[----:B------:R0:W1:Y:S02]  /*2a370*/  F2I.FTZ.U32.TRUNC.NTZ R5, R4 ;  /* 0x0000000400057305 */ /* 0x000064000021f000 */
[----:B0-----:R-:W-:-:S04]  /*2a380*/  LOP3.LUT R4, R3, R0, RZ, 0x3c, !PT ;  /* 0x0000000003047212 */ /* 0x001fc800078e3cff */
[----:B------:R-:W-:Y:S01]  /*2a390*/  ISETP.GE.AND P3, PT, R4, RZ, PT ;  /* 0x000000ff0400720c */ /* 0x000fe20003f66270 */
[----:B-1----:R-:W-:-:S04]  /*2a3a0*/  IMAD.MOV R4, RZ, RZ, -R5 ;  /* 0x000000ffff047224 */ /* 0x002fc800078e0a05 */
        /* <DEDUP_REMOVED lines=17> */
.L_x_2751:
[----:B------:R-:W-:Y:S05]  /*2a4c0*/  BSYNC B0 ;  /* 0x0000000000007941 */ /* 0x000fea0003800000 */
.L_x_2750:
        /* <DEDUP_REMOVED lines=23> */
[----:B------:R-:W0:Y:S02]  /*2a640*/  S2R R3, SR_TID.X ;  /* 0x0000000000037919 */ /* 0x000e240000002100 */
[----:B0-----:R-:W-:-:S04]  /*2a650*/  SHF.R.U32.HI R3, RZ, 0x5, R3 ;  /* 0x00000005ff037819 */ /* 0x001fc80000011603 */
[----:B------:R-:W-:-:S05]  /*2a660*/  LOP3.LUT R3, R3, 0x3, RZ, 0xc0, !PT ;  /* 0x0000000303037812 */ /* 0x000fca00078ec0ff */
[----:B------:R0:W1:Y:S02]  /*2a670*/  SHFL.IDX PT, R14, R3, RZ, 0x1f ;  /* 0x00001fff030e7589 */ /* 0x00006400000e0000 */
.L_x_2939:
[----:B-1----:R-:W-:Y:S02]  /*2a680*/  ISETP.NE.AND P0, PT, R14, RZ, PT ;  /* 0x000000ff0e00720c */ /* 0x002fe40003f05270 */
[----:B------:R-:W-:-:S11]  /*2a690*/  PLOP3.LUT P6, PT, PT, PT, PT, 0x8, 0x0 ;  /* 0x000000000000781c */ /* 0x000fd60003fce170 */
[----:B------:R-:W-:Y:S05]  /*2a6a0*/  @P0 BRA `(.L_x_2755) ;  /* 0x00000000000c0947 */ /* 0x000fea0003800000 */
[----:B------:R-:W-:-:S03]  /*2a6b0*/  UMOV UR4, 0xffffffff ;  /* 0xffffffff00047882 */ /* 0x000fc60000000000 */
[----:B------:R-:W-:Y:S05]  /*2a6c0*/  BRA.DIV UR4, `(.L_x_2756) ;  /* 0x0000007e04887947 */ /* 0x000fea000b800000 */
[----:B------:R-:W-:-:S13]  /*2a6d0*/  ELECT P6, URZ, PT ;  /* 0x00000000003f782f */ /* 0x000fda00038c0000 */
.L_x_2755:
[----:B0-----:R-:W2:Y:S01]  /*2a6e0*/  LDL R3, [R1+0x64] ;  /* 0x0000640001037983 */ /* 0x001ea20000100800 */
[----:B------:R-:W-:Y:S01]  /*2a6f0*/  BSSY B1, `(.L_x_2757) ;  /* 0x0000008000017945 */ /* 0x000fe20003800000 */
[----:B--2---:R-:W-:-:S05]  /*2a700*/  VIADD R3, R3, 0x1 ;  /* 0x0000000103037836 */ /* 0x004fca0000000000 */
[----:B------:R-:W-:-:S04]  /*2a710*/  LEA.HI R4, R3, R3, RZ, 0x1 ;  /* 0x0000000303047211 */ /* 0x000fc800078f08ff */
[----:B------:R-:W-:-:S05]  /*2a720*/  LOP3.LUT R4, R4, 0xfffffffe, RZ, 0xc0, !PT ;  /* 0xfffffffe04047812 */ /* 0x000fca00078ec0ff */
[----:B------:R-:W-:-:S05]  /*2a730*/  IMAD.IADD R3, R3, 0x1, -R4 ;  /* 0x0000000103037824 */ /* 0x000fca00078e0a04 */
[----:B------:R-:W-:-:S04]  /*2a740*/  SHF.L.U32 R3, R3, 0x1f, RZ ;  /* 0x0000001f03037819 */ /* 0x000fc800000006ff */
[----:B------:R-:W0:Y:S02]  /*2a750*/  SYNCS.PHASECHK.TRANS64.TRYWAIT P0, [R18+URZ+0x36820], R3 ;  /* 0x03682003120075a7 */ /* 0x000e24000800017f */
[----:B0-----:R-:W-:Y:S05]  /*2a760*/  @!P0 BRA `(.L_x_2758) ;  /* 0x0000007c00808947 */ /* 0x001fea0003800000 */
.L_x_2942:
[----:B------:R-:W-:Y:S05]  /*2a770*/  BSYNC B1 ;  /* 0x0000000000017941 */ /* 0x000fea0003800000 */
.L_x_2757:
[----:B------:R-:W-:Y:S04]  /*2a780*/  BSSY B1, `(.L_x_2759) ;  /* 0x000008e000017945 */ /* 0x000fe80003800000 */
[----:B------:R-:W-:Y:S05]  /*2a790*/  @!P6 BRA `(.L_x_2760) ;  /* 0x000000080030e947 */ /* 0x000fea0003800000 */
[----:B------:R-:W2:Y:S04]  /*2a7a0*/  LDL R5, [R1+0x1c] ;  /* 0x00001c0001057983 */ /* 0x000ea80000100800 */
[----:B------:R-:W3:Y:S01]  /*2a7b0*/  LDL R6, [R1+0x24] ;  /* 0x0000240001067983 */ /* 0x000ee20000100800 */
[----:B------:R-:W-:Y:S01]  /*2a7c0*/  BSSY B2, `(.L_x_2761) ;  /* 0x0000008000027945 */ /* 0x000fe20003800000 */
[----:B------:R-:W1:Y:S02]  /*2a7d0*/  S2R R4, SR_TID.X ;  /* 0x0000000000047919 */ /* 0x000e640000002100 */
[----:B-1----:R-:W-:-:S04]  /*2a7e0*/  LOP3.LUT R4, R4, 0x7f, RZ, 0xc0, !PT ;  /* 0x0000007f04047812 */ /* 0x002fc800078ec0ff */
[----:B------:R-:W-:Y:S01]  /*2a7f0*/  ISETP.NE.AND P1, PT, R4, RZ, PT ;  /* 0x000000ff0400720c */ /* 0x000fe20003f25270 */
[----:B--2---:R-:W-:Y:S01]  /*2a800*/  IMAD R5, R5, 0x8, R18 ;  /* 0x0000000805057824 */ /* 0x004fe200078e0212 */
[----:B---3--:R-:W-:-:S04]  /*2a810*/  SHF.L.U32 R9, R6, 0x1f, RZ ;  /* 0x0000001f06097819 */ /* 0x008fc800000006ff */
[----:B------:R-:W1:Y:S02]  /*2a820*/  SYNCS.PHASECHK.TRANS64.TRYWAIT P0, [R5+URZ+0x368a0], R9 ;  /* 0x0368a009050075a7 */ /* 0x000e64000800017f */
[----:B-1----:R-:W-:Y:S05]  /*2a830*/  @!P0 BRA `(.L_x_2762) ;  /* 0x0000007c00608947 */ /* 0x002fea0003800000 */
.L_x_2943:
[----:B------:R-:W-:Y:S05]  /*2a840*/  BSYNC B2 ;  /* 0x0000000000027941 */ /* 0x000fea0003800000 */
.L_x_2761:
[----:B------:R-:W-:Y:S04]  /*2a850*/  BSSY B2, `(.L_x_2763) ;  /* 0x0000009000027945 */ /* 0x000fe80003800000 */
[----:B------:R-:W-:Y:S05]  /*2a860*/  @P1 BRA `(.L_x_2764) ;  /* 0x00000000001c1947 */ /* 0x000fea0003800000 */
[----:B------:R-:W2:Y:S01]  /*2a870*/  S2R R4, SR_TID.X ;  /* 0x0000000000047919 */ /* 0x000ea20000002100 */
[----:B0-----:R-:W-:-:S04]  /*2a880*/  IMAD.MOV.U32 R3, RZ, RZ, 0xa800 ;  /* 0x0000a800ff037424 */ /* 0x001fc800078e00ff */
[----:B------:R3:W-:Y:S01]  /*2a890*/  SYNCS.ARRIVE.TRANS64 RZ, [R5+URZ+0x36890], R3 ;  /* 0x0368900305ff79a7 */ /* 0x0007e2000800003f */
[----:B--2---:R-:W-:-:S04]  /*2a8a0*/  LOP3.LUT R4, R4, 0x1f, RZ, 0xc0, !PT ;  /* 0x0000001f04047812 */ /* 0x004fc800078ec0ff */
[----:B------:R-:W-:-:S13]  /*2a8b0*/  ISETP.NE.AND P0, PT, R4, RZ, PT ;  /* 0x000000ff0400720c */ /* 0x000fda0003f05270 */
[----:B---3--:R-:W-:Y:S05]  /*2a8c0*/  @!P0 BRA `(.L_x_2764) ;  /* 0x0000000000048947 */ /* 0x008fea0003800000 */
[----:B------:R-:W-:Y:S01]  /*2a8d0*/  BPT.TRAP 0x1 ;  /* 0x000000040000795c */ /* 0x000fe20000300000 */
.L_x_2764:
[----:B------:R-:W-:Y:S05]  /*2a8e0*/  BSYNC B2 ;  /* 0x0000000000027941 */ /* 0x000fea0003800000 */
.L_x_2763:
[----:B0-----:R-:W2:Y:S01]  /*2a8f0*/  LDL R3, [R1+0x1c] ;  /* 0x00001c0001037983 */ /* 0x001ea20000100800 */
        /* <DEDUP_REMOVED lines=9> */
[----:B--2---:R-:W-:-:S02]  /*2a990*/  IMAD R7, R3, 0xa800, R18 ;  /* 0x0000a80003077824 */ /* 0x004fc400078e0212 */
[----:B------:R-:W-:Y:S02]  /*2a9a0*/  VIADD R3, R5, 0x36890 ;  /* 0x0003689005037836 */ /* 0x000fe40000000000 */
[----:B------:R-:W-:-:S07]  /*2a9b0*/  VIADD R6, R7, 0x21400 ;  /* 0x0002140007067836 */ /* 0x000fce0000000000 */
.L_x_2765:
        /* <DEDUP_REMOVED lines=16> */
.L_x_2766:
        /* <DEDUP_REMOVED lines=16> */
.L_x_2767:
        /* <DEDUP_REMOVED lines=13> */
.L_x_2944:
[----:B------:R-:W-:Y:S05]  /*2ac90*/  BSYNC B2 ;  /* 0x0000000000027941 */ /* 0x000fea0003800000 */
.L_x_2768:
        /* <DEDUP_REMOVED lines=11> */
.L_x_2771:
[----:B------:R-:W-:Y:S05]  /*2ad50*/  BSYNC B2 ;  /* 0x0000000000027941 */ /* 0x000fea0003800000 */
.L_x_2770:
        /* <DEDUP_REMOVED lines=8> */
.L_x_2772:
        /* <DEDUP_REMOVED lines=15> */
.L_x_2773:
        /* <DEDUP_REMOVED lines=15> */
.L_x_2774:
        /* <DEDUP_REMOVED lines=10> */
.L_x_2760:
[----:B------:R-:W-:Y:S05]  /*2b060*/  BSYNC B1 ;  /* 0x0000000000017941 */ /* 0x000fea0003800000 */
.L_x_2759:
[----:B0-----:R-:W2:Y:S04]  /*2b070*/  LDL.LU R3, [R1+0x1c] ;  /* 0x00001c0001037983 */ /* 0x001ea80000300800 */
        /* <DEDUP_REMOVED lines=12> */
.L_x_2791:
[----:B------:R-:W-:Y:S05]  /*2b140*/  YIELD ;  /* 0x0000000000007946 */ /* 0x000fea0003800000 */
[----:B------:R-:W-:Y:S04]  /*2b150*/  BSSY B1, `(.L_x_2775) ;  /* 0x000008d000017945 */ /* 0x000fe80003800000 */
[----:B-1----:R-:W-:Y:S05]  /*2b160*/  @!P6 BRA `(.L_x_2776) ;  /* 0x00000008002ce947 */ /* 0x002fea0003800000 */
[----:B------:R-:W2:Y:S04]  /*2b170*/  LDL R5, [R1+0x1c] ;  /* 0x00001c0001057983 */ /* 0x000ea80000100800 */
[----:B------:R-:W3:Y:S01]  /*2b180*/  LDL R4, [R1+0x24] ;  /* 0x0000240001047983 */ /* 0x000ee20000100800 */
[----:B------:R-:W-:Y:S01]  /*2b190*/  BSSY B2, `(.L_x_2777) ;  /* 0x0000008000027945 */ /* 0x000fe20003800000 */
[----:B0-----:R-:W0:Y:S02]  /*2b1a0*/  S2R R3, SR_TID.X ;  /* 0x0000000000037919 */ /* 0x001e240000002100 */
[----:B0-----:R-:W-:-:S04]  /*2b1b0*/  LOP3.LUT R3, R3, 0x7f, RZ, 0xc0, !PT ;  /* 0x0000007f03037812 */ /* 0x001fc800078ec0ff */
[----:B------:R-:W-:Y:S01]  /*2b1c0*/  ISETP.NE.AND P2, PT, R3, RZ, PT ;  /* 0x000000ff0300720c */ /* 0x000fe20003f45270 */
[----:B--2---:R-:W-:Y:S01]  /*2b1d0*/  IMAD R7, R5, 0x8, R18 ;  /* 0x0000000805077824 */ /* 0x004fe200078e0212 */
[----:B---3--:R-:W-:-:S04]  /*2b1e0*/  SHF.L.U32 R6, R4, 0x1f, RZ ;  /* 0x0000001f04067819 */ /* 0x008fc800000006ff */
[----:B------:R-:W0:Y:S02]  /*2b1f0*/  SYNCS.PHASECHK.TRANS64.TRYWAIT P1, [R7+URZ+0x368a0], R6 ;  /* 0x0368a006070075a7 */ /* 0x000e24000802017f */
[----:B0-----:R-:W-:Y:S05]  /*2b200*/  @!P1 BRA `(.L_x_2778) ;  /* 0x0000007400149947 */ /* 0x001fea0003800000 */
.L_x_2945:
[----:B------:R-:W-:Y:S05]  /*2b210*/  BSYNC B2 ;  /* 0x0000000000027941 */ /* 0x000fea0003800000 */
.L_x_2777:
[----:B------:R-:W-:Y:S04]  /*2b220*/  BSSY B2, `(.L_x_2779) ;  /* 0x0000009000027945 */ /* 0x000fe80003800000 */
[----:B------:R-:W-:Y:S05]  /*2b230*/  @P2 BRA `(.L_x_2780) ;  /* 0x00000000001c2947 */ /* 0x000fea0003800000 */
[----:B------:R-:W1:Y:S01]  /*2b240*/  S2R R4, SR_TID.X ;  /* 0x0000000000047919 */ /* 0x000e620000002100 */
[----:B------:R-:W-:-:S04]  /*2b250*/  IMAD.MOV.U32 R3, RZ, RZ, 0xa800 ;  /* 0x0000a800ff037424 */ /* 0x000fc800078e00ff */
[----:B------:R2:W-:Y:S01]  /*2b260*/  SYNCS.ARRIVE.TRANS64 RZ, [R7+URZ+0x36890], R3 ;  /* 0x0368900307ff79a7 */ /* 0x0005e2000800003f */
[----:B-1----:R-:W-:-:S04]  /*2b270*/  LOP3.LUT R4, R4, 0x1f, RZ, 0xc0, !PT ;  /* 0x0000001f04047812 */ /* 0x002fc800078ec0ff */
[----:B------:R-:W-:-:S13]  /*2b280*/  ISETP.NE.AND P1, PT, R4, RZ, PT ;  /* 0x000000ff0400720c */ /* 0x000fda0003f25270 */
[----:B--2---:R-:W-:Y:S05]  /*2b290*/  @!P1 BRA `(.L_x_2780) ;  /* 0x0000000000049947 */ /* 0x004fea0003800000 */
[----:B------:R-:W-:Y:S01]  /*2b2a0*/  BPT.TRAP 0x1 ;  /* 0x000000040000795c */ /* 0x000fe20000300000 */
.L_x_2780:
[----:B------:R-:W-:Y:S05]  /*2b2b0*/  BSYNC B2 ;  /* 0x0000000000027941 */ /* 0x000fea0003800000 */
.L_x_2779:
        /* <DEDUP_REMOVED lines=12> */
.L_x_2781:
        /* <DEDUP_REMOVED lines=16> */
.L_x_2782:
        /* <DEDUP_REMOVED lines=16> */
.L_x_2783:
        /* <DEDUP_REMOVED lines=13> */
.L_x_2946:
[----:B------:R-:W-:Y:S05]  /*2b650*/  BSYNC B2 ;  /* 0x0000000000027941 */ /* 0x000fea0003800000 */
.L_x_2784:
        /* <DEDUP_REMOVED lines=11> */
.L_x_2787:
[----:B------:R-:W-:Y:S05]  /*2b710*/  BSYNC B2 ;  /* 0x0000000000027941 */ /* 0x000fea0003800000 */
.L_x_2786:
        /* <DEDUP_REMOVED lines=8> */
.L_x_2788:
        /* <DEDUP_REMOVED lines=15> */
.L_x_2789:
        /* <DEDUP_REMOVED lines=15> */
.L_x_2790:
        /* <DEDUP_REMOVED lines=10> */
.L_x_2776:
[----:B------:R-:W-:Y:S05]  /*2ba20*/  BSYNC B1 ;  /* 0x0000000000017941 */ /* 0x000fea0003800000 */
.L_x_2775:
[----:B0-----:R-:W2:Y:S04]  /*2ba30*/  LDL.LU R3, [R1+0x1c] ;  /* 0x00001c0001037983 */ /* 0x001ea80000300800 */
        /* <DEDUP_REMOVED lines=11> */
.L_x_2753:
[----:B------:R-:W-:Y:S05]  /*2baf0*/  BSYNC B0 ;  /* 0x0000000000007941 */ /* 0x000fea0003800000 */
.L_x_2752:
[----:B------:R-:W2:Y:S01]  /*2bb00*/  LDL R4, [R1+0x4] ;  /* 0x0000040001047983 */ /* 0x000ea20000100800 */
[----:B------:R-:W3:Y:S01]  /*2bb10*/  LDC R0, c[0x0][0x448] ;  /* 0x00011200ff007b82 */ /* 0x000ee20000000800 */
[----:B------:R-:W-:Y:S01]  /*2bb20*/  ISETP.NE.AND P2, PT, R17, RZ, PT ;  /* 0x000000ff1100720c */ /* 0x000fe20003f45270 */
[----:B------:R-:W-:Y:S05]  /*2bb30*/  @!P0 WARPSYNC.ALL ;  /* 0x0000000000008948 */ /* 0x000fea0003800000 */
[----:B------:R-:W-:Y:S07]  /*2bb40*/  BSSY B0, `(.L_x_2792) ;  /* 0x000002e000007945 */ /* 0x000fee0003800000 */
[----:B------:R-:W4:Y:S08]  /*2bb50*/  @!P2 LDC R17, c[0x0][0x9f0] ;  /* 0x00027c00ff11ab82 */ /* 0x000f300000000800 */
[----:B------:R-:W-:Y:S01]  /*2bb60*/  @!P0 BAR.SYNC.DEFER_BLOCKING 0xc, 0x180 ;  /* 0x0306000000008b1d */ /* 0x000fe20000010000 */
[----:B---3--:R-:W-:-:S13]  /*2bb70*/  ISETP.NE.AND P1, PT, R0, 0x1, PT ;  /* 0x000000010000780c */ /* 0x008fda0003f25270 */
[----:B------:R-:W3:Y:S08]  /*2bb80*/  @P1 LDC R2, c[0x0][0x44c] ;  /* 0x00011300ff021b82 */ /* 0x000ef00000000800 */
[----:B01----:R-:W0:Y:S01]  /*2bb90*/  @P1 LDC R3, c[0x0][0x450] ;  /* 0x00011400ff031b82 */ /* 0x003e220000000800 */
[----:B--2---:R-:W-:-:S05]  /*2bba0*/  LEA R0, R4, 0x7f, 0x7 ;  /* 0x0000007f04007811 */ /* 0x004fca00078e38ff */
[----:B---3--:R-:W-:-:S05]  /*2bbb0*/  @P1 IMAD.HI.U32 R2, R0, R2, RZ ;  /* 0x0000000200021227 */ /* 0x008fca00078e00ff */
[----:B0-----:R-:W-:Y:S01]  /*2bbc0*/  @P1 SHF.R.U32.HI R0, RZ, R3, R2 ;  /* 0x00000003ff001219 */ /* 0x001fe20000011602 */
[----:B------:R-:W-:-:S04]  /*2bbd0*/  IMAD.MOV.U32 R2, RZ, RZ, RZ ;  /* 0x000000ffff027224 */ /* 0x000fc800078e00ff */
[----:B------:R-:W-:-:S04]  /*2bbe0*/  IMAD.IADD R3, R21, 0x1, R0 ;  /* 0x0000000115037824 */ /* 0x000fc800078e0200 */
[----:B------:R-:W-:-:S05]  /*2bbf0*/  IMAD.HI R2, R3, -0x6db6db6d, R2 ;  /* 0x9249249303027827 */ /* 0x000fca00078e0202 */
[----:B------:R-:W-:-:S04]  /*2bc00*/  SHF.R.U32.HI R0, RZ, 0x1f, R2 ;  /* 0x0000001fff007819 */ /* 0x000fc80000011602 */
[----:B------:R-:W-:-:S04]  /*2bc10*/  LEA.HI.SX32 R2, R2, R0, 0x1a ;  /* 0x0000000002027211 */ /* 0x000fc800078fd2ff */
[----:B------:R-:W-:-:S04]  /*2bc20*/  VIMNMX R7, R20, R2, PT ;  /* 0x0000000214077248 */ /* 0x000fc80003fe0100 */
[----:B------:R-:W-:Y:S01]  /*2bc30*/  ISETP.GE.AND P1, PT, R7, 0x1, PT ;  /* 0x000000010700780c */ /* 0x000fe20003f26270 */
[----:B------:R0:W-:Y:S04]  /*2bc40*/  STL [R1+0x40], R7 ;  /* 0x0000400701007387 */ /* 0x0001e80000100800 */
[----:B------:R0:W-:Y:S08]  /*2bc50*/  STL [R1+0x44], RZ ;  /* 0x000044ff01007387 */ /* 0x0001f00000100800 */
[----:B0---4-:R-:W-:Y:S05]  /*2bc60*/  @!P1 BRA `(.L_x_2793) ;  /* 0x00000000006c9947 */ /* 0x011fea0003800000 */
        /* <DEDUP_REMOVED lines=27> */
.L_x_2793:
[----:B------:R-:W-:Y:S05]  /*2be20*/  BSYNC B0 ;  /* 0x0000000000007941 */ /* 0x000fea0003800000 */
.L_x_2792:
[----:B------:R-:W2:Y:S04]  /*2be30*/  LDL R0, [R1+0x44] ;  /* 0x0000440001007983 */ /* 0x000ea80000100800 */
[----:B0-----:R-:W2:Y:S01]  /*2be40*/  LDL R2, [R1+0x60] ;  /* 0x0000600001027983 */ /* 0x001ea20000100800 */
[----:B------:R-:W-:Y:S01]  /*2be50*/  BSSY B7, `(.L_x_2794) ;  /* 0x0000450000077945 */ /* 0x000fe20003800000 */
[----:B--2---:R-:W-:-:S05]  /*2be60*/  IMAD R2, R2, R0, RZ ;  /* 0x0000000002027224 */ /* 0x004fca00078e02ff */
[----:B------:R-:W-:Y:S01]  /*2be70*/  VIADDMNMX R0, R2, R0, R7, PT ;  /* 0x0000000002007246 */ /* 0x000fe20003800107 */
[----:B------:R0:W-:Y:S03]  /*2be80*/  STL [R1+0x30], R2 ;  /* 0x0000300201007387 */ /* 0x0001e60000100800 */
[----:B------:R-:W-:Y:S01]  /*2be90*/  ISETP.GT.AND P0, PT, R0, R2, PT ;  /* 0x000000020000720c */ /* 0x000fe20003f04270 */
[----:B------:R0:W-:-:S12]  /*2bea0*/  STL [R1+0x48], R0 ;  /* 0x0000480001007387 */ /* 0x0001d80000100800 */
[----:B0-----:R-:W-:Y:S05]  /*2beb0*/  @P0 BRA `(.L_x_2795) ;  /* 0x0000000000480947 */ /* 0x001fea0003800000 */
[----:B------:R-:W0:Y:S02]  /*2bec0*/  S2R R0, SR_TID.X ;  /* 0x0000000000007919 */ /* 0x000e240000002100 */
[----:B0-----:R-:W-:-:S04]  /*2bed0*/  LOP3.LUT R0, R0, 0x7f, RZ, 0xc0, !PT ;  /* 0x0000007f00007812 */ /* 0x001fc800078ec0ff */
[----:B------:R-:W-:-:S13]  /*2bee0*/  ISETP.NE.AND P0, PT, R0, RZ, PT ;  /* 0x000000ff0000720c */ /* 0x000fda0003f05270 */
[----:B------:R-:W-:Y:S05]  /*2bef0*/  @P0 BRA `(.L_x_2796) ;  /* 0x0000004400140947 */ /* 0x000fea0003800000 */
[----:B------:R-:W0:Y:S01]  /*2bf00*/  S2R R3, SR_LANEID ;  /* 0x0000000000037919 */ /* 0x000e220000000000 */
[----:B------:R-:W-:Y:S02]  /*2bf10*/  VOTEU.ANY UR4, UPT, PT ;  /* 0x0000000000047886 */ /* 0x000fe400038e0100 */
[----:B------:R-:W0:Y:S08]  /*2bf20*/  FLO.U32 R0, UR4 ;  /* 0x0000000400007d00 */ /* 0x000e3000080e0000 */
[----:B------:R-:W1:Y:S01]  /*2bf30*/  POPC R4, UR4 ;  /* 0x0000000400047d09 */ /* 0x000e620008000000 */
[----:B0-----:R-:W-:-:S02]  /*2bf40*/  ISETP.EQ.U32.AND P0, PT, R0, R3, PT ;  /* 0x000000030000720c */ /* 0x001fc40003f02070 */
[----:B------:R-:W1:Y:S11]  /*2bf50*/  LDC.64 R2, c[0x0][0xc60] ;  /* 0x00031800ff027b82 */ /* 0x000e760000000a00 */
[----:B-1----:R-:W2:Y:S01]  /*2bf60*/  @P0 ATOMG.E.ADD.STRONG.GPU PT, R3, desc[UR60][R2.64], R4 ;  /* 0x00000004020309a8 */ /* 0x002ea200081ee1fc */
[----:B------:R-:W0:Y:S02]  /*2bf70*/  S2R R5, SR_LTMASK ;  /* 0x0000000000057919 */ /* 0x000e240000003900 */
[----:B0-----:R-:W-:-:S06]  /*2bf80*/  LOP3.LUT R5, R5, UR4, RZ, 0xc0, !PT ;  /* 0x0000000405057c12 */ /* 0x001fcc000f8ec0ff */
[----:B------:R-:W0:Y:S01]  /*2bf90*/  POPC R5, R5 ;  /* 0x0000000500057309 */ /* 0x000e220000000000 */
[----:B--2---:R-:W0:Y:S02]  /*2bfa0*/  SHFL.IDX PT, R0, R3, R0, 0x1f ;  /* 0x00001f0003007589 */ /* 0x004e2400000e0000 */
[----:B0-----:R-:W-:-:S05]  /*2bfb0*/  IADD3 R0, R0, UR38, R5 ;  /* 0x0000002600007c10 */ /* 0x001fca000fffe005 */
[----:B------:R0:W-:Y:S01]  /*2bfc0*/  STL [R1], R0 ;  /* 0x0000000001007387 */ /* 0x0001e20000100800 */
[----:B------:R-:W-:Y:S05]  /*2bfd0*/  BRA `(.L_x_2796) ;  /* 0x0000004000dc7947 */ /* 0x000fea0003800000 */
.L_x_2795:
        /* <DEDUP_REMOVED lines=20> */
.L_x_2798:
[----:B------:R-:W-:Y:S05]  /*2c120*/  BSYNC B6 ;  /* 0x0000000000067941 */ /* 0x000fea0003800000 */
.L_x_2797:
        /* <DEDUP_REMOVED lines=20> */
.L_x_2801:
        /* <DEDUP_REMOVED lines=15> */
.L_x_2800:
[----:B------:R-:W-:Y:S05]  /*2c360*/  BSYNC B6 ;  /* 0x0000000000067941 */ /* 0x000fea0003800000 */
.L_x_2799:
[----:B------:R-:W2:Y:S01]  /*2c370*/  LDL.LU R2, [R1+0x28] ;  /* 0x0000280001027983 */ /* 0x000ea20000300800 */
[----:B------:R-:W-:-:S03]  /*2c380*/  ULDC.64 UR4, c[0x0][0x9f8] ;  /* 0x00027e0000047ab9 */ /* 0x000fc60000000a00 */
[----:B------:R-:W3:Y:S04]  /*2c390*/  LDL.LU R0, [R1+0x38] ;  /* 0x0000380001007983 */ /* 0x000ee80000300800 */
[----:B------:R-:W4:Y:S01]  /*2c3a0*/  LDL R7, [R1+0x10] ;  /* 0x0000100001077983 */ /* 0x000f220000100800 */
[----:B------:R-:W-:-:S03]  /*2c3b0*/  ISETP.NE.U32.AND P0, PT, RZ, UR4, PT ;  /* 0x00000004ff007c0c */ /* 0x000fc6000bf05070 */
[----:B------:R-:W5:Y:S01]  /*2c3c0*/  LDL R17, [R1+0x48] ;  /* 0x0000480001117983 */ /* 0x000f620000100800 */
[----:B------:R-:W-:-:S13]  /*2c3d0*/  ISETP.NE.AND.EX P0, PT, RZ, UR5, PT, P0 ;  /* 0x00000005ff007c0c */ /* 0x000fda000bf05300 */
[----:B--2---:R-:W-:-:S04]  /*2c3e0*/  @P0 IADD3 R2, P1, R2, UR4, RZ ;  /* 0x0000000402020c10 */ /* 0x004fc8000ff3e0ff */
[----:B---3--:R-:W-:Y:S01]  /*2c3f0*/  @P0 IADD3.X R3, R0, UR5, RZ, P1, !PT ;  /* 0x0000000500030c10 */ /* 0x008fe20008ffe4ff */
[----:B------:R-:W-:-:S04]  /*2c400*/  ULDC.64 UR4, c[0x0][0xa08] ;  /* 0x0002820000047ab9 */ /* 0x000fc80000000a00 */
[----:B----4-:R0:W2:Y:S02]  /*2c410*/  @P0 LDG.E R7, desc[UR60][R2.64] ;  /* 0x0000003c02070981 */ /* 0x0100a4000c1e1900 */
[----:B0-----:R-:W0:Y:S01]  /*2c420*/  LDC.64 R2, c[0x0][0x418] ;  /* 0x00010600ff027b82 */ /* 0x001e220000000a00 */
[----:B-----5:R-:W-:Y:S01]  /*2c430*/  VIADD R0, R17, 0xffffffff ;  /* 0xffffffff11007836 */ /* 0x020fe20000000000 */
[----:B--2---:R-:W-:Y:S01]  /*2c440*/  SHF.R.S32.HI R8, RZ, 0x1f, R7 ;  /* 0x0000001fff087819 */ /* 0x004fe20000011407 */
        /* <DEDUP_REMOVED lines=11> */
.L_x_2949:
[----:B0-----:R-:W2:Y:S01]  /*2c500*/  LDL.LU R4, [R1+0x20] ;  /* 0x0000200001047983 */ /* 0x001ea20000300800 */
[----:B------:R-:W-:Y:S02]  /*2c510*/  PLOP3.LUT P1, PT, PT, PT, PT, 0x8, 0x0 ;  /* 0x000000000000781c */ /* 0x000fe40003f2e170 */
[----:B-1----:R-:W-:Y:S01]  /*2c520*/  ISETP.NE.AND P0, PT, R14, RZ, PT ;  /* 0x000000ff0e00720c */ /* 0x002fe20003f05270 */
[----:B------:R0:W-:Y:S01]  /*2c530*/  STL [R1+0x8], R0 ;  /* 0x0000080001007387 */ /* 0x0001e20000100800 */
[----:B--2---:R-:W-:-:S09]  /*2c540*/  LOP3.LUT R4, R4, 0xfffffffe, RZ, 0xc0, !PT ;  /* 0xfffffffe04047812 */ /* 0x004fd200078ec0ff */
[----:B------:R-:W-:-:S05]  /*2c550*/  @P1 LOP3.LUT R4, R4, 0x1, RZ, 0xfc, !PT ;  /* 0x0000000104041812 */ /* 0x000fca00078efcff */
[----:B------:R0:W-:Y:S01]  /*2c560*/  STL [R1+0x20], R4 ;  /* 0x0000200401007387 */ /* 0x0001e20000100800 */
[----:B------:R-:W-:Y:S05]  /*2c570*/  @P0 BRA `(.L_x_2803) ;  /* 0x0000000400380947 */ /* 0x000fea0003800000 */
[----:B------:R-:W-:-:S03]  /*2c580*/  UMOV UR4, 0xffffffff ;  /* 0xffffffff00047882 */ /* 0x000fc60000000000 */
[----:B------:R-:W-:Y:S05]  /*2c590*/  BRA.DIV UR4, `(.L_x_2804) ;  /* 0x00000062048c7947 */ /* 0x000fea000b800000 */
[----:B------:R-:W-:-:S13]  /*2c5a0*/  ELECT P6, URZ, PT ;  /* 0x00000000003f782f */ /* 0x000fda00038c0000 */
.L_x_2952:
[----:B------:R-:W-:Y:S05]  /*2c5b0*/  @!P6 BRA `(.L_x_2803) ;  /* 0x000000040028e947 */ /* 0x000fea0003800000 */
[----:B------:R-:W-:-:S04]  /*2c5c0*/  ISETP.NE.U32.AND P0, PT, R2, RZ, PT ;  /* 0x000000ff0200720c */ /* 0x000fc80003f05070 */
[----:B------:R-:W-:-:S13]  /*2c5d0*/  ISETP.NE.AND.EX P0, PT, R3, RZ, PT, P0 ;  /* 0x000000ff0300720c */ /* 0x000fda0003f05300 */
[----:B------:R-:W-:Y:S05]  /*2c5e0*/  @!P0 BRA `(.L_x_2805) ;  /* 0x0000000000508947 */ /* 0x000fea0003800000 */
[----:B------:R-:W1:Y:S01]  /*2c5f0*/  LDC R6, c[0x0][0x43c] ;  /* 0x00010f00ff067b82 */ /* 0x000e620000000800 */
[----:B------:R-:W-:Y:S01]  /*2c600*/  IMAD.MOV.U32 R9, RZ, RZ, R0 ;  /* 0x000000ffff097224 */ /* 0x000fe200078e0000 */
[----:B------:R-:W-:-:S03]  /*2c610*/  ULDC.64 UR4, c[0x0][0x428] ;  /* 0x00010a0000047ab9 */ /* 0x000fc60000000a00 */
[----:B0-----:R-:W-:Y:S01]  /*2c620*/  IMAD.MOV.U32 R0, RZ, RZ, R9 ;  /* 0x000000ffff007224 */ /* 0x001fe200078e0009 */
[----:B-1----:R-:W-:-:S13]  /*2c630*/  ISETP.NE.AND P0, PT, R6, 0x1, PT ;  /* 0x000000010600780c */ /* 0x002fda0003f05270 */
        /* <DEDUP_REMOVED lines=15> */
.L_x_2805:
[----:B-1----:R-:W2:Y:S01]  /*2c730*/  LDL R2, [R1+0x14] ;  /* 0x0000140001027983 */ /* 0x002ea20000100800 */
[----:B0-----:R-:W-:Y:S01]  /*2c740*/  IMAD R0, R19, 0x8, R18 ;  /* 0x0000000813007824 */ /* 0x001fe200078e0212 */
[----:B--2---:R-:W-:-:S04]  /*2c750*/  SHF.L.U32 R2, R2, 0x1f, RZ ;  /* 0x0000001f02027819 */ /* 0x004fc800000006ff */
[----:B------:R-:W0:Y:S02]  /*2c760*/  SYNCS.PHASECHK.TRANS64.TRYWAIT P0, [R0+URZ+0x36840], R2 ;  /* 0x03684002000075a7 */ /* 0x000e24000800017f */
[----:B0-----:R-:W-:Y:S05]  /*2c770*/  @!P0 BRA `(.L_x_2806) ;  /* 0x0000006000348947 */ /* 0x001fea0003800000 */
.L_x_2953:
        /* <DEDUP_REMOVED lines=9> */
[----:B--2---:R-:W-:Y:S05]  /*2c810*/  @!P0 BRA `(.L_x_2807) ;  /* 0x0000000000048947 */ /* 0x004fea0003800000 */
[----:B------:R-:W-:Y:S01]  /*2c820*/  BPT.TRAP 0x1 ;  /* 0x000000040000795c */ /* 0x000fe20000300000 */
.L_x_2807:
[----:B------:R-:W2:Y:S04]  /*2c830*/  LDL R4, [R1+0x8] ;  /* 0x0000080001047983 */ /* 0x000ea80000100800 */
[----:B------:R-:W3:Y:S04]  /*2c840*/  LDL R3, [R1+0x18] ;  /* 0x0000180001037983 */ /* 0x000ee80000100800 */
[----:B0-----:R-:W4:Y:S01]  /*2c850*/  LDL.LU R2, [R1+0x20] ;  /* 0x0000200001027983 */ /* 0x001f220000300800 */
        /* <DEDUP_REMOVED lines=25> */
[----:B0-----:R-:W-:Y:S01]  /*2c9f0*/  UMOV UR8, UR15 ;  /* 0x0000000f00087c82 */ /* 0x001fe20008000000 */
[----:B------:R-:W-:Y:S02]  /*2ca00*/  UMOV UR10, UR17 ;  /* 0x00000011000a7c82 */ /* 0x000fe40008000000 */
[----:B------:R0:W-:Y:S02]  /*2ca10*/  UTMALDG.4D [UR8], [UR4], desc[UR6] ;  /* 0x00000608040075b4 */ /* 0x0001e40008019000 */
[----:B0-----:R-:W-:Y:S01]  /*2ca20*/  UMOV UR8, UR16 ;  /* 0x0000001000087c82 */ /* 0x001fe20008000000 */
[----:B------:R-:W-:Y:S02]  /*2ca30*/  UMOV UR10, UR14 ;  /* 0x0000000e000a7c82 */ /* 0x000fe40008000000 */
[----:B------:R1:W-:Y:S02]  /*2ca40*/  UTMALDG.4D [UR8], [UR4], desc[UR6] ;  /* 0x00000608040075b4 */ /* 0x0003e40008019000 */
[----:B-1----:R-:W-:Y:S01]  /*2ca50*/  NOP ;  /* 0x0000000000007918 */ /* 0x002fe20000000000 */
.L_x_2803:
[----:B------:R-:W2:Y:S04]  /*2ca60*/  LDL.LU R3, [R1+0x4c] ;  /* 0x00004c0001037983 */ /* 0x000ea80000300800 */
[----:B------:R-:W3:Y:S04]  /*2ca70*/  LDL.LU R5, [R1+0x34] ;  /* 0x0000340001057983 */ /* 0x000ee80000300800 */
[----:B0-----:R-:W4:Y:S01]  /*2ca80*/  LDL.LU R4, [R1+0x54] ;  /* 0x0000540001047983 */ /* 0x001f220000300800 */
        /* <DEDUP_REMOVED lines=37> */
.L_x_2809:
[----:B------:R-:W-:Y:S05]  /*2cce0*/  BSYNC B6 ;  /* 0x0000000000067941 */ /* 0x000fea0003800000 */
.L_x_2808:
[----:B0-----:R-:W2:Y:S01]  /*2ccf0*/  LDL.LU R0, [R1+0x4c] ;  /* 0x00004c0001007983 */ /* 0x001ea20000300800 */
[----:B------:R-:W-:Y:S01]  /*2cd00*/  ULDC.64 UR4, c[0x0][0x2d8] ;  /* 0x0000b60000047ab9 */ /* 0x000fe20000000a00 */
[----:B------:R-:W0:Y:S01]  /*2cd10*/  LDC R7, c[0x0][0x448] ;  /* 0x00011200ff077b82 */ /* 0x000e220000000800 */
[----:B------:R-:W-:Y:S01]  /*2cd20*/  ULDC.64 UR6, c[0x0][0x280] ;  /* 0x0000a00000067ab9 */ /* 0x000fe20000000a00 */
[----:B------:R-:W3:Y:S04]  /*2cd30*/  LDL.LU R4, [R1+0x38] ;  /* 0x0000380001047983 */ /* 0x000ee80000300800 */
[----:B------:R-:W3:Y:S04]  /*2cd40*/  LDL.LU.64 R2, [R1+0x58] ;  /* 0x0000580001027983 */ /* 0x000ee80000300a00 */
[----:B------:R-:W4:Y:S04]  /*2cd50*/  LDL.LU R5, [R1+0x34] ;  /* 0x0000340001057983 */ /* 0x000f280000300800 */
[----:B------:R-:W4:Y:S01]  /*2cd60*/  LDL R9, [R1+0x4] ;  /* 0x0000040001097983 */ /* 0x000f220000100800 */
[----:B------:R-:W1:Y:S01]  /*2cd70*/  S2R R10, SR_TID.X ;  /* 0x00000000000a7919 */ /* 0x000e620000002100 */
[----:B------:R-:W1:Y:S01]  /*2cd80*/  S2R R8, SR_TID.X ;  /* 0x0000000000087919 */ /* 0x000e620000002100 */
[----:B0-----:R-:W-:-:S13]  /*2cd90*/  ISETP.NE.AND P0, PT, R7, 0x1, PT ;  /* 0x000000010700780c */ /* 0x001fda0003f05270 */
[----:B------:R-:W0:Y:S01]  /*2cda0*/  @P0 LDC R6, c[0x0][0x450] ;  /* 0x00011400ff060b82 */ /* 0x000e220000000800 */
[----:B-1----:R-:W-:Y:S02]  /*2cdb0*/  IMAD.SHL.U32 R10, R10, 0x8, RZ ;  /* 0x000000080a0a7824 */ /* 0x002fe400078e00ff */
[----:B------:R-:W-:-:S03]  /*2cdc0*/  IMAD.SHL.U32 R8, R8, 0x8, RZ ;  /* 0x0000000808087824 */ /* 0x000fc600078e00ff */
[----:B------:R-:W-:-:S04]  /*2cdd0*/  LOP3.LUT R10, R10, 0x38, RZ, 0xc0, !PT ;  /* 0x000000380a0a7812 */ /* 0x000fc800078ec0ff */
[C---:B------:R-:W-:Y:S02]  /*2cde0*/  LOP3.LUT R11, R10.reuse, 0x40, RZ, 0xfc, !PT ;  /* 0x000000400a0b7812 */ /* 0x040fe400078efcff */
[----:B------:R-:W-:Y:S02]  /*2cdf0*/  LOP3.LUT R10, R10, 0x80, RZ, 0xfc, !PT ;  /* 0x000000800a0a7812 */ /* 0x000fe400078efcff */
[----:B------:R-:W-:Y:S01]  /*2ce00*/  LOP3.LUT R8, R8, 0x38, RZ, 0xc0, !PT ;  /* 0x0000003808087812 */ /* 0x000fe200078ec0ff */
[----:B---3--:R-:W-:Y:S02]  /*2ce10*/  IMAD.MOV.U32 R3, RZ, RZ, R4 ;  /* 0x000000ffff037224 */ /* 0x008fe400078e0004 */
[----:B------:R-:W1:Y:S01]  /*2ce20*/  S2R R4, SR_TID.X ;  /* 0x0000000000047919 */ /* 0x000e620000002100 */
[----:B------:R-:W-:-:S04]  /*2ce30*/  IMAD.WIDE.U32 R2, R16, UR4, R2 ;  /* 0x0000000410027c25 */ /* 0x000fc8000f8e0002 */
[----:B------:R-:W-:Y:S01]  /*2ce40*/  IMAD R3, R16, UR5, R3 ;  /* 0x0000000510037c24 */ /* 0x000fe2000f8e0203 */
[----:B------:R-:W-:Y:S02]  /*2ce50*/  ULDC.64 UR4, c[0x0][0x2e0] ;  /* 0x0000b80000047ab9 */ /* 0x000fe40000000a00 */
[----:B--2---:R-:W-:Y:S02]  /*2ce60*/  IMAD R0, R0, UR4, RZ ;  /* 0x0000000400007c24 */ /* 0x004fe4000f8e02ff */
[----:B----4-:R-:W-:-:S04]  /*2ce70*/  IMAD.WIDE.U32 R2, R5, UR4, R2 ;  /* 0x0000000405027c25 */ /* 0x010fc8000f8e0002 */
[----:B------:R-:W-:Y:S01]  /*2ce80*/  IMAD R0, R5, UR5, R0 ;  /* 0x0000000505007c24 */ /* 0x000fe2000f8e0200 */
[----:B------:R-:W-:-:S03]  /*2ce90*/  ULDC.64 UR4, c[0x0][0x2d0] ;  /* 0x0000b40000047ab9 */ /* 0x000fc60000000a00 */
[----:B------:R-:W-:Y:S01]  /*2cea0*/  IMAD.IADD R3, R3, 0x1, R0 ;  /* 0x0000000103037824 */ /* 0x000fe200078e0200 */
[----:B-1----:R-:W-:-:S04]  /*2ceb0*/  LOP3.LUT R4, R4, 0x7f, RZ, 0xc0, !PT ;  /* 0x0000007f04047812 */ /* 0x002fc800078ec0ff */
[----:B------:R-:W-:Y:S02]  /*2cec0*/  SHF.R.U32.HI R5, RZ, 0x3, R4 ;  /* 0x00000003ff057819 */ /* 0x000fe40000011604 */
[----:B------:R-:W1:Y:S02]  /*2ced0*/  S2R R4, SR_TID.X ;  /* 0x0000000000047919 */ /* 0x000e640000002100 */
[----:B-1----:R-:W-:-:S05]  /*2cee0*/  IMAD.SHL.U32 R4, R4, 0x10, RZ ;  /* 0x0000001004047824 */ /* 0x002fca00078e00ff */
[----:B------:R-:W-:Y:S02]  /*2cef0*/  LOP3.LUT R4, R5, 0x70, R4, 0xf8, !PT ;  /* 0x0000007005047812 */ /* 0x000fe400078ef804 */
[----:B------:R-:W1:Y:S03]  /*2cf00*/  @P0 LDC R5, c[0x0][0x44c] ;  /* 0x00011300ff050b82 */ /* 0x000e660000000800 */
[----:B------:R-:W-:-:S04]  /*2cf10*/  IMAD R4, R9, 0x80, R4 ;  /* 0x0000008009047824 */ /* 0x000fc800078e0204 */
        /* <DEDUP_REMOVED lines=20> */
[----:B------:R-:W-:Y:S02]  /*2d060*/  ISETP.GE.AND P2, PT, R8, UR4, PT ;  /* 0x0000000408007c0c */ /* 0x000fe4000bf46270 */
[----:B------:R-:W-:Y:S01]  /*2d070*/  ISETP.GE.AND P1, PT, R11, UR4, PT ;  /* 0x000000040b007c0c */ /* 0x000fe2000bf26270 */
[----:B------:R-:W-:Y:S01]  /*2d080*/  UMOV UR4, 0xffffffff ;  /* 0xffffffff00047882 */ /* 0x000fe20000000000 */
[----:B------:R-:W-:-:S02]  /*2d090*/  LEA.HI.X R3, R2, UR7, R0, 0x1, P3 ;  /* 0x0000000702037c11 */ /* 0x000fc400098f0c00 */
[----:B0-----:R-:W-:Y:S09]  /*2d0a0*/  BRA.DIV UR4, `(.L_x_2810) ;  /* 0x0000005604fc7947 */ /* 0x001ff2000b800000 */
[----:B------:R-:W0:Y:S01]  /*2d0b0*/  S2R R6, SR_TID.X ;  /* 0x0000000000067919 */ /* 0x000e220000002100 */
[----:B------:R-:W2:Y:S01]  /*2d0c0*/  LDL.LU R8, [R1+0x4] ;  /* 0x0000040001087983 */ /* 0x000ea20000300800 */
[----:B0-----:R-:W-:-:S04]  /*2d0d0*/  LOP3.LUT R6, R6, 0x7f, RZ, 0xc0, !PT ;  /* 0x0000007f06067812 */ /* 0x001fc800078ec0ff */
[----:B------:R-:W-:Y:S02]  /*2d0e0*/  SHF.R.U32.HI R9, RZ, 0x3, R6 ;  /* 0x00000003ff097819 */ /* 0x000fe40000011606 */
[----:B------:R-:W3:Y:S01]  /*2d0f0*/  LDL.LU R6, [R1+0x50] ;  /* 0x0000500001067983 */ /* 0x000ee20000300800 */
[----:B------:R-:W0:Y:S02]  /*2d100*/  S2R R11, SR_TID.X ;  /* 0x00000000000b7919 */ /* 0x000e240000002100 */
[----:B0-----:R-:W-:-:S05]  /*2d110*/  IMAD.SHL.U32 R11, R11, 0x8, RZ ;  /* 0x000000080b0b7824 */ /* 0x001fca00078e00ff */
[----:B------:R-:W-:Y:S01]  /*2d120*/  LOP3.LUT R11, R11, 0x38, RZ, 0xc0, !PT ;  /* 0x000000380b0b7812 */ /* 0x000fe200078ec0ff */
[----:B--2---:R-:W-:-:S04]  /*2d130*/  IMAD R0, R8, 0x80, R9 ;  /* 0x0000008008007824 */ /* 0x004fc800078e0209 */
        /* <DEDUP_REMOVED lines=80> */
.L_x_2970:
        /* <DEDUP_REMOVED lines=15> */
.L_x_2812:
[----:B------:R-:W-:Y:S05]  /*2d730*/  BSYNC B0 ;  /* 0x0000000000007941 */ /* 0x000fea0003800000 */
.L_x_2811:
[----:B------:R-:W-:Y:S01]  /*2d740*/  NOP ;  /* 0x0000000000007918 */ /* 0x000fe20000000000 */
[----:B------:R-:W-:Y:S01]  /*2d750*/  PLOP3.LUT P0, PT, PT, PT, PT, 0x80, 0x0 ;  /* 0x000000000000781c */ /* 0x000fe20003f0f070 */
[----:B------:R-:W-:-:S12]  /*2d760*/  VIADD R11, R18, 0x36800 ;  /* 0x00036800120b7836 */ /* 0x000fd80000000000 */
.L_x_2813:
        /* <DEDUP_REMOVED lines=18> */
.L_x_2971:
[----:B------:R-:W-:Y:S05]  /*2d890*/  BSYNC B0 ;  /* 0x0000000000007941 */ /* 0x000fea0003800000 */
.L_x_2814:
        /* <DEDUP_REMOVED lines=54> */
.L_x_2822:
[----:B------:R-:W-:Y:S01]  /*2dc00*/  IMAD R3, R8, 0x8, R18 ;  /* 0x0000000808037824 */ /* 0x000fe200078e0212 */
[----:B------:R-:W-:Y:S01]  /*2dc10*/  SHF.L.U32 R2, R10, 0x1f, RZ ;  /* 0x0000001f0a027819 */ /* 0x000fe200000006ff */
[----:B------:R-:W-:Y:S03]  /*2dc20*/  BSSY B3, `(.L_x_2823) ;  /* 0x0000003000037945 */ /* 0x000fe60003800000 */
[----:B------:R-:W1:Y:S02]  /*2dc30*/  SYNCS.PHASECHK.TRANS64.TRYWAIT P0, [R3+URZ+0x36840], R2 ;  /* 0x03684002030075a7 */ /* 0x000e64000800017f */
[----:B-1----:R-:W-:Y:S05]  /*2dc40*/  @!P0 BRA `(.L_x_2824) ;  /* 0x0000005800208947 */ /* 0x002fea0003800000 */
.L_x_2972:
[----:B------:R-:W-:Y:S05]  /*2dc50*/  BSYNC B3 ;  /* 0x0000000000037941 */ /* 0x000fea0003800000 */
.L_x_2823:
        /* <DEDUP_REMOVED lines=12> */
.L_x_2826:
[----:B------:R-:W-:Y:S05]  /*2dd20*/  BSYNC B3 ;  /* 0x0000000000037941 */ /* 0x000fea0003800000 */
.L_x_2825:
        /* <DEDUP_REMOVED lines=12> */
.L_x_2827:
        /* <DEDUP_REMOVED lines=16> */
.L_x_2828:
        /* <DEDUP_REMOVED lines=16> */
.L_x_2829:
        /* <DEDUP_REMOVED lines=16> */
.L_x_2973:
[----:B------:R-:W-:Y:S05]  /*2e0f0*/  BSYNC B3 ;  /* 0x0000000000037941 */ /* 0x000fea0003800000 */
.L_x_2830:
        /* <DEDUP_REMOVED lines=12> */
.L_x_2833:
[----:B------:R-:W-:Y:S05]  /*2e1c0*/  BSYNC B3 ;  /* 0x0000000000037941 */ /* 0x000fea0003800000 */
.L_x_2832:
        /* <DEDUP_REMOVED lines=13> */
.L_x_2834:
        /* <DEDUP_REMOVED lines=15> */
.L_x_2835:
        /* <DEDUP_REMOVED lines=15> */
.L_x_2836:
        /* <DEDUP_REMOVED lines=12> */
.L_x_2821:
[----:B------:R-:W-:Y:S05]  /*2e540*/  BSYNC B1 ;  /* 0x0000000000017941 */ /* 0x000fea0003800000 */
.L_x_2820:
[----:B0-----:R-:W2:Y:S01]  /*2e550*/  LDL.LU R0, [R1+0x48] ;  /* 0x0000480001007983 */ /* 0x001ea20000300800 */
[----:B------:R-:W-:-:S03]  /*2e560*/  IMAD.MOV.U32 R19, RZ, RZ, R8 ;  /* 0x000000ffff137224 */ /* 0x000fc600078e0008 */
[----:B------:R0:W-:Y:S02]  /*2e570*/  STL [R1+0x14], R10 ;  /* 0x0000140a01007387 */ /* 0x0001e40000100800 */
[----:B0-2---:R-:W-:-:S07]  /*2e580*/  VIADD R0, R0, 0xfffffffd ;  /* 0xfffffffd00007836 */ /* 0x005fce0000000000 */
.L_x_2819:
[----:B------:R-:W-:Y:S05]  /*2e590*/  BSYNC B2 ;  /* 0x0000000000027941 */ /* 0x000fea0003800000 */
.L_x_2818:
[----:B------:R-:W-:Y:S01]  /*2e5a0*/  VIADD R9, R9, 0xfffffffe ;  /* 0xfffffffe09097836 */ /* 0x000fe20000000000 */
[----:B------:R-:W-:-:S04]  /*2e5b0*/  LOP3.LUT R7, RZ, R7, RZ, 0x33, !PT ;  /* 0x00000007ff077212 */ /* 0x000fc800078e33ff */
[----:B------:R-:W-:-:S13]  /*2e5c0*/  ISETP.NE.AND P0, PT, R9, R7, PT ;  /* 0x000000070900720c */ /* 0x000fda0003f05270 */
[----:B------:R-:W-:Y:S05]  /*2e5d0*/  @!P0 BRA `(.L_x_2817) ;  /* 0x0000001400c48947 */ /* 0x000fea0003800000 */
[----:B------:R-:W-:-:S07]  /*2e5e0*/  IMAD.MOV.U32 R9, RZ, RZ, R17 ;  /* 0x000000ffff097224 */ /* 0x000fce00078e0011 */
.L_x_2871:
        /* <DEDUP_REMOVED lines=35> */
.L_x_2839:
[----:B------:R-:W-:Y:S01]  /*2e820*/  IMAD R3, R4, 0x8, R18 ;  /* 0x0000000804037824 */ /* 0x000fe200078e0212 */
[----:B------:R-:W-:Y:S01]  /*2e830*/  SHF.L.U32 R2, R5, 0x1f, RZ ;  /* 0x0000001f05027819 */ /* 0x000fe200000006ff */
[----:B------:R-:W-:Y:S03]  /*2e840*/  BSSY B2, `(.L_x_2840) ;  /* 0x0000003000027945 */ /* 0x000fe60003800000 */
[----:B------:R-:W1:Y:S02]  /*2e850*/  SYNCS.PHASECHK.TRANS64.TRYWAIT P0, [R3+URZ+0x36840], R2 ;  /* 0x03684002030075a7 */ /* 0x000e64000800017f */
[----:B-1----:R-:W-:Y:S05]  /*2e860*/  @!P0 BRA `(.L_x_2841) ;  /* 0x0000004c00408947 */ /* 0x002fea0003800000 */
.L_x_2974:
[----:B------:R-:W-:Y:S05]  /*2e870*/  BSYNC B2 ;  /* 0x0000000000027941 */ /* 0x000fea0003800000 */
.L_x_2840:
        /* <DEDUP_REMOVED lines=12> */
.L_x_2843:
[----:B------:R-:W-:Y:S05]  /*2e940*/  BSYNC B2 ;  /* 0x0000000000027941 */ /* 0x000fea0003800000 */
.L_x_2842:
        /* <DEDUP_REMOVED lines=12> */
.L_x_2844:
        /* <DEDUP_REMOVED lines=16> */
.L_x_2845:
        /* <DEDUP_REMOVED lines=16> */
.L_x_2846:
        /* <DEDUP_REMOVED lines=16> */
.L_x_2975:
[----:B------:R-:W-:Y:S05]  /*2ed10*/  BSYNC B2 ;  /* 0x0000000000027941 */ /* 0x000fea0003800000 */
.L_x_2847:
        /* <DEDUP_REMOVED lines=11> */
.L_x_2850:
[----:B------:R-:W-:Y:S05]  /*2edd0*/  BSYNC B2 ;  /* 0x0000000000027941 */ /* 0x000fea0003800000 */
.L_x_2849:
        /* <DEDUP_REMOVED lines=12> */
.L_x_2851:
        /* <DEDUP_REMOVED lines=15> */
.L_x_2852:
        /* <DEDUP_REMOVED lines=15> */
.L_x_2853:
        /* <DEDUP_REMOVED lines=12> */
.L_x_2838:
[----:B------:R-:W-:Y:S05]  /*2f140*/  BSYNC B1 ;  /* 0x0000000000017941 */ /* 0x000fea0003800000 */
.L_x_2837:
        /* <DEDUP_REMOVED lines=35> */
.L_x_2856:
[----:B------:R-:W-:Y:S01]  /*2f380*/  IMAD R2, R19, 0x8, R18 ;  /* 0x0000000813027824 */ /* 0x000fe200078e0212 */
[----:B------:R-:W-:Y:S01]  /*2f390*/  SHF.L.U32 R3, R10, 0x1f, RZ ;  /* 0x0000001f0a037819 */ /* 0x000fe200000006ff */
[----:B------:R-:W-:Y:S03]  /*2f3a0*/  BSSY B2, `(.L_x_2857) ;  /* 0x0000003000027945 */ /* 0x000fe60003800000 */
[----:B------:R-:W2:Y:S02]  /*2f3b0*/  SYNCS.PHASECHK.TRANS64.TRYWAIT P0, [R2+URZ+0x36840], R3 ;  /* 0x03684003020075a7 */ /* 0x000ea4000800017f */
[----:B--2---:R-:W-:Y:S05]  /*2f3c0*/  @!P0 BRA `(.L_x_2858) ;  /* 0x0000004000908947 */ /* 0x004fea0003800000 */
.L_x_2976:
[----:B------:R-:W-:Y:S05]  /*2f3d0*/  BSYNC B2 ;  /* 0x0000000000027941 */ /* 0x000fea0003800000 */
.L_x_2857:
        /* <DEDUP_REMOVED lines=12> */
.L_x_2860:
[----:B------:R-:W-:Y:S05]  /*2f4a0*/  BSYNC B2 ;  /* 0x0000000000027941 */ /* 0x000fea0003800000 */
.L_x_2859:
        /* <DEDUP_REMOVED lines=13> */
.L_x_2861:
        /* <DEDUP_REMOVED lines=16> */
.L_x_2862:
        /* <DEDUP_REMOVED lines=16> */
.L_x_2863:
        /* <DEDUP_REMOVED lines=15> */
.L_x_2977:
[----:B------:R-:W-:Y:S05]  /*2f870*/  BSYNC B2 ;  /* 0x0000000000027941 */ /* 0x000fea0003800000 */
.L_x_2864:
        /* <DEDUP_REMOVED lines=11> */
.L_x_2867:
[----:B------:R-:W-:Y:S05]  /*2f930*/  BSYNC B2 ;  /* 0x0000000000027941 */ /* 0x000fea0003800000 */
.L_x_2866:
        /* <DEDUP_REMOVED lines=12> */
.L_x_2868:
        /* <DEDUP_REMOVED lines=15> */
.L_x_2869:
        /* <DEDUP_REMOVED lines=15> */
.L_x_2870:
        /* <DEDUP_REMOVED lines=12> */
.L_x_2855:
[----:B------:R-:W-:Y:S05]  /*2fca0*/  BSYNC B1 ;  /* 0x0000000000017941 */ /* 0x000fea0003800000 */
.L_x_2854:
[----:B------:R-:W2:Y:S01]  /*2fcb0*/  LDL R2, [R1+0x30] ;  /* 0x0000300001027983 */ /* 0x000ea20000100800 */
[----:B------:R-:W-:Y:S01]  /*2fcc0*/  VIADD R0, R0, 0xfffffffe ;  /* 0xfffffffe00007836 */ /* 0x000fe20000000000 */
[----:B--2---:R-:W-:-:S13]  /*2fcd0*/  ISETP.GT.AND P0, PT, R6, R2, PT ;  /* 0x000000020600720c */ /* 0x004fda0003f04270 */
[----:B------:R-:W-:Y:S05]  /*2fce0*/  @P0 BRA `(.L_x_2871) ;  /* 0xffffffe800400947 */ /* 0x000fea000383ffff */
.L_x_2817:
[----:B------:R-:W-:Y:S05]  /*2fcf0*/  BSYNC B0 ;  /* 0x0000000000007941 */ /* 0x000fea0003800000 */
.L_x_2816:
        /* <DEDUP_REMOVED lines=18> */
.L_x_2873:
[----:B------:R-:W-:Y:S05]  /*2fe20*/  BSYNC B0 ;  /* 0x0000000000007941 */ /* 0x000fea0003800000 */
.L_x_2872:
        /* <DEDUP_REMOVED lines=11> */
.L_x_2978:
[----:B------:R-:W-:Y:S05]  /*2fee0*/  BSYNC B1 ;  /* 0x0000000000017941 */ /* 0x000fea0003800000 */
.L_x_2876:
        /* <DEDUP_REMOVED lines=9> */
.L_x_2879:
[----:B------:R-:W-:Y:S05]  /*2ff80*/  BSYNC B1 ;  /* 0x0000000000017941 */ /* 0x000fea0003800000 */
.L_x_2878:
        /* <DEDUP_REMOVED lines=12> */
.L_x_2880:
        /* <DEDUP_REMOVED lines=15> */
.L_x_2881:
        /* <DEDUP_REMOVED lines=15> */
.L_x_2882:
        /* <DEDUP_REMOVED lines=10> */
.L_x_2875:
[----:B------:R-:W-:Y:S05]  /*302d0*/  BSYNC B0 ;  /* 0x0000000000007941 */ /* 0x000fea0003800000 */
.L_x_2874:
[----:B------:R-:W3:Y:S01]  /*302e0*/  LDL.LU R4, [R1+0x14] ;  /* 0x0000140001047983 */ /* 0x000ee20000300800 */
[----:B------:R-:W-:-:S05]  /*302f0*/  VIADD R19, R19, 0x1 ;  /* 0x0000000113137836 */ /* 0x000fca0000000000 */
[----:B------:R-:W-:-:S04]  /*30300*/  ISETP.NE.AND P0, PT, R19, 0x2, PT ;  /* 0x000000021300780c */ /* 0x000fc80003f05270 */
[----:B------:R-:W-:Y:S02]  /*30310*/  SEL R0, RZ, 0x1, P0 ;  /* 0x00000001ff007807 */ /* 0x000fe40000000000 */
[----:B------:R-:W-:Y:S02]  /*30320*/  SEL R19, R19, RZ, P0 ;  /* 0x000000ff13137207 */ /* 0x000fe40000000000 */
[----:B---3--:R-:W-:-:S05]  /*30330*/  LOP3.LUT R4, R4, R0, RZ, 0x3c, !PT ;  /* 0x0000000004047212 */ /* 0x008fca00078e3cff */
[----:B------:R3:W-:Y:S02]  /*30340*/  STL [R1+0x14], R4 ;  /* 0x0000140401007387 */ /* 0x0007e40000100800 */
.L_x_2796:
[----:B------:R-:W-:Y:S05]  /*30350*/  BSYNC B7 ;  /* 0x0000000000077941 */ /* 0x000fea0003800000 */
.L_x_2794:
[----:B0-----:R-:W4:Y:S02]  /*30360*/  LDL R0, [R1+0x20] ;  /* 0x0000200001007983 */ /* 0x001f240000100800 */
[----:B----4-:R-:W-:-:S13]  /*30370*/  LOP3.LUT P0, RZ, R0, 0x2, RZ, 0xc0, !PT ;  /* 0x0000000200ff7812 */ /* 0x010fda000780c0ff */
[----:B------:R-:W-:Y:S05]  /*30380*/  @!P0 BRA `(.L_x_2883) ;  /* 0x00000000002c8947 */ /* 0x000fea0003800000 */
[----:B------:R-:W-:Y:S05]  /*30390*/  WARPSYNC.ALL ;  /* 0x0000000000007948 */ /* 0x000fea0003800000 */
[----:B------:R-:W0:Y:S08]  /*303a0*/  S2UR UR5, SR_CgaCtaId ;  /* 0x00000000000579c3 */ /* 0x000e300000008800 */
[----:B------:R-:W-:Y:S06]  /*303b0*/  BAR.SYNC.DEFER_BLOCKING 0x5, 0x180 ;  /* 0x0146000000007b1d */ /* 0x000fec0000010000 */
[----:B------:R-:W-:-:S02]  /*303c0*/  UMOV UR4, 0x400 ;  /* 0x0000040000047882 */ /* 0x000fc40000000000 */
[----:B0-----:R-:W-:-:S06]  /*303d0*/  ULEA UR4, UR5, UR4, 0x18 ;  /* 0x0000000405047291 */ /* 0x001fcc000f8ec03f */
[----:B------:R-:W-:-:S05]  /*303e0*/  IMAD.U32 R18, RZ, RZ, UR4 ;  /* 0x00000004ff127e24 */ /* 0x000fca000f8e00ff */
[----:B-123--:R-:W0:Y:S04]  /*303f0*/  LDS.128 R4, [R18+0x368d0] ;  /* 0x0368d00012047984 */ /* 0x00ee280000000c00 */
[----:B0-----:R1:W-:Y:S04]  /*30400*/  STL.64 [R1], R4 ;  /* 0x0000000401007387 */ /* 0x0013e80000100a00 */
[----:B------:R1:W-:Y:S01]  /*30410*/  STL.64 [R1+0x8], R6 ;  /* 0x0000080601007387 */ /* 0x0003e20000100a00 */
[----:B------:R-:W-:Y:S06]  /*30420*/  BAR.ARV 0x4, 0x180 ;  /* 0x0106000000007b1d */ /* 0x000fec0000002000 */
[----:B------:R-:W-:Y:S05]  /*30430*/  BRA `(.L_x_2884) ;  /* 0x0000001000347947 */ /* 0x000fea0003800000 */
.L_x_2883:
[----:B------:R-:W0:Y:S01]  /*30440*/  S2R R16, SR_TID.X ;  /* 0x0000000000107919 */ /* 0x000e220000002100 */
[----:B------:R-:W-:Y:S01]  /*30450*/  UMOV UR4, 0xffffffff ;  /* 0xffffffff00047882 */ /* 0x000fe20000000000 */
[----:B0-----:R-:W-:-:S04]  /*30460*/  LOP3.LUT R16, R16, 0x1f, RZ, 0xc0, !PT ;  /* 0x0000001f10107812 */ /* 0x001fc800078ec0ff */
[----:B------:R-:W-:Y:S01]  /*30470*/  ISETP.NE.AND P0, PT, R16, 0x1f, PT ;  /* 0x0000001f1000780c */ /* 0x000fe20003f05270 */
[----:B------:R-:W-:-:S12]  /*30480*/  BRA.DIV UR4, `(.L_x_2885) ;  /* 0x00000032049c7947 */ /* 0x000fd8000b800000 */
[----:B------:R-:W4:Y:S01]  /*30490*/  LDL.LU R2, [R1] ;  /* 0x0000000001027983 */ /* 0x000f220000300800 */
[----:B------:R-:W-:-:S03]  /*304a0*/  ULDC UR4, c[0x0][0xc3c] ;  /* 0x00030f0000047ab9 */ /* 0x000fc60000000800 */
[----:B------:R-:W5:Y:S01]  /*304b0*/  LDL R3, [R1+0xc] ;  /* 0x00000c0001037983 */ /* 0x000f620000100800 */
[----:B----4-:R-:W-:Y:S02]  /*304c0*/  IMAD.MOV.U32 R10, RZ, RZ, R2 ;  /* 0x000000ffff0a7224 */ /* 0x010fe400078e0002 */
[----:B-----5:R-:W-:-:S05]  /*304d0*/  IMAD.IADD R0, R3, 0x1, R16 ;  /* 0x0000000103007824 */ /* 0x020fca00078e0210 */
[----:B------:R-:W-:-:S13]  /*304e0*/  ISETP.GE.OR P1, PT, R0, UR4, !P0 ;  /* 0x0000000400007c0c */ /* 0x000fda000c726670 */
[----:B------:R-:W0:Y:S08]  /*304f0*/  @!P1 LDC.64 R2, c[0x0][0xc80] ;  /* 0x00032000ff029b82 */ /* 0x000e300000000a00 */
[----:B-1----:R-:W1:Y:S01]  /*30500*/  @!P1 LDC.64 R6, c[0x0][0xc78] ;  /* 0x00031e00ff069b82 */ /* 0x002e620000000a00 */
[----:B0-----:R-:W-:-:S05]  /*30510*/  @!P1 IMAD.WIDE R2, R0, 0x4, R2 ;  /* 0x0000000400029825 */ /* 0x001fca00078e0202 */
[----:B------:R1:W4:Y:S02]  /*30520*/  @!P1 LDG.E R8, desc[UR60][R2.64] ;  /* 0x0000003c02089981 */ /* 0x000324000c1e1900 */
[----:B-1----:R-:W-:-:S06]  /*30530*/  @!P1 IMAD.WIDE R2, R0, 0x4, R6 ;  /* 0x0000000400029825 */ /* 0x002fcc00078e0206 */
[----:B------:R-:W5:Y:S01]  /*30540*/  @!P1 LDG.E R2, desc[UR60][R2.64] ;  /* 0x0000003c02029981 */ /* 0x000f62000c1e1900 */
[----:B---3--:R-:W-:Y:S01]  /*30550*/  IMAD.MOV.U32 R4, RZ, RZ, RZ ;  /* 0x000000ffff047224 */ /* 0x008fe200078e00ff */
[C---:B------:R-:W-:Y:S01]  /*30560*/  ISETP.GE.U32.AND P2, PT, R16.reuse, 0x2, PT ;  /* 0x000000021000780c */ /* 0x040fe20003f46070 */
[----:B------:R-:W-:Y:S01]  /*30570*/  IMAD.MOV.U32 R6, RZ, RZ, RZ ;  /* 0x000000ffff067224 */ /* 0x000fe200078e00ff */
[C---:B------:R-:W-:Y:S01]  /*30580*/  ISETP.GE.U32.AND P3, PT, R16.reuse, 0x4, PT ;  /* 0x000000041000780c */ /* 0x040fe20003f66070 */
[----:B--2---:R-:W-:Y:S01]  /*30590*/  SHFL.IDX PT, R5, R10, RZ, 0x1f ;  /* 0x00001fff0a057589 */ /* 0x004fe200000e0000 */
[C---:B------:R-:W-:Y:S02]  /*305a0*/  ISETP.GE.U32.AND P4, PT, R16.reuse, 0x8, PT ;  /* 0x000000081000780c */ /* 0x040fe40003f86070 */
[----:B------:R-:W-:Y:S01]  /*305b0*/  ISETP.GE.U32.AND P5, PT, R16, 0x10, PT ;  /* 0x000000101000780c */ /* 0x000fe20003fa6070 */
[----:B------:R-:W-:Y:S01]  /*305c0*/  SHFL.IDX PT, R0, R10, 0x1, 0x1f ;  /* 0x00201f000a007f89 */ /* 0x000fe200000e0000 */
[----:B----4-:R-:W-:-:S02]  /*305d0*/  @!P1 IMAD.MOV.U32 R4, RZ, RZ, R8 ;  /* 0x000000ffff049224 */ /* 0x010fc400078e0008 */
[----:B------:R-:W-:Y:S02]  /*305e0*/  IMAD.MOV.U32 R8, RZ, RZ, RZ ;  /* 0x000000ffff087224 */ /* 0x000fe400078e00ff */
[----:B-----5:R-:W-:Y:S01]  /*305f0*/  @!P1 IMAD.MOV.U32 R6, RZ, RZ, R2 ;  /* 0x000000ffff069224 */ /* 0x020fe200078e0002 */
        /* <DEDUP_REMOVED lines=18> */
.L_x_2988:
[----:B------:R-:W-:Y:S02]  /*30720*/  ULDC UR4, c[0x0][0xc38] ;  /* 0x00030e0000047ab9 */ /* 0x000fe40000000800 */
[----:B------:R-:W-:-:S04]  /*30730*/  IMAD.U32 R2, RZ, RZ, UR4 ;  /* 0x00000004ff027e24 */ /* 0x000fc8000f8e00ff */
[----:B-1----:R-:W-:-:S04]  /*30740*/  IMAD R9, R9, R2, RZ ;  /* 0x0000000209097224 */ /* 0x002fc800078e02ff */
[----:B------:R-:W-:-:S05]  /*30750*/  IMAD.IADD R0, R0, 0x1, R9 ;  /* 0x0000000100007824 */ /* 0x000fca00078e0209 */
[----:B------:R-:W-:-:S13]  /*30760*/  ISETP.GT.AND P6, PT, R0, R5, PT ;  /* 0x000000050000720c */ /* 0x000fda0003fc4270 */
[----:B------:R-:W-:Y:S05]  /*30770*/  @P6 BRA `(.L_x_2886) ;  /* 0x0000000000ac6947 */ /* 0x000fea0003800000 */
.L_x_2889:
        /* <DEDUP_REMOVED lines=37> */
.L_x_2996:
[----:B------:R-:W-:Y:S02]  /*309d0*/  ULDC UR4, c[0x0][0xc38] ;  /* 0x00030e0000047ab9 */ /* 0x000fe40000000800 */
[----:B------:R-:W-:-:S04]  /*309e0*/  IMAD.U32 R2, RZ, RZ, UR4 ;  /* 0x00000004ff027e24 */ /* 0x000fc8000f8e00ff */
[----:B-1----:R-:W-:-:S04]  /*309f0*/  IMAD R9, R9, R2, RZ ;  /* 0x0000000209097224 */ /* 0x002fc800078e02ff */
[----:B------:R-:W-:-:S05]  /*30a00*/  IMAD.IADD R0, R9, 0x1, R0 ;  /* 0x0000000109007824 */ /* 0x000fca00078e0200 */
[----:B------:R-:W-:-:S13]  /*30a10*/  ISETP.GT.AND P6, PT, R0, R5, PT ;  /* 0x000000050000720c */ /* 0x000fda0003fc4270 */
[----:B------:R-:W-:Y:S05]  /*30a20*/  @!P6 BRA `(.L_x_2889) ;  /* 0xfffffffc0054e947 */ /* 0x000fea000383ffff */
.L_x_2886:
        /* <DEDUP_REMOVED lines=8> */
[----:B-1----:R1:W3:Y:S04]  /*30ab0*/  SHFL.IDX PT, R4, R4, R3, 0x1f ;  /* 0x00001f0304047589 */ /* 0x0022e800000e0000 */
[----:B------:R1:W4:Y:S01]  /*30ac0*/  SHFL.IDX PT, R6, R6, R3, 0x1f ;  /* 0x00001f0306067589 */ /* 0x00032200000e0000 */
[----:B--2---:R-:W-:-:S05]  /*30ad0*/  IMAD.IADD R10, R3, 0x1, R10 ;  /* 0x00000001030a7824 */ /* 0x004fca00078e020a */
[----:B---34-:R1:W-:Y:S02]  /*30ae0*/  STL [R1+0xc], R10 ;  /* 0x00000c0a01007387 */ /* 0x0183e40000100800 */
.L_x_3001:
[----:B------:R-:W-:-:S13]  /*30af0*/  ISETP.NE.AND P0, PT, R0, RZ, PT ;  /* 0x000000ff0000720c */ /* 0x000fda0003f05270 */
[----:B------:R-:W-:Y:S05]  /*30b00*/  @!P0 BRA `(.L_x_2891) ;  /* 0x0000000000148947 */ /* 0x000fea0003800000 */
[----:B------:R-:W-:Y:S01]  /*30b10*/  UMOV UR4, 0xffffffff ;  /* 0xffffffff00047882 */ /* 0x000fe20000000000 */
[----:B-1----:R-:W-:Y:S02]  /*30b20*/  VIADD R3, R3, 0xffffffff ;  /* 0xffffffff03037836 */ /* 0x002fe40000000000 */
[----:B------:R-:W-:Y:S05]  /*30b30*/  BRA.DIV UR4, `(.L_x_2892) ;  /* 0x0000003604907947 */ /* 0x000fea000b800000 */
[----:B------:R1:W2:Y:S02]  /*30b40*/  SHFL.IDX PT, R3, R7, R3, 0x1f ;  /* 0x00001f0307037589 */ /* 0x0002a400000e0000 */
.L_x_3004:
[----:B--2---:R-:W-:-:S07]  /*30b50*/  IMAD.MOV.U32 R8, RZ, RZ, R3 ;  /* 0x000000ffff087224 */ /* 0x004fce00078e0003 */
.L_x_2891:
[----:B------:R-:W-:Y:S01]  /*30b60*/  ISETP.NE.AND P0, PT, R6, 0x1, PT ;  /* 0x000000010600780c */ /* 0x000fe20003f05270 */
[----:B------:R-:W-:-:S05]  /*30b70*/  IMAD R0, R8, R2, R9 ;  /* 0x0000000208007224 */ /* 0x000fca00078e0209 */
[----:B------:R2:W-:Y:S02]  /*30b80*/  STL [R1], R0 ;  /* 0x0000000001007387 */ /* 0x0005e40000100800 */
[----:B--2---:R-:W-:-:S05]  /*30b90*/  IMAD.IADD R0, R5, 0x1, -R0 ;  /* 0x0000000105007824 */ /* 0x004fca00078e0a00 */
[----:B------:R-:W-:Y:S05]  /*30ba0*/  @!P0 BRA `(.L_x_2893) ;  /* 0x0000000000e48947 */ /* 0x000fea0003800000 */
[----:B------:R-:W-:-:S04]  /*30bb0*/  IABS R5, R4 ;  /* 0x0000000400057213 */ /* 0x000fc80000000000 */
[----:B------:R-:W2:Y:S08]  /*30bc0*/  I2F.RP R2, R5 ;  /* 0x0000000500027306 */ /* 0x000eb00000209400 */
[----:B--2---:R-:W2:Y:S02]  /*30bd0*/  MUFU.RCP R2, R2 ;  /* 0x0000000200027308 */ /* 0x004ea40000001000 */
[----:B--2---:R-:W-:-:S06]  /*30be0*/  VIADD R2, R2, 0xffffffe ;  /* 0x0ffffffe02027836 */ /* 0x004fcc0000000000 */
        /* <DEDUP_REMOVED lines=22> */
[----:B0-----:R-:W-:Y:S02]  /*30d50*/  IMAD R7, R2, R5, RZ ;  /* 0x0000000502077224 */ /* 0x001fe400078e02ff */
        /* <DEDUP_REMOVED lines=30> */
.L_x_2893:
[----:B-1----:R-:W2:Y:S01]  /*30f40*/  LDL R3, [R1+0xc] ;  /* 0x00000c0001037983 */ /* 0x002ea20000100800 */
[----:B0-----:R-:W2:Y:S02]  /*30f50*/  LDC.64 R6, c[0x0][0xc90] ;  /* 0x00032400ff067b82 */ /* 0x001ea40000000a00 */
        /* <DEDUP_REMOVED lines=33> */
[----:B------:R-:W0:Y:S08]  /*31170*/  I2F.RP R2, R9 ;  /* 0x0000000900027306 */ /* 0x000e300000209400 */
[----:B0-----:R-:W0:Y:S02]  /*31180*/  MUFU.RCP R2, R2 ;  /* 0x0000000200027308 */ /* 0x001e240000001000 */
[----:B0-----:R-:W-:-:S06]  /*31190*/  VIADD R2, R2, 0xffffffe ;  /* 0x0ffffffe02027836 */ /* 0x001fcc0000000000 */
[----:B------:R0:W1:Y:S02]  /*311a0*/  F2I.FTZ.U32.TRUNC.NTZ R3, R2 ;  /* 0x0000000200037305 */ /* 0x000064000021f000 */
[----:B0-----:R-:W-:Y:S02]  /*311b0*/  IMAD.MOV.U32 R2, RZ, RZ, RZ ;  /* 0x000000ffff027224 */ /* 0x001fe400078e00ff */
[----:B-1----:R-:W-:-:S04]  /*311c0*/  IMAD.MOV R0, RZ, RZ, -R3 ;  /* 0x000000ffff007224 */ /* 0x002fc800078e0a03 */
        /* <DEDUP_REMOVED lines=22> */
.L_x_2894:
[----:B------:R-:W-:-:S05]  /*31330*/  LOP3.LUT R0, RZ, R0, RZ, 0x33, !PT ;  /* 0x00000000ff007212 */ /* 0x000fca00078e33ff */
[----:B------:R-:W-:-:S05]  /*31340*/  IMAD.IADD R0, R4, 0x1, R0 ;  /* 0x0000000104007824 */ /* 0x000fca00078e0200 */
[----:B------:R2:W-:Y:S01]  /*31350*/  STL [R1+0x4], R0 ;  /* 0x0000040001007387 */ /* 0x0005e20000100800 */
[----:B------:R-:W-:Y:S05]  /*31360*/  BRA `(.L_x_2895) ;  /* 0x0000000000287947 */ /* 0x000fea0003800000 */
.L_x_2887:
        /* <DEDUP_REMOVED lines=10> */
.L_x_2895:
[----:B01----:R-:W3:Y:S04]  /*31410*/  LDL R2, [R1+0xc] ;  /* 0x00000c0001027983 */ /* 0x003ee80000100800 */
[----:B------:R-:W4:Y:S04]  /*31420*/  LDL R3, [R1+0x8] ;  /* 0x0000080001037983 */ /* 0x000f280000100800 */
[----:B------:R-:W5:Y:S04]  /*31430*/  LDL R5, [R1+0x4] ;  /* 0x0000040001057983 */ /* 0x000f680000100800 */
[----:B------:R-:W5:Y:S01]  /*31440*/  LDL R4, [R1] ;  /* 0x0000000001047983 */ /* 0x000f620000100800 */
[----:B--2---:R-:W0:Y:S01]  /*31450*/  S2R R0, SR_TID.X ;  /* 0x0000000000007919 */ /* 0x004e220000002100 */
[----:B------:R-:W-:Y:S05]  /*31460*/  WARPSYNC.ALL ;  /* 0x0000000000007948 */ /* 0x000fea0003800000 */
[----:B0-----:R-:W-:Y:S01]  /*31470*/  LOP3.LUT R0, R0, 0x1f, RZ, 0xc0, !PT ;  /* 0x0000001f00007812 */ /* 0x001fe200078ec0ff */
[----:B------:R-:W-:Y:S03]  /*31480*/  BAR.SYNC.DEFER_BLOCKING 0x4, 0x180 ;  /* 0x0106000000007b1d */ /* 0x000fe60000010000 */
[----:B------:R-:W-:-:S13]  /*31490*/  ISETP.NE.AND P0, PT, R0, RZ, PT ;  /* 0x000000ff0000720c */ /* 0x000fda0003f05270 */
[----:B------:R-:W0:Y:S01]  /*314a0*/  @!P0 S2R R0, SR_CgaCtaId ;  /* 0x0000000000008919 */ /* 0x000e220000008800 */
[----:B---3--:R-:W-:Y:S01]  /*314b0*/  IMAD.MOV.U32 R7, RZ, RZ, R2 ;  /* 0x000000ffff077224 */ /* 0x008fe200078e0002 */
[----:B------:R-:W-:Y:S01]  /*314c0*/  @!P0 MOV R2, 0x400 ;  /* 0x0000040000028802 */ /* 0x000fe20000000f00 */
[----:B----4-:R-:W-:-:S03]  /*314d0*/  IMAD.MOV.U32 R6, RZ, RZ, R3 ;  /* 0x000000ffff067224 */ /* 0x010fc600078e0003 */
[----:B0-----:R-:W-:-:S05]  /*314e0*/  @!P0 LEA R18, R0, R2, 0x18 ;  /* 0x0000000200128211 */ /* 0x001fca00078ec0ff */
[----:B-----5:R0:W-:Y:S01]  /*314f0*/  @!P0 STS.128 [R18+0x368d0], R4 ;  /* 0x0368d00412008388 */ /* 0x0201e20000000c00 */
[----:B------:R-:W-:Y:S06]  /*31500*/  BAR.ARV 0x5, 0x180 ;  /* 0x0146000000007b1d */ /* 0x000fec0000002000 */
.L_x_2884:
[----:B------:R-:W2:Y:S01]  /*31510*/  LDL R0, [R1+0xc] ;  /* 0x00000c0001007983 */ /* 0x000ea20000100800 */
[----:B------:R-:W-:Y:S02]  /*31520*/  ULDC UR4, c[0x0][0xc3c] ;  /* 0x00030f0000047ab9 */ /* 0x000fe40000000800 */
[----:B--2---:R-:W-:-:S13]  /*31530*/  ISETP.GE.AND P0, PT, R0, UR4, PT ;  /* 0x0000000400007c0c */ /* 0x004fda000bf06270 */
[----:B------:R-:W-:Y:S05]  /*31540*/  @!P0 BRA `(.L_x_2896) ;  /* 0xffffff8400848947 */ /* 0x000fea000383ffff */
[----:B------:R-:W-:Y:S05]  /*31550*/  BSYNC B8 ;  /* 0x0000000000087941 */ /* 0x000fea0003800000 */
.L_x_2746:
        /* <DEDUP_REMOVED lines=12> */
.L_x_3005:
[----:B------:R-:W-:Y:S05]  /*31620*/  BSYNC B0 ;  /* 0x0000000000007941 */ /* 0x000fea0003800000 */
.L_x_2897:
[----:B------:R-:W-:-:S03]  /*31630*/  UMOV UR4, 0xffffffff ;  /* 0xffffffff00047882 */ /* 0x000fc60000000000 */
[----:B------:R-:W-:Y:S05]  /*31640*/  BRA.DIV UR4, `(.L_x_2899) ;  /* 0x0000002e040c7947 */ /* 0x000fea000b800000 */
[----:B------:R-:W1:Y:S02]  /*31650*/  S2R R2, SR_TID.X ;  /* 0x0000000000027919 */ /* 0x000e640000002100 */
[----:B-1----:R-:W-:-:S04]  /*31660*/  SHF.R.U32.HI R2, RZ, 0x5, R2 ;  /* 0x00000005ff027819 */ /* 0x002fc80000011602 */
[----:B------:R-:W-:-:S05]  /*31670*/  LOP3.LUT R2, R2, 0x3, RZ, 0xc0, !PT ;  /* 0x0000000302027812 */ /* 0x000fca00078ec0ff */
[----:B------:R1:W2:Y:S02]  /*31680*/  SHFL.IDX PT, R14, R2, RZ, 0x1f ;  /* 0x00001fff020e7589 */ /* 0x0002a400000e0000 */
.L_x_3008:
[----:B--2---:R-:W-:-:S13]  /*31690*/  ISETP.NE.AND P0, PT, R14, RZ, PT ;  /* 0x000000ff0e00720c */ /* 0x004fda0003f05270 */
[----:B------:R-:W-:Y:S05]  /*316a0*/  @P0 BRA `(.L_x_2505) ;  /* 0x0000000000940947 */ /* 0x000fea0003800000 */
[----:B------:R-:W-:-:S03]  /*316b0*/  UMOV UR4, 0xffffffff ;  /* 0xffffffff00047882 */ /* 0x000fc60000000000 */
[----:B------:R-:W-:Y:S05]  /*316c0*/  BRA.DIV UR4, `(.L_x_2900) ;  /* 0x0000002e04207947 */ /* 0x000fea000b800000 */
[----:B------:R-:W-:-:S13]  /*316d0*/  ELECT P6, URZ, PT ;  /* 0x00000000003f782f */ /* 0x000fda00038c0000 */
.L_x_3011:
        /* <DEDUP_REMOVED lines=8> */
.L_x_2901:
        /* <DEDUP_REMOVED lines=13> */
.L_x_3012:
[----:B------:R-:W1:Y:S02]  /*31830*/  SYNCS.PHASECHK.TRANS64.TRYWAIT P0, [R7+URZ], R2 ;  /* 0x00000002070075a7 */ /* 0x000e64000800017f */
[----:B-1----:R-:W-:Y:S05]  /*31840*/  @!P0 BRA `(.L_x_2903) ;  /* 0x0000002800f48947 */ /* 0x002fea0003800000 */
.L_x_3013:
[----:B------:R-:W-:Y:S05]  /*31850*/  @!P2 BRA `(.L_x_2904) ;  /* 0x000000000004a947 */ /* 0x000fea0003800000 */
[----:B------:R-:W-:Y:S01]  /*31860*/  BPT.TRAP 0x1 ;  /* 0x000000040000795c */ /* 0x000fe20000300000 */
.L_x_2904:
[----:B------:R-:W-:-:S04]  /*31870*/  VIADD R0, R0, 0x36860 ;  /* 0x0003686000007836 */ /* 0x000fc80000000000 */
[----:B------:R-:W-:-:S04]  /*31880*/  IMAD R4, R19, 0x8, R0 ;  /* 0x0000000813047824 */ /* 0x000fc800078e0200 */
[----:B------:R-:W2:Y:S02]  /*31890*/  SYNCS.PHASECHK.TRANS64.TRYWAIT P0, [R4+URZ], R5 ;  /* 0x00000005040075a7 */ /* 0x000ea4000800017f */
[----:B--2---:R-:W-:Y:S05]  /*318a0*/  @!P0 BRA `(.L_x_2905) ;  /* 0x0000002800f08947 */ /* 0x004fea0003800000 */
.L_x_3014:
[----:B------:R-:W-:-:S07]  /*318b0*/  IMAD R3, R3, 0x8, R0 ;  /* 0x0000000803037824 */ /* 0x000fce00078e0200 */
.L_x_2906:
[----:B---3--:R3:W4:Y:S02]  /*318c0*/  SYNCS.PHASECHK.TRANS64.TRYWAIT P0, [R3+URZ], R2 ;  /* 0x00000002030075a7 */ /* 0x008724000800017f */
[----:B----4-:R-:W-:Y:S05]  /*318d0*/  @!P0 NANOSLEEP.SYNCS 0x989680 ;  /* 0x009896800000895d */ /* 0x010fea0003900000 */
[----:B------:R-:W4:Y:S02]  /*318e0*/  @!P0 SYNCS.PHASECHK.TRANS64 P0, [R3+URZ], R2 ;  /* 0x00000002030085a7 */ /* 0x000f24000800007f */
[----:B----4-:R-:W-:Y:S05]  /*318f0*/  @!P0 BRA `(.L_x_2906) ;  /* 0xfffffffc00f08947 */ /* 0x010fea000383ffff */
.L_x_2505:
[----:B------:R-:W-:Y:S05]  /*31900*/  BSYNC B9 ;  /* 0x0000000000097941 */ /* 0x000fea0003800000 */
.L_x_2502:
[----:B------:R-:W-:Y:S05]  /*31910*/  EXIT ;  /* 0x000000000000794d */ /* 0x000fea0003800000 */
.L_x_2525:
[----:B0-----:R0:W1:Y:S02]  /*31920*/  SYNCS.PHASECHK.TRANS64.TRYWAIT P5, [R43+URZ+0x36890], R100 ;  /* 0x036890642b0075a7 */ /* 0x00106400080a017f */
[----:B-1----:R-:W-:Y:S05]  /*31930*/  @!P5 NANOSLEEP.SYNCS 0x989680 ;  /* 0x009896800000d95d */ /* 0x002fea0003900000 */
[----:B------:R-:W1:Y:S02]  /*31940*/  @!P5 SYNCS.PHASECHK.TRANS64 P5, [R43+URZ+0x36890], R100 ;  /* 0x036890642b00d5a7 */ /* 0x000e6400080a007f */
[----:B-1----:R-:W-:Y:S05]  /*31950*/  @!P5 BRA `(.L_x_2525) ;  /* 0xfffffffc00f0d947 */ /* 0x002fea000383ffff */
[----:B------:R-:W-:Y:S05]  /*31960*/  BRA `(.L_x_2907) ;  /* 0xfffffd2000587947 */ /* 0x000fea000383ffff */
.L_x_2579:
[----:B-1----:R1:W3:Y:S02]  /*31970*/  SYNCS.PHASECHK.TRANS64.TRYWAIT P5, [R43+URZ+0x36890], R100 ;  /* 0x036890642b0075a7 */ /* 0x0022e400080a017f */
[----:B---3--:R-:W-:Y:S05]  /*31980*/  @!P5 NANOSLEEP.SYNCS 0x989680 ;  /* 0x009896800000d95d */ /* 0x008fea0003900000 */
[----:B------:R-:W3:Y:S02]  /*31990*/  @!P5 SYNCS.PHASECHK.TRANS64 P5, [R43+URZ+0x36890], R100 ;  /* 0x036890642b00d5a7 */ /* 0x000ee400080a007f */
[----:B---3--:R-:W-:Y:S05]  /*319a0*/  @!P5 BRA `(.L_x_2579) ;  /* 0xfffffffc00f0d947 */ /* 0x008fea000383ffff */
[----:B------:R-:W-:Y:S05]  /*319b0*/  BRA `(.L_x_2908) ;  /* 0xfffffd5400b07947 */ /* 0x000fea000383ffff */
.L_x_2604:
[----:B-1----:R1:W2:Y:S02]  /*319c0*/  SYNCS.PHASECHK.TRANS64.TRYWAIT P3, [R43+URZ+0x36890], R100 ;  /* 0x036890642b0075a7 */ /* 0x0022a4000806017f */
[----:B--2---:R-:W-:Y:S05]  /*319d0*/  @!P3 NANOSLEEP.SYNCS 0x989680 ;  /* 0x009896800000b95d */ /* 0x004fea0003900000 */
[----:B------:R-:W2:Y:S02]  /*319e0*/  @!P3 SYNCS.PHASECHK.TRANS64 P3, [R43+URZ+0x36890], R100 ;  /* 0x036890642b00b5a7 */ /* 0x000ea4000806007f */
[----:B--2---:R-:W-:Y:S05]  /*319f0*/  @!P3 BRA `(.L_x_2604) ;  /* 0xfffffffc00f0b947 */ /* 0x004fea000383ffff */
[----:B------:R-:W-:Y:S05]  /*31a00*/  BRA `(.L_x_2909) ;  /* 0xfffffd8800547947 */ /* 0x000fea000383ffff */
.L_x_2610:
[----:B0-----:R0:W1:Y:S02]  /*31a10*/  SYNCS.PHASECHK.TRANS64.TRYWAIT P2, [R43+URZ+0x368b0], R100 ;  /* 0x0368b0642b0075a7 */ /* 0x001064000804017f */
[----:B-1----:R-:W-:Y:S05]  /*31a20*/  @!P2 NANOSLEEP.SYNCS 0x989680 ;  /* 0x009896800000a95d */ /* 0x002fea0003900000 */
[----:B------:R-:W1:Y:S02]  /*31a30*/  @!P2 SYNCS.PHASECHK.TRANS64 P2, [R43+URZ+0x368b0], R100 ;  /* 0x0368b0642b00a5a7 */ /* 0x000e64000804007f */
[----:B-1----:R-:W-:Y:S05]  /*31a40*/  @!P2 BRA `(.L_x_2610) ;  /* 0xfffffffc00f0a947 */ /* 0x002fea000383ffff */
[----:B------:R-:W-:Y:S05]  /*31a50*/  BRA `(.L_x_2910) ;  /* 0xfffffd8c006c7947 */ /* 0x000fea000383ffff */
.L_x_2630:
        /* <DEDUP_REMOVED lines=8> */
.L_x_2912:
[----:B------:R-:W-:Y:S05]  /*31ae0*/  BSYNC B1 ;  /* 0x0000000000017941 */ /* 0x000fea0003800000 */
.L_x_2911:
        /* <DEDUP_REMOVED lines=8> */
.L_x_2913:
[----:B------:R-:W-:Y:S02]  /*31b70*/  IMAD.MOV.U32 R13, RZ, RZ, R63 ;  /* 0x000000ffff0d7224 */ /* 0x000fe400078e003f */
[----:B------:R-:W-:-:S07]  /*31b80*/  IMAD.MOV.U32 R6, RZ, RZ, R14 ;  /* 0x000000ffff067224 */ /* 0x000fce00078e000e */
[----:B------:R-:W-:Y:S05]  /*31b90*/  WARPSYNC.COLLECTIVE R15, `(.L_x_2914) ;  /* 0x000000000f087348 */ /* 0x000fea0003c00000 */
[----:B------:R0:W1:Y:S02]  /*31ba0*/  SHFL.IDX P6, R14, R13, R12, R11 ;  /* 0x0000000c0d0e7389 */ /* 0x00006400000c000b */
[----:B01----:R-:W-:Y:S01]  /*31bb0*/  ENDCOLLECTIVE ;  /* 0x000000000000791b */ /* 0x003fe20003800000 */
.L_x_2914:
[----:B------:R-:W-:Y:S02]  /*31bc0*/  IMAD.MOV.U32 R13, RZ, RZ, R3 ;  /* 0x000000ffff0d7224 */ /* 0x000fe400078e0003 */
[----:B------:R-:W-:-:S07]  /*31bd0*/  IMAD.MOV.U32 R7, RZ, RZ, R14 ;  /* 0x000000ffff077224 */ /* 0x000fce00078e000e */
[----:B------:R-:W-:Y:S05]  /*31be0*/  WARPSYNC.COLLECTIVE R15, `(.L_x_2915) ;  /* 0x000000000f087348 */ /* 0x000fea0003c00000 */
[----:B------:R0:W1:Y:S02]  /*31bf0*/  SHFL.IDX P6, R14, R13, R12, R11 ;  /* 0x0000000c0d0e7389 */ /* 0x00006400000c000b */
[----:B01----:R-:W-:Y:S01]  /*31c00*/  ENDCOLLECTIVE ;  /* 0x000000000000791b */ /* 0x003fe20003800000 */
.L_x_2915:
[----:B------:R-:W-:Y:S05]  /*31c10*/  BRA `(.L_x_2916) ;  /* 0xfffffda000387947 */ /* 0x000fea000383ffff */
.L_x_2633:
        /* <DEDUP_REMOVED lines=8> */
.L_x_2918:
[----:B------:R-:W-:Y:S05]  /*31ca0*/  BSYNC B1 ;  /* 0x0000000000017941 */ /* 0x000fea0003800000 */
.L_x_2917:
        /* <DEDUP_REMOVED lines=8> */
.L_x_2919:
[----:B------:R-:W-:Y:S02]  /*31d30*/  IMAD.MOV.U32 R13, RZ, RZ, R63 ;  /* 0x000000ffff0d7224 */ /* 0x000fe400078e003f */
[----:B------:R-:W-:-:S07]  /*31d40*/  IMAD.MOV.U32 R69, RZ, RZ, R14 ;  /* 0x000000ffff457224 */ /* 0x000fce00078e000e */
[----:B------:R-:W-:Y:S05]  /*31d50*/  WARPSYNC.COLLECTIVE R15, `(.L_x_2920) ;  /* 0x000000000f087348 */ /* 0x000fea0003c00000 */
[----:B------:R0:W1:Y:S02]  /*31d60*/  SHFL.IDX P6, R14, R13, R12, R11 ;  /* 0x0000000c0d0e7389 */ /* 0x00006400000c000b */
[----:B01----:R-:W-:Y:S01]  /*31d70*/  ENDCOLLECTIVE ;  /* 0x000000000000791b */ /* 0x003fe20003800000 */
.L_x_2920:
[----:B------:R-:W-:Y:S02]  /*31d80*/  IMAD.MOV.U32 R13, RZ, RZ, R3 ;  /* 0x000000ffff0d7224 */ /* 0x000fe400078e0003 */
[----:B------:R-:W-:-:S07]  /*31d90*/  IMAD.MOV.U32 R63, RZ, RZ, R14 ;  /* 0x000000ffff3f7224 */ /* 0x000fce00078e000e */
[----:B------:R-:W-:Y:S05]  /*31da0*/  WARPSYNC.COLLECTIVE R15, `(.L_x_2921) ;  /* 0x000000000f087348 */ /* 0x000fea0003c00000 */
[----:B------:R0:W1:Y:S02]  /*31db0*/  SHFL.IDX P6, R14, R13, R12, R11 ;  /* 0x0000000c0d0e7389 */ /* 0x00006400000c000b */
[----:B01----:R-:W-:Y:S01]  /*31dc0*/  ENDCOLLECTIVE ;  /* 0x000000000000791b */ /* 0x003fe20003800000 */
.L_x_2921:
[----:B------:R-:W-:Y:S01]  /*31dd0*/  IMAD.MOV.U32 R62, RZ, RZ, R14 ;  /* 0x000000ffff3e7224 */ /* 0x000fe200078e000e */
[----:B------:R-:W-:Y:S06]  /*31de0*/  BRA `(.L_x_2922) ;  /* 0xfffffda400f07947 */ /* 0x000fec000383ffff */
.L_x_2637:
[----:B0-----:R0:W1:Y:S02]  /*31df0*/  SYNCS.PHASECHK.TRANS64.TRYWAIT P0, [R16+URZ+0x36800], R5 ;  /* 0x03680005100075a7 */ /* 0x001064000800017f */
[----:B-1----:R-:W-:Y:S05]  /*31e00*/  @!P0 NANOSLEEP.SYNCS 0x989680 ;  /* 0x009896800000895d */ /* 0x002fea0003900000 */
[----:B------:R-:W1:Y:S02]  /*31e10*/  @!P0 SYNCS.PHASECHK.TRANS64 P0, [R16+URZ+0x36800], R5 ;  /* 0x03680005100085a7 */ /* 0x000e64000800007f */
[----:B-1----:R-:W-:Y:S05]  /*31e20*/  @!P0 BRA `(.L_x_2637) ;  /* 0xfffffffc00f08947 */ /* 0x002fea000383ffff */
[----:B------:R-:W-:Y:S05]  /*31e30*/  BRA `(.L_x_2923) ;  /* 0xfffffdb000347947 */ /* 0x000fea000383ffff */
.L_x_2661:
        /* <DEDUP_REMOVED lines=8> */
.L_x_2925:
[----:B------:R-:W-:Y:S05]  /*31ec0*/  BSYNC B1 ;  /* 0x0000000000017941 */ /* 0x000fea0003800000 */
.L_x_2924:
        /* <DEDUP_REMOVED lines=8> */
.L_x_2926:
[----:B------:R-:W-:Y:S02]  /*31f50*/  IMAD.MOV.U32 R9, RZ, RZ, R5 ;  /* 0x000000ffff097224 */ /* 0x000fe400078e0005 */
[----:B------:R-:W-:Y:S02]  /*31f60*/  IMAD.MOV.U32 R13, RZ, RZ, R71 ;  /* 0x000000ffff0d7224 */ /* 0x000fe400078e0047 */
[----:B------:R-:W-:-:S07]  /*31f70*/  IMAD.MOV.U32 R4, RZ, RZ, R14 ;  /* 0x000000ffff047224 */ /* 0x000fce00078e000e */
[----:B------:R-:W-:Y:S05]  /*31f80*/  WARPSYNC.COLLECTIVE R15, `(.L_x_2927) ;  /* 0x000000000f087348 */ /* 0x000fea0003c00000 */
[----:B------:R0:W1:Y:S02]  /*31f90*/  SHFL.IDX P6, R14, R13, R12, R11 ;  /* 0x0000000c0d0e7389 */ /* 0x00006400000c000b */
[----:B01----:R-:W-:Y:S01]  /*31fa0*/  ENDCOLLECTIVE ;  /* 0x000000000000791b */ /* 0x003fe20003800000 */
.L_x_2927:
[----:B------:R-:W-:Y:S02]  /*31fb0*/  IMAD.MOV.U32 R8, RZ, RZ, R4 ;  /* 0x000000ffff087224 */ /* 0x000fe400078e0004 */
[----:B------:R-:W-:Y:S02]  /*31fc0*/  IMAD.MOV.U32 R13, RZ, RZ, R70 ;  /* 0x000000ffff0d7224 */ /* 0x000fe400078e0046 */
[----:B------:R-:W-:-:S07]  /*31fd0*/  IMAD.MOV.U32 R7, RZ, RZ, R14 ;  /* 0x000000ffff077224 */ /* 0x000fce00078e000e */
[----:B------:R-:W-:Y:S05]  /*31fe0*/  WARPSYNC.COLLECTIVE R15, `(.L_x_2928) ;  /* 0x000000000f087348 */ /* 0x000fea0003c00000 */
[----:B------:R0:W1:Y:S02]  /*31ff0*/  SHFL.IDX P6, R14, R13, R12, R11 ;  /* 0x0000000c0d0e7389 */ /* 0x00006400000c000b */
[----:B01----:R-:W-:Y:S01]  /*32000*/  ENDCOLLECTIVE ;  /* 0x000000000000791b */ /* 0x003fe20003800000 */
.L_x_2928:
[----:B------:R-:W-:Y:S05]  /*32010*/  BRA `(.L_x_2929) ;  /* 0xfffffdd400ec7947 */ /* 0x000fea000383ffff */
.L_x_2664:
[----:B------:R-:W-:Y:S01]  /*32020*/  BSSY B1, `(.L_x_2930) ;  /* 0x0000008000017945 */ /* 0x000fe20003800000 */
[----:B------:R-:W-:Y:S02]  /*32030*/  IMAD.MOV.U32 R13, RZ, RZ, R63 ;  /* 0x000000ffff0d7224 */ /* 0x000fe400078e003f */
[----:B------:R-:W-:Y:S02]  /*32040*/  IMAD.MOV.U32 R12, RZ, RZ, 0x1 ;  /* 0x00000001ff0c7424 */ /* 0x000fe400078e00ff */
[----:B------:R-:W-:Y:S02]  /*32050*/  IMAD.MOV.U32 R11, RZ, RZ, 0x1c1f ;  /* 0x00001c1fff0b7424 */ /* 0x000fe400078e00ff */
[----:B------:R-:W-:-:S07]  /*32060*/  IMAD.MOV.U32 R15, RZ, RZ, -0x1 ;  /* 0xffffffffff0f7424 */ /* 0x000fce00078e00ff */
[----:B----4-:R-:W-:Y:S05]  /*32070*/  WARPSYNC.COLLECTIVE R15, `(.L_x_2931) ;  /* 0x000000000f087348 */ /* 0x010fea0003c00000 */
[----:B----4-:R0:W1:Y:S02]  /*32080*/  SHFL.IDX P6, R14, R13, R12, R11 ;  /* 0x0000000c0d0e7389 */ /* 0x01006400000c000b */
[----:B01----:R-:W-:Y:S01]  /*32090*/  ENDCOLLECTIVE ;  /* 0x000000000000791b */ /* 0x003fe20003800000 */
.L_x_2931:
[----:B------:R-:W-:Y:S05]  /*320a0*/  BSYNC B1 ;  /* 0x0000000000017941 */ /* 0x000fea0003800000 */
.L_x_2930:
        /* <DEDUP_REMOVED lines=8> */
.L_x_2932:
[----:B------:R-:W-:Y:S02]  /*32130*/  IMAD.MOV.U32 R13, RZ, RZ, R71 ;  /* 0x000000ffff0d7224 */ /* 0x000fe400078e0047 */
[----:B------:R-:W-:-:S07]  /*32140*/  IMAD.MOV.U32 R62, RZ, RZ, R14 ;  /* 0x000000ffff3e7224 */ /* 0x000fce00078e000e */
[----:B------:R-:W-:Y:S05]  /*32150*/  WARPSYNC.COLLECTIVE R15, `(.L_x_2933) ;  /* 0x000000000f087348 */ /* 0x000fea0003c00000 */
[----:B------:R0:W1:Y:S02]  /*32160*/  SHFL.IDX P6, R14, R13, R12, R11 ;  /* 0x0000000c0d0e7389 */ /* 0x00006400000c000b */
[----:B01----:R-:W-:Y:S01]  /*32170*/  ENDCOLLECTIVE ;  /* 0x000000000000791b */ /* 0x003fe20003800000 */
.L_x_2933:
[----:B------:R-:W-:Y:S02]  /*32180*/  IMAD.MOV.U32 R13, RZ, RZ, R70 ;  /* 0x000000ffff0d7224 */ /* 0x000fe400078e0046 */
[----:B------:R-:W-:-:S07]  /*32190*/  IMAD.MOV.U32 R71, RZ, RZ, R14 ;  /* 0x000000ffff477224 */ /* 0x000fce00078e000e */
[----:B------:R-:W-:Y:S05]  /*321a0*/  WARPSYNC.COLLECTIVE R15, `(.L_x_2934) ;  /* 0x000000000f087348 */ /* 0x000fea0003c00000 */
[----:B------:R0:W1:Y:S02]  /*321b0*/  SHFL.IDX P6, R14, R13, R12, R11 ;  /* 0x0000000c0d0e7389 */ /* 0x00006400000c000b */
[----:B01----:R-:W-:Y:S01]  /*321c0*/  ENDCOLLECTIVE ;  /* 0x000000000000791b */ /* 0x003fe20003800000 */
.L_x_2934:
[----:B------:R-:W-:Y:S01]  /*321d0*/  IMAD.MOV.U32 R70, RZ, RZ, R14 ;  /* 0x000000ffff467224 */ /* 0x000fe200078e000e */
[----:B------:R-:W-:Y:S06]  /*321e0*/  BRA `(.L_x_2935) ;  /* 0xfffffddc00147947 */ /* 0x000fec000383ffff */
.L_x_2668:
[----:B0-----:R0:W1:Y:S02]  /*321f0*/  SYNCS.PHASECHK.TRANS64.TRYWAIT P0, [R16+URZ+0x36800], R61 ;  /* 0x0368003d100075a7 */ /* 0x001064000800017f */
[----:B-1----:R-:W-:Y:S05]  /*32200*/  @!P0 NANOSLEEP.SYNCS 0x989680 ;  /* 0x009896800000895d */ /* 0x002fea0003900000 */
[----:B------:R-:W1:Y:S02]  /*32210*/  @!P0 SYNCS.PHASECHK.TRANS64 P0, [R16+URZ+0x36800], R61 ;  /* 0x0368003d100085a7 */ /* 0x000e64000800007f */
[----:B-1----:R-:W-:Y:S05]  /*32220*/  @!P0 BRA `(.L_x_2668) ;  /* 0xfffffffc00f08947 */ /* 0x002fea000383ffff */
[----:B------:R-:W-:Y:S05]  /*32230*/  BRA `(.L_x_2936) ;  /* 0xfffffde000947947 */ /* 0x000fea000383ffff */
.L_x_2682:
[----:B-1----:R1:W2:Y:S02]  /*32240*/  SYNCS.PHASECHK.TRANS64.TRYWAIT P2, [R0+URZ+0x36830], R3 ;  /* 0x03683003000075a7 */ /* 0x0022a4000804017f */
[----:B--2---:R-:W-:Y:S05]  /*32250*/  @!P2 NANOSLEEP.SYNCS 0x989680 ;  /* 0x009896800000a95d */ /* 0x004fea0003900000 */
[----:B------:R-:W2:Y:S02]  /*32260*/  @!P2 SYNCS.PHASECHK.TRANS64 P2, [R0+URZ+0x36830], R3 ;  /* 0x036830030000a5a7 */ /* 0x000ea4000804007f */
[----:B--2---:R-:W-:Y:S05]  /*32270*/  @!P2 BRA `(.L_x_2682) ;  /* 0xfffffffc00f0a947 */ /* 0x004fea000383ffff */
[----:B------:R-:W-:Y:S05]  /*32280*/  BRA `(.L_x_2681) ;  /* 0xfffffe0c00a07947 */ /* 0x000fea000383ffff */
.L_x_2689:
[----:B-1----:R1:W2:Y:S02]  /*32290*/  SYNCS.PHASECHK.TRANS64.TRYWAIT P3, [R13+URZ+0x36830], R4 ;  /* 0x036830040d0075a7 */ /* 0x0022a4000806017f */
[----:B--2---:R-:W-:Y:S05]  /*322a0*/  @!P3 NANOSLEEP.SYNCS 0x989680 ;  /* 0x009896800000b95d */ /* 0x004fea0003900000 */
[----:B------:R-:W2:Y:S02]  /*322b0*/  @!P3 SYNCS.PHASECHK.TRANS64 P3, [R13+URZ+0x36830], R4 ;  /* 0x036830040d00b5a7 */ /* 0x000ea4000806007f */
[----:B--2---:R-:W-:Y:S05]  /*322c0*/  @!P3 BRA `(.L_x_2689) ;  /* 0xfffffffc00f0b947 */ /* 0x004fea000383ffff */
[----:B------:R-:W-:Y:S05]  /*322d0*/  BRA `(.L_x_2688) ;  /* 0xfffffe6400687947 */ /* 0x000fea000383ffff */
.L_x_2694:
[----:B-1----:R1:W2:Y:S02]  /*322e0*/  SYNCS.PHASECHK.TRANS64.TRYWAIT P3, [R11+URZ+0x36850], R0 ;  /* 0x036850000b0075a7 */ /* 0x0022a4000806017f */
[----:B--2---:R-:W-:Y:S05]  /*322f0*/  @!P3 NANOSLEEP.SYNCS 0x989680 ;  /* 0x009896800000b95d */ /* 0x004fea0003900000 */
[----:B------:R-:W2:Y:S02]  /*32300*/  @!P3 SYNCS.PHASECHK.TRANS64 P3, [R11+URZ+0x36850], R0 ;  /* 0x036850000b00b5a7 */ /* 0x000ea4000806007f */
[----:B--2---:R-:W-:Y:S05]  /*32310*/  @!P3 BRA `(.L_x_2694) ;  /* 0xfffffffc00f0b947 */ /* 0x004fea000383ffff */
[----:B------:R-:W-:Y:S05]  /*32320*/  BRA `(.L_x_2693) ;  /* 0xfffffe9c00287947 */ /* 0x000fea000383ffff */
.L_x_2702:
[----:B-1----:R1:W2:Y:S02]  /*32330*/  SYNCS.PHASECHK.TRANS64.TRYWAIT P2, [R4+URZ+0x36830], R5 ;  /* 0x03683005040075a7 */ /* 0x0022a4000804017f */
[----:B--2---:R-:W-:Y:S05]  /*32340*/  @!P2 NANOSLEEP.SYNCS 0x989680 ;  /* 0x009896800000a95d */ /* 0x004fea0003900000 */
[----:B------:R-:W2:Y:S02]  /*32350*/  @!P2 SYNCS.PHASECHK.TRANS64 P2, [R4+URZ+0x36830], R5 ;  /* 0x036830050400a5a7 */ /* 0x000ea4000804007f */
[----:B--2---:R-:W-:Y:S05]  /*32360*/  @!P2 BRA `(.L_x_2702) ;  /* 0xfffffffc00f0a947 */ /* 0x004fea000383ffff */
[----:B------:R-:W-:Y:S05]  /*32370*/  BRA `(.L_x_2701) ;  /* 0xfffffec000987947 */ /* 0x000fea000383ffff */
.L_x_2707:
[----:B-1----:R1:W2:Y:S02]  /*32380*/  SYNCS.PHASECHK.TRANS64.TRYWAIT P2, [R11+URZ+0x36850], R0 ;  /* 0x036850000b0075a7 */ /* 0x0022a4000804017f */
[----:B--2---:R-:W-:Y:S05]  /*32390*/  @!P2 NANOSLEEP.SYNCS 0x989680 ;  /* 0x009896800000a95d */ /* 0x004fea0003900000 */
[----:B------:R-:W2:Y:S02]  /*323a0*/  @!P2 SYNCS.PHASECHK.TRANS64 P2, [R11+URZ+0x36850], R0 ;  /* 0x036850000b00a5a7 */ /* 0x000ea4000804007f */
[----:B--2---:R-:W-:Y:S05]  /*323b0*/  @!P2 BRA `(.L_x_2707) ;  /* 0xfffffffc00f0a947 */ /* 0x004fea000383ffff */
[----:B------:R-:W-:Y:S05]  /*323c0*/  BRA `(.L_x_2706) ;  /* 0xfffffef800587947 */ /* 0x000fea000383ffff */
.L_x_2713:
[----:B-1----:R1:W2:Y:S02]  /*323d0*/  SYNCS.PHASECHK.TRANS64.TRYWAIT P0, [R0+URZ+0x36850], R9 ;  /* 0x03685009000075a7 */ /* 0x0022a4000800017f */
[----:B--2---:R-:W-:Y:S05]  /*323e0*/  @!P0 NANOSLEEP.SYNCS 0x989680 ;  /* 0x009896800000895d */ /* 0x004fea0003900000 */
[----:B------:R-:W2:Y:S02]  /*323f0*/  @!P0 SYNCS.PHASECHK.TRANS64 P0, [R0+URZ+0x36850], R9 ;  /* 0x03685009000085a7 */ /* 0x000ea4000800007f */
[----:B--2---:R-:W-:Y:S05]  /*32400*/  @!P0 BRA `(.L_x_2713) ;  /* 0xfffffffc00f08947 */ /* 0x004fea000383ffff */
[----:B------:R-:W-:Y:S05]  /*32410*/  BRA `(.L_x_2712) ;  /* 0xffffff1c00147947 */ /* 0x000fea000383ffff */
.L_x_2754:
[----:B------:R-:W0:Y:S01]  /*32420*/  S2R R11, SR_TID.X ;  /* 0x00000000000b7919 */ /* 0x000e220000002100 */
[----:B------:R-:W-:Y:S01]  /*32430*/  BSSY B1, `(.L_x_2937) ;  /* 0x000000a000017945 */ /* 0x000fe20003800000 */
[----:B------:R-:W-:Y:S02]  /*32440*/  IMAD.MOV.U32 R12, RZ, RZ, RZ ;  /* 0x000000ffff0c7224 */ /* 0x000fe400078e00ff */
[----:B------:R-:W-:Y:S01]  /*32450*/  IMAD.MOV.U32 R15, RZ, RZ, -0x1 ;  /* 0xffffffffff0f7424 */ /* 0x000fe200078e00ff */
[----:B0-----:R-:W-:-:S04]  /*32460*/  SHF.R.U32.HI R11, RZ, 0x5, R11 ;  /* 0x00000005ff0b7819 */ /* 0x001fc8000001160b */
[----:B------:R-:W-:-:S05]  /*32470*/  LOP3.LUT R11, R11, 0x3, RZ, 0xc0, !PT ;  /* 0x000000030b0b7812 */ /* 0x000fca00078ec0ff */
[----:B------:R-:W-:Y:S02]  /*32480*/  IMAD.MOV.U32 R13, RZ, RZ, R11 ;  /* 0x000000ffff0d7224 */ /* 0x000fe400078e000b */
[----:B------:R-:W-:-:S07]  /*32490*/  IMAD.MOV.U32 R11, RZ, RZ, 0x1f ;  /* 0x0000001fff0b7424 */ /* 0x000fce00078e00ff */
[----:B------:R-:W-:Y:S05]  /*324a0*/  WARPSYNC.COLLECTIVE R15, `(.L_x_2938) ;  /* 0x000000000f087348 */ /* 0x000fea0003c00000 */
[----:B------:R0:W1:Y:S02]  /*324b0*/  SHFL.IDX P6, R14, R13, R12, R11 ;  /* 0x0000000c0d0e7389 */ /* 0x00006400000c000b */
[----:B01----:R-:W-:Y:S01]  /*324c0*/  ENDCOLLECTIVE ;  /* 0x000000000000791b */ /* 0x003fe20003800000 */
.L_x_2938:
[----:B------:R-:W-:Y:S05]  /*324d0*/  BSYNC B1 ;  /* 0x0000000000017941 */ /* 0x000fea0003800000 */
.L_x_2937:
[----:B------:R-:W-:Y:S05]  /*324e0*/  BRA `(.L_x_2939) ;  /* 0xffffff8000647947 */ /* 0x000fea000383ffff */
.L_x_2756:
[----:B------:R-:W-:Y:S01]  /*324f0*/  BSSY B1, `(.L_x_2940) ;  /* 0x0000006000017945 */ /* 0x000fe20003800000 */
[----:B------:R-:W-:-:S07]  /*32500*/  IMAD.MOV.U32 R15, RZ, RZ, -0x1 ;  /* 0xffffffffff0f7424 */ /* 0x000fce00078e00ff */
[----:B0-----:R-:W-:Y:S05]  /*32510*/  WARPSYNC.COLLECTIVE R15, `(.L_x_2941) ;  /* 0x000000000f0c7348 */ /* 0x001fea0003c00000 */
[----:B------:R-:W-:Y:S02]  /*32520*/  ELECT P6, UR62, PT ;  /* 0x00000000003e782f */ /* 0x000fe400038c0000 */
[----:B------:R-:W-:Y:S01]  /*32530*/  MOV R14, UR62 ;  /* 0x0000003e000e7c02 */ /* 0x000fe20008000f00 */
[----:B0-----:R-:W-:Y:S10]  /*32540*/  ENDCOLLECTIVE ;  /* 0x000000000000791b */ /* 0x001ff40003800000 */
.L_x_2941:
[----:B------:R-:W-:Y:S05]  /*32550*/  BSYNC B1 ;  /* 0x0000000000017941 */ /* 0x000fea0003800000 */
.L_x_2940:
[----:B------:R-:W-:Y:S05]  /*32560*/  BRA `(.L_x_2755) ;  /* 0xffffff80005c7947 */ /* 0x000fea000383ffff */
.L_x_2758:
[----:B0-----:R0:W1:Y:S02]  /*32570*/  SYNCS.PHASECHK.TRANS64.TRYWAIT P0, [R18+URZ+0x36820], R3 ;  /* 0x03682003120075a7 */ /* 0x001064000800017f */
[----:B-1----:R-:W-:Y:S05]  /*32580*/  @!P0 NANOSLEEP.SYNCS 0x989680 ;  /* 0x009896800000895d */ /* 0x002fea0003900000 */
[----:B------:R-:W1:Y:S02]  /*32590*/  @!P0 SYNCS.PHASECHK.TRANS64 P0, [R18+URZ+0x36820], R3 ;  /* 0x03682003120085a7 */ /* 0x000e64000800007f */
[----:B-1----:R-:W-:Y:S05]  /*325a0*/  @!P0 BRA `(.L_x_2758) ;  /* 0xfffffffc00f08947 */ /* 0x002fea000383ffff */
[----:B------:R-:W-:Y:S05]  /*325b0*/  BRA `(.L_x_2942) ;  /* 0xffffff80006c7947 */ /* 0x000fea000383ffff */
.L_x_2762:
[----:B-1----:R1:W2:Y:S02]  /*325c0*/  SYNCS.PHASECHK.TRANS64.TRYWAIT P0, [R5+URZ+0x368a0], R9 ;  /* 0x0368a009050075a7 */ /* 0x0022a4000800017f */
[----:B--2---:R-:W-:Y:S05]  /*325d0*/  @!P0 NANOSLEEP.SYNCS 0x989680 ;  /* 0x009896800000895d */ /* 0x004fea0003900000 */
[----:B------:R-:W2:Y:S02]  /*325e0*/  @!P0 SYNCS.PHASECHK.TRANS64 P0, [R5+URZ+0x368a0], R9 ;  /* 0x0368a009050085a7 */ /* 0x000ea4000800007f */
[----:B--2---:R-:W-:Y:S05]  /*325f0*/  @!P0 BRA `(.L_x_2762) ;  /* 0xfffffffc00f08947 */ /* 0x004fea000383ffff */
[----:B------:R-:W-:Y:S05]  /*32600*/  BRA `(.L_x_2943) ;  /* 0xffffff80008c7947 */ /* 0x000fea000383ffff */
.L_x_2769:
[----:B0-----:R0:W2:Y:S02]  /*32610*/  SYNCS.PHASECHK.TRANS64.TRYWAIT P0, [R5+URZ+0x368c0], R9 ;  /* 0x0368c009050075a7 */ /* 0x0010a4000800017f */
[----:B--2---:R-:W-:Y:S05]  /*32620*/  @!P0 NANOSLEEP.SYNCS 0x989680 ;  /* 0x009896800000895d */ /* 0x004fea0003900000 */
[----:B------:R-:W2:Y:S02]  /*32630*/  @!P0 SYNCS.PHASECHK.TRANS64 P0, [R5+URZ+0x368c0], R9 ;  /* 0x0368c009050085a7 */ /* 0x000ea4000800007f */
[----:B--2---:R-:W-:Y:S05]  /*32640*/  @!P0 BRA `(.L_x_2769) ;  /* 0xfffffffc00f08947 */ /* 0x004fea000383ffff */
[----:B------:R-:W-:Y:S05]  /*32650*/  BRA `(.L_x_2944) ;  /* 0xffffff84008c7947 */ /* 0x000fea000383ffff */
.L_x_2778:
[----:B0-----:R0:W1:Y:S02]  /*32660*/  SYNCS.PHASECHK.TRANS64.TRYWAIT P1, [R7+URZ+0x368a0], R6 ;  /* 0x0368a006070075a7 */ /* 0x001064000802017f */
[----:B-1----:R-:W-:Y:S05]  /*32670*/  @!P1 NANOSLEEP.SYNCS 0x989680 ;  /* 0x009896800000995d */ /* 0x002fea0003900000 */
[----:B------:R-:W1:Y:S02]  /*32680*/  @!P1 SYNCS.PHASECHK.TRANS64 P1, [R7+URZ+0x368a0], R6 ;  /* 0x0368a006070095a7 */ /* 0x000e64000802007f */
[----:B-1----:R-:W-:Y:S05]  /*32690*/  @!P1 BRA `(.L_x_2778) ;  /* 0xfffffffc00f09947 */ /* 0x002fea000383ffff */
[----:B------:R-:W-:Y:S05]  /*326a0*/  BRA `(.L_x_2945) ;  /* 0xffffff8800d87947 */ /* 0x000fea000383ffff */
.L_x_2785:
[----:B-1----:R1:W2:Y:S02]  /*326b0*/  SYNCS.PHASECHK.TRANS64.TRYWAIT P1, [R7+URZ+0x368c0], R6 ;  /* 0x0368c006070075a7 */ /* 0x0022a4000802017f */
[----:B--2---:R-:W-:Y:S05]  /*326c0*/  @!P1 NANOSLEEP.SYNCS 0x989680 ;  /* 0x009896800000995d */ /* 0x004fea0003900000 */
[----:B------:R-:W2:Y:S02]  /*326d0*/  @!P1 SYNCS.PHASECHK.TRANS64 P1, [R7+URZ+0x368c0], R6 ;  /* 0x0368c006070095a7 */ /* 0x000ea4000802007f */
[----:B--2---:R-:W-:Y:S05]  /*326e0*/  @!P1 BRA `(.L_x_2785) ;  /* 0xfffffffc00f09947 */ /* 0x004fea000383ffff */
[----:B------:R-:W-:Y:S05]  /*326f0*/  BRA `(.L_x_2946) ;  /* 0xffffff8c00d47947 */ /* 0x000fea000383ffff */
.L_x_2802:
        /* <DEDUP_REMOVED lines=8> */
[----:B------:R-:W-:Y:S05]  /*32780*/  WARPSYNC.COLLECTIVE R15, `(.L_x_2948) ;  /* 0x000000000f087348 */ /* 0x000fea0003c00000 */
[----:B------:R0:W1:Y:S02]  /*32790*/  SHFL.IDX P6, R14, R13, R12, R11 ;  /* 0x0000000c0d0e7389 */ /* 0x00006400000c000b */
[----:B01----:R-:W-:Y:S01]  /*327a0*/  ENDCOLLECTIVE ;  /* 0x000000000000791b */ /* 0x003fe20003800000 */
.L_x_2948:
[----:B------:R-:W-:Y:S05]  /*327b0*/  BSYNC B0 ;  /* 0x0000000000007941 */ /* 0x000fea0003800000 */
.L_x_2947:
[----:B------:R-:W-:Y:S05]  /*327c0*/  BRA `(.L_x_2949) ;  /* 0xffffff9c004c7947 */ /* 0x000fea000383ffff */
.L_x_2804:
[----:B------:R-:W-:Y:S01]  /*327d0*/  BSSY B0, `(.L_x_2950) ;  /* 0x0000006000007945 */ /* 0x000fe20003800000 */
[----:B------:R-:W-:-:S07]  /*327e0*/  IMAD.MOV.U32 R15, RZ, RZ, -0x1 ;  /* 0xffffffffff0f7424 */ /* 0x000fce00078e00ff */
[----:B0-----:R-:W-:Y:S05]  /*327f0*/  WARPSYNC.COLLECTIVE R15, `(.L_x_2951) ;  /* 0x000000000f0c7348 */ /* 0x001fea0003c00000 */
[----:B------:R-:W-:Y:S02]  /*32800*/  ELECT P6, UR62, PT ;  /* 0x00000000003e782f */ /* 0x000fe400038c0000 */
[----:B------:R-:W-:Y:S01]  /*32810*/  MOV R14, UR62 ;  /* 0x0000003e000e7c02 */ /* 0x000fe20008000f00 */
[----:B0-----:R-:W-:Y:S10]  /*32820*/  ENDCOLLECTIVE ;  /* 0x000000000000791b */ /* 0x001ff40003800000 */
.L_x_2951:
[----:B------:R-:W-:Y:S05]  /*32830*/  BSYNC B0 ;  /* 0x0000000000007941 */ /* 0x000fea0003800000 */
.L_x_2950:
[----:B------:R-:W-:Y:S05]  /*32840*/  BRA `(.L_x_2952) ;  /* 0xffffff9c00587947 */ /* 0x000fea000383ffff */
.L_x_2806:
[----:B0-----:R0:W1:Y:S02]  /*32850*/  SYNCS.PHASECHK.TRANS64.TRYWAIT P0, [R0+URZ+0x36840], R2 ;  /* 0x03684002000075a7 */ /* 0x001064000800017f */
[----:B-1----:R-:W-:Y:S05]  /*32860*/  @!P0 NANOSLEEP.SYNCS 0x989680 ;  /* 0x009896800000895d */ /* 0x002fea0003900000 */
[----:B------:R-:W1:Y:S02]  /*32870*/  @!P0 SYNCS.PHASECHK.TRANS64 P0, [R0+URZ+0x36840], R2 ;  /* 0x03684002000085a7 */ /* 0x000e64000800007f */
[----:B-1----:R-:W-:Y:S05]  /*32880*/  @!P0 BRA `(.L_x_2806) ;  /* 0xfffffffc00f08947 */ /* 0x002fea000383ffff */
[----:B------:R-:W-:Y:S05]  /*32890*/  BRA `(.L_x_2953) ;  /* 0xffffff9c00b87947 */ /* 0x000fea000383ffff */
.L_x_2810:
[----:B------:R-:W2:Y:S01]  /*328a0*/  LDL.LU R11, [R1+0x50] ;  /* 0x00005000010b7983 */ /* 0x000ea20000300800 */
[----:B------:R-:W-:Y:S02]  /*328b0*/  IMAD.MOV.U32 R13, RZ, RZ, R3 ;  /* 0x000000ffff0d7224 */ /* 0x000fe400078e0003 */
[----:B------:R-:W-:Y:S01]  /*328c0*/  IMAD.MOV.U32 R12, RZ, RZ, RZ ;  /* 0x000000ffff0c7224 */ /* 0x000fe200078e00ff */
[----:B------:R-:W0:Y:S01]  /*328d0*/  S2R R5, SR_TID.X ;  /* 0x0000000000057919 */ /* 0x000e220000002100 */
[----:B------:R-:W-:Y:S01]  /*328e0*/  IMAD.MOV.U32 R15, RZ, RZ, -0x1 ;  /* 0xffffffffff0f7424 */ /* 0x000fe200078e00ff */
[----:B0-----:R-:W-:-:S04]  /*328f0*/  LOP3.LUT R5, R5, 0x7f, RZ, 0xc0, !PT ;  /* 0x0000007f05057812 */ /* 0x001fc800078ec0ff */
        /* <DEDUP_REMOVED lines=9> */
.L_x_2954:
[----:B------:R-:W-:Y:S02]  /*32990*/  IMAD.MOV.U32 R13, RZ, RZ, R4 ;  /* 0x000000ffff0d7224 */ /* 0x000fe400078e0004 */
[----:B------:R-:W-:-:S07]  /*329a0*/  IMAD.MOV.U32 R6, RZ, RZ, R14 ;  /* 0x000000ffff067224 */ /* 0x000fce00078e000e */
[----:B------:R-:W-:Y:S05]  /*329b0*/  WARPSYNC.COLLECTIVE R15, `(.L_x_2955) ;  /* 0x000000000f087348 */ /* 0x000fea0003c00000 */
[----:B------:R0:W1:Y:S02]  /*329c0*/  SHFL.IDX P6, R14, R13, R12, R11 ;  /* 0x0000000c0d0e7389 */ /* 0x00006400000c000b */
[----:B01----:R-:W-:Y:S01]  /*329d0*/  ENDCOLLECTIVE ;  /* 0x000000000000791b */ /* 0x003fe20003800000 */
.L_x_2955:
[----:B------:R-:W-:Y:S02]  /*329e0*/  IMAD.MOV.U32 R13, RZ, RZ, R3 ;  /* 0x000000ffff0d7224 */ /* 0x000fe400078e0003 */
[----:B------:R-:W-:Y:S02]  /*329f0*/  IMAD.MOV.U32 R12, RZ, RZ, 0x1 ;  /* 0x00000001ff0c7424 */ /* 0x000fe400078e00ff */
[----:B------:R-:W-:-:S07]  /*32a00*/  IMAD.MOV.U32 R7, RZ, RZ, R14 ;  /* 0x000000ffff077224 */ /* 0x000fce00078e000e */
[----:B------:R-:W-:Y:S05]  /*32a10*/  WARPSYNC.COLLECTIVE R15, `(.L_x_2956) ;  /* 0x000000000f087348 */ /* 0x000fea0003c00000 */
[----:B------:R0:W1:Y:S02]  /*32a20*/  SHFL.IDX P6, R14, R13, R12, R11 ;  /* 0x0000000c0d0e7389 */ /* 0x00006400000c000b */
[----:B01----:R-:W-:Y:S01]  /*32a30*/  ENDCOLLECTIVE ;  /* 0x000000000000791b */ /* 0x003fe20003800000 */
.L_x_2956:
        /* <DEDUP_REMOVED lines=10> */
.L_x_2957:
        /* <DEDUP_REMOVED lines=13> */
.L_x_2958:
        /* <DEDUP_REMOVED lines=16> */
.L_x_2959:
        /* <DEDUP_REMOVED lines=13> */
.L_x_2960:
        /* <DEDUP_REMOVED lines=17> */
.L_x_2961:
[----:B------:R-:W-:Y:S02]  /*32e90*/  IMAD.MOV.U32 R13, RZ, RZ, R3 ;  /* 0x000000ffff0d7224 */ /* 0x000fe400078e0003 */
[----:B------:R-:W-:Y:S02]  /*32ea0*/  IMAD.MOV.U32 R12, RZ, RZ, 0x4 ;  /* 0x00000004ff0c7424 */ /* 0x000fe400078e00ff */
[----:B------:R-:W-:-:S07]  /*32eb0*/  IMAD.MOV.U32 R5, RZ, RZ, R14 ;  /* 0x000000ffff057224 */ /* 0x000fce00078e000e */
[----:B------:R-:W-:Y:S05]  /*32ec0*/  WARPSYNC.COLLECTIVE R15, `(.L_x_2962) ;  /* 0x000000000f087348 */ /* 0x000fea0003c00000 */
[----:B------:R0:W1:Y:S02]  /*32ed0*/  SHFL.IDX P6, R14, R13, R12, R11 ;  /* 0x0000000c0d0e7389 */ /* 0x00006400000c000b */
[----:B01----:R-:W-:Y:S01]  /*32ee0*/  ENDCOLLECTIVE ;  /* 0x000000000000791b */ /* 0x003fe20003800000 */
.L_x_2962:
        /* <DEDUP_REMOVED lines=17> */
.L_x_2963:
[----:B------:R-:W-:Y:S02]  /*33000*/  IMAD.MOV.U32 R13, RZ, RZ, R3 ;  /* 0x000000ffff0d7224 */ /* 0x000fe400078e0003 */
[----:B------:R-:W-:Y:S02]  /*33010*/  IMAD.MOV.U32 R12, RZ, RZ, 0x5 ;  /* 0x00000005ff0c7424 */ /* 0x000fe400078e00ff */
[----:B------:R-:W-:-:S07]  /*33020*/  IMAD.MOV.U32 R5, RZ, RZ, R14 ;  /* 0x000000ffff057224 */ /* 0x000fce00078e000e */
[----:B------:R-:W-:Y:S05]  /*33030*/  WARPSYNC.COLLECTIVE R15, `(.L_x_2964) ;  /* 0x000000000f087348 */ /* 0x000fea0003c00000 */
[----:B------:R0:W1:Y:S02]  /*33040*/  SHFL.IDX P6, R14, R13, R12, R11 ;  /* 0x0000000c0d0e7389 */ /* 0x00006400000c000b */
[----:B01----:R-:W-:Y:S01]  /*33050*/  ENDCOLLECTIVE ;  /* 0x000000000000791b */ /* 0x003fe20003800000 */
.L_x_2964:
        /* <DEDUP_REMOVED lines=17> */
.L_x_2965:
[----:B------:R-:W-:Y:S02]  /*33170*/  IMAD.MOV.U32 R13, RZ, RZ, R3 ;  /* 0x000000ffff0d7224 */ /* 0x000fe400078e0003 */
[----:B------:R-:W-:Y:S02]  /*33180*/  IMAD.MOV.U32 R12, RZ, RZ, 0x6 ;  /* 0x00000006ff0c7424 */ /* 0x000fe400078e00ff */
[----:B------:R-:W-:-:S07]  /*33190*/  IMAD.MOV.U32 R5, RZ, RZ, R14 ;  /* 0x000000ffff057224 */ /* 0x000fce00078e000e */
[----:B------:R-:W-:Y:S05]  /*331a0*/  WARPSYNC.COLLECTIVE R15, `(.L_x_2966) ;  /* 0x000000000f087348 */ /* 0x000fea0003c00000 */
[----:B------:R0:W1:Y:S02]  /*331b0*/  SHFL.IDX P6, R14, R13, R12, R11 ;  /* 0x0000000c0d0e7389 */ /* 0x00006400000c000b */
[----:B01----:R-:W-:Y:S01]  /*331c0*/  ENDCOLLECTIVE ;  /* 0x000000000000791b */ /* 0x003fe20003800000 */
.L_x_2966:
        /* <DEDUP_REMOVED lines=15> */
.L_x_2967:
        /* <DEDUP_REMOVED lines=8> */
.L_x_2968:
        /* <DEDUP_REMOVED lines=14> */
.L_x_2969:
[----:B------:R-:W-:Y:S01]  /*33420*/  @!PT LDS RZ, [RZ] ;  /* 0x00000000fffff984 */ /* 0x000fe20000000800 */
[----:B------:R-:W-:Y:S01]  /*33430*/  @!PT LDS RZ, [RZ] ;  /* 0x00000000fffff984 */ /* 0x000fe20000000800 */
[----:B------:R-:W-:Y:S01]  /*33440*/  @!PT LDS RZ, [RZ] ;  /* 0x00000000fffff984 */ /* 0x000fe20000000800 */
[----:B------:R0:W-:Y:S01]  /*33450*/  @!P4 LDGSTS.E.BYPASS.LTC128B.128 [R10+0x20400], desc[UR60][R6.64+0x100], !P0 ;  /* 0x20400100060acfae */ /* 0x0001e2000c101d7c */
[----:B------:R-:W-:Y:S01]  /*33460*/  IMAD.MOV.U32 R3, RZ, RZ, R14 ;  /* 0x000000ffff037224 */ /* 0x000fe200078e000e */
[----:B------:R-:W-:Y:S06]  /*33470*/  BRA `(.L_x_2970) ;  /* 0xffffffa000707947 */ /* 0x000fec000383ffff */
.L_x_2815:
[----:B----4-:R4:W0:Y:S02]  /*33480*/  SYNCS.PHASECHK.TRANS64.TRYWAIT P0, [R18+URZ+0x36820], R0 ;  /* 0x03682000120075a7 */ /* 0x010824000800017f */
[----:B0-----:R-:W-:Y:S05]  /*33490*/  @!P0 NANOSLEEP.SYNCS 0x989680 ;  /* 0x009896800000895d */ /* 0x001fea0003900000 */
[----:B------:R-:W0:Y:S02]  /*334a0*/  @!P0 SYNCS.PHASECHK.TRANS64 P0, [R18+URZ+0x36820], R0 ;  /* 0x03682000120085a7 */ /* 0x000e24000800007f */
[----:B0-----:R-:W-:Y:S05]  /*334b0*/  @!P0 BRA `(.L_x_2815) ;  /* 0xfffffffc00f08947 */ /* 0x001fea000383ffff */
[----:B------:R-:W-:Y:S05]  /*334c0*/  BRA `(.L_x_2971) ;  /* 0xffffffa000f07947 */ /* 0x000fea000383ffff */
.L_x_2824:
[----:B-1----:R1:W2:Y:S02]  /*334d0*/  SYNCS.PHASECHK.TRANS64.TRYWAIT P0, [R3+URZ+0x36840], R2 ;  /* 0x03684002030075a7 */ /* 0x0022a4000800017f */
[----:B--2---:R-:W-:Y:S05]  /*334e0*/  @!P0 NANOSLEEP.SYNCS 0x989680 ;  /* 0x009896800000895d */ /* 0x004fea0003900000 */
[----:B------:R-:W2:Y:S02]  /*334f0*/  @!P0 SYNCS.PHASECHK.TRANS64 P0, [R3+URZ+0x36840], R2 ;  /* 0x03684002030085a7 */ /* 0x000ea4000800007f */
[----:B--2---:R-:W-:Y:S05]  /*33500*/  @!P0 BRA `(.L_x_2824) ;  /* 0xfffffffc00f08947 */ /* 0x004fea000383ffff */
[----:B------:R-:W-:Y:S05]  /*33510*/  BRA `(.L_x_2972) ;  /* 0xffffffa400cc7947 */ /* 0x000fea000383ffff */
.L_x_2831:
[----:B0-----:R0:W1:Y:S02]  /*33520*/  SYNCS.PHASECHK.TRANS64.TRYWAIT P0, [R3+URZ+0x60], R2 ;  /* 0x00006002030075a7 */ /* 0x001064000800017f */
[----:B-1----:R-:W-:Y:S05]  /*33530*/  @!P0 NANOSLEEP.SYNCS 0x989680 ;  /* 0x009896800000895d */ /* 0x002fea0003900000 */
[----:B------:R-:W1:Y:S02]  /*33540*/  @!P0 SYNCS.PHASECHK.TRANS64 P0, [R3+URZ+0x60], R2 ;  /* 0x00006002030085a7 */ /* 0x000e64000800007f */
[----:B-1----:R-:W-:Y:S05]  /*33550*/  @!P0 BRA `(.L_x_2831) ;  /* 0xfffffffc00f08947 */ /* 0x002fea000383ffff */
[----:B------:R-:W-:Y:S05]  /*33560*/  BRA `(.L_x_2973) ;  /* 0xffffffa800e07947 */ /* 0x000fea000383ffff */
.L_x_2841:
[----:B-1----:R1:W2:Y:S02]  /*33570*/  SYNCS.PHASECHK.TRANS64.TRYWAIT P0, [R3+URZ+0x36840], R2 ;  /* 0x03684002030075a7 */ /* 0x0022a4000800017f */
[----:B--2---:R-:W-:Y:S05]  /*33580*/  @!P0 NANOSLEEP.SYNCS 0x989680 ;  /* 0x009896800000895d */ /* 0x004fea0003900000 */
[----:B------:R-:W2:Y:S02]  /*33590*/  @!P0 SYNCS.PHASECHK.TRANS64 P0, [R3+URZ+0x36840], R2 ;  /* 0x03684002030085a7 */ /* 0x000ea4000800007f */
[----:B--2---:R-:W-:Y:S05]  /*335a0*/  @!P0 BRA `(.L_x_2841) ;  /* 0xfffffffc00f08947 */ /* 0x004fea000383ffff */
[----:B------:R-:W-:Y:S05]  /*335b0*/  BRA `(.L_x_2974) ;  /* 0xffffffb000ac7947 */ /* 0x000fea000383ffff */
.L_x_2848:
[----:B0-----:R0:W1:Y:S02]  /*335c0*/  SYNCS.PHASECHK.TRANS64.TRYWAIT P0, [R2+URZ+0x60], R3 ;  /* 0x00006003020075a7 */ /* 0x001064000800017f */
[----:B-1----:R-:W-:Y:S05]  /*335d0*/  @!P0 NANOSLEEP.SYNCS 0x989680 ;  /* 0x009896800000895d */ /* 0x002fea0003900000 */
[----:B------:R-:W1:Y:S02]  /*335e0*/  @!P0 SYNCS.PHASECHK.TRANS64 P0, [R2+URZ+0x60], R3 ;  /* 0x00006003020085a7 */ /* 0x000e64000800007f */
[----:B-1----:R-:W-:Y:S05]  /*335f0*/  @!P0 BRA `(.L_x_2848) ;  /* 0xfffffffc00f08947 */ /* 0x002fea000383ffff */
[----:B------:R-:W-:Y:S05]  /*33600*/  BRA `(.L_x_2975) ;  /* 0xffffffb400c07947 */ /* 0x000fea000383ffff */
.L_x_2858:
[----:B--2---:R2:W3:Y:S02]  /*33610*/  SYNCS.PHASECHK.TRANS64.TRYWAIT P0, [R2+URZ+0x36840], R3 ;  /* 0x03684003020075a7 */ /* 0x0044e4000800017f */
[----:B---3--:R-:W-:Y:S05]  /*33620*/  @!P0 NANOSLEEP.SYNCS 0x989680 ;  /* 0x009896800000895d */ /* 0x008fea0003900000 */
[----:B------:R-:W3:Y:S02]  /*33630*/  @!P0 SYNCS.PHASECHK.TRANS64 P0, [R2+URZ+0x36840], R3 ;  /* 0x03684003020085a7 */ /* 0x000ee4000800007f */
[----:B---3--:R-:W-:Y:S05]  /*33640*/  @!P0 BRA `(.L_x_2858) ;  /* 0xfffffffc00f08947 */ /* 0x008fea000383ffff */
[----:B------:R-:W-:Y:S05]  /*33650*/  BRA `(.L_x_2976) ;  /* 0xffffffbc005c7947 */ /* 0x000fea000383ffff */
.L_x_2865:
[----:B0-----:R0:W1:Y:S02]  /*33660*/  SYNCS.PHASECHK.TRANS64.TRYWAIT P0, [R2+URZ+0x60], R5 ;  /* 0x00006005020075a7 */ /* 0x001064000800017f */
[----:B-1----:R-:W-:Y:S05]  /*33670*/  @!P0 NANOSLEEP.SYNCS 0x989680 ;  /* 0x009896800000895d */ /* 0x002fea0003900000 */
[----:B------:R-:W1:Y:S02]  /*33680*/  @!P0 SYNCS.PHASECHK.TRANS64 P0, [R2+URZ+0x60], R5 ;  /* 0x00006005020085a7 */ /* 0x000e64000800007f */
[----:B-1----:R-:W-:Y:S05]  /*33690*/  @!P0 BRA `(.L_x_2865) ;  /* 0xfffffffc00f08947 */ /* 0x002fea000383ffff */
[----:B------:R-:W-:Y:S05]  /*336a0*/  BRA `(.L_x_2977) ;  /* 0xffffffc000707947 */ /* 0x000fea000383ffff */
.L_x_2877:
[----:B---3--:R3:W4:Y:S02]  /*336b0*/  SYNCS.PHASECHK.TRANS64.TRYWAIT P0, [R0+URZ+0x36860], R2 ;  /* 0x03686002000075a7 */ /* 0x008724000800017f */
[----:B----4-:R-:W-:Y:S05]  /*336c0*/  @!P0 NANOSLEEP.SYNCS 0x989680 ;  /* 0x009896800000895d */ /* 0x010fea0003900000 */
[----:B------:R-:W4:Y:S02]  /*336d0*/  @!P0 SYNCS.PHASECHK.TRANS64 P0, [R0+URZ+0x36860], R2 ;  /* 0x03686002000085a7 */ /* 0x000f24000800007f */
[----:B----4-:R-:W-:Y:S05]  /*336e0*/  @!P0 BRA `(.L_x_2877) ;  /* 0xfffffffc00f08947 */ /* 0x010fea000383ffff */
[----:B------:R-:W-:Y:S05]  /*336f0*/  BRA `(.L_x_2978) ;  /* 0xffffffc400f87947 */ /* 0x000fea000383ffff */
.L_x_2885:
[----:B------:R-:W4:Y:S01]  /*33700*/  LDL R0, [R1] ;  /* 0x0000000001007983 */ /* 0x000f220000100800 */
[----:B------:R-:W-:Y:S01]  /*33710*/  BSSY B0, `(.L_x_2979) ;  /* 0x0000008000007945 */ /* 0x000fe20003800000 */
[----:B------:R-:W-:Y:S02]  /*33720*/  IMAD.MOV.U32 R12, RZ, RZ, RZ ;  /* 0x000000ffff0c7224 */ /* 0x000fe400078e00ff */
[----:B------:R-:W-:Y:S02]  /*33730*/  IMAD.MOV.U32 R11, RZ, RZ, 0x1f ;  /* 0x0000001fff0b7424 */ /* 0x000fe400078e00ff */
[----:B------:R-:W-:Y:S02]  /*33740*/  IMAD.MOV.U32 R15, RZ, RZ, -0x1 ;  /* 0xffffffffff0f7424 */ /* 0x000fe400078e00ff */
[----:B----4-:R-:W-:-:S07]  /*33750*/  IMAD.MOV.U32 R13, RZ, RZ, R0 ;  /* 0x000000ffff0d7224 */ /* 0x010fce00078e0000 */
[----:B-123--:R-:W-:Y:S05]  /*33760*/  WARPSYNC.COLLECTIVE R15, `(.L_x_2980) ;  /* 0x000000000f087348 */ /* 0x00efea0003c00000 */
[----:B------:R0:W4:Y:S02]  /*33770*/  SHFL.IDX P6, R14, R13, R12, R11 ;  /* 0x0000000c0d0e7389 */ /* 0x00012400000c000b */
[----:B01234-:R-:W-:Y:S01]  /*33780*/  ENDCOLLECTIVE ;  /* 0x000000000000791b */ /* 0x01ffe20003800000 */
.L_x_2980:
[----:B------:R-:W-:Y:S05]  /*33790*/  BSYNC B0 ;  /* 0x0000000000007941 */ /* 0x000fea0003800000 */
.L_x_2979:
        /* <DEDUP_REMOVED lines=9> */
.L_x_2981:
        /* <DEDUP_REMOVED lines=26> */
.L_x_2982:
        /* <DEDUP_REMOVED lines=8> */
.L_x_2983:
        /* <DEDUP_REMOVED lines=8> */
.L_x_2984:
        /* <DEDUP_REMOVED lines=8> */
.L_x_2985:
        /* <DEDUP_REMOVED lines=8> */
.L_x_2986:
        /* <DEDUP_REMOVED lines=9> */
.L_x_2987:
[----:B------:R-:W-:Y:S01]  /*33c60*/  IMAD.MOV.U32 R9, RZ, RZ, R14 ;  /* 0x000000ffff097224 */ /* 0x000fe200078e000e */
[----:B------:R-:W-:Y:S06]  /*33c70*/  BRA `(.L_x_2988) ;  /* 0xffffffc800a87947 */ /* 0x000fec000383ffff */
.L_x_2888:
        /* <DEDUP_REMOVED lines=8> */
.L_x_2990:
[----:B------:R-:W-:Y:S05]  /*33d00*/  BSYNC B0 ;  /* 0x0000000000007941 */ /* 0x000fea0003800000 */
.L_x_2989:
        /* <DEDUP_REMOVED lines=10> */
.L_x_2991:
        /* <DEDUP_REMOVED lines=8> */
.L_x_2992:
        /* <DEDUP_REMOVED lines=8> */
.L_x_2993:
        /* <DEDUP_REMOVED lines=8> */
.L_x_2994:
        /* <DEDUP_REMOVED lines=9> */
.L_x_2995:
[----:B------:R-:W-:Y:S01]  /*33fc0*/  IMAD.MOV.U32 R9, RZ, RZ, R14 ;  /* 0x000000ffff097224 */ /* 0x000fe200078e000e */
[----:B------:R-:W-:Y:S06]  /*33fd0*/  BRA `(.L_x_2996) ;  /* 0xffffffc8007c7947 */ /* 0x000fec000383ffff */
.L_x_2890:
[----:B------:R-:W-:Y:S01]  /*33fe0*/  BSSY B0, `(.L_x_2997) ;  /* 0x0000006000007945 */ /* 0x000fe20003800000 */
[----:B------:R-:W-:Y:S01]  /*33ff0*/  PLOP3.LUT P6, PT, P6, PT, PT, 0x8, 0x0 ;  /* 0x000000000000781c */ /* 0x000fe200037ce170 */
[----:B------:R-:W-:-:S12]  /*34000*/  IMAD.MOV.U32 R15, RZ, RZ, -0x1 ;  /* 0xffffffffff0f7424 */ /* 0x000fd800078e00ff */
[----:B0-----:R-:W-:Y:S05]  /*34010*/  WARPSYNC.COLLECTIVE R15, `(.L_x_2998) ;  /* 0x000000000f087348 */ /* 0x001fea0003c00000 */
[----:B------:R-:W-:Y:S01]  /*34020*/  VOTE.ANY R14, PT, P6 ;  /* 0x00000000000e7806 */ /* 0x000fe200030e0100 */
[----:B0-----:R-:W-:Y:S06]  /*34030*/  ENDCOLLECTIVE ;  /* 0x000000000000791b */ /* 0x001fec0003800000 */
.L_x_2998:
[----:B------:R-:W-:Y:S05]  /*34040*/  BSYNC B0 ;  /* 0x0000000000007941 */ /* 0x000fea0003800000 */
.L_x_2997:
        /* <DEDUP_REMOVED lines=10> */
.L_x_2999:
[----:B------:R-:W-:Y:S02]  /*340f0*/  IMAD.MOV.U32 R13, RZ, RZ, R6 ;  /* 0x000000ffff0d7224 */ /* 0x000fe400078e0006 */
[----:B------:R-:W-:-:S07]  /*34100*/  IMAD.MOV.U32 R4, RZ, RZ, R14 ;  /* 0x000000ffff047224 */ /* 0x000fce00078e000e */
[----:B------:R-:W-:Y:S05]  /*34110*/  WARPSYNC.COLLECTIVE R15, `(.L_x_3000) ;  /* 0x000000000f087348 */ /* 0x000fea0003c00000 */
[----:B------:R0:W1:Y:S02]  /*34120*/  SHFL.IDX P6, R14, R13, R12, R11 ;  /* 0x0000000c0d0e7389 */ /* 0x00006400000c000b */
[----:B01----:R-:W-:Y:S01]  /*34130*/  ENDCOLLECTIVE ;  /* 0x000000000000791b */ /* 0x003fe20003800000 */
.L_x_3000:
[----:B------:R-:W-:Y:S02]  /*34140*/  IMAD.MOV.U32 R6, RZ, RZ, R14 ;  /* 0x000000ffff067224 */ /* 0x000fe400078e000e */
[----:B------:R-:W-:-:S05]  /*34150*/  IMAD.IADD R10, R3, 0x1, R10 ;  /* 0x00000001030a7824 */ /* 0x000fca00078e020a */
[----:B------:R0:W-:Y:S01]  /*34160*/  STL [R1+0xc], R10 ;  /* 0x00000c0a01007387 */ /* 0x0001e20000100800 */
[----:B------:R-:W-:Y:S05]  /*34170*/  BRA `(.L_x_3001) ;  /* 0xffffffc8005c7947 */ /* 0x000fea000383ffff */
.L_x_2892:
        /* <DEDUP_REMOVED lines=8> */
.L_x_3003:
[----:B------:R-:W-:Y:S05]  /*34200*/  BSYNC B0 ;  /* 0x0000000000007941 */ /* 0x000fea0003800000 */
.L_x_3002:
[----:B------:R-:W-:Y:S01]  /*34210*/  IMAD.MOV.U32 R3, RZ, RZ, R14 ;  /* 0x000000ffff037224 */ /* 0x000fe200078e000e */
[----:B------:R-:W-:Y:S06]  /*34220*/  BRA `(.L_x_3004) ;  /* 0xffffffc800487947 */ /* 0x000fec000383ffff */
.L_x_2898:
[----:B0-----:R0:W1:Y:S02]  /*34230*/  SYNCS.PHASECHK.TRANS64.TRYWAIT P0, [R0+URZ+0x36820], R3 ;  /* 0x03682003000075a7 */ /* 0x001064000800017f */
[----:B-1----:R-:W-:Y:S05]  /*34240*/  @!P0 NANOSLEEP.SYNCS 0x989680 ;  /* 0x009896800000895d */ /* 0x002fea0003900000 */
[----:B------:R-:W1:Y:S02]  /*34250*/  @!P0 SYNCS.PHASECHK.TRANS64 P0, [R0+URZ+0x36820], R3 ;  /* 0x03682003000085a7 */ /* 0x000e64000800007f */
[----:B-1----:R-:W-:Y:S05]  /*34260*/  @!P0 BRA `(.L_x_2898) ;  /* 0xfffffffc00f08947 */ /* 0x002fea000383ffff */
[----:B------:R-:W-:Y:S05]  /*34270*/  BRA `(.L_x_3005) ;  /* 0xffffffd000e87947 */ /* 0x000fea000383ffff */
.L_x_2899:
        /* <DEDUP_REMOVED lines=11> */
.L_x_3007:
[----:B------:R-:W-:Y:S05]  /*34330*/  BSYNC B0 ;  /* 0x0000000000007941 */ /* 0x000fea0003800000 */
.L_x_3006:
[----:B------:R-:W-:Y:S05]  /*34340*/  BRA `(.L_x_3008) ;  /* 0xffffffd000d07947 */ /* 0x000fea000383ffff */
.L_x_2900:
[----:B------:R-:W-:Y:S01]  /*34350*/  BSSY B0, `(.L_x_3009) ;  /* 0x0000006000007945 */ /* 0x000fe20003800000 */
[----:B------:R-:W-:-:S07]  /*34360*/  IMAD.MOV.U32 R15, RZ, RZ, -0x1 ;  /* 0xffffffffff0f7424 */ /* 0x000fce00078e00ff */
[----:B01----:R-:W-:Y:S05]  /*34370*/  WARPSYNC.COLLECTIVE R15, `(.L_x_3010) ;  /* 0x000000000f0c7348 */ /* 0x003fea0003c00000 */
[----:B------:R-:W-:Y:S02]  /*34380*/  ELECT P6, UR62, PT ;  /* 0x00000000003e782f */ /* 0x000fe400038c0000 */
[----:B------:R-:W-:Y:S01]  /*34390*/  MOV R14, UR62 ;  /* 0x0000003e000e7c02 */ /* 0x000fe20008000f00 */
[----:B01----:R-:W-:Y:S10]  /*343a0*/  ENDCOLLECTIVE ;  /* 0x000000000000791b */ /* 0x003ff40003800000 */
.L_x_3010:
[----:B------:R-:W-:Y:S05]  /*343b0*/  BSYNC B0 ;  /* 0x0000000000007941 */ /* 0x000fea0003800000 */
.L_x_3009:
[----:B------:R-:W-:Y:S05]  /*343c0*/  BRA `(.L_x_3011) ;  /* 0xffffffd000c47947 */ /* 0x000fea000383ffff */
.L_x_2902:
[----:B0-----:R0:W1:Y:S02]  /*343d0*/  SYNCS.PHASECHK.TRANS64.TRYWAIT P0, [R6+URZ], R5 ;  /* 0x00000005060075a7 */ /* 0x001064000800017f */
[----:B-1----:R-:W-:Y:S05]  /*343e0*/  @!P0 NANOSLEEP.SYNCS 0x989680 ;  /* 0x009896800000895d */ /* 0x002fea0003900000 */
[----:B------:R-:W1:Y:S02]  /*343f0*/  @!P0 SYNCS.PHASECHK.TRANS64 P0, [R6+URZ], R5 ;  /* 0x00000005060085a7 */ /* 0x000e64000800007f */
[----:B-1----:R-:W-:Y:S05]  /*34400*/  @!P0 BRA `(.L_x_2902) ;  /* 0xfffffffc00f08947 */ /* 0x002fea000383ffff */
[----:B------:R-:W-:Y:S05]  /*34410*/  BRA `(.L_x_3012) ;  /* 0xffffffd400047947 */ /* 0x000fea000383ffff */
.L_x_2903:
[----:B-1----:R1:W2:Y:S02]  /*34420*/  SYNCS.PHASECHK.TRANS64.TRYWAIT P0, [R7+URZ], R2 ;  /* 0x00000002070075a7 */ /* 0x0022a4000800017f */
[----:B--2---:R-:W-:Y:S05]  /*34430*/  @!P0 NANOSLEEP.SYNCS 0x989680 ;  /* 0x009896800000895d */ /* 0x004fea0003900000 */
[----:B------:R-:W2:Y:S02]  /*34440*/  @!P0 SYNCS.PHASECHK.TRANS64 P0, [R7+URZ], R2 ;  /* 0x00000002070085a7 */ /* 0x000ea4000800007f */
[----:B--2---:R-:W-:Y:S05]  /*34450*/  @!P0 BRA `(.L_x_2903) ;  /* 0xfffffffc00f08947 */ /* 0x004fea000383ffff */
[----:B------:R-:W-:Y:S05]  /*34460*/  BRA `(.L_x_3013) ;  /* 0xffffffd000f87947 */ /* 0x000fea000383ffff */
.L_x_2905:
[----:B--2---:R2:W3:Y:S02]  /*34470*/  SYNCS.PHASECHK.TRANS64.TRYWAIT P0, [R4+URZ], R5 ;  /* 0x00000005040075a7 */ /* 0x0044e4000800017f */
[----:B---3--:R-:W-:Y:S05]  /*34480*/  @!P0 NANOSLEEP.SYNCS 0x989680 ;  /* 0x009896800000895d */ /* 0x008fea0003900000 */
[----:B------:R-:W3:Y:S02]  /*34490*/  @!P0 SYNCS.PHASECHK.TRANS64 P0, [R4+URZ], R5 ;  /* 0x00000005040085a7 */ /* 0x000ee4000800007f */
[----:B---3--:R-:W-:Y:S05]  /*344a0*/  @!P0 BRA `(.L_x_2905) ;  /* 0xfffffffc00f08947 */ /* 0x008fea000383ffff */
[----:B------:R-:W-:Y:S05]  /*344b0*/  BRA `(.L_x_3014) ;  /* 0xffffffd000fc7947 */ /* 0x000fea000383ffff */
.L_x_3015:
        /* <DEDUP_REMOVED lines=12> */
.L_x_3025:


//--------------------- .nv.global.init           --------------------------
	.section	.nv.global.init,"aw",@progbits
.nv.global.init:
	.type		$str$20,@object
	.size		$str$20,($str$21 - $str$20)
$str$20:
        /*0000*/ 	.byte	0x28, 0x61, 0x64, 0x64, 0x72, 0x65, 0x73, 0x73, 0x20, 0x26, 0x20, 0x6d, 0x61, 0x73, 0x6b, 0x29
        /*0010*/ 	.byte	0x20, 0x3d, 0x3d, 0x20, 0x30, 0x00
	.type		$str$21,@object
	.size		$str$21,(__unnamed_9 - $str$21)
$str$21:
        /*0016*/ 	.byte	0x2f, 0x74, 0x6d, 0x70, 0x2f, 0x6f, 0x73, 0x73, 0x5f, 0x6b, 0x65, 0x72, 0x6e, 0x65, 0x6c, 0x73
        /*0026*/ 	.byte	0x5f, 0x73, 0x72, 0x63, 0x2f, 0x66, 0x6c, 0x61, 0x73, 0x68, 0x5f, 0x61, 0x74, 0x74, 0x65, 0x6e
        /*0036*/ 	.byte	0x74, 0x69, 0x6f, 0x6e, 0x2f, 0x63, 0x73, 0x72, 0x63, 0x2f, 0x63, 0x75, 0x74, 0x6c, 0x61, 0x73
        /*0046*/ 	.byte	0x73, 0x2f, 0x69, 0x6e, 0x63, 0x6c, 0x75, 0x64, 0x65, 0x2f, 0x63, 0x75, 0x74, 0x65, 0x2f, 0x70
        /*0056*/ 	.byte	0x6f, 0x69, 0x6e, 0x74, 0x65, 0x72, 0x5f, 0x66, 0x6c, 0x61, 0x67, 0x67, 0x65, 0x64, 0x2e, 0x68
        /*0066*/ 	.byte	0x70, 0x70, 0x00
	.type		__unnamed_9,@object
	.size		__unnamed_9,(__unnamed_5 - __unnamed_9)
__unnamed_9:
        /* <DEDUP_REMOVED lines=25> */
	.type		__unnamed_5,@object
	.size		__unnamed_5,(__unnamed_4 - __unnamed_5)
__unnamed_5:
        /* <DEDUP_REMOVED lines=25> */
	.type		__unnamed_4,@object
	.size		__unnamed_4,(__unnamed_3 - __unnamed_4)
__unnamed_4:
        /* <DEDUP_REMOVED lines=25> */
	.type		__unnamed_3,@object
	.size		__unnamed_3,(__unnamed_7 - __unnamed_3)
__unnamed_3:
        /* <DEDUP_REMOVED lines=29> */
	.type		__unnamed_7,@object
	.size		__unnamed_7,(__unnamed_2 - __unnamed_7)
__unnamed_7:
        /* <DEDUP_REMOVED lines=29> */
	.type		__unnamed_2,@object
	.size		__unnamed_2,(__unnamed_8 - __unnamed_2)
__unnamed_2:
        /* <DEDUP_REMOVED lines=29> */
	.type		__unnamed_8,@object
	.size		__unnamed_8,(__unnamed_1 - __unnamed_8)
__unnamed_8:
        /* <DEDUP_REMOVED lines=29> */
	.type		__unnamed_1,@object
	.size		__unnamed_1,(__unnamed_6 - __unnamed_1)
__unnamed_1:
        /* <DEDUP_REMOVED lines=29> */
        /*0e05*/ 	.byte	0x5d, 0x00
	.type		__unnamed_6,@object
	.size		__unnamed_6,(.L_5 - __unnamed_6)
__unnamed_6:
        /* <DEDUP_REMOVED lines=30> */
.L_5:


//--------------------- .nv.shared._ZN7cutlass13device_kernelIN5flash11enable_sm90INS1_16FlashAttnFwdSm90INS1_25CollectiveMainloopFwdSm90ILi2EN4cute5tupleIJNS5_1CILi1EEES8_S8_EEENS6_IJNS7_ILi128EEENS7_ILi112EEENS7_ILi192EEEEEELi192ENS_10bfloat16_tEfNS_4arch4Sm90ELb0ELb0ELb1ELb0ELb0ELb0ELb0ELb1ELb1ELb1ELb1ELb0EEENS1_21CollectiveEpilogueFwdINS6_IJSA_SC_SB_EEES9_SE_SG_Li256ELb0ELb1ELb1ELb0EEENS1_19SingleTileSchedulerILb0ELb1ELb1ELi128EEEEEEEEEvNT_6ParamsE --------------------------
	.section	.nv.shared._ZN7cutlass13device_kernelIN5flash11enable_sm90INS1_16FlashAttnFwdSm90INS1_25CollectiveMainloopFwdSm90ILi2EN4cute5tupleIJNS5_1CILi1EEES8_S8_EEENS6_IJNS7_ILi128EEENS7_ILi112EEENS7_ILi192EEEEEELi192ENS_10bfloat16_tEfNS_4arch4Sm90ELb0ELb0ELb1ELb0ELb0ELb0ELb0ELb1ELb1ELb1ELb1ELb0EEENS1_21CollectiveEpilogueFwdINS6_IJSA_SC_SB_EEES9_SE_SG_Li256ELb0ELb1ELb1ELb0EEENS1_19SingleTileSchedulerILb0ELb1ELb1ELi128EEEEEEEEEvNT_6ParamsE,"aw",@nobits
	.sectionflags	@""
	.align	16
	.zero		1024


//--------------------- .nv.shared.reserved.0     --------------------------
	.section	.nv.shared.reserved.0,"aw",@nobits
	.weak		__nv_reservedSMEM_offset_0_alias
	.size		__nv_reservedSMEM_offset_0_alias, 0, 0
	.other		__nv_reservedSMEM_offset_0_alias,@"STO_CUDA_RESERVED_SHARED STV_DEFAULT"
__nv_reservedSMEM_offset_0_alias:
	.zero		0


//--------------------- .nv.global                --------------------------
	.section	.nv.global,"aw",@nobits
.nv.global:
	.type		_ZN80_INTERNAL_0922055a_44_flash_fwd_hdim192_bf16_split_softcap_sm90_cu_93b96ec2_35644cute1_E,@object
	.size		_ZN80_INTERNAL_0922055a_44_flash_fwd_hdim192_bf16_split_softcap_sm90_cu_93b96ec2_35644cute1_E,(_ZN80_INTERNAL_0922055a_44_flash_fwd_hdim192_bf16_split_softcap_sm90_cu_93b96ec2_35644cuda3std3__45__cpo6cbeginE - _ZN80_INTERNAL_0922055a_44_flash_fwd_hdim192_bf16_split_softcap_sm90_cu_93b96ec2_35644cute1_E)
_ZN80_INTERNAL_0922055a_44_flash_fwd_hdim192_bf16_split_softcap_sm90_cu_93b96ec2_35644cute1_E:
	.zero		1
	.type		_ZN80_INTERNAL_0922055a_44_flash_fwd_hdim192_bf16_split_softcap_sm90_cu_93b96ec2_35644cuda3std3__45__cpo6cbeginE,@object
	.size		_ZN80_INTERNAL_0922055a_44_flash_fwd_hdim192_bf16_split_softcap_sm90_cu_93b96ec2_35644cuda3std3__45__cpo6cbeginE,(_ZN80_INTERNAL_0922055a_44_flash_fwd_hdim192_bf16_split_softcap_sm90_cu_93b96ec2_35644cuda3std3__48in_placeE - _ZN80_INTERNAL_0922055a_44_flash_fwd_hdim192_bf16_split_softcap_sm90_cu_93b96ec2_35644cuda3std3__45__cpo6cbeginE)
_ZN80_INTERNAL_0922055a_44_flash_fwd_hdim192_bf16_split_softcap_sm90_cu_93b96ec2_35644cuda3std3__45__cpo6cbeginE:
	.zero		1
	.type		_ZN80_INTERNAL_0922055a_44_flash_fwd_hdim192_bf16_split_softcap_sm90_cu_93b96ec2_35644cuda3std3__48in_placeE,@object
	.size		_ZN80_INTERNAL_0922055a_44_flash_fwd_hdim192_bf16_split_softcap_sm90_cu_93b96ec2_35644cuda3std3__48in_placeE,(_ZN80_INTERNAL_0922055a_44_flash_fwd_hdim192_bf16_split_softcap_sm90_cu_93b96ec2_35644cuda3std6ranges3__45__cpo9iter_moveE - _ZN80_INTERNAL_0922055a_44_flash_fwd_hdim192_bf16_split_softcap_sm90_cu_93b96ec2_35644cuda3std3__48in_placeE)
_ZN80_INTERNAL_0922055a_44_flash_fwd_hdim192_bf16_split_softcap_sm90_cu_93b96ec2_35644cuda3std3__48in_placeE:
	.zero		1
	.type		_ZN80_INTERNAL_0922055a_44_flash_fwd_hdim192_bf16_split_softcap_sm90_cu_93b96ec2_35644cuda3std6ranges3__45__cpo9iter_moveE,@object
	.size		_ZN80_INTERNAL_0922055a_44_flash_fwd_hdim192_bf16_split_softcap_sm90_cu_93b96ec2_35644cuda3std6ranges3__45__cpo9iter_moveE,(_ZN80_INTERNAL_0922055a_44_flash_fwd_hdim192_bf16_split_softcap_sm90_cu_93b96ec2_35644cuda3std3__45__cpo5beginE - _ZN80_INTERNAL_0922055a_44_flash_fwd_hdim192_bf16_split_softcap_sm90_cu_93b96ec2_35644cuda3std6ranges3__45__cpo9iter_moveE)
_ZN80_INTERNAL_0922055a_44_flash_fwd_hdim192_bf16_split_softcap_sm90_cu_93b96ec2_35644cuda3std6ranges3__45__cpo9iter_moveE:
	.zero		1
	.type		_ZN80_INTERNAL_0922055a_44_flash_fwd_hdim192_bf16_split_softcap_sm90_cu_93b96ec2_35644cuda3std3__45__cpo5beginE,@object
	.size		_ZN80_INTERNAL_0922055a_44_flash_fwd_hdim192_bf16_split_softcap_sm90_cu_93b96ec2_35644cuda3std3__45__cpo5beginE,(_ZN80_INTERNAL_0922055a_44_flash_fwd_hdim192_bf16_split_softcap_sm90_cu_93b96ec2_35644cuda3std3__482_GLOBAL__N__0922055a_44_flash_fwd_hdim192_bf16_split_softcap_sm90_cu_93b96ec2_35646ignoreE - _ZN80_INTERNAL_0922055a_44_flash_fwd_hdim192_bf16_split_softcap_sm90_cu_93b96ec2_35644cuda3std3__45__cpo5beginE)
_ZN80_INTERNAL_0922055a_44_flash_fwd_hdim192_bf16_split_softcap_sm90_cu_93b96ec2_35644cuda3std3__45__cpo5beginE:
	.zero		1
	.type		_ZN80_INTERNAL_0922055a_44_flash_fwd_hdim192_bf16_split_softcap_sm90_cu_93b96ec2_35644cuda3std3__482_GLOBAL__N__0922055a_44_flash_fwd_hdim192_bf16_split_softcap_sm90_cu_93b96ec2_35646ignoreE,@object
	.size		_ZN80_INTERNAL_0922055a_44_flash_fwd_hdim192_bf16_split_softcap_sm90_cu_93b96ec2_35644cuda3std3__482_GLOBAL__N__0922055a_44_flash_fwd_hdim192_bf16_split_softcap_sm90_cu_93b96ec2_35646ignoreE,(_ZN80_INTERNAL_0922055a_44_flash_fwd_hdim192_bf16_split_softcap_sm90_cu_93b96ec2_35644cute7productE - _ZN80_INTERNAL_0922055a_44_flash_fwd_hdim192_bf16_split_softcap_sm90_cu_93b96ec2_35644cuda3std3__482_GLOBAL__N__0922055a_44_flash_fwd_hdim192_bf16_split_softcap_sm90_cu_93b96ec2_35646ignoreE)
_ZN80_INTERNAL_0922055a_44_flash_fwd_hdim192_bf16_split_softcap_sm90_cu_93b96ec2_35644cuda3std3__482_GLOBAL__N__0922055a_44_flash_fwd_hdim192_bf16_split_softcap_sm90_cu_93b96ec2_35646ignoreE:
	.zero		1
	.type		_ZN80_INTERNAL_0922055a_44_flash_fwd_hdim192_bf16_split_softcap_sm90_cu_93b96ec2_35644cute7productE,@object
	.size		_ZN80_INTERNAL_0922055a_44_flash_fwd_hdim192_bf16_split_softcap_sm90_cu_93b96ec2_35644cute7productE,(_ZN80_INTERNAL_0922055a_44_flash_fwd_hdim192_bf16_split_softcap_sm90_cu_93b96ec2_35644cuda3std3__45__cpo3endE - _ZN80_INTERNAL_0922055a_44_flash_fwd_hdim192_bf16_split_softcap_sm90_cu_93b96ec2_35644cute7productE)
_ZN80_INTERNAL_0922055a_44_flash_fwd_hdim192_bf16_split_softcap_sm90_cu_93b96ec2_35644cute7productE:
	.zero		1
	.type		_ZN80_INTERNAL_0922055a_44_flash_fwd_hdim192_bf16_split_softcap_sm90_cu_93b96ec2_35644cuda3std3__45__cpo3endE,@object
	.size		_ZN80_INTERNAL_0922055a_44_flash_fwd_hdim192_bf16_split_softcap_sm90_cu_93b96ec2_35644cuda3std3__45__cpo3endE,(_ZN80_INTERNAL_0922055a_44_flash_fwd_hdim192_bf16_split_softcap_sm90_cu_93b96ec2_35644cuda3std3__419piecewise_constructE - _ZN80_INTERNAL_0922055a_44_flash_fwd_hdim192_bf16_split_softcap_sm90_cu_93b96ec2_35644cuda3std3__45__cpo3endE)
_ZN80_INTERNAL_0922055a_44_flash_fwd_hdim192_bf16_split_softcap_sm90_cu_93b96ec2_35644cuda3std3__45__cpo3endE:
	.zero		1
	.type		_ZN80_INTERNAL_0922055a_44_flash_fwd_hdim192_bf16_split_softcap_sm90_cu_93b96ec2_35644cuda3std3__419piecewise_constructE,@object
	.size		_ZN80_INTERNAL_0922055a_44_flash_fwd_hdim192_bf16_split_softcap_sm90_cu_93b96ec2_35644cuda3std3__419piecewise_constructE,(_ZN80_INTERNAL_0922055a_44_flash_fwd_hdim192_bf16_split_softcap_sm90_cu_93b96ec2_35644cuda3std3__45__cpo4cendE - _ZN80_INTERNAL_0922055a_44_flash_fwd_hdim192_bf16_split_softcap_sm90_cu_93b96ec2_35644cuda3std3__419piecewise_constructE)
_ZN80_INTERNAL_0922055a_44_flash_fwd_hdim192_bf16_split_softcap_sm90_cu_93b96ec2_35644cuda3std3__419piecewise_constructE:
	.zero		1
	.type		_ZN80_INTERNAL_0922055a_44_flash_fwd_hdim192_bf16_split_softcap_sm90_cu_93b96ec2_35644cuda3std3__45__cpo4cendE,@object
	.size		_ZN80_INTERNAL_0922055a_44_flash_fwd_hdim192_bf16_split_softcap_sm90_cu_93b96ec2_35644cuda3std3__45__cpo4cendE,(_ZN80_INTERNAL_0922055a_44_flash_fwd_hdim192_bf16_split_softcap_sm90_cu_93b96ec2_35644cuda3std6ranges3__45__cpo4swapE - _ZN80_INTERNAL_0922055a_44_flash_fwd_hdim192_bf16_split_softcap_sm90_cu_93b96ec2_35644cuda3std3__45__cpo4cendE)
_ZN80_INTERNAL_0922055a_44_flash_fwd_hdim192_bf16_split_softcap_sm90_cu_93b96ec2_35644cuda3std3__45__cpo4cendE:
	.zero		1
	.type		_ZN80_INTERNAL_0922055a_44_flash_fwd_hdim192_bf16_split_softcap_sm90_cu_93b96ec2_35644cuda3std6ranges3__45__cpo4swapE,@object
	.size		_ZN80_INTERNAL_0922055a_44_flash_fwd_hdim192_bf16_split_softcap_sm90_cu_93b96ec2_35644cuda3std6ranges3__45__cpo4swapE,(.L_16 - _ZN80_INTERNAL_0922055a_44_flash_fwd_hdim192_bf16_split_softcap_sm90_cu_93b96ec2_35644cuda3std6ranges3__45__cpo4swapE)
_ZN80_INTERNAL_0922055a_44_flash_fwd_hdim192_bf16_split_softcap_sm90_cu_93b96ec2_35644cuda3std6ranges3__45__cpo4swapE:
	.zero		1
.L_16:


//--------------------- .nv.shared._ZN7cutlass13device_kernelIN5flash11enable_sm90INS1_16FlashAttnFwdSm90INS1_25CollectiveMainloopFwdSm90ILi2EN4cute5tupleIJNS5_1CILi1EEES8_S8_EEENS6_IJNS7_ILi128EEENS7_ILi112EEENS7_ILi192EEEEEELi192ENS_10bfloat16_tEfNS_4arch4Sm90ELb0ELb0ELb1ELb1ELb0ELb0ELb0ELb1ELb1ELb1ELb1ELb0EEENS1_21CollectiveEpilogueFwdINS6_IJSA_SC_SB_EEES9_SE_SG_Li256ELb1ELb1ELb1ELb0EEENS1_36VarlenDynamicPersistentTileSchedulerILi128ELi112ELi256ELi128ELb1ELb1ELb1ELb0ELb1ELb1EEEEEEEEEvNT_6ParamsE --------------------------
	.section	.nv.shared._ZN7cutlass13device_kernelIN5flash11enable_sm90INS1_16FlashAttnFwdSm90INS1_25CollectiveMainloopFwdSm90ILi2EN4cute5tupleIJNS5_1CILi1EEES8_S8_EEENS6_IJNS7_ILi128EEENS7_ILi112EEENS7_ILi192EEEEEELi192ENS_10bfloat16_tEfNS_4arch4Sm90ELb0ELb0ELb1ELb1ELb0ELb0ELb0ELb1ELb1ELb1ELb1ELb0EEENS1_21CollectiveEpilogueFwdINS6_IJSA_SC_SB_EEES9_SE_SG_Li256ELb1ELb1ELb1ELb0EEENS1_36VarlenDynamicPersistentTileSchedulerILi128ELi112ELi256ELi128ELb1ELb1ELb1ELb0ELb1ELb1EEEEEEEEEvNT_6ParamsE,"aw",@nobits
	.sectionflags	@""
	.align	16
	.zero		1024


//--------------------- .nv.shared._ZN7cutlass13device_kernelIN5flash11enable_sm90INS1_16FlashAttnFwdSm90INS1_25CollectiveMainloopFwdSm90ILi2EN4cute5tupleIJNS5_1CILi1EEES8_S8_EEENS6_IJNS7_ILi128EEENS7_ILi112EEENS7_ILi192EEEEEELi192ENS_10bfloat16_tEfNS_4arch4Sm90ELb0ELb0ELb1ELb1ELb0ELb1ELb0ELb1ELb1ELb1ELb1ELb0EEENS1_21CollectiveEpilogueFwdINS6_IJSA_SC_SB_EEES9_SE_SG_Li256ELb1ELb1ELb1ELb0EEENS1_36VarlenDynamicPersistentTileSchedulerILi128ELi112ELi256ELi128ELb1ELb1ELb1ELb0ELb1ELb1EEEEEEEEEvNT_6ParamsE --------------------------
	.section	.nv.shared._ZN7cutlass13device_kernelIN5flash11enable_sm90INS1_16FlashAttnFwdSm90INS1_25CollectiveMainloopFwdSm90ILi2EN4cute5tupleIJNS5_1CILi1EEES8_S8_EEENS6_IJNS7_ILi128EEENS7_ILi112EEENS7_ILi192EEEEEELi192ENS_10bfloat16_tEfNS_4arch4Sm90ELb0ELb0ELb1ELb1ELb0ELb1ELb0ELb1ELb1ELb1ELb1ELb0EEENS1_21CollectiveEpilogueFwdINS6_IJSA_SC_SB_EEES9_SE_SG_Li256ELb1ELb1ELb1ELb0EEENS1_36VarlenDynamicPersistentTileSchedulerILi128ELi112ELi256ELi128ELb1ELb1ELb1ELb0ELb1ELb1EEEEEEEEEvNT_6ParamsE,"aw",@nobits
	.sectionflags	@""
	.align	16
	.zero		1024


//--------------------- .nv.shared._ZN7cutlass13device_kernelIN5flash11enable_sm90INS1_16FlashAttnFwdSm90INS1_25CollectiveMainloopFwdSm90ILi2EN4cute5tupleIJNS5_1CILi1EEES8_S8_EEENS6_IJNS7_ILi128EEENS7_ILi96EEENS7_ILi192EEEEEELi192ENS_10bfloat16_tEfNS_4arch4Sm90ELb0ELb1ELb1ELb0ELb0ELb0ELb0ELb1ELb1ELb1ELb1ELb0EEENS1_21CollectiveEpilogueFwdINS6_IJSA_SC_SB_EEES9_SE_SG_Li256ELb0ELb1ELb1ELb0EEENS1_19SingleTileSchedulerILb0ELb1ELb1ELi128EEEEEEEEEvNT_6ParamsE --------------------------
	.section	.nv.shared._ZN7cutlass13device_kernelIN5flash11enable_sm90INS1_16FlashAttnFwdSm90INS1_25CollectiveMainloopFwdSm90ILi2EN4cute5tupleIJNS5_1CILi1EEES8_S8_EEENS6_IJNS7_ILi128EEENS7_ILi96EEENS7_ILi192EEEEEELi192ENS_10bfloat16_tEfNS_4arch4Sm90ELb0ELb1ELb1ELb0ELb0ELb0ELb0ELb1ELb1ELb1ELb1ELb0EEENS1_21CollectiveEpilogueFwdINS6_IJSA_SC_SB_EEES9_SE_SG_Li256ELb0ELb1ELb1ELb0EEENS1_19SingleTileSchedulerILb0ELb1ELb1ELi128EEEEEEEEEvNT_6ParamsE,"aw",@nobits
	.sectionflags	@""
	.align	16
	.zero		1024


//--------------------- .nv.shared._ZN7cutlass13device_kernelIN5flash11enable_sm90INS1_16FlashAttnFwdSm90INS1_25CollectiveMainloopFwdSm90ILi2EN4cute5tupleIJNS5_1CILi1EEES8_S8_EEENS6_IJNS7_ILi128EEENS7_ILi96EEENS7_ILi192EEEEEELi192ENS_10bfloat16_tEfNS_4arch4Sm90ELb0ELb1ELb1ELb1ELb0ELb0ELb0ELb1ELb1ELb1ELb1ELb0EEENS1_21CollectiveEpilogueFwdINS6_IJSA_SC_SB_EEES9_SE_SG_Li256ELb1ELb1ELb1ELb0EEENS1_36VarlenDynamicPersistentTileSchedulerILi128ELi96ELi256ELi128ELb1ELb1ELb1ELb1ELb0ELb1EEEEEEEEEvNT_6ParamsE --------------------------
	.section	.nv.shared._ZN7cutlass13device_kernelIN5flash11enable_sm90INS1_16FlashAttnFwdSm90INS1_25CollectiveMainloopFwdSm90ILi2EN4cute5tupleIJNS5_1CILi1EEES8_S8_EEENS6_IJNS7_ILi128EEENS7_ILi96EEENS7_ILi192EEEEEELi192ENS_10bfloat16_tEfNS_4arch4Sm90ELb0ELb1ELb1ELb1ELb0ELb0ELb0ELb1ELb1ELb1ELb1ELb0EEENS1_21CollectiveEpilogueFwdINS6_IJSA_SC_SB_EEES9_SE_SG_Li256ELb1ELb1ELb1ELb0EEENS1_36VarlenDynamicPersistentTileSchedulerILi128ELi96ELi256ELi128ELb1ELb1ELb1ELb1ELb0ELb1EEEEEEEEEvNT_6ParamsE,"aw",@nobits
	.sectionflags	@""
	.align	16
	.zero		1024


//--------------------- .nv.shared._ZN7cutlass13device_kernelIN5flash11enable_sm90INS1_16FlashAttnFwdSm90INS1_25CollectiveMainloopFwdSm90ILi2EN4cute5tupleIJNS5_1CILi1EEES8_S8_EEENS6_IJNS7_ILi128EEENS7_ILi96EEENS7_ILi192EEEEEELi192ENS_10bfloat16_tEfNS_4arch4Sm90ELb0ELb1ELb1ELb1ELb0ELb1ELb0ELb1ELb1ELb1ELb1ELb0EEENS1_21CollectiveEpilogueFwdINS6_IJSA_SC_SB_EEES9_SE_SG_Li256ELb1ELb1ELb1ELb0EEENS1_36VarlenDynamicPersistentTileSchedulerILi128ELi96ELi256ELi128ELb1ELb1ELb1ELb1ELb0ELb1EEEEEEEEEvNT_6ParamsE --------------------------
	.section	.nv.shared._ZN7cutlass13device_kernelIN5flash11enable_sm90INS1_16FlashAttnFwdSm90INS1_25CollectiveMainloopFwdSm90ILi2EN4cute5tupleIJNS5_1CILi1EEES8_S8_EEENS6_IJNS7_ILi128EEENS7_ILi96EEENS7_ILi192EEEEEELi192ENS_10bfloat16_tEfNS_4arch4Sm90ELb0ELb1ELb1ELb1ELb0ELb1ELb0ELb1ELb1ELb1ELb1ELb0EEENS1_21CollectiveEpilogueFwdINS6_IJSA_SC_SB_EEES9_SE_SG_Li256ELb1ELb1ELb1ELb0EEENS1_36VarlenDynamicPersistentTileSchedulerILi128ELi96ELi256ELi128ELb1ELb1ELb1ELb1ELb0ELb1EEEEEEEEEvNT_6ParamsE,"aw",@nobits
	.sectionflags	@""
	.align	16
	.zero		1024


//--------------------- .nv.shared._ZN7cutlass13device_kernelIN5flash11enable_sm90INS1_16FlashAttnFwdSm90INS1_25CollectiveMainloopFwdSm90ILi2EN4cute5tupleIJNS5_1CILi1EEES8_S8_EEENS6_IJNS7_ILi128EEENS7_ILi112EEENS7_ILi192EEEEEELi192ENS_10bfloat16_tEfNS_4arch4Sm90ELb1ELb0ELb1ELb0ELb0ELb0ELb0ELb1ELb1ELb1ELb1ELb0EEENS1_21CollectiveEpilogueFwdINS6_IJSA_SC_SB_EEES9_SE_SG_Li256ELb0ELb1ELb1ELb0EEENS1_19SingleTileSchedulerILb0ELb1ELb1ELi128EEEEEEEEEvNT_6ParamsE --------------------------
	.section	.nv.shared._ZN7cutlass13device_kernelIN5flash11enable_sm90INS1_16FlashAttnFwdSm90INS1_25CollectiveMainloopFwdSm90ILi2EN4cute5tupleIJNS5_1CILi1EEES8_S8_EEENS6_IJNS7_ILi128EEENS7_ILi112EEENS7_ILi192EEEEEELi192ENS_10bfloat16_tEfNS_4arch4Sm90ELb1ELb0ELb1ELb0ELb0ELb0ELb0ELb1ELb1ELb1ELb1ELb0EEENS1_21CollectiveEpilogueFwdINS6_IJSA_SC_SB_EEES9_SE_SG_Li256ELb0ELb1ELb1ELb0EEENS1_19SingleTileSchedulerILb0ELb1ELb1ELi128EEEEEEEEEvNT_6ParamsE,"aw",@nobits
	.sectionflags	@""
	.align	16
	.zero		1024


//--------------------- .nv.shared._ZN7cutlass13device_kernelIN5flash11enable_sm90INS1_16FlashAttnFwdSm90INS1_25CollectiveMainloopFwdSm90ILi2EN4cute5tupleIJNS5_1CILi1EEES8_S8_EEENS6_IJNS7_ILi128EEENS7_ILi112EEENS7_ILi192EEEEEELi192ENS_10bfloat16_tEfNS_4arch4Sm90ELb1ELb0ELb1ELb1ELb0ELb0ELb0ELb1ELb1ELb1ELb1ELb0EEENS1_21CollectiveEpilogueFwdINS6_IJSA_SC_SB_EEES9_SE_SG_Li256ELb1ELb1ELb1ELb0EEENS1_36VarlenDynamicPersistentTileSchedulerILi128ELi112ELi256ELi128ELb1ELb1ELb1ELb1ELb1ELb1EEEEEEEEEvNT_6ParamsE --------------------------
	.section	.nv.shared._ZN7cutlass13device_kernelIN5flash11enable_sm90INS1_16FlashAttnFwdSm90INS1_25CollectiveMainloopFwdSm90ILi2EN4cute5tupleIJNS5_1CILi1EEES8_S8_EEENS6_IJNS7_ILi128EEENS7_ILi112EEENS7_ILi192EEEEEELi192ENS_10bfloat16_tEfNS_4arch4Sm90ELb1ELb0ELb1ELb1ELb0ELb0ELb0ELb1ELb1ELb1ELb1ELb0EEENS1_21CollectiveEpilogueFwdINS6_IJSA_SC_SB_EEES9_SE_SG_Li256ELb1ELb1ELb1ELb0EEENS1_36VarlenDynamicPersistentTileSchedulerILi128ELi112ELi256ELi128ELb1ELb1ELb1ELb1ELb1ELb1EEEEEEEEEvNT_6ParamsE,"aw",@nobits
	.sectionflags	@""
	.align	16
	.zero		1024


//--------------------- .nv.shared._ZN7cutlass13device_kernelIN5flash11enable_sm90INS1_16FlashAttnFwdSm90INS1_25CollectiveMainloopFwdSm90ILi2EN4cute5tupleIJNS5_1CILi1EEES8_S8_EEENS6_IJNS7_ILi128EEENS7_ILi112EEENS7_ILi192EEEEEELi192ENS_10bfloat16_tEfNS_4arch4Sm90ELb1ELb0ELb1ELb1ELb0ELb1ELb0ELb1ELb1ELb1ELb1ELb0EEENS1_21CollectiveEpilogueFwdINS6_IJSA_SC_SB_EEES9_SE_SG_Li256ELb1ELb1ELb1ELb0EEENS1_36VarlenDynamicPersistentTileSchedulerILi128ELi112ELi256ELi128ELb1ELb1ELb1ELb1ELb1ELb1EEEEEEEEEvNT_6ParamsE --------------------------
	.section	.nv.shared._ZN7cutlass13device_kernelIN5flash11enable_sm90INS1_16FlashAttnFwdSm90INS1_25CollectiveMainloopFwdSm90ILi2EN4cute5tupleIJNS5_1CILi1EEES8_S8_EEENS6_IJNS7_ILi128EEENS7_ILi112EEENS7_ILi192EEEEEELi192ENS_10bfloat16_tEfNS_4arch4Sm90ELb1ELb0ELb1ELb1ELb0ELb1ELb0ELb1ELb1ELb1ELb1ELb0EEENS1_21CollectiveEpilogueFwdINS6_IJSA_SC_SB_EEES9_SE_SG_Li256ELb1ELb1ELb1ELb0EEENS1_36VarlenDynamicPersistentTileSchedulerILi128ELi112ELi256ELi128ELb1ELb1ELb1ELb1ELb1ELb1EEEEEEEEEvNT_6ParamsE,"aw",@nobits
	.sectionflags	@""
	.align	16
	.zero		1024


//--------------------- .nv.constant0._ZN7cutlass13device_kernelIN5flash11enable_sm90INS1_16FlashAttnFwdSm90INS1_25CollectiveMainloopFwdSm90ILi2EN4cute5tupleIJNS5_1CILi1EEES8_S8_EEENS6_IJNS7_ILi128EEENS7_ILi112EEENS7_ILi192EEEEEELi192ENS_10bfloat16_tEfNS_4arch4Sm90ELb0ELb0ELb1ELb0ELb0ELb0ELb0ELb1ELb1ELb1ELb1ELb0EEENS1_21CollectiveEpilogueFwdINS6_IJSA_SC_SB_EEES9_SE_SG_Li256ELb0ELb1ELb1ELb0EEENS1_19SingleTileSchedulerILb0ELb1ELb1ELi128EEEEEEEEEvNT_6ParamsE --------------------------
	.section	.nv.constant0._ZN7cutlass13device_kernelIN5flash11enable_sm90INS1_16FlashAttnFwdSm90INS1_25CollectiveMainloopFwdSm90ILi2EN4cute5tupleIJNS5_1CILi1EEES8_S8_EEENS6_IJNS7_ILi128EEENS7_ILi112EEENS7_ILi192EEEEEELi192ENS_10bfloat16_tEfNS_4arch4Sm90ELb0ELb0ELb1ELb0ELb0ELb0ELb0ELb1ELb1ELb1ELb1ELb0EEENS1_21CollectiveEpilogueFwdINS6_IJSA_SC_SB_EEES9_SE_SG_Li256ELb0ELb1ELb1ELb0EEENS1_19SingleTileSchedulerILb0ELb1ELb1ELi128EEEEEEEEEvNT_6ParamsE,"a",@progbits
	.sectionflags	@""
	.align	4
.nv.constant0._ZN7cutlass13device_kernelIN5flash11enable_sm90INS1_16FlashAttnFwdSm90INS1_25CollectiveMainloopFwdSm90ILi2EN4cute5tupleIJNS5_1CILi1EEES8_S8_EEENS6_IJNS7_ILi128EEENS7_ILi112EEENS7_ILi192EEEEEELi192ENS_10bfloat16_tEfNS_4arch4Sm90ELb0ELb0ELb1ELb0ELb0ELb0ELb0ELb1ELb1ELb1ELb1ELb0EEENS1_21CollectiveEpilogueFwdINS6_IJSA_SC_SB_EEES9_SE_SG_Li256ELb0ELb1ELb1ELb0EEENS1_19SingleTileSchedulerILb0ELb1ELb1ELi128EEEEEEEEEvNT_6ParamsE:
	.zero		3200


//--------------------- .nv.constant0._ZN7cutlass13device_kernelIN5flash11enable_sm90INS1_16FlashAttnFwdSm90INS1_25CollectiveMainloopFwdSm90ILi2EN4cute5tupleIJNS5_1CILi1EEES8_S8_EEENS6_IJNS7_ILi128EEENS7_ILi112EEENS7_ILi192EEEEEELi192ENS_10bfloat16_tEfNS_4arch4Sm90ELb0ELb0ELb1ELb1ELb0ELb0ELb0ELb1ELb1ELb1ELb1ELb0EEENS1_21CollectiveEpilogueFwdINS6_IJSA_SC_SB_EEES9_SE_SG_Li256ELb1ELb1ELb1ELb0EEENS1_36VarlenDynamicPersistentTileSchedulerILi128ELi112ELi256ELi128ELb1ELb1ELb1ELb0ELb1ELb1EEEEEEEEEvNT_6ParamsE --------------------------
	.section	.nv.constant0._ZN7cutlass13device_kernelIN5flash11enable_sm90INS1_16FlashAttnFwdSm90INS1_25CollectiveMainloopFwdSm90ILi2EN4cute5tupleIJNS5_1CILi1EEES8_S8_EEENS6_IJNS7_ILi128EEENS7_ILi112EEENS7_ILi192EEEEEELi192ENS_10bfloat16_tEfNS_4arch4Sm90ELb0ELb0ELb1ELb1ELb0ELb0ELb0ELb1ELb1ELb1ELb1ELb0EEENS1_21CollectiveEpilogueFwdINS6_IJSA_SC_SB_EEES9_SE_SG_Li256ELb1ELb1ELb1ELb0EEENS1_36VarlenDynamicPersistentTileSchedulerILi128ELi112ELi256ELi128ELb1ELb1ELb1ELb0ELb1ELb1EEEEEEEEEvNT_6ParamsE,"a",@progbits
	.sectionflags	@""
	.align	4
.nv.constant0._ZN7cutlass13device_kernelIN5flash11enable_sm90INS1_16FlashAttnFwdSm90INS1_25CollectiveMainloopFwdSm90ILi2EN4cute5tupleIJNS5_1CILi1EEES8_S8_EEENS6_IJNS7_ILi128EEENS7_ILi112EEENS7_ILi192EEEEEELi192ENS_10bfloat16_tEfNS_4arch4Sm90ELb0ELb0ELb1ELb1ELb0ELb0ELb0ELb1ELb1ELb1ELb1ELb0EEENS1_21CollectiveEpilogueFwdINS6_IJSA_SC_SB_EEES9_SE_SG_Li256ELb1ELb1ELb1ELb0EEENS1_36VarlenDynamicPersistentTileSchedulerILi128ELi112ELi256ELi128ELb1ELb1ELb1ELb0ELb1ELb1EEEEEEEEEvNT_6ParamsE:
	.zero		3328


//--------------------- .nv.constant0._ZN7cutlass13device_kernelIN5flash11enable_sm90INS1_16FlashAttnFwdSm90INS1_25CollectiveMainloopFwdSm90ILi2EN4cute5tupleIJNS5_1CILi1EEES8_S8_EEENS6_IJNS7_ILi128EEENS7_ILi112EEENS7_ILi192EEEEEELi192ENS_10bfloat16_tEfNS_4arch4Sm90ELb0ELb0ELb1ELb1ELb0ELb1ELb0ELb1ELb1ELb1ELb1ELb0EEENS1_21CollectiveEpilogueFwdINS6_IJSA_SC_SB_EEES9_SE_SG_Li256ELb1ELb1ELb1ELb0EEENS1_36VarlenDynamicPersistentTileSchedulerILi128ELi112ELi256ELi128ELb1ELb1ELb1ELb0ELb1ELb1EEEEEEEEEvNT_6ParamsE --------------------------
	.section	.nv.constant0._ZN7cutlass13device_kernelIN5flash11enable_sm90INS1_16FlashAttnFwdSm90INS1_25CollectiveMainloopFwdSm90ILi2EN4cute5tupleIJNS5_1CILi1EEES8_S8_EEENS6_IJNS7_ILi128EEENS7_ILi112EEENS7_ILi192EEEEEELi192ENS_10bfloat16_tEfNS_4arch4Sm90ELb0ELb0ELb1ELb1ELb0ELb1ELb0ELb1ELb1ELb1ELb1ELb0EEENS1_21CollectiveEpilogueFwdINS6_IJSA_SC_SB_EEES9_SE_SG_Li256ELb1ELb1ELb1ELb0EEENS1_36VarlenDynamicPersistentTileSchedulerILi128ELi112ELi256ELi128ELb1ELb1ELb1ELb0ELb1ELb1EEEEEEEEEvNT_6ParamsE,"a",@progbits
	.sectionflags	@""
	.align	4
.nv.constant0._ZN7cutlass13device_kernelIN5flash11enable_sm90INS1_16FlashAttnFwdSm90INS1_25CollectiveMainloopFwdSm90ILi2EN4cute5tupleIJNS5_1CILi1EEES8_S8_EEENS6_IJNS7_ILi128EEENS7_ILi112EEENS7_ILi192EEEEEELi192ENS_10bfloat16_tEfNS_4arch4Sm90ELb0ELb0ELb1ELb1ELb0ELb1ELb0ELb1ELb1ELb1ELb1ELb0EEENS1_21CollectiveEpilogueFwdINS6_IJSA_SC_SB_EEES9_SE_SG_Li256ELb1ELb1ELb1ELb0EEENS1_36VarlenDynamicPersistentTileSchedulerILi128ELi112ELi256ELi128ELb1ELb1ELb1ELb0ELb1ELb1EEEEEEEEEvNT_6ParamsE:
	.zero		3328


//--------------------- .nv.constant0._ZN7cutlass13device_kernelIN5flash11enable_sm90INS1_16FlashAttnFwdSm90INS1_25CollectiveMainloopFwdSm90ILi2EN4cute5tupleIJNS5_1CILi1EEES8_S8_EEENS6_IJNS7_ILi128EEENS7_ILi96EEENS7_ILi192EEEEEELi192ENS_10bfloat16_tEfNS_4arch4Sm90ELb0ELb1ELb1ELb0ELb0ELb0ELb0ELb1ELb1ELb1ELb1ELb0EEENS1_21CollectiveEpilogueFwdINS6_IJSA_SC_SB_EEES9_SE_SG_Li256ELb0ELb1ELb1ELb0EEENS1_19SingleTileSchedulerILb0ELb1ELb1ELi128EEEEEEEEEvNT_6ParamsE --------------------------
	.section	.nv.constant0._ZN7cutlass13device_kernelIN5flash11enable_sm90INS1_16FlashAttnFwdSm90INS1_25CollectiveMainloopFwdSm90ILi2EN4cute5tupleIJNS5_1CILi1EEES8_S8_EEENS6_IJNS7_ILi128EEENS7_ILi96EEENS7_ILi192EEEEEELi192ENS_10bfloat16_tEfNS_4arch4Sm90ELb0ELb1ELb1ELb0ELb0ELb0ELb0ELb1ELb1ELb1ELb1ELb0EEENS1_21CollectiveEpilogueFwdINS6_IJSA_SC_SB_EEES9_SE_SG_Li256ELb0ELb1ELb1ELb0EEENS1_19SingleTileSchedulerILb0ELb1ELb1ELi128EEEEEEEEEvNT_6ParamsE,"a",@progbits
	.sectionflags	@""
	.align	4
.nv.constant0._ZN7cutlass13device_kernelIN5flash11enable_sm90INS1_16FlashAttnFwdSm90INS1_25CollectiveMainloopFwdSm90ILi2EN4cute5tupleIJNS5_1CILi1EEES8_S8_EEENS6_IJNS7_ILi128EEENS7_ILi96EEENS7_ILi192EEEEEELi192ENS_10bfloat16_tEfNS_4arch4Sm90ELb0ELb1ELb1ELb0ELb0ELb0ELb0ELb1ELb1ELb1ELb1ELb0EEENS1_21CollectiveEpilogueFwdINS6_IJSA_SC_SB_EEES9_SE_SG_Li256ELb0ELb1ELb1ELb0EEENS1_19SingleTileSchedulerILb0ELb1ELb1ELi128EEEEEEEEEvNT_6ParamsE:
	.zero		3200


//--------------------- .nv.constant0._ZN7cutlass13device_kernelIN5flash11enable_sm90INS1_16FlashAttnFwdSm90INS1_25CollectiveMainloopFwdSm90ILi2EN4cute5tupleIJNS5_1CILi1EEES8_S8_EEENS6_IJNS7_ILi128EEENS7_ILi96EEENS7_ILi192EEEEEELi192ENS_10bfloat16_tEfNS_4arch4Sm90ELb0ELb1ELb1ELb1ELb0ELb0ELb0ELb1ELb1ELb1ELb1ELb0EEENS1_21CollectiveEpilogueFwdINS6_IJSA_SC_SB_EEES9_SE_SG_Li256ELb1ELb1ELb1ELb0EEENS1_36VarlenDynamicPersistentTileSchedulerILi128ELi96ELi256ELi128ELb1ELb1ELb1ELb1ELb0ELb1EEEEEEEEEvNT_6ParamsE --------------------------
	.section	.nv.constant0._ZN7cutlass13device_kernelIN5flash11enable_sm90INS1_16FlashAttnFwdSm90INS1_25CollectiveMainloopFwdSm90ILi2EN4cute5tupleIJNS5_1CILi1EEES8_S8_EEENS6_IJNS7_ILi128EEENS7_ILi96EEENS7_ILi192EEEEEELi192ENS_10bfloat16_tEfNS_4arch4Sm90ELb0ELb1ELb1ELb1ELb0ELb0ELb0ELb1ELb1ELb1ELb1ELb0EEENS1_21CollectiveEpilogueFwdINS6_IJSA_SC_SB_EEES9_SE_SG_Li256ELb1ELb1ELb1ELb0EEENS1_36VarlenDynamicPersistentTileSchedulerILi128ELi96ELi256ELi128ELb1ELb1ELb1ELb1ELb0ELb1EEEEEEEEEvNT_6ParamsE,"a",@progbits
	.sectionflags	@""
	.align	4
.nv.constant0._ZN7cutlass13device_kernelIN5flash11enable_sm90INS1_16FlashAttnFwdSm90INS1_25CollectiveMainloopFwdSm90ILi2EN4cute5tupleIJNS5_1CILi1EEES8_S8_EEENS6_IJNS7_ILi128EEENS7_ILi96EEENS7_ILi192EEEEEELi192ENS_10bfloat16_tEfNS_4arch4Sm90ELb0ELb1ELb1ELb1ELb0ELb0ELb0ELb1ELb1ELb1ELb1ELb0EEENS1_21CollectiveEpilogueFwdINS6_IJSA_SC_SB_EEES9_SE_SG_Li256ELb1ELb1ELb1ELb0EEENS1_36VarlenDynamicPersistentTileSchedulerILi128ELi96ELi256ELi128ELb1ELb1ELb1ELb1ELb0ELb1EEEEEEEEEvNT_6ParamsE:
	.zero		3328


//--------------------- .nv.constant0._ZN7cutlass13device_kernelIN5flash11enable_sm90INS1_16FlashAttnFwdSm90INS1_25CollectiveMainloopFwdSm90ILi2EN4cute5tupleIJNS5_1CILi1EEES8_S8_EEENS6_IJNS7_ILi128EEENS7_ILi96EEENS7_ILi192EEEEEELi192ENS_10bfloat16_tEfNS_4arch4Sm90ELb0ELb1ELb1ELb1ELb0ELb1ELb0ELb1ELb1ELb1ELb1ELb0EEENS1_21CollectiveEpilogueFwdINS6_IJSA_SC_SB_EEES9_SE_SG_Li256ELb1ELb1ELb1ELb0EEENS1_36VarlenDynamicPersistentTileSchedulerILi128ELi96ELi256ELi128ELb1ELb1ELb1ELb1ELb0ELb1EEEEEEEEEvNT_6ParamsE --------------------------
	.section	.nv.constant0._ZN7cutlass13device_kernelIN5flash11enable_sm90INS1_16FlashAttnFwdSm90INS1_25CollectiveMainloopFwdSm90ILi2EN4cute5tupleIJNS5_1CILi1EEES8_S8_EEENS6_IJNS7_ILi128EEENS7_ILi96EEENS7_ILi192EEEEEELi192ENS_10bfloat16_tEfNS_4arch4Sm90ELb0ELb1ELb1ELb1ELb0ELb1ELb0ELb1ELb1ELb1ELb1ELb0EEENS1_21CollectiveEpilogueFwdINS6_IJSA_SC_SB_EEES9_SE_SG_Li256ELb1ELb1ELb1ELb0EEENS1_36VarlenDynamicPersistentTileSchedulerILi128ELi96ELi256ELi128ELb1ELb1ELb1ELb1ELb0ELb1EEEEEEEEEvNT_6ParamsE,"a",@progbits
	.sectionflags	@""
	.align	4
.nv.constant0._ZN7cutlass13device_kernelIN5flash11enable_sm90INS1_16FlashAttnFwdSm90INS1_25CollectiveMainloopFwdSm90ILi2EN4cute5tupleIJNS5_1CILi1EEES8_S8_EEENS6_IJNS7_ILi128EEENS7_ILi96EEENS7_ILi192EEEEEELi192ENS_10bfloat16_tEfNS_4arch4Sm90ELb0ELb1ELb1ELb1ELb0ELb1ELb0ELb1ELb1ELb1ELb1ELb0EEENS1_21CollectiveEpilogueFwdINS6_IJSA_SC_SB_EEES9_SE_SG_Li256ELb1ELb1ELb1ELb0EEENS1_36VarlenDynamicPersistentTileSchedulerILi128ELi96ELi256ELi128ELb1ELb1ELb1ELb1ELb0ELb1EEEEEEEEEvNT_6ParamsE:
	.zero		3328


//--------------------- .nv.constant0._ZN7cutlass13device_kernelIN5flash11enable_sm90INS1_16FlashAttnFwdSm90INS1_25CollectiveMainloopFwdSm90ILi2EN4cute5tupleIJNS5_1CILi1EEES8_S8_EEENS6_IJNS7_ILi128EEENS7_ILi112EEENS7_ILi192EEEEEELi192ENS_10bfloat16_tEfNS_4arch4Sm90ELb1ELb0ELb1ELb0ELb0ELb0ELb0ELb1ELb1ELb1ELb1ELb0EEENS1_21CollectiveEpilogueFwdINS6_IJSA_SC_SB_EEES9_SE_SG_Li256ELb0ELb1ELb1ELb0EEENS1_19SingleTileSchedulerILb0ELb1ELb1ELi128EEEEEEEEEvNT_6ParamsE --------------------------
	.section	.nv.constant0._ZN7cutlass13device_kernelIN5flash11enable_sm90INS1_16FlashAttnFwdSm90INS1_25CollectiveMainloopFwdSm90ILi2EN4cute5tupleIJNS5_1CILi1EEES8_S8_EEENS6_IJNS7_ILi128EEENS7_ILi112EEENS7_ILi192EEEEEELi192ENS_10bfloat16_tEfNS_4arch4Sm90ELb1ELb0ELb1ELb0ELb0ELb0ELb0ELb1ELb1ELb1ELb1ELb0EEENS1_21CollectiveEpilogueFwdINS6_IJSA_SC_SB_EEES9_SE_SG_Li256ELb0ELb1ELb1ELb0EEENS1_19SingleTileSchedulerILb0ELb1ELb1ELi128EEEEEEEEEvNT_6ParamsE,"a",@progbits
	.sectionflags	@""
	.align	4
.nv.constant0._ZN7cutlass13device_kernelIN5flash11enable_sm90INS1_16FlashAttnFwdSm90INS1_25CollectiveMainloopFwdSm90ILi2EN4cute5tupleIJNS5_1CILi1EEES8_S8_EEENS6_IJNS7_ILi128EEENS7_ILi112EEENS7_ILi192EEEEEELi192ENS_10bfloat16_tEfNS_4arch4Sm90ELb1ELb0ELb1ELb0ELb0ELb0ELb0ELb1ELb1ELb1ELb1ELb0EEENS1_21CollectiveEpilogueFwdINS6_IJSA_SC_SB_EEES9_SE_SG_Li256ELb0ELb1ELb1ELb0EEENS1_19SingleTileSchedulerILb0ELb1ELb1ELi128EEEEEEEEEvNT_6ParamsE:
	.zero		3200


//--------------------- .nv.constant0._ZN7cutlass13device_kernelIN5flash11enable_sm90INS1_16FlashAttnFwdSm90INS1_25CollectiveMainloopFwdSm90ILi2EN4cute5tupleIJNS5_1CILi1EEES8_S8_EEENS6_IJNS7_ILi128EEENS7_ILi112EEENS7_ILi192EEEEEELi192ENS_10bfloat16_tEfNS_4arch4Sm90ELb1ELb0ELb1ELb1ELb0ELb0ELb0ELb1ELb1ELb1ELb1ELb0EEENS1_21CollectiveEpilogueFwdINS6_IJSA_SC_SB_EEES9_SE_SG_Li256ELb1ELb1ELb1ELb0EEENS1_36VarlenDynamicPersistentTileSchedulerILi128ELi112ELi256ELi128ELb1ELb1ELb1ELb1ELb1ELb1EEEEEEEEEvNT_6ParamsE --------------------------
	.section	.nv.constant0._ZN7cutlass13device_kernelIN5flash11enable_sm90INS1_16FlashAttnFwdSm90INS1_25CollectiveMainloopFwdSm90ILi2EN4cute5tupleIJNS5_1CILi1EEES8_S8_EEENS6_IJNS7_ILi128EEENS7_ILi112EEENS7_ILi192EEEEEELi192ENS_10bfloat16_tEfNS_4arch4Sm90ELb1ELb0ELb1ELb1ELb0ELb0ELb0ELb1ELb1ELb1ELb1ELb0EEENS1_21CollectiveEpilogueFwdINS6_IJSA_SC_SB_EEES9_SE_SG_Li256ELb1ELb1ELb1ELb0EEENS1_36VarlenDynamicPersistentTileSchedulerILi128ELi112ELi256ELi128ELb1ELb1ELb1ELb1ELb1ELb1EEEEEEEEEvNT_6ParamsE,"a",@progbits
	.sectionflags	@""
	.align	4
.nv.constant0._ZN7cutlass13device_kernelIN5flash11enable_sm90INS1_16FlashAttnFwdSm90INS1_25CollectiveMainloopFwdSm90ILi2EN4cute5tupleIJNS5_1CILi1EEES8_S8_EEENS6_IJNS7_ILi128EEENS7_ILi112EEENS7_ILi192EEEEEELi192ENS_10bfloat16_tEfNS_4arch4Sm90ELb1ELb0ELb1ELb1ELb0ELb0ELb0ELb1ELb1ELb1ELb1ELb0EEENS1_21CollectiveEpilogueFwdINS6_IJSA_SC_SB_EEES9_SE_SG_Li256ELb1ELb1ELb1ELb0EEENS1_36VarlenDynamicPersistentTileSchedulerILi128ELi112ELi256ELi128ELb1ELb1ELb1ELb1ELb1ELb1EEEEEEEEEvNT_6ParamsE:
	.zero		3328


//--------------------- .nv.constant0._ZN7cutlass13device_kernelIN5flash11enable_sm90INS1_16FlashAttnFwdSm90INS1_25CollectiveMainloopFwdSm90ILi2EN4cute5tupleIJNS5_1CILi1EEES8_S8_EEENS6_IJNS7_ILi128EEENS7_ILi112EEENS7_ILi192EEEEEELi192ENS_10bfloat16_tEfNS_4arch4Sm90ELb1ELb0ELb1ELb1ELb0ELb1ELb0ELb1ELb1ELb1ELb1ELb0EEENS1_21CollectiveEpilogueFwdINS6_IJSA_SC_SB_EEES9_SE_SG_Li256ELb1ELb1ELb1ELb0EEENS1_36VarlenDynamicPersistentTileSchedulerILi128ELi112ELi256ELi128ELb1ELb1ELb1ELb1ELb1ELb1EEEEEEEEEvNT_6ParamsE --------------------------
	.section	.nv.constant0._ZN7cutlass13device_kernelIN5flash11enable_sm90INS1_16FlashAttnFwdSm90INS1_25CollectiveMainloopFwdSm90ILi2EN4cute5tupleIJNS5_1CILi1EEES8_S8_EEENS6_IJNS7_ILi128EEENS7_ILi112EEENS7_ILi192EEEEEELi192ENS_10bfloat16_tEfNS_4arch4Sm90ELb1ELb0ELb1ELb1ELb0ELb1ELb0ELb1ELb1ELb1ELb1ELb0EEENS1_21CollectiveEpilogueFwdINS6_IJSA_SC_SB_EEES9_SE_SG_Li256ELb1ELb1ELb1ELb0EEENS1_36VarlenDynamicPersistentTileSchedulerILi128ELi112ELi256ELi128ELb1ELb1ELb1ELb1ELb1ELb1EEEEEEEEEvNT_6ParamsE,"a",@progbits
	.sectionflags	@""
	.align	4
.nv.constant0._ZN7cutlass13device_kernelIN5flash11enable_sm90INS1_16FlashAttnFwdSm90INS1_25CollectiveMainloopFwdSm90ILi2EN4cute5tupleIJNS5_1CILi1EEES8_S8_EEENS6_IJNS7_ILi128EEENS7_ILi112EEENS7_ILi192EEEEEELi192ENS_10bfloat16_tEfNS_4arch4Sm90ELb1ELb0ELb1ELb1ELb0ELb1ELb0ELb1ELb1ELb1ELb1ELb0EEENS1_21CollectiveEpilogueFwdINS6_IJSA_SC_SB_EEES9_SE_SG_Li256ELb1ELb1ELb1ELb0EEENS1_36VarlenDynamicPersistentTileSchedulerILi128ELi112ELi256ELi128ELb1ELb1ELb1ELb1ELb1ELb1EEEEEEEEEvNT_6ParamsE:
	.zero		3328


//--------------------- SYMBOLS --------------------------

	.type		.nv.reservedSmem.offset0,@object
	.size		.nv.reservedSmem.offset0,0x4
	.type		__assertfail,@function
